	.target	sm_90a

	.elftype	@"ET_EXEC"


//--------------------- .note.nv.tkinfo           --------------------------
	.section	.note.nv.tkinfo,"",@"SHT_NOTE"
	.sectionflags	@"SHF_NOTE_NV_TKINFO"
	.tkinfo
        /*0018*/ 	.word	0x00000002
        /*0030*/ 	.string	""
        /*0030*/ 	.string	"ptxas"
        /*0030*/ 	.string	"Cuda compilation tools, release 13.0, V13.0.88"
        /*0030*/ 	.string	"Build cuda_13.0.r13.0/compiler.36424714_0"
        /*0030*/ 	.string	"-arch sm_90a -m 64 "



//--------------------- .note.nv.cuinfo           --------------------------
	.section	.note.nv.cuinfo,"",@"SHT_NOTE"
	.sectionflags	@"SHF_NOTE_NV_CUINFO"
        /*0018*/ 	.short	0x0002
        /*001a*/ 	.short	0x005a
        /*001c*/ 	.short	0x0082
	.zero		2


//--------------------- .nv.info                  --------------------------
	.section	.nv.info,"",@"SHT_CUDA_INFO"
	.align	4


	//----- nvinfo : EIATTR_REGCOUNT
	.align		4
        /*0000*/ 	.byte	0x04, 0x2f
        /*0002*/ 	.short	(.L_22 - .L_21)
	.align		4
.L_21:
        /*0004*/ 	.word	index@(_ZN7cutlass13device_kernelIN5flash11enable_sm90INS1_16FlashAttnFwdSm90INS1_25CollectiveMainloopFwdSm90ILi2EN4cute5tupleIJNS5_1CILi1EEES8_S8_EEENS6_IJNS7_ILi128EEESA_SA_EEELi128ENS_10bfloat16_tEfNS_4arch4Sm90ELb1ELb0ELb1ELb1ELb0ELb1ELb0ELb1ELb1ELb1ELb1ELb0EEENS1_21CollectiveEpilogueFwdISB_S9_SC_SE_Li256ELb1ELb1ELb1ELb0EEENS1_36VarlenDynamicPersistentTileSchedulerILi128ELi128ELi256ELi128ELb1ELb1ELb1ELb1ELb1ELb1EEEEEEEEEvNT_6ParamsE)
        /*0008*/ 	.word	0x000000a8


	//----- nvinfo : EIATTR_FRAME_SIZE
	.align		4
.L_22:
        /*000c*/ 	.byte	0x04, 0x11
        /*000e*/ 	.short	(.L_24 - .L_23)
	.align		4
.L_23:
        /*0010*/ 	.word	index@(_ZN7cutlass13device_kernelIN5flash11enable_sm90INS1_16FlashAttnFwdSm90INS1_25CollectiveMainloopFwdSm90ILi2EN4cute5tupleIJNS5_1CILi1EEES8_S8_EEENS6_IJNS7_ILi128EEESA_SA_EEELi128ENS_10bfloat16_tEfNS_4arch4Sm90ELb1ELb0ELb1ELb1ELb0ELb1ELb0ELb1ELb1ELb1ELb1ELb0EEENS1_21CollectiveEpilogueFwdISB_S9_SC_SE_Li256ELb1ELb1ELb1ELb0EEENS1_36VarlenDynamicPersistentTileSchedulerILi128ELi128ELi256ELi128ELb1ELb1ELb1ELb1ELb1ELb1EEEEEEEEEvNT_6ParamsE)
        /*0014*/ 	.word	0x00000068


	//----- nvinfo : EIATTR_REGCOUNT
	.align		4
.L_24:
        /*0018*/ 	.byte	0x04, 0x2f
        /*001a*/ 	.short	(.L_26 - .L_25)
	.align		4
.L_25:
        /*001c*/ 	.word	index@(_ZN7cutlass13device_kernelIN5flash11enable_sm90INS1_16FlashAttnFwdSm90INS1_25CollectiveMainloopFwdSm90ILi2EN4cute5tupleIJNS5_1CILi1EEES8_S8_EEENS6_IJNS7_ILi128EEESA_SA_EEELi128ENS_10bfloat16_tEfNS_4arch4Sm90ELb1ELb0ELb1ELb1ELb0ELb0ELb0ELb1ELb1ELb1ELb1ELb0EEENS1_21CollectiveEpilogueFwdISB_S9_SC_SE_Li256ELb1ELb1ELb1ELb0EEENS1_36VarlenDynamicPersistentTileSchedulerILi128ELi128ELi256ELi128ELb1ELb1ELb1ELb1ELb1ELb1EEEEEEEEEvNT_6ParamsE)
        /*0020*/ 	.word	0x000000a8


	//----- nvinfo : EIATTR_FRAME_SIZE
	.align		4
.L_26:
        /*0024*/ 	.byte	0x04, 0x11
        /*0026*/ 	.short	(.L_28 - .L_27)
	.align		4
.L_27:
        /*0028*/ 	.word	index@(_ZN7cutlass13device_kernelIN5flash11enable_sm90INS1_16FlashAttnFwdSm90INS1_25CollectiveMainloopFwdSm90ILi2EN4cute5tupleIJNS5_1CILi1EEES8_S8_EEENS6_IJNS7_ILi128EEESA_SA_EEELi128ENS_10bfloat16_tEfNS_4arch4Sm90ELb1ELb0ELb1ELb1ELb0ELb0ELb0ELb1ELb1ELb1ELb1ELb0EEENS1_21CollectiveEpilogueFwdISB_S9_SC_SE_Li256ELb1ELb1ELb1ELb0EEENS1_36VarlenDynamicPersistentTileSchedulerILi128ELi128ELi256ELi128ELb1ELb1ELb1ELb1ELb1ELb1EEEEEEEEEvNT_6ParamsE)
        /*002c*/ 	.word	0x00000060


	//----- nvinfo : EIATTR_REGCOUNT
	.align		4
.L_28:
        /*0030*/ 	.byte	0x04, 0x2f
        /*0032*/ 	.short	(.L_30 - .L_29)
	.align		4
.L_29:
        /*0034*/ 	.word	index@(_ZN7cutlass13device_kernelIN5flash11enable_sm90INS1_16FlashAttnFwdSm90INS1_25CollectiveMainloopFwdSm90ILi2EN4cute5tupleIJNS5_1CILi1EEES8_S8_EEENS6_IJNS7_ILi128EEESA_SA_EEELi128ENS_10bfloat16_tEfNS_4arch4Sm90ELb1ELb0ELb1ELb0ELb0ELb0ELb0ELb1ELb1ELb1ELb1ELb0EEENS1_21CollectiveEpilogueFwdISB_S9_SC_SE_Li256ELb0ELb1ELb1ELb0EEENS1_19SingleTileSchedulerILb0ELb1ELb1ELi128EEEEEEEEEvNT_6ParamsE)
        /*0038*/ 	.word	0x000000a8


	//----- nvinfo : EIATTR_FRAME_SIZE
	.align		4
.L_30:
        /*003c*/ 	.byte	0x04, 0x11
        /*003e*/ 	.short	(.L_32 - .L_31)
	.align		4
.L_31:
        /*0040*/ 	.word	index@(_ZN7cutlass13device_kernelIN5flash11enable_sm90INS1_16FlashAttnFwdSm90INS1_25CollectiveMainloopFwdSm90ILi2EN4cute5tupleIJNS5_1CILi1EEES8_S8_EEENS6_IJNS7_ILi128EEESA_SA_EEELi128ENS_10bfloat16_tEfNS_4arch4Sm90ELb1ELb0ELb1ELb0ELb0ELb0ELb0ELb1ELb1ELb1ELb1ELb0EEENS1_21CollectiveEpilogueFwdISB_S9_SC_SE_Li256ELb0ELb1ELb1ELb0EEENS1_19SingleTileSchedulerILb0ELb1ELb1ELi128EEEEEEEEEvNT_6ParamsE)
        /*0044*/ 	.word	0x00000018


	//----- nvinfo : EIATTR_REGCOUNT
	.align		4
.L_32:
        /*0048*/ 	.byte	0x04, 0x2f
        /*004a*/ 	.short	(.L_34 - .L_33)
	.align		4
.L_33:
        /*004c*/ 	.word	index@(_ZN7cutlass13device_kernelIN5flash11enable_sm90INS1_16FlashAttnFwdSm90INS1_25CollectiveMainloopFwdSm90ILi2EN4cute5tupleIJNS5_1CILi1EEES8_S8_EEENS6_IJNS7_ILi128EEESA_SA_EEELi128ENS_10bfloat16_tEfNS_4arch4Sm90ELb0ELb1ELb1ELb1ELb0ELb1ELb0ELb1ELb1ELb1ELb1ELb0EEENS1_21CollectiveEpilogueFwdISB_S9_SC_SE_Li256ELb1ELb1ELb1ELb0EEENS1_36VarlenDynamicPersistentTileSchedulerILi128ELi128ELi256ELi128ELb1ELb1ELb1ELb1ELb0ELb1EEEEEEEEEvNT_6ParamsE)
        /*0050*/ 	.word	0x000000a8


	//----- nvinfo : EIATTR_FRAME_SIZE
	.align		4
.L_34:
        /*0054*/ 	.byte	0x04, 0x11
        /*0056*/ 	.short	(.L_36 - .L_35)
	.align		4
.L_35:
        /*0058*/ 	.word	index@(_ZN7cutlass13device_kernelIN5flash11enable_sm90INS1_16FlashAttnFwdSm90INS1_25CollectiveMainloopFwdSm90ILi2EN4cute5tupleIJNS5_1CILi1EEES8_S8_EEENS6_IJNS7_ILi128EEESA_SA_EEELi128ENS_10bfloat16_tEfNS_4arch4Sm90ELb0ELb1ELb1ELb1ELb0ELb1ELb0ELb1ELb1ELb1ELb1ELb0EEENS1_21CollectiveEpilogueFwdISB_S9_SC_SE_Li256ELb1ELb1ELb1ELb0EEENS1_36VarlenDynamicPersistentTileSchedulerILi128ELi128ELi256ELi128ELb1ELb1ELb1ELb1ELb0ELb1EEEEEEEEEvNT_6ParamsE)
        /*005c*/ 	.word	0x00000068


	//----- nvinfo : EIATTR_REGCOUNT
	.align		4
.L_36:
        /*0060*/ 	.byte	0x04, 0x2f
        /*0062*/ 	.short	(.L_38 - .L_37)
	.align		4
.L_37:
        /*0064*/ 	.word	index@(_ZN7cutlass13device_kernelIN5flash11enable_sm90INS1_16FlashAttnFwdSm90INS1_25CollectiveMainloopFwdSm90ILi2EN4cute5tupleIJNS5_1CILi1EEES8_S8_EEENS6_IJNS7_ILi128EEESA_SA_EEELi128ENS_10bfloat16_tEfNS_4arch4Sm90ELb0ELb1ELb1ELb1ELb0ELb0ELb0ELb1ELb1ELb1ELb1ELb0EEENS1_21CollectiveEpilogueFwdISB_S9_SC_SE_Li256ELb1ELb1ELb1ELb0EEENS1_36VarlenDynamicPersistentTileSchedulerILi128ELi128ELi256ELi128ELb1ELb1ELb1ELb1ELb0ELb1EEEEEEEEEvNT_6ParamsE)
        /*0068*/ 	.word	0x000000a8


	//----- nvinfo : EIATTR_FRAME_SIZE
	.align		4
.L_38:
        /*006c*/ 	.byte	0x04, 0x11
        /*006e*/ 	.short	(.L_40 - .L_39)
	.align		4
.L_39:
        /*0070*/ 	.word	index@(_ZN7cutlass13device_kernelIN5flash11enable_sm90INS1_16FlashAttnFwdSm90INS1_25CollectiveMainloopFwdSm90ILi2EN4cute5tupleIJNS5_1CILi1EEES8_S8_EEENS6_IJNS7_ILi128EEESA_SA_EEELi128ENS_10bfloat16_tEfNS_4arch4Sm90ELb0ELb1ELb1ELb1ELb0ELb0ELb0ELb1ELb1ELb1ELb1ELb0EEENS1_21CollectiveEpilogueFwdISB_S9_SC_SE_Li256ELb1ELb1ELb1ELb0EEENS1_36VarlenDynamicPersistentTileSchedulerILi128ELi128ELi256ELi128ELb1ELb1ELb1ELb1ELb0ELb1EEEEEEEEEvNT_6ParamsE)
        /*0074*/ 	.word	0x00000060


	//----- nvinfo : EIATTR_REGCOUNT
	.align		4
.L_40:
        /*0078*/ 	.byte	0x04, 0x2f
        /*007a*/ 	.short	(.L_42 - .L_41)
	.align		4
.L_41:
        /*007c*/ 	.word	index@(_ZN7cutlass13device_kernelIN5flash11enable_sm90INS1_16FlashAttnFwdSm90INS1_25CollectiveMainloopFwdSm90ILi2EN4cute5tupleIJNS5_1CILi1EEES8_S8_EEENS6_IJNS7_ILi128EEESA_SA_EEELi128ENS_10bfloat16_tEfNS_4arch4Sm90ELb0ELb1ELb1ELb0ELb0ELb0ELb0ELb1ELb1ELb1ELb1ELb0EEENS1_21CollectiveEpilogueFwdISB_S9_SC_SE_Li256ELb0ELb1ELb1ELb0EEENS1_19SingleTileSchedulerILb0ELb1ELb1ELi128EEEEEEEEEvNT_6ParamsE)
        /*0080*/ 	.word	0x000000a8


	//----- nvinfo : EIATTR_FRAME_SIZE
	.align		4
.L_42:
        /*0084*/ 	.byte	0x04, 0x11
        /*0086*/ 	.short	(.L_44 - .L_43)
	.align		4
.L_43:
        /*0088*/ 	.word	index@(_ZN7cutlass13device_kernelIN5flash11enable_sm90INS1_16FlashAttnFwdSm90INS1_25CollectiveMainloopFwdSm90ILi2EN4cute5tupleIJNS5_1CILi1EEES8_S8_EEENS6_IJNS7_ILi128EEESA_SA_EEELi128ENS_10bfloat16_tEfNS_4arch4Sm90ELb0ELb1ELb1ELb0ELb0ELb0ELb0ELb1ELb1ELb1ELb1ELb0EEENS1_21CollectiveEpilogueFwdISB_S9_SC_SE_Li256ELb0ELb1ELb1ELb0EEENS1_19SingleTileSchedulerILb0ELb1ELb1ELi128EEEEEEEEEvNT_6ParamsE)
        /*008c*/ 	.word	0x00000018


	//----- nvinfo : EIATTR_REGCOUNT
	.align		4
.L_44:
        /*0090*/ 	.byte	0x04, 0x2f
        /*0092*/ 	.short	(.L_46 - .L_45)
	.align		4
.L_45:
        /*0094*/ 	.word	index@(_ZN7cutlass13device_kernelIN5flash11enable_sm90INS1_16FlashAttnFwdSm90INS1_25CollectiveMainloopFwdSm90ILi2EN4cute5tupleIJNS5_1CILi1EEES8_S8_EEENS6_IJNS7_ILi128EEENS7_ILi176EEESA_EEELi128ENS_10bfloat16_tEfNS_4arch4Sm90ELb0ELb0ELb1ELb1ELb0ELb1ELb0ELb1ELb1ELb1ELb1ELb0EEENS1_21CollectiveEpilogueFwdINS6_IJSA_SA_SB_EEES9_SD_SF_Li256ELb1ELb1ELb1ELb0EEENS1_36VarlenDynamicPersistentTileSchedulerILi128ELi176ELi256ELi128ELb1ELb1ELb1ELb0ELb1ELb1EEEEEEEEEvNT_6ParamsE)
        /*0098*/ 	.word	0x000000a8


	//----- nvinfo : EIATTR_FRAME_SIZE
	.align		4
.L_46:
        /*009c*/ 	.byte	0x04, 0x11
        /*009e*/ 	.short	(.L_48 - .L_47)
	.align		4
.L_47:
        /*00a0*/ 	.word	index@(_ZN7cutlass13device_kernelIN5flash11enable_sm90INS1_16FlashAttnFwdSm90INS1_25CollectiveMainloopFwdSm90ILi2EN4cute5tupleIJNS5_1CILi1EEES8_S8_EEENS6_IJNS7_ILi128EEENS7_ILi176EEESA_EEELi128ENS_10bfloat16_tEfNS_4arch4Sm90ELb0ELb0ELb1ELb1ELb0ELb1ELb0ELb1ELb1ELb1ELb1ELb0EEENS1_21CollectiveEpilogueFwdINS6_IJSA_SA_SB_EEES9_SD_SF_Li256ELb1ELb1ELb1ELb0EEENS1_36VarlenDynamicPersistentTileSchedulerILi128ELi176ELi256ELi128ELb1ELb1ELb1ELb0ELb1ELb1EEEEEEEEEvNT_6ParamsE)
        /*00a4*/ 	.word	0x00000090


	//----- nvinfo : EIATTR_REGCOUNT
	.align		4
.L_48:
        /*00a8*/ 	.byte	0x04, 0x2f
        /*00aa*/ 	.short	(.L_50 - .L_49)
	.align		4
.L_49:
        /*00ac*/ 	.word	index@(_ZN7cutlass13device_kernelIN5flash11enable_sm90INS1_16FlashAttnFwdSm90INS1_25CollectiveMainloopFwdSm90ILi2EN4cute5tupleIJNS5_1CILi1EEES8_S8_EEENS6_IJNS7_ILi128EEENS7_ILi176EEESA_EEELi128ENS_10bfloat16_tEfNS_4arch4Sm90ELb0ELb0ELb1ELb1ELb0ELb0ELb0ELb1ELb1ELb1ELb1ELb0EEENS1_21CollectiveEpilogueFwdINS6_IJSA_SA_SB_EEES9_SD_SF_Li256ELb1ELb1ELb1ELb0EEENS1_36VarlenDynamicPersistentTileSchedulerILi128ELi176ELi256ELi128ELb1ELb1ELb1ELb0ELb1ELb1EEEEEEEEEvNT_6ParamsE)
        /*00b0*/ 	.word	0x000000a8


	//----- nvinfo : EIATTR_FRAME_SIZE
	.align		4
.L_50:
        /*00b4*/ 	.byte	0x04, 0x11
        /*00b6*/ 	.short	(.L_52 - .L_51)
	.align		4
.L_51:
        /*00b8*/ 	.word	index@(_ZN7cutlass13device_kernelIN5flash11enable_sm90INS1_16FlashAttnFwdSm90INS1_25CollectiveMainloopFwdSm90ILi2EN4cute5tupleIJNS5_1CILi1EEES8_S8_EEENS6_IJNS7_ILi128EEENS7_ILi176EEESA_EEELi128ENS_10bfloat16_tEfNS_4arch4Sm90ELb0ELb0ELb1ELb1ELb0ELb0ELb0ELb1ELb1ELb1ELb1ELb0EEENS1_21CollectiveEpilogueFwdINS6_IJSA_SA_SB_EEES9_SD_SF_Li256ELb1ELb1ELb1ELb0EEENS1_36VarlenDynamicPersistentTileSchedulerILi128ELi176ELi256ELi128ELb1ELb1ELb1ELb0ELb1ELb1EEEEEEEEEvNT_6ParamsE)
        /*00bc*/ 	.word	0x00000070


	//----- nvinfo : EIATTR_REGCOUNT
	.align		4
.L_52:
        /*00c0*/ 	.byte	0x04, 0x2f
        /*00c2*/ 	.short	(.L_54 - .L_53)
	.align		4
.L_53:
        /*00c4*/ 	.word	index@(_ZN7cutlass13device_kernelIN5flash11enable_sm90INS1_16FlashAttnFwdSm90INS1_25CollectiveMainloopFwdSm90ILi2EN4cute5tupleIJNS5_1CILi1EEES8_S8_EEENS6_IJNS7_ILi128EEENS7_ILi176EEESA_EEELi128ENS_10bfloat16_tEfNS_4arch4Sm90ELb0ELb0ELb1ELb0ELb0ELb0ELb0ELb1ELb1ELb1ELb1ELb0EEENS1_21CollectiveEpilogueFwdINS6_IJSA_SA_SB_EEES9_SD_SF_Li256ELb0ELb1ELb1ELb0EEENS1_19SingleTileSchedulerILb0ELb1ELb1ELi128EEEEEEEEEvNT_6ParamsE)
        /*00c8*/ 	.word	0x000000a8


	//----- nvinfo : EIATTR_FRAME_SIZE
	.align		4
.L_54:
        /*00cc*/ 	.byte	0x04, 0x11
        /*00ce*/ 	.short	(.L_56 - .L_55)
	.align		4
.L_55:
        /*00d0*/ 	.word	index@(_ZN7cutlass13device_kernelIN5flash11enable_sm90INS1_16FlashAttnFwdSm90INS1_25CollectiveMainloopFwdSm90ILi2EN4cute5tupleIJNS5_1CILi1EEES8_S8_EEENS6_IJNS7_ILi128EEENS7_ILi176EEESA_EEELi128ENS_10bfloat16_tEfNS_4arch4Sm90ELb0ELb0ELb1ELb0ELb0ELb0ELb0ELb1ELb1ELb1ELb1ELb0EEENS1_21CollectiveEpilogueFwdINS6_IJSA_SA_SB_EEES9_SD_SF_Li256ELb0ELb1ELb1ELb0EEENS1_19SingleTileSchedulerILb0ELb1ELb1ELi128EEEEEEEEEvNT_6ParamsE)
        /*00d4*/ 	.word	0x00000010


	//----- nvinfo : EIATTR_MIN_STACK_SIZE
	.align		4
.L_56:
        /*00d8*/ 	.byte	0x04, 0x12
        /*00da*/ 	.short	(.L_58 - .L_57)
	.align		4
.L_57:
        /*00dc*/ 	.word	index@(_ZN7cutlass13device_kernelIN5flash11enable_sm90INS1_16FlashAttnFwdSm90INS1_25CollectiveMainloopFwdSm90ILi2EN4cute5tupleIJNS5_1CILi1EEES8_S8_EEENS6_IJNS7_ILi128EEENS7_ILi176EEESA_EEELi128ENS_10bfloat16_tEfNS_4arch4Sm90ELb0ELb0ELb1ELb0ELb0ELb0ELb0ELb1ELb1ELb1ELb1ELb0EEENS1_21CollectiveEpilogueFwdINS6_IJSA_SA_SB_EEES9_SD_SF_Li256ELb0ELb1ELb1ELb0EEENS1_19SingleTileSchedulerILb0ELb1ELb1ELi128EEEEEEEEEvNT_6ParamsE)
        /*00e0*/ 	.word	0x00000010


	//----- nvinfo : EIATTR_MIN_STACK_SIZE
	.align		4
.L_58:
        /*00e4*/ 	.byte	0x04, 0x12
        /*00e6*/ 	.short	(.L_60 - .L_59)
	.align		4
.L_59:
        /*00e8*/ 	.word	index@(_ZN7cutlass13device_kernelIN5flash11enable_sm90INS1_16FlashAttnFwdSm90INS1_25CollectiveMainloopFwdSm90ILi2EN4cute5tupleIJNS5_1CILi1EEES8_S8_EEENS6_IJNS7_ILi128EEENS7_ILi176EEESA_EEELi128ENS_10bfloat16_tEfNS_4arch4Sm90ELb0ELb0ELb1ELb1ELb0ELb0ELb0ELb1ELb1ELb1ELb1ELb0EEENS1_21CollectiveEpilogueFwdINS6_IJSA_SA_SB_EEES9_SD_SF_Li256ELb1ELb1ELb1ELb0EEENS1_36VarlenDynamicPersistentTileSchedulerILi128ELi176ELi256ELi128ELb1ELb1ELb1ELb0ELb1ELb1EEEEEEEEEvNT_6ParamsE)
        /*00ec*/ 	.word	0x00000070


	//----- nvinfo : EIATTR_MIN_STACK_SIZE
	.align		4
.L_60:
        /*00f0*/ 	.byte	0x04, 0x12
        /*00f2*/ 	.short	(.L_62 - .L_61)
	.align		4
.L_61:
        /*00f4*/ 	.word	index@(_ZN7cutlass13device_kernelIN5flash11enable_sm90INS1_16FlashAttnFwdSm90INS1_25CollectiveMainloopFwdSm90ILi2EN4cute5tupleIJNS5_1CILi1EEES8_S8_EEENS6_IJNS7_ILi128EEENS7_ILi176EEESA_EEELi128ENS_10bfloat16_tEfNS_4arch4Sm90ELb0ELb0ELb1ELb1ELb0ELb1ELb0ELb1ELb1ELb1ELb1ELb0EEENS1_21CollectiveEpilogueFwdINS6_IJSA_SA_SB_EEES9_SD_SF_Li256ELb1ELb1ELb1ELb0EEENS1_36VarlenDynamicPersistentTileSchedulerILi128ELi176ELi256ELi128ELb1ELb1ELb1ELb0ELb1ELb1EEEEEEEEEvNT_6ParamsE)
        /*00f8*/ 	.word	0x00000090


	//----- nvinfo : EIATTR_MIN_STACK_SIZE
	.align		4
.L_62:
        /*00fc*/ 	.byte	0x04, 0x12
        /*00fe*/ 	.short	(.L_64 - .L_63)
	.align		4
.L_63:
        /*0100*/ 	.word	index@(_ZN7cutlass13device_kernelIN5flash11enable_sm90INS1_16FlashAttnFwdSm90INS1_25CollectiveMainloopFwdSm90ILi2EN4cute5tupleIJNS5_1CILi1EEES8_S8_EEENS6_IJNS7_ILi128EEESA_SA_EEELi128ENS_10bfloat16_tEfNS_4arch4Sm90ELb0ELb1ELb1ELb0ELb0ELb0ELb0ELb1ELb1ELb1ELb1ELb0EEENS1_21CollectiveEpilogueFwdISB_S9_SC_SE_Li256ELb0ELb1ELb1ELb0EEENS1_19SingleTileSchedulerILb0ELb1ELb1ELi128EEEEEEEEEvNT_6ParamsE)
        /*0104*/ 	.word	0x00000018


	//----- nvinfo : EIATTR_MIN_STACK_SIZE
	.align		4
.L_64:
        /*0108*/ 	.byte	0x04, 0x12
        /*010a*/ 	.short	(.L_66 - .L_65)
	.align		4
.L_65:
        /*010c*/ 	.word	index@(_ZN7cutlass13device_kernelIN5flash11enable_sm90INS1_16FlashAttnFwdSm90INS1_25CollectiveMainloopFwdSm90ILi2EN4cute5tupleIJNS5_1CILi1EEES8_S8_EEENS6_IJNS7_ILi128EEESA_SA_EEELi128ENS_10bfloat16_tEfNS_4arch4Sm90ELb0ELb1ELb1ELb1ELb0ELb0ELb0ELb1ELb1ELb1ELb1ELb0EEENS1_21CollectiveEpilogueFwdISB_S9_SC_SE_Li256ELb1ELb1ELb1ELb0EEENS1_36VarlenDynamicPersistentTileSchedulerILi128ELi128ELi256ELi128ELb1ELb1ELb1ELb1ELb0ELb1EEEEEEEEEvNT_6ParamsE)
        /*0110*/ 	.word	0x00000060


	//----- nvinfo : EIATTR_MIN_STACK_SIZE
	.align		4
.L_66:
        /*0114*/ 	.byte	0x04, 0x12
        /*0116*/ 	.short	(.L_68 - .L_67)
	.align		4
.L_67:
        /*0118*/ 	.word	index@(_ZN7cutlass13device_kernelIN5flash11enable_sm90INS1_16FlashAttnFwdSm90INS1_25CollectiveMainloopFwdSm90ILi2EN4cute5tupleIJNS5_1CILi1EEES8_S8_EEENS6_IJNS7_ILi128EEESA_SA_EEELi128ENS_10bfloat16_tEfNS_4arch4Sm90ELb0ELb1ELb1ELb1ELb0ELb1ELb0ELb1ELb1ELb1ELb1ELb0EEENS1_21CollectiveEpilogueFwdISB_S9_SC_SE_Li256ELb1ELb1ELb1ELb0EEENS1_36VarlenDynamicPersistentTileSchedulerILi128ELi128ELi256ELi128ELb1ELb1ELb1ELb1ELb0ELb1EEEEEEEEEvNT_6ParamsE)
        /*011c*/ 	.word	0x00000068


	//----- nvinfo : EIATTR_MIN_STACK_SIZE
	.align		4
.L_68:
        /*0120*/ 	.byte	0x04, 0x12
        /*0122*/ 	.short	(.L_70 - .L_69)
	.align		4
.L_69:
        /*0124*/ 	.word	index@(_ZN7cutlass13device_kernelIN5flash11enable_sm90INS1_16FlashAttnFwdSm90INS1_25CollectiveMainloopFwdSm90ILi2EN4cute5tupleIJNS5_1CILi1EEES8_S8_EEENS6_IJNS7_ILi128EEESA_SA_EEELi128ENS_10bfloat16_tEfNS_4arch4Sm90ELb1ELb0ELb1ELb0ELb0ELb0ELb0ELb1ELb1ELb1ELb1ELb0EEENS1_21CollectiveEpilogueFwdISB_S9_SC_SE_Li256ELb0ELb1ELb1ELb0EEENS1_19SingleTileSchedulerILb0ELb1ELb1ELi128EEEEEEEEEvNT_6ParamsE)
        /*0128*/ 	.word	0x00000018


	//----- nvinfo : EIATTR_MIN_STACK_SIZE
	.align		4
.L_70:
        /*012c*/ 	.byte	0x04, 0x12
        /*012e*/ 	.short	(.L_72 - .L_71)
	.align		4
.L_71:
        /*0130*/ 	.word	index@(_ZN7cutlass13device_kernelIN5flash11enable_sm90INS1_16FlashAttnFwdSm90INS1_25CollectiveMainloopFwdSm90ILi2EN4cute5tupleIJNS5_1CILi1EEES8_S8_EEENS6_IJNS7_ILi128EEESA_SA_EEELi128ENS_10bfloat16_tEfNS_4arch4Sm90ELb1ELb0ELb1ELb1ELb0ELb0ELb0ELb1ELb1ELb1ELb1ELb0EEENS1_21CollectiveEpilogueFwdISB_S9_SC_SE_Li256ELb1ELb1ELb1ELb0EEENS1_36VarlenDynamicPersistentTileSchedulerILi128ELi128ELi256ELi128ELb1ELb1ELb1ELb1ELb1ELb1EEEEEEEEEvNT_6ParamsE)
        /*0134*/ 	.word	0x00000060


	//----- nvinfo : EIATTR_MIN_STACK_SIZE
	.align		4
.L_72:
        /*0138*/ 	.byte	0x04, 0x12
        /*013a*/ 	.short	(.L_74 - .L_73)
	.align		4
.L_73:
        /*013c*/ 	.word	index@(_ZN7cutlass13device_kernelIN5flash11enable_sm90INS1_16FlashAttnFwdSm90INS1_25CollectiveMainloopFwdSm90ILi2EN4cute5tupleIJNS5_1CILi1EEES8_S8_EEENS6_IJNS7_ILi128EEESA_SA_EEELi128ENS_10bfloat16_tEfNS_4arch4Sm90ELb1ELb0ELb1ELb1ELb0ELb1ELb0ELb1ELb1ELb1ELb1ELb0EEENS1_21CollectiveEpilogueFwdISB_S9_SC_SE_Li256ELb1ELb1ELb1ELb0EEENS1_36VarlenDynamicPersistentTileSchedulerILi128ELi128ELi256ELi128ELb1ELb1ELb1ELb1ELb1ELb1EEEEEEEEEvNT_6ParamsE)
        /*0140*/ 	.word	0x00000068
.L_74:


//--------------------- .nv.compat                --------------------------
	.section	.nv.compat,"",@"SHT_CUDA_COMPAT_INFO"
	.align	4
        /*0000*/ 	.byte	0x02, 0x09, 0x01, 0x00, 0x02, 0x02, 0x04, 0x00, 0x02, 0x05, 0x05, 0x00, 0x03, 0x07, 0x01, 0x01
        /*0010*/ 	.byte	0x02, 0x03, 0x01, 0x00, 0x02, 0x06, 0x01, 0x00, 0x04, 0x0b, 0x08, 0x00, 0x00, 0x00, 0x00, 0x00
        /*0020*/ 	.byte	0x00, 0x00, 0x00, 0x00


//--------------------- .nv.info._ZN7cutlass13device_kernelIN5flash11enable_sm90INS1_16FlashAttnFwdSm90INS1_25CollectiveMainloopFwdSm90ILi2EN4cute5tupleIJNS5_1CILi1EEES8_S8_EEENS6_IJNS7_ILi128EEENS7_ILi176EEESA_EEELi128ENS_10bfloat16_tEfNS_4arch4Sm90ELb0ELb0ELb1ELb0ELb0ELb0ELb0ELb1ELb1ELb1ELb1ELb0EEENS1_21CollectiveEpilogueFwdINS6_IJSA_SA_SB_EEES9_SD_SF_Li256ELb0ELb1ELb1ELb0EEENS1_19SingleTileSchedulerILb0ELb1ELb1ELi128EEEEEEEEEvNT_6ParamsE --------------------------
	.section	.nv.info._ZN7cutlass13device_kernelIN5flash11enable_sm90INS1_16FlashAttnFwdSm90INS1_25CollectiveMainloopFwdSm90ILi2EN4cute5tupleIJNS5_1CILi1EEES8_S8_EEENS6_IJNS7_ILi128EEENS7_ILi176EEESA_EEELi128ENS_10bfloat16_tEfNS_4arch4Sm90ELb0ELb0ELb1ELb0ELb0ELb0ELb0ELb1ELb1ELb1ELb1ELb0EEENS1_21CollectiveEpilogueFwdINS6_IJSA_SA_SB_EEES9_SD_SF_Li256ELb0ELb1ELb1ELb0EEENS1_19SingleTileSchedulerILb0ELb1ELb1ELi128EEEEEEEEEvNT_6ParamsE,"",@"SHT_CUDA_INFO"
	.sectionflags	@""
	.align	4


	//----- nvinfo : EIATTR_CUDA_API_VERSION
	.align		4
        /*0000*/ 	.byte	0x04, 0x37
        /*0002*/ 	.short	(.L_76 - .L_75)
.L_75:
        /*0004*/ 	.word	0x00000082


	//----- nvinfo : EIATTR_KPARAM_INFO
	.align		4
.L_76:
        /*0008*/ 	.byte	0x04, 0x17
        /*000a*/ 	.short	(.L_78 - .L_77)
.L_77:
        /*000c*/ 	.word	0x00000000
        /*0010*/ 	.short	0x0000
        /*0012*/ 	.short	0x0070
        /*0014*/ 	.byte	0x00, 0xf0, 0x01, 0x28


	//----- nvinfo : EIATTR_SPARSE_MMA_MASK
	.align		4
.L_78:
        /*0018*/ 	.byte	0x03, 0x50
        /*001a*/ 	.short	0x0000


	//----- nvinfo : EIATTR_MAXREG_COUNT
	.align		4
        /*001c*/ 	.byte	0x03, 0x1b
        /*001e*/ 	.short	0x00a8


	//----- nvinfo : EIATTR_NUM_BARRIERS
	.align		4
        /*0020*/ 	.byte	0x02, 0x4c
        /*0022*/ 	.byte	0x10
	.zero		1


	//----- nvinfo : EIATTR_EXTERNS
	.align		4
        /*0024*/ 	.byte	0x04, 0x0f
        /*0026*/ 	.short	(.L_80 - .L_79)


	//   ....[0]....
	.align		4
.L_79:
        /*0028*/ 	.word	index@(__assertfail)


	//----- nvinfo : EIATTR_ANNOTATIONS
	.align		4
.L_80:
        /*002c*/ 	.byte	0x04, 0x55
        /*002e*/ 	.short	(.L_82 - .L_81)


	//   ....[0]....
.L_81:
        /*0030*/ 	.word	0x00000001
        /*0034*/ 	.byte	0x60, 0x09, 0x00, 0x00, 0x01, 0x00, 0x00, 0x00, 0x90, 0x13, 0x00, 0x00, 0x01, 0x00, 0x00, 0x00
        /*0044*/ 	.byte	0x50, 0xed, 0x00, 0x00, 0x01, 0x00, 0x00, 0x00, 0x10, 0xf2, 0x00, 0x00, 0x01, 0x00, 0x00, 0x00
        /*0054*/ 	.byte	0x90, 0xf2, 0x00, 0x00, 0x01, 0x00, 0x00, 0x00, 0xd0, 0xf5, 0x00, 0x00, 0x01, 0x00, 0x00, 0x00
        /*0064*/ 	.byte	0xa0, 0x01, 0x01, 0x00, 0x01, 0x00, 0x00, 0x00, 0xc0, 0x03, 0x01, 0x00, 0x01, 0x00, 0x00, 0x00
        /*0074*/ 	.byte	0x20, 0x04, 0x01, 0x00, 0x01, 0x00, 0x00, 0x00, 0xa0, 0x0b, 0x01, 0x00, 0x01, 0x00, 0x00, 0x00
        /*0084*/ 	.byte	0xf0, 0x0b, 0x01, 0x00, 0x01, 0x00, 0x00, 0x00, 0xf0, 0x13, 0x01, 0x00, 0x01, 0x00, 0x00, 0x00
        /*0094*/ 	.byte	0x30, 0x14, 0x01, 0x00, 0x01, 0x00, 0x00, 0x00, 0xb0, 0x1b, 0x01, 0x00, 0x01, 0x00, 0x00, 0x00
        /*00a4*/ 	.byte	0xc0, 0x20, 0x01, 0x00


	//----- nvinfo : EIATTR_MERCURY_ISA_VERSION
	.align		4
.L_82:
        /*00a8*/ 	.byte	0x03, 0x5f
        /*00aa*/ 	.short	0x0101


	//----- nvinfo : EIATTR_INT_WARP_WIDE_INSTR_OFFSETS
	.align		4
        /*00ac*/ 	.byte	0x04, 0x31
        /*00ae*/ 	.short	(.L_84 - .L_83)


	//   ....[0]....
.L_83:
        /*00b0*/ 	.word	0x00000130


	//   ....[1]....
        /*00b4*/ 	.word	0x00000170


	//   ....[2]....
        /*00b8*/ 	.word	0x000001e0


	//----- nvinfo : EIATTR_COOP_GROUP_MASK_REGIDS
	.align		4
.L_84:
        /*00bc*/ 	.byte	0x04, 0x29
        /*00be*/ 	.short	(.L_86 - .L_85)


	//   ....[0]....
.L_85:
        /*00c0*/ 	.word	0xffffffff


	//   ....[1]....
        /*00c4*/ 	.word	0xffffffff


	//   ....[2]....
        /*00c8*/ 	.word	0xffffffff


	//   ....[3]....
        /*00cc*/ 	.word	0xffffffff


	//   ....[4]....
        /*00d0*/ 	.word	0xffffffff


	//   ....[5]....
        /*00d4*/ 	.word	0xffffffff


	//   ....[6]....
        /*00d8*/ 	.word	0xffffffff


	//   ....[7]....
        /*00dc*/ 	.word	0xffffffff


	//   ....[8]....
        /*00e0*/ 	.word	0xffffffff


	//   ....[9]....
        /*00e4*/ 	.word	0xffffffff


	//   ....[10]....
        /*00e8*/ 	.word	0xffffffff


	//   ....[11]....
        /*00ec*/ 	.word	0xffffffff


	//   ....[12]....
        /*00f0*/ 	.word	0xffffffff


	//   ....[13]....
        /*00f4*/ 	.word	0xffffffff


	//   ....[14]....
        /*00f8*/ 	.word	0xffffffff


	//   ....[15]....
        /*00fc*/ 	.word	0xffffffff


	//   ....[16]....
        /*0100*/ 	.word	0xffffffff


	//   ....[17]....
        /*0104*/ 	.word	0xffffffff


	//   ....[18]....
        /*0108*/ 	.word	0xffffffff


	//   ....[19]....
        /*010c*/ 	.word	0xffffffff


	//   ....[20]....
        /*0110*/ 	.word	0xffffffff


	//   ....[21]....
        /*0114*/ 	.word	0xffffffff


	//   ....[22]....
        /*0118*/ 	.word	0xffffffff


	//   ....[23]....
        /*011c*/ 	.word	0xffffffff


	//   ....[24]....
        /*0120*/ 	.word	0xffffffff


	//   ....[25]....
        /*0124*/ 	.word	0xffffffff


	//   ....[26]....
        /*0128*/ 	.word	0xffffffff


	//   ....[27]....
        /*012c*/ 	.word	0xffffffff


	//   ....[28]....
        /*0130*/ 	.word	0xffffffff


	//   ....[29]....
        /*0134*/ 	.word	0xffffffff


	//   ....[30]....
        /*0138*/ 	.word	0xffffffff


	//   ....[31]....
        /*013c*/ 	.word	0xffffffff


	//   ....[32]....
        /*0140*/ 	.word	0xffffffff


	//   ....[33]....
        /*0144*/ 	.word	0xffffffff


	//   ....[34]....
        /*0148*/ 	.word	0xffffffff


	//   ....[35]....
        /*014c*/ 	.word	0xffffffff


	//   ....[36]....
        /*0150*/ 	.word	0xffffffff


	//   ....[37]....
        /*0154*/ 	.word	0xffffffff


	//   ....[38]....
        /*0158*/ 	.word	0xffffffff


	//   ....[39]....
        /*015c*/ 	.word	0xffffffff


	//   ....[40]....
        /*0160*/ 	.word	0xffffffff


	//   ....[41]....
        /*0164*/ 	.word	0xffffffff


	//   ....[42]....
        /*0168*/ 	.word	0xffffffff


	//   ....[43]....
        /*016c*/ 	.word	0xffffffff


	//   ....[44]....
        /*0170*/ 	.word	0xffffffff


	//   ....[45]....
        /*0174*/ 	.word	0xffffffff


	//   ....[46]....
        /*0178*/ 	.word	0xffffffff


	//   ....[47]....
        /*017c*/ 	.word	0x0500000f


	//   ....[48]....
        /*0180*/ 	.word	0x0500000f


	//   ....[49]....
        /*0184*/ 	.word	0x0500000f


	//   ....[50]....
        /*0188*/ 	.word	0x0500000f


	//   ....[51]....
        /*018c*/ 	.word	0x0500000f


	//   ....[52]....
        /*0190*/ 	.word	0x0500000f


	//   ....[53]....
        /*0194*/ 	.word	0x0500000f


	//   ....[54]....
        /*0198*/ 	.word	0x0500000f


	//   ....[55]....
        /*019c*/ 	.word	0x0500000f


	//   ....[56]....
        /*01a0*/ 	.word	0x0500000f


	//   ....[57]....
        /*01a4*/ 	.word	0x0500000f


	//   ....[58]....
        /*01a8*/ 	.word	0x0500000f


	//   ....[59]....
        /*01ac*/ 	.word	0x0500000f


	//   ....[60]....
        /*01b0*/ 	.word	0x0500000f


	//   ....[61]....
        /*01b4*/ 	.word	0x0500000f


	//   ....[62]....
        /*01b8*/ 	.word	0x0500000f


	//   ....[63]....
        /*01bc*/ 	.word	0x0500000f


	//   ....[64]....
        /*01c0*/ 	.word	0x0500000f


	//----- nvinfo : EIATTR_COOP_GROUP_INSTR_OFFSETS
	.align		4
.L_86:
        /*01c4*/ 	.byte	0x04, 0x28
        /*01c6*/ 	.short	(.L_88 - .L_87)


	//   ....[0]....
.L_87:
        /*01c8*/ 	.word	0x00000070


	//   ....[1]....
        /*01cc*/ 	.word	0x00000140


	//   ....[2]....
        /*01d0*/ 	.word	0x00000190


	//   ....[3]....
        /*01d4*/ 	.word	0x000003c0


	//   ....[4]....
        /*01d8*/ 	.word	0x00000520


	//   ....[5]....
        /*01dc*/ 	.word	0x00000640


	//   ....[6]....
        /*01e0*/ 	.word	0x000007a0


	//   ....[7]....
        /*01e4*/ 	.word	0x00001160


	//   ....[8]....
        /*01e8*/ 	.word	0x000050a0


	//   ....[9]....
        /*01ec*/ 	.word	0x000050e0


	//   ....[10]....
        /*01f0*/ 	.word	0x000058a0


	//   ....[11]....
        /*01f4*/ 	.word	0x000058f0


	//   ....[12]....
        /*01f8*/ 	.word	0x0000a240


	//   ....[13]....
        /*01fc*/ 	.word	0x0000a2a0


	//   ....[14]....
        /*0200*/ 	.word	0x0000ad70


	//   ....[15]....
        /*0204*/ 	.word	0x0000add0


	//   ....[16]....
        /*0208*/ 	.word	0x0000c4c0


	//   ....[17]....
        /*020c*/ 	.word	0x0000c500


	//   ....[18]....
        /*0210*/ 	.word	0x0000c580


	//   ....[19]....
        /*0214*/ 	.word	0x0000c5c0


	//   ....[20]....
        /*0218*/ 	.word	0x0000d630


	//   ....[21]....
        /*021c*/ 	.word	0x0000d670


	//   ....[22]....
        /*0220*/ 	.word	0x0000d6b0


	//   ....[23]....
        /*0224*/ 	.word	0x0000d6e0


	//   ....[24]....
        /*0228*/ 	.word	0x0000d710


	//   ....[25]....
        /*022c*/ 	.word	0x0000d720


	//   ....[26]....
        /*0230*/ 	.word	0x0000dd70


	//   ....[27]....
        /*0234*/ 	.word	0x0000dd80


	//   ....[28]....
        /*0238*/ 	.word	0x0000e7f0


	//   ....[29]....
        /*023c*/ 	.word	0x0000f250


	//   ....[30]....
        /*0240*/ 	.word	0x0000fbd0


	//   ....[31]....
        /*0244*/ 	.word	0x0000fbe0


	//   ....[32]....
        /*0248*/ 	.word	0x0000fbf0


	//   ....[33]....
        /*024c*/ 	.word	0x0000fc40


	//   ....[34]....
        /*0250*/ 	.word	0x0000fcd0


	//   ....[35]....
        /*0254*/ 	.word	0x0000fce0


	//   ....[36]....
        /*0258*/ 	.word	0x0000fd70


	//   ....[37]....
        /*025c*/ 	.word	0x0000fda0


	//   ....[38]....
        /*0260*/ 	.word	0x0000fe00


	//   ....[39]....
        /*0264*/ 	.word	0x0000fe30


	//   ....[40]....
        /*0268*/ 	.word	0x0000feb0


	//   ....[41]....
        /*026c*/ 	.word	0x0000fee0


	//   ....[42]....
        /*0270*/ 	.word	0x0000ff40


	//   ....[43]....
        /*0274*/ 	.word	0x0000ff80


	//   ....[44]....
        /*0278*/ 	.word	0x00010000


	//   ....[45]....
        /*027c*/ 	.word	0x00010040


	//   ....[46]....
        /*0280*/ 	.word	0x00012050


	//   ....[47]....
        /*0284*/ 	.word	0x00012510


	//   ....[48]....
        /*0288*/ 	.word	0x00012690


	//   ....[49]....
        /*028c*/ 	.word	0x000126e0


	//   ....[50]....
        /*0290*/ 	.word	0x00012810


	//   ....[51]....
        /*0294*/ 	.word	0x00012880


	//   ....[52]....
        /*0298*/ 	.word	0x00012970


	//   ....[53]....
        /*029c*/ 	.word	0x000129e0


	//   ....[54]....
        /*02a0*/ 	.word	0x00012ad0


	//   ....[55]....
        /*02a4*/ 	.word	0x00012b40


	//   ....[56]....
        /*02a8*/ 	.word	0x00012c30


	//   ....[57]....
        /*02ac*/ 	.word	0x00012ca0


	//   ....[58]....
        /*02b0*/ 	.word	0x00012d90


	//   ....[59]....
        /*02b4*/ 	.word	0x00012e00


	//   ....[60]....
        /*02b8*/ 	.word	0x00012ef0


	//   ....[61]....
        /*02bc*/ 	.word	0x00012f50


	//   ....[62]....
        /*02c0*/ 	.word	0x00013030


	//   ....[63]....
        /*02c4*/ 	.word	0x00013080


	//   ....[64]....
        /*02c8*/ 	.word	0x00013480


	//----- nvinfo : EIATTR_REG_RECONFIG
	.align		4
.L_88:
        /*02cc*/ 	.byte	0x01, 0x54
	.zero		2


	//----- nvinfo : EIATTR_SYSCALL_OFFSETS
	.align		4
        /*02d0*/ 	.byte	0x04, 0x46
        /*02d2*/ 	.short	(.L_90 - .L_89)


	//   ....[0]....
.L_89:
        /*02d4*/ 	.word	0x00001340


	//   ....[1]....
        /*02d8*/ 	.word	0x0000eed0


	//   ....[2]....
        /*02dc*/ 	.word	0x0000f010


	//   ....[3]....
        /*02e0*/ 	.word	0x0000f100


	//   ....[4]....
        /*02e4*/ 	.word	0x0000f7f0


	//----- nvinfo : EIATTR_MBARRIER_INSTR_OFFSETS
	.align		4
.L_90:
        /*02e8*/ 	.byte	0x04, 0x39
        /*02ea*/ 	.short	(.L_92 - .L_91)


	//   ....[0]....
.L_91:
        /*02ec*/ 	.word	0x00000270
        /*02f0*/ 	.word	0x000000ff
        /*02f4*/ 	.word	0x00034800
        /*02f8*/ 	.short	0x0100
        /*02fa*/ 	.byte	0x08
	.zero		1


	//   ....[1]....
        /*02fc*/ 	.word	0x00000280
        /*0300*/ 	.word	0x000000ff
        /*0304*/ 	.word	0x00034820
        /*0308*/ 	.short	0x0100
        /*030a*/ 	.byte	0x08
	.zero		1


	//   ....[2]....
        /*030c*/ 	.word	0x00000370
        /*0310*/ 	.word	0x000000ff
        /*0314*/ 	.word	0x00034830
        /*0318*/ 	.short	0x0100
        /*031a*/ 	.byte	0x08
	.zero		1


	//   ....[3]....
        /*031c*/ 	.word	0x00000380
        /*0320*/ 	.word	0x000000ff
        /*0324*/ 	.word	0x00034840
        /*0328*/ 	.short	0x0100
        /*032a*/ 	.byte	0x08
	.zero		1


	//   ....[4]....
        /*032c*/ 	.word	0x00000390
        /*0330*/ 	.word	0x000000ff
        /*0334*/ 	.word	0x00034838
        /*0338*/ 	.short	0x0100
        /*033a*/ 	.byte	0x08
	.zero		1


	//   ....[5]....
        /*033c*/ 	.word	0x000003a0
        /*0340*/ 	.word	0x000000ff
        /*0344*/ 	.word	0x00034848
        /*0348*/ 	.short	0x0100
        /*034a*/ 	.byte	0x08
	.zero		1


	//   ....[6]....
        /*034c*/ 	.word	0x000004d0
        /*0350*/ 	.word	0x000000ff
        /*0354*/ 	.word	0x00034850
        /*0358*/ 	.short	0x0100
        /*035a*/ 	.byte	0x08
	.zero		1


	//   ....[7]....
        /*035c*/ 	.word	0x000004e0
        /*0360*/ 	.word	0x000000ff
        /*0364*/ 	.word	0x00034860
        /*0368*/ 	.short	0x0100
        /*036a*/ 	.byte	0x08
	.zero		1


	//   ....[8]....
        /*036c*/ 	.word	0x000004f0
        /*0370*/ 	.word	0x000000ff
        /*0374*/ 	.word	0x00034858
        /*0378*/ 	.short	0x0100
        /*037a*/ 	.byte	0x08
	.zero		1


	//   ....[9]....
        /*037c*/ 	.word	0x00000500
        /*0380*/ 	.word	0x000000ff
        /*0384*/ 	.word	0x00034868
        /*0388*/ 	.short	0x0100
        /*038a*/ 	.byte	0x08
	.zero		1


	//   ....[10]....
        /*038c*/ 	.word	0x000005f0
        /*0390*/ 	.word	0x000000ff
        /*0394*/ 	.word	0x00034870
        /*0398*/ 	.short	0x0100
        /*039a*/ 	.byte	0x06
	.zero		1


	//   ....[11]....
        /*039c*/ 	.word	0x00000600
        /*03a0*/ 	.word	0x000000ff
        /*03a4*/ 	.word	0x00034880
        /*03a8*/ 	.short	0x0100
        /*03aa*/ 	.byte	0x06
	.zero		1


	//   ....[12]....
        /*03ac*/ 	.word	0x00000610
        /*03b0*/ 	.word	0x000000ff
        /*03b4*/ 	.word	0x00034878
        /*03b8*/ 	.short	0x0100
        /*03ba*/ 	.byte	0x06
	.zero		1


	//   ....[13]....
        /*03bc*/ 	.word	0x00000620
        /*03c0*/ 	.word	0x000000ff
        /*03c4*/ 	.word	0x00034888
        /*03c8*/ 	.short	0x0100
        /*03ca*/ 	.byte	0x06
	.zero		1


	//   ....[14]....
        /*03cc*/ 	.word	0x00000750
        /*03d0*/ 	.word	0x000000ff
        /*03d4*/ 	.word	0x00034890
        /*03d8*/ 	.short	0x0100
        /*03da*/ 	.byte	0x08
	.zero		1


	//   ....[15]....
        /*03dc*/ 	.word	0x00000760
        /*03e0*/ 	.word	0x000000ff
        /*03e4*/ 	.word	0x000348a0
        /*03e8*/ 	.short	0x0100
        /*03ea*/ 	.byte	0x08
	.zero		1


	//   ....[16]....
        /*03ec*/ 	.word	0x00000770
        /*03f0*/ 	.word	0x000000ff
        /*03f4*/ 	.word	0x00034898
        /*03f8*/ 	.short	0x0100
        /*03fa*/ 	.byte	0x08
	.zero		1


	//   ....[17]....
        /*03fc*/ 	.word	0x00000780
        /*0400*/ 	.word	0x000000ff
        /*0404*/ 	.word	0x000348a8
        /*0408*/ 	.short	0x0100
        /*040a*/ 	.byte	0x08
	.zero		1


	//   ....[18]....
        /*040c*/ 	.word	0x000008b0
        /*0410*/ 	.word	0x000000ff
        /*0414*/ 	.word	0x000348b0
        /*0418*/ 	.short	0x0100
        /*041a*/ 	.byte	0x08
	.zero		1


	//   ....[19]....
        /*041c*/ 	.word	0x000008c0
        /*0420*/ 	.word	0x000000ff
        /*0424*/ 	.word	0x000348c0
        /*0428*/ 	.short	0x0100
        /*042a*/ 	.byte	0x08
	.zero		1


	//   ....[20]....
        /*042c*/ 	.word	0x000008d0
        /*0430*/ 	.word	0x000000ff
        /*0434*/ 	.word	0x000348b8
        /*0438*/ 	.short	0x0100
        /*043a*/ 	.byte	0x08
	.zero		1


	//   ....[21]....
        /*043c*/ 	.word	0x000008e0
        /*0440*/ 	.word	0x000000ff
        /*0444*/ 	.word	0x000348c8
        /*0448*/ 	.short	0x0100
        /*044a*/ 	.byte	0x08
	.zero		1


	//   ....[22]....
        /*044c*/ 	.word	0x00001370
        /*0450*/ 	.word	0x000000ff
        /*0454*/ 	.word	0x00034800
        /*0458*/ 	.short	0x010a
        /*045a*/ 	.byte	0x04
	.zero		1


	//   ....[23]....
        /*045c*/ 	.word	0x00001410
        /*0460*/ 	.word	0x000000ff
        /*0464*/ 	.word	0x00034830
        /*0468*/ 	.short	0x010a
        /*046a*/ 	.byte	0x04
	.zero		1


	//   ....[24]....
        /*046c*/ 	.word	0x000014a0
        /*0470*/ 	.word	0x000000ff
        /*0474*/ 	.word	0x00034830
        /*0478*/ 	.short	0x010a
        /*047a*/ 	.byte	0x04
	.zero		1


	//   ....[25]....
        /*047c*/ 	.word	0x00006030
        /*0480*/ 	.word	0x00000005
        /*0484*/ 	.word	0x00000000
        /*0488*/ 	.short	0x0101
        /*048a*/ 	.byte	0x3f
	.zero		1


	//   ....[26]....
        /*048c*/ 	.word	0x00006f20
        /*0490*/ 	.word	0x00000009
        /*0494*/ 	.word	0x00034830
        /*0498*/ 	.short	0x010a
        /*049a*/ 	.byte	0x3f
	.zero		1


	//   ....[27]....
        /*049c*/ 	.word	0x00006f60
        /*04a0*/ 	.word	0x00000009
        /*04a4*/ 	.word	0x00034830
        /*04a8*/ 	.short	0x010a
        /*04aa*/ 	.byte	0x3f
	.zero		1


	//   ....[28]....
        /*04ac*/ 	.word	0x00009520
        /*04b0*/ 	.word	0x000000ff
        /*04b4*/ 	.word	0x00034850
        /*04b8*/ 	.short	0x010a
        /*04ba*/ 	.byte	0x06
	.zero		1


	//   ....[29]....
        /*04bc*/ 	.word	0x00009560
        /*04c0*/ 	.word	0x000000ff
        /*04c4*/ 	.word	0x00034850
        /*04c8*/ 	.short	0x010a
        /*04ca*/ 	.byte	0x06
	.zero		1


	//   ....[30]....
        /*04cc*/ 	.word	0x0000b610
        /*04d0*/ 	.word	0x00000074
        /*04d4*/ 	.word	0x00000000
        /*04d8*/ 	.short	0x0101
        /*04da*/ 	.byte	0x3f
	.zero		1


	//   ....[31]....
        /*04dc*/ 	.word	0x0000b6c0
        /*04e0*/ 	.word	0x00000076
        /*04e4*/ 	.word	0x00000000
        /*04e8*/ 	.short	0x0101
        /*04ea*/ 	.byte	0x3f
	.zero		1


	//   ....[32]....
        /*04ec*/ 	.word	0x0000c420
        /*04f0*/ 	.word	0x0000000b
        /*04f4*/ 	.word	0x00034850
        /*04f8*/ 	.short	0x010a
        /*04fa*/ 	.byte	0x3f
	.zero		1


	//   ....[33]....
        /*04fc*/ 	.word	0x0000c460
        /*0500*/ 	.word	0x0000000b
        /*0504*/ 	.word	0x00034850
        /*0508*/ 	.short	0x010a
        /*050a*/ 	.byte	0x3f
	.zero		1


	//   ....[34]....
        /*050c*/ 	.word	0x0000cb00
        /*0510*/ 	.word	0x00000005
        /*0514*/ 	.word	0x00000000
        /*0518*/ 	.short	0x0101
        /*051a*/ 	.byte	0x3f
	.zero		1


	//   ....[35]....
        /*051c*/ 	.word	0x0000d700
        /*0520*/ 	.word	0x000000ff
        /*0524*/ 	.word	0x00000000
        /*0528*/ 	.short	0x0101
        /*052a*/ 	.byte	0x04
	.zero		1


	//   ....[36]....
        /*052c*/ 	.word	0x0000f470
        /*0530*/ 	.word	0x000000ff
        /*0534*/ 	.word	0x00034840
        /*0538*/ 	.short	0x010a
        /*053a*/ 	.byte	0x26
	.zero		1


	//   ....[37]....
        /*053c*/ 	.word	0x00010140
        /*0540*/ 	.word	0x000000ff
        /*0544*/ 	.word	0x00034800
        /*0548*/ 	.short	0x0107
        /*054a*/ 	.byte	0x26
	.zero		1


	//   ....[38]....
        /*054c*/ 	.word	0x000101b0
        /*0550*/ 	.word	0x000000ff
        /*0554*/ 	.word	0x00034800
        /*0558*/ 	.short	0x0101
        /*055a*/ 	.byte	0x26
	.zero		1


	//   ....[39]....
        /*055c*/ 	.word	0x000101c0
        /*0560*/ 	.word	0x000000ff
        /*0564*/ 	.word	0x00034820
        /*0568*/ 	.short	0x010a
        /*056a*/ 	.byte	0x26
	.zero		1


	//   ....[40]....
        /*056c*/ 	.word	0x000105e0
        /*0570*/ 	.word	0x000000ff
        /*0574*/ 	.word	0x00034848
        /*0578*/ 	.short	0x010a
        /*057a*/ 	.byte	0x26
	.zero		1


	//   ....[41]....
        /*057c*/ 	.word	0x000108a0
        /*0580*/ 	.word	0x000000ff
        /*0584*/ 	.word	0x00034860
        /*0588*/ 	.short	0x010a
        /*058a*/ 	.byte	0x26
	.zero		1


	//   ....[42]....
        /*058c*/ 	.word	0x00010db0
        /*0590*/ 	.word	0x000000ff
        /*0594*/ 	.word	0x00034840
        /*0598*/ 	.short	0x010a
        /*059a*/ 	.byte	0x26
	.zero		1


	//   ....[43]....
        /*059c*/ 	.word	0x00011090
        /*05a0*/ 	.word	0x000000ff
        /*05a4*/ 	.word	0x00034868
        /*05a8*/ 	.short	0x010a
        /*05aa*/ 	.byte	0x26
	.zero		1


	//   ....[44]....
        /*05ac*/ 	.word	0x000115f0
        /*05b0*/ 	.word	0x000000ff
        /*05b4*/ 	.word	0x00034848
        /*05b8*/ 	.short	0x010a
        /*05ba*/ 	.byte	0x26
	.zero		1


	//   ....[45]....
        /*05bc*/ 	.word	0x000118b0
        /*05c0*/ 	.word	0x000000ff
        /*05c4*/ 	.word	0x00034860
        /*05c8*/ 	.short	0x010a
        /*05ca*/ 	.byte	0x26
	.zero		1


	//   ....[46]....
        /*05cc*/ 	.word	0x00011c50
        /*05d0*/ 	.word	0x00000003
        /*05d4*/ 	.word	0x00034860
        /*05d8*/ 	.short	0x010a
        /*05da*/ 	.byte	0x3f
	.zero		1


	//   ....[47]....
        /*05dc*/ 	.word	0x00011fe0
        /*05e0*/ 	.word	0x00000002
        /*05e4*/ 	.word	0x00034820
        /*05e8*/ 	.short	0x010a
        /*05ea*/ 	.byte	0x3f
	.zero		1


	//   ....[48]....
        /*05ec*/ 	.word	0x00012180
        /*05f0*/ 	.word	0x00000006
        /*05f4*/ 	.word	0x00000000
        /*05f8*/ 	.short	0x010a
        /*05fa*/ 	.byte	0x3f
	.zero		1


	//   ....[49]....
        /*05fc*/ 	.word	0x000121f0
        /*0600*/ 	.word	0x00000003
        /*0604*/ 	.word	0x00000000
        /*0608*/ 	.short	0x010a
        /*060a*/ 	.byte	0x3f
	.zero		1


	//   ....[50]....
        /*060c*/ 	.word	0x00012250
        /*0610*/ 	.word	0x00000000
        /*0614*/ 	.word	0x00000000
        /*0618*/ 	.short	0x010a
        /*061a*/ 	.byte	0x3f
	.zero		1


	//   ....[51]....
        /*061c*/ 	.word	0x00012280
        /*0620*/ 	.word	0x00000003
        /*0624*/ 	.word	0x00000000
        /*0628*/ 	.short	0x010a
        /*062a*/ 	.byte	0x3f
	.zero		1


	//   ....[52]....
        /*062c*/ 	.word	0x00012300
        /*0630*/ 	.word	0x00000003
        /*0634*/ 	.word	0x00034800
        /*0638*/ 	.short	0x010a
        /*063a*/ 	.byte	0x3f
	.zero		1


	//   ....[53]....
        /*063c*/ 	.word	0x00012370
        /*0640*/ 	.word	0x00000003
        /*0644*/ 	.word	0x00034830
        /*0648*/ 	.short	0x010a
        /*064a*/ 	.byte	0x3f
	.zero		1


	//   ....[54]....
        /*064c*/ 	.word	0x000123c0
        /*0650*/ 	.word	0x00000009
        /*0654*/ 	.word	0x00034830
        /*0658*/ 	.short	0x010a
        /*065a*/ 	.byte	0x3f
	.zero		1


	//   ....[55]....
        /*065c*/ 	.word	0x00012420
        /*0660*/ 	.word	0x00000009
        /*0664*/ 	.word	0x00034850
        /*0668*/ 	.short	0x010a
        /*066a*/ 	.byte	0x3f
	.zero		1


	//   ....[56]....
        /*066c*/ 	.word	0x00012470
        /*0670*/ 	.word	0x0000000b
        /*0674*/ 	.word	0x00034850
        /*0678*/ 	.short	0x010a
        /*067a*/ 	.byte	0x3f
	.zero		1


	//   ....[57]....
        /*067c*/ 	.word	0x000125d0
        /*0680*/ 	.word	0x00000003
        /*0684*/ 	.word	0x00034840
        /*0688*/ 	.short	0x010a
        /*068a*/ 	.byte	0x3f
	.zero		1


	//   ....[58]....
        /*068c*/ 	.word	0x000130c0
        /*0690*/ 	.word	0x00000003
        /*0694*/ 	.word	0x00034820
        /*0698*/ 	.short	0x010a
        /*069a*/ 	.byte	0x3f
	.zero		1


	//   ....[59]....
        /*069c*/ 	.word	0x00013120
        /*06a0*/ 	.word	0x00000003
        /*06a4*/ 	.word	0x00034848
        /*06a8*/ 	.short	0x010a
        /*06aa*/ 	.byte	0x3f
	.zero		1


	//   ....[60]....
        /*06ac*/ 	.word	0x00013180
        /*06b0*/ 	.word	0x00000003
        /*06b4*/ 	.word	0x00034860
        /*06b8*/ 	.short	0x010a
        /*06ba*/ 	.byte	0x3f
	.zero		1


	//   ....[61]....
        /*06bc*/ 	.word	0x000131e0
        /*06c0*/ 	.word	0x00000003
        /*06c4*/ 	.word	0x00034840
        /*06c8*/ 	.short	0x010a
        /*06ca*/ 	.byte	0x3f
	.zero		1


	//   ....[62]....
        /*06cc*/ 	.word	0x00013240
        /*06d0*/ 	.word	0x00000003
        /*06d4*/ 	.word	0x00034868
        /*06d8*/ 	.short	0x010a
        /*06da*/ 	.byte	0x3f
	.zero		1


	//   ....[63]....
        /*06dc*/ 	.word	0x000132a0
        /*06e0*/ 	.word	0x00000003
        /*06e4*/ 	.word	0x00034848
        /*06e8*/ 	.short	0x010a
        /*06ea*/ 	.byte	0x3f
	.zero		1


	//   ....[64]....
        /*06ec*/ 	.word	0x00013300
        /*06f0*/ 	.word	0x00000003
        /*06f4*/ 	.word	0x00034860
        /*06f8*/ 	.short	0x010a
        /*06fa*/ 	.byte	0x3f
	.zero		1


	//   ....[65]....
        /*06fc*/ 	.word	0x00013350
        /*0700*/ 	.word	0x00000003
        /*0704*/ 	.word	0x00034860
        /*0708*/ 	.short	0x010a
        /*070a*/ 	.byte	0x3f
	.zero		1


	//   ....[66]....
        /*070c*/ 	.word	0x000133a0
        /*0710*/ 	.word	0x00000002
        /*0714*/ 	.word	0x00034820
        /*0718*/ 	.short	0x010a
        /*071a*/ 	.byte	0x3f
	.zero		1


	//   ....[67]....
        /*071c*/ 	.word	0x00013540
        /*0720*/ 	.word	0x00000006
        /*0724*/ 	.word	0x00000000
        /*0728*/ 	.short	0x010a
        /*072a*/ 	.byte	0x3f
	.zero		1


	//   ....[68]....
        /*072c*/ 	.word	0x00013590
        /*0730*/ 	.word	0x00000003
        /*0734*/ 	.word	0x00000000
        /*0738*/ 	.short	0x010a
        /*073a*/ 	.byte	0x3f
	.zero		1


	//   ....[69]....
        /*073c*/ 	.word	0x000135e0
        /*0740*/ 	.word	0x00000000
        /*0744*/ 	.word	0x00000000
        /*0748*/ 	.short	0x010a
        /*074a*/ 	.byte	0x3f
	.zero		1


	//----- nvinfo : EIATTR_NUM_MBARRIERS
	.align		4
.L_92:
        /*074c*/ 	.byte	0x03, 0x38
        /*074e*/ 	.short	0x0016


	//----- nvinfo : EIATTR_EXIT_INSTR_OFFSETS
	.align		4
        /*0750*/ 	.byte	0x04, 0x1c
        /*0752*/ 	.short	(.L_94 - .L_93)


	//   ....[0]....
.L_93:
        /*0754*/ 	.word	0x000122d0


	//----- nvinfo : EIATTR_MAX_THREADS
	.align		4
.L_94:
        /*0758*/ 	.byte	0x04, 0x05
        /*075a*/ 	.short	(.L_96 - .L_95)
.L_95:
        /*075c*/ 	.word	0x00000180
        /*0760*/ 	.word	0x00000001
        /*0764*/ 	.word	0x00000001


	//----- nvinfo : EIATTR_CRS_STACK_SIZE
	.align		4
.L_96:
        /*0768*/ 	.byte	0x04, 0x1e
        /*076a*/ 	.short	(.L_98 - .L_97)
.L_97:
        /*076c*/ 	.word	0x00000000


	//----- nvinfo : EIATTR_CBANK_PARAM_SIZE
	.align		4
.L_98:
        /*0770*/ 	.byte	0x03, 0x19
        /*0772*/ 	.short	0x0a70


	//----- nvinfo : EIATTR_PARAM_CBANK
	.align		4
        /*0774*/ 	.byte	0x04, 0x0a
        /*0776*/ 	.short	(.L_100 - .L_99)
	.align		4
.L_99:
        /*0778*/ 	.word	index@(.nv.constant0._ZN7cutlass13device_kernelIN5flash11enable_sm90INS1_16FlashAttnFwdSm90INS1_25CollectiveMainloopFwdSm90ILi2EN4cute5tupleIJNS5_1CILi1EEES8_S8_EEENS6_IJNS7_ILi128EEENS7_ILi176EEESA_EEELi128ENS_10bfloat16_tEfNS_4arch4Sm90ELb0ELb0ELb1ELb0ELb0ELb0ELb0ELb1ELb1ELb1ELb1ELb0EEENS1_21CollectiveEpilogueFwdINS6_IJSA_SA_SB_EEES9_SD_SF_Li256ELb0ELb1ELb1ELb0EEENS1_19SingleTileSchedulerILb0ELb1ELb1ELi128EEEEEEEEEvNT_6ParamsE)
        /*077c*/ 	.short	0x0210
        /*077e*/ 	.short	0x0a70


	//----- nvinfo : EIATTR_SW_WAR
	.align		4
.L_100:
        /*0780*/ 	.byte	0x04, 0x36
        /*0782*/ 	.short	(.L_102 - .L_101)
.L_101:
        /*0784*/ 	.word	0x00000008
.L_102:


//--------------------- .nv.info._ZN7cutlass13device_kernelIN5flash11enable_sm90INS1_16FlashAttnFwdSm90INS1_25CollectiveMainloopFwdSm90ILi2EN4cute5tupleIJNS5_1CILi1EEES8_S8_EEENS6_IJNS7_ILi128EEENS7_ILi176EEESA_EEELi128ENS_10bfloat16_tEfNS_4arch4Sm90ELb0ELb0ELb1ELb1ELb0ELb0ELb0ELb1ELb1ELb1ELb1ELb0EEENS1_21CollectiveEpilogueFwdINS6_IJSA_SA_SB_EEES9_SD_SF_Li256ELb1ELb1ELb1ELb0EEENS1_36VarlenDynamicPersistentTileSchedulerILi128ELi176ELi256ELi128ELb1ELb1ELb1ELb0ELb1ELb1EEEEEEEEEvNT_6ParamsE --------------------------
	.section	.nv.info._ZN7cutlass13device_kernelIN5flash11enable_sm90INS1_16FlashAttnFwdSm90INS1_25CollectiveMainloopFwdSm90ILi2EN4cute5tupleIJNS5_1CILi1EEES8_S8_EEENS6_IJNS7_ILi128EEENS7_ILi176EEESA_EEELi128ENS_10bfloat16_tEfNS_4arch4Sm90ELb0ELb0ELb1ELb1ELb0ELb0ELb0ELb1ELb1ELb1ELb1ELb0EEENS1_21CollectiveEpilogueFwdINS6_IJSA_SA_SB_EEES9_SD_SF_Li256ELb1ELb1ELb1ELb0EEENS1_36VarlenDynamicPersistentTileSchedulerILi128ELi176ELi256ELi128ELb1ELb1ELb1ELb0ELb1ELb1EEEEEEEEEvNT_6ParamsE,"",@"SHT_CUDA_INFO"
	.sectionflags	@""
	.align	4


	//----- nvinfo : EIATTR_CUDA_API_VERSION
	.align		4
        /*0000*/ 	.byte	0x04, 0x37
        /*0002*/ 	.short	(.L_104 - .L_103)
.L_103:
        /*0004*/ 	.word	0x00000082


	//----- nvinfo : EIATTR_KPARAM_INFO
	.align		4
.L_104:
        /*0008*/ 	.byte	0x04, 0x17
        /*000a*/ 	.short	(.L_106 - .L_105)
.L_105:
        /*000c*/ 	.word	0x00000000
        /*0010*/ 	.short	0x0000
        /*0012*/ 	.short	0x0070
        /*0014*/ 	.byte	0x00, 0xf0, 0x01, 0x2a


	//----- nvinfo : EIATTR_SPARSE_MMA_MASK
	.align		4
.L_106:
        /*0018*/ 	.byte	0x03, 0x50
        /*001a*/ 	.short	0x0000


	//----- nvinfo : EIATTR_MAXREG_COUNT
	.align		4
        /*001c*/ 	.byte	0x03, 0x1b
        /*001e*/ 	.short	0x00a8


	//----- nvinfo : EIATTR_NUM_BARRIERS
	.align		4
        /*0020*/ 	.byte	0x02, 0x4c
        /*0022*/ 	.byte	0x10
	.zero		1


	//----- nvinfo : EIATTR_EXTERNS
	.align		4
        /*0024*/ 	.byte	0x04, 0x0f
        /*0026*/ 	.short	(.L_108 - .L_107)


	//   ....[0]....
	.align		4
.L_107:
        /*0028*/ 	.word	index@(__assertfail)


	//----- nvinfo : EIATTR_ANNOTATIONS
	.align		4
.L_108:
        /*002c*/ 	.byte	0x04, 0x55
        /*002e*/ 	.short	(.L_110 - .L_109)


	//   ....[0]....
.L_109:
        /* <DEDUP_REMOVED lines=82> */


	//----- nvinfo : EIATTR_MERCURY_ISA_VERSION
	.align		4
.L_110:
        /*0538*/ 	.byte	0x03, 0x5f
        /*053a*/ 	.short	0x0101


	//----- nvinfo : EIATTR_UNUSED_LOAD_BYTE_OFFSET
	.align		4
        /*053c*/ 	.byte	0x04, 0x44
        /*053e*/ 	.short	(.L_112 - .L_111)


	//   ....[0]....
.L_111:
        /*0540*/ 	.word	0x00000a50
        /*0544*/ 	.word	0x0000fff0


	//   ....[1]....
        /*0548*/ 	.word	0x0000dc30
        /*054c*/ 	.word	0x0000fff0


	//----- nvinfo : EIATTR_INT_WARP_WIDE_INSTR_OFFSETS
	.align		4
.L_112:
        /*0550*/ 	.byte	0x04, 0x31
        /*0552*/ 	.short	(.L_114 - .L_113)


	//   ....[0]....
.L_113:
        /*0554*/ 	.word	0x00000130


	//   ....[1]....
        /*0558*/ 	.word	0x00000170


	//   ....[2]....
        /*055c*/ 	.word	0x000001e0


	//   ....[3]....
        /*0560*/ 	.word	0x00012740


	//   ....[4]....
        /*0564*/ 	.word	0x000127e0


	//   ....[5]....
        /*0568*/ 	.word	0x00015ea0


	//   ....[6]....
        /*056c*/ 	.word	0x00015f10


	//----- nvinfo : EIATTR_COOP_GROUP_MASK_REGIDS
	.align		4
.L_114:
        /*0570*/ 	.byte	0x04, 0x29
        /*0572*/ 	.short	(.L_116 - .L_115)


	//   ....[0]....
.L_115:
        /*0574*/ 	.word	0xffffffff


	//   ....[1]....
        /*0578*/ 	.word	0xffffffff


	//   ....[2]....
        /*057c*/ 	.word	0xffffffff


	//   ....[3]....
        /*0580*/ 	.word	0xffffffff


	//   ....[4]....
        /*0584*/ 	.word	0xffffffff


	//   ....[5]....
        /*0588*/ 	.word	0xffffffff


	//   ....[6]....
        /*058c*/ 	.word	0xffffffff


	//   ....[7]....
        /*0590*/ 	.word	0xffffffff


	//   ....[8]....
        /*0594*/ 	.word	0xffffffff


	//   ....[9]....
        /*0598*/ 	.word	0xffffffff


	//   ....[10]....
        /*059c*/ 	.word	0xffffffff


	//   ....[11]....
        /*05a0*/ 	.word	0xffffffff


	//   ....[12]....
        /*05a4*/ 	.word	0xffffffff


	//   ....[13]....
        /*05a8*/ 	.word	0xffffffff


	//   ....[14]....
        /*05ac*/ 	.word	0xffffffff


	//   ....[15]....
        /*05b0*/ 	.word	0xffffffff


	//   ....[16]....
        /*05b4*/ 	.word	0xffffffff


	//   ....[17]....
        /*05b8*/ 	.word	0xffffffff


	//   ....[18]....
        /*05bc*/ 	.word	0xffffffff


	//   ....[19]....
        /*05c0*/ 	.word	0xffffffff


	//   ....[20]....
        /*05c4*/ 	.word	0xffffffff


	//   ....[21]....
        /*05c8*/ 	.word	0xffffffff


	//   ....[22]....
        /*05cc*/ 	.word	0xffffffff


	//   ....[23]....
        /*05d0*/ 	.word	0xffffffff


	//   ....[24]....
        /*05d4*/ 	.word	0xffffffff


	//   ....[25]....
        /*05d8*/ 	.word	0xffffffff


	//   ....[26]....
        /*05dc*/ 	.word	0xffffffff


	//   ....[27]....
        /*05e0*/ 	.word	0xffffffff


	//   ....[28]....
        /*05e4*/ 	.word	0xffffffff


	//   ....[29]....
        /*05e8*/ 	.word	0xffffffff


	//   ....[30]....
        /*05ec*/ 	.word	0xffffffff


	//   ....[31]....
        /*05f0*/ 	.word	0xffffffff


	//   ....[32]....
        /*05f4*/ 	.word	0xffffffff


	//   ....[33]....
        /*05f8*/ 	.word	0xffffffff


	//   ....[34]....
        /*05fc*/ 	.word	0xffffffff


	//   ....[35]....
        /*0600*/ 	.word	0xffffffff


	//   ....[36]....
        /*0604*/ 	.word	0xffffffff


	//   ....[37]....
        /*0608*/ 	.word	0xffffffff


	//   ....[38]....
        /*060c*/ 	.word	0xffffffff


	//   ....[39]....
        /*0610*/ 	.word	0xffffffff


	//   ....[40]....
        /*0614*/ 	.word	0xffffffff


	//   ....[41]....
        /*0618*/ 	.word	0xffffffff


	//   ....[42]....
        /*061c*/ 	.word	0xffffffff


	//   ....[43]....
        /*0620*/ 	.word	0xffffffff


	//   ....[44]....
        /*0624*/ 	.word	0xffffffff


	//   ....[45]....
        /*0628*/ 	.word	0xffffffff


	//   ....[46]....
        /*062c*/ 	.word	0xffffffff


	//   ....[47]....
        /*0630*/ 	.word	0xffffffff


	//   ....[48]....
        /*0634*/ 	.word	0xffffffff


	//   ....[49]....
        /*0638*/ 	.word	0xffffffff


	//   ....[50]....
        /*063c*/ 	.word	0xffffffff


	//   ....[51]....
        /*0640*/ 	.word	0xffffffff


	//   ....[52]....
        /*0644*/ 	.word	0xffffffff


	//   ....[53]....
        /*0648*/ 	.word	0xffffffff


	//   ....[54]....
        /*064c*/ 	.word	0xffffffff


	//   ....[55]....
        /*0650*/ 	.word	0xffffffff


	//   ....[56]....
        /*0654*/ 	.word	0xffffffff


	//   ....[57]....
        /*0658*/ 	.word	0xffffffff


	//   ....[58]....
        /*065c*/ 	.word	0xffffffff


	//   ....[59]....
        /*0660*/ 	.word	0xffffffff


	//   ....[60]....
        /*0664*/ 	.word	0xffffffff


	//   ....[61]....
        /*0668*/ 	.word	0xffffffff


	//   ....[62]....
        /*066c*/ 	.word	0xffffffff


	//   ....[63]....
        /*0670*/ 	.word	0xffffffff


	//   ....[64]....
        /*0674*/ 	.word	0xffffffff


	//   ....[65]....
        /*0678*/ 	.word	0xffffffff


	//   ....[66]....
        /*067c*/ 	.word	0xffffffff


	//   ....[67]....
        /*0680*/ 	.word	0xffffffff


	//   ....[68]....
        /*0684*/ 	.word	0xffffffff


	//   ....[69]....
        /*0688*/ 	.word	0xffffffff


	//   ....[70]....
        /*068c*/ 	.word	0xffffffff


	//   ....[71]....
        /*0690*/ 	.word	0xffffffff


	//   ....[72]....
        /*0694*/ 	.word	0xffffffff


	//   ....[73]....
        /*0698*/ 	.word	0xffffffff


	//   ....[74]....
        /*069c*/ 	.word	0xffffffff


	//   ....[75]....
        /*06a0*/ 	.word	0xffffffff


	//   ....[76]....
        /*06a4*/ 	.word	0xffffffff


	//   ....[77]....
        /*06a8*/ 	.word	0xffffffff


	//   ....[78]....
        /*06ac*/ 	.word	0xffffffff


	//   ....[79]....
        /*06b0*/ 	.word	0xffffffff


	//   ....[80]....
        /*06b4*/ 	.word	0xffffffff


	//   ....[81]....
        /*06b8*/ 	.word	0xffffffff


	//   ....[82]....
        /*06bc*/ 	.word	0xffffffff


	//   ....[83]....
        /*06c0*/ 	.word	0xffffffff


	//   ....[84]....
        /*06c4*/ 	.word	0xffffffff


	//   ....[85]....
        /*06c8*/ 	.word	0xffffffff


	//   ....[86]....
        /*06cc*/ 	.word	0xffffffff


	//   ....[87]....
        /*06d0*/ 	.word	0xffffffff


	//   ....[88]....
        /*06d4*/ 	.word	0xffffffff


	//   ....[89]....
        /*06d8*/ 	.word	0xffffffff


	//   ....[90]....
        /*06dc*/ 	.word	0xffffffff


	//   ....[91]....
        /*06e0*/ 	.word	0xffffffff


	//   ....[92]....
        /*06e4*/ 	.word	0xffffffff


	//   ....[93]....
        /*06e8*/ 	.word	0xffffffff


	//   ....[94]....
        /*06ec*/ 	.word	0xffffffff


	//   ....[95]....
        /*06f0*/ 	.word	0xffffffff


	//   ....[96]....
        /*06f4*/ 	.word	0xffffffff


	//   ....[97]....
        /*06f8*/ 	.word	0x0500000f


	//   ....[98]....
        /*06fc*/ 	.word	0x0500000f


	//   ....[99]....
        /*0700*/ 	.word	0x0500000f


	//   ....[100]....
        /*0704*/ 	.word	0x0500000f


	//   ....[101]....
        /*0708*/ 	.word	0x0500000f


	//   ....[102]....
        /*070c*/ 	.word	0x0500000f


	//   ....[103]....
        /*0710*/ 	.word	0x0500000f


	//   ....[104]....
        /*0714*/ 	.word	0x0500000f


	//   ....[105]....
        /*0718*/ 	.word	0x0500000f


	//   ....[106]....
        /*071c*/ 	.word	0x0500000f


	//   ....[107]....
        /*0720*/ 	.word	0x0500000f


	//   ....[108]....
        /*0724*/ 	.word	0x0500000f


	//   ....[109]....
        /*0728*/ 	.word	0x0500000f


	//   ....[110]....
        /*072c*/ 	.word	0x0500000f


	//   ....[111]....
        /*0730*/ 	.word	0x0500000f


	//   ....[112]....
        /*0734*/ 	.word	0x0500000f


	//   ....[113]....
        /*0738*/ 	.word	0x0500000f


	//   ....[114]....
        /*073c*/ 	.word	0x0500000f


	//   ....[115]....
        /*0740*/ 	.word	0x0500000f


	//   ....[116]....
        /*0744*/ 	.word	0x0500000f


	//   ....[117]....
        /*0748*/ 	.word	0x0500000f


	//   ....[118]....
        /*074c*/ 	.word	0x0500000f


	//   ....[119]....
        /*0750*/ 	.word	0x0500000f


	//   ....[120]....
        /*0754*/ 	.word	0x0500000f


	//   ....[121]....
        /*0758*/ 	.word	0x0500000f


	//   ....[122]....
        /*075c*/ 	.word	0x0500000f


	//   ....[123]....
        /*0760*/ 	.word	0x0500000f


	//   ....[124]....
        /*0764*/ 	.word	0x0500000f


	//   ....[125]....
        /*0768*/ 	.word	0x0500000f


	//   ....[126]....
        /*076c*/ 	.word	0x0500000f


	//   ....[127]....
        /*0770*/ 	.word	0x0500000f


	//   ....[128]....
        /*0774*/ 	.word	0x0500000f


	//   ....[129]....
        /*0778*/ 	.word	0x0500000f


	//   ....[130]....
        /*077c*/ 	.word	0x0500000f


	//   ....[131]....
        /*0780*/ 	.word	0x0500000f


	//   ....[132]....
        /*0784*/ 	.word	0x0500000f


	//----- nvinfo : EIATTR_COOP_GROUP_INSTR_OFFSETS
	.align		4
.L_116:
        /*0788*/ 	.byte	0x04, 0x28
        /*078a*/ 	.short	(.L_118 - .L_117)


	//   ....[0]....
.L_117:
        /*078c*/ 	.word	0x00000070


	//   ....[1]....
        /*0790*/ 	.word	0x00000140


	//   ....[2]....
        /*0794*/ 	.word	0x00000190


	//   ....[3]....
        /*0798*/ 	.word	0x000003c0


	//   ....[4]....
        /*079c*/ 	.word	0x00000520


	//   ....[5]....
        /*07a0*/ 	.word	0x00000640


	//   ....[6]....
        /*07a4*/ 	.word	0x000007a0


	//   ....[7]....
        /*07a8*/ 	.word	0x00001b10


	//   ....[8]....
        /*07ac*/ 	.word	0x00005b20


	//   ....[9]....
        /*07b0*/ 	.word	0x00005b90


	//   ....[10]....
        /*07b4*/ 	.word	0x00006380


	//   ....[11]....
        /*07b8*/ 	.word	0x000063e0


	//   ....[12]....
        /*07bc*/ 	.word	0x0000ae80


	//   ....[13]....
        /*07c0*/ 	.word	0x0000aee0


	//   ....[14]....
        /*07c4*/ 	.word	0x0000bad0


	//   ....[15]....
        /*07c8*/ 	.word	0x0000bb20


	//   ....[16]....
        /*07cc*/ 	.word	0x0000d0c0


	//   ....[17]....
        /*07d0*/ 	.word	0x0000d120


	//   ....[18]....
        /*07d4*/ 	.word	0x0000d600


	//   ....[19]....
        /*07d8*/ 	.word	0x0000d620


	//   ....[20]....
        /*07dc*/ 	.word	0x0000e870


	//   ....[21]....
        /*07e0*/ 	.word	0x0000e880


	//   ....[22]....
        /*07e4*/ 	.word	0x0000e8d0


	//   ....[23]....
        /*07e8*/ 	.word	0x0000e900


	//   ....[24]....
        /*07ec*/ 	.word	0x0000f0f0


	//   ....[25]....
        /*07f0*/ 	.word	0x0000f120


	//   ....[26]....
        /*07f4*/ 	.word	0x0000f1f0


	//   ....[27]....
        /*07f8*/ 	.word	0x0000f210


	//   ....[28]....
        /*07fc*/ 	.word	0x0000f2e0


	//   ....[29]....
        /*0800*/ 	.word	0x0000f300


	//   ....[30]....
        /*0804*/ 	.word	0x0000f3e0


	//   ....[31]....
        /*0808*/ 	.word	0x0000f400


	//   ....[32]....
        /*080c*/ 	.word	0x0000f900


	//   ....[33]....
        /*0810*/ 	.word	0x0000f910


	//   ....[34]....
        /*0814*/ 	.word	0x0000fd60


	//   ....[35]....
        /*0818*/ 	.word	0x0000fd70


	//   ....[36]....
        /*081c*/ 	.word	0x00010c60


	//   ....[37]....
        /*0820*/ 	.word	0x00010c80


	//   ....[38]....
        /*0824*/ 	.word	0x00010d50


	//   ....[39]....
        /*0828*/ 	.word	0x00010d70


	//   ....[40]....
        /*082c*/ 	.word	0x00010e40


	//   ....[41]....
        /*0830*/ 	.word	0x00010e60


	//   ....[42]....
        /*0834*/ 	.word	0x00010f40


	//   ....[43]....
        /*0838*/ 	.word	0x00010f60


	//   ....[44]....
        /*083c*/ 	.word	0x000110b0


	//   ....[45]....
        /*0840*/ 	.word	0x000112f0


	//   ....[46]....
        /*0844*/ 	.word	0x00011320


	//   ....[47]....
        /*0848*/ 	.word	0x00011350


	//   ....[48]....
        /*084c*/ 	.word	0x00011380


	//   ....[49]....
        /*0850*/ 	.word	0x000113b0


	//   ....[50]....
        /*0854*/ 	.word	0x000113e0


	//   ....[51]....
        /*0858*/ 	.word	0x00011590


	//   ....[52]....
        /*085c*/ 	.word	0x000115c0


	//   ....[53]....
        /*0860*/ 	.word	0x000115f0


	//   ....[54]....
        /*0864*/ 	.word	0x00011620


	//   ....[55]....
        /*0868*/ 	.word	0x00011650


	//   ....[56]....
        /*086c*/ 	.word	0x00011680


	//   ....[57]....
        /*0870*/ 	.word	0x00011710


	//   ....[58]....
        /*0874*/ 	.word	0x00011740


	//   ....[59]....
        /*0878*/ 	.word	0x00011750


	//   ....[60]....
        /*087c*/ 	.word	0x00011800


	//   ....[61]....
        /*0880*/ 	.word	0x00012d40


	//   ....[62]....
        /*0884*/ 	.word	0x000138b0


	//   ....[63]....
        /*0888*/ 	.word	0x000138e0


	//   ....[64]....
        /*088c*/ 	.word	0x00013900


	//   ....[65]....
        /*0890*/ 	.word	0x00013920


	//   ....[66]....
        /*0894*/ 	.word	0x00013a30


	//   ....[67]....
        /*0898*/ 	.word	0x00013a40


	//   ....[68]....
        /*089c*/ 	.word	0x00013ad0


	//   ....[69]....
        /*08a0*/ 	.word	0x00013ae0


	//   ....[70]....
        /*08a4*/ 	.word	0x00013b70


	//   ....[71]....
        /*08a8*/ 	.word	0x00013b80


	//   ....[72]....
        /*08ac*/ 	.word	0x00013c10


	//   ....[73]....
        /*08b0*/ 	.word	0x00013c20


	//   ....[74]....
        /*08b4*/ 	.word	0x00013cb0


	//   ....[75]....
        /*08b8*/ 	.word	0x00013cc0


	//   ....[76]....
        /*08bc*/ 	.word	0x00013d10


	//   ....[77]....
        /*08c0*/ 	.word	0x00013d40


	//   ....[78]....
        /*08c4*/ 	.word	0x00016600


	//   ....[79]....
        /*08c8*/ 	.word	0x00016630


	//   ....[80]....
        /*08cc*/ 	.word	0x00016690


	//   ....[81]....
        /*08d0*/ 	.word	0x000166c0


	//   ....[82]....
        /*08d4*/ 	.word	0x000166f0


	//   ....[83]....
        /*08d8*/ 	.word	0x00016720


	//   ....[84]....
        /*08dc*/ 	.word	0x00016750


	//   ....[85]....
        /*08e0*/ 	.word	0x00016780


	//   ....[86]....
        /*08e4*/ 	.word	0x00016950


	//   ....[87]....
        /*08e8*/ 	.word	0x00016980


	//   ....[88]....
        /*08ec*/ 	.word	0x000169b0


	//   ....[89]....
        /*08f0*/ 	.word	0x000169e0


	//   ....[90]....
        /*08f4*/ 	.word	0x00016a10


	//   ....[91]....
        /*08f8*/ 	.word	0x00016a40


	//   ....[92]....
        /*08fc*/ 	.word	0x00016b00


	//   ....[93]....
        /*0900*/ 	.word	0x00016b20


	//   ....[94]....
        /*0904*/ 	.word	0x00016b30


	//   ....[95]....
        /*0908*/ 	.word	0x00016b90


	//   ....[96]....
        /*090c*/ 	.word	0x000172b0


	//   ....[97]....
        /*0910*/ 	.word	0x00017790


	//   ....[98]....
        /*0914*/ 	.word	0x00017960


	//   ....[99]....
        /*0918*/ 	.word	0x000179b0


	//   ....[100]....
        /*091c*/ 	.word	0x00017ad0


	//   ....[101]....
        /*0920*/ 	.word	0x00017b20


	//   ....[102]....
        /*0924*/ 	.word	0x00017c50


	//   ....[103]....
        /*0928*/ 	.word	0x00017ca0


	//   ....[104]....
        /*092c*/ 	.word	0x00017dc0


	//   ....[105]....
        /*0930*/ 	.word	0x00017e10


	//   ....[106]....
        /*0934*/ 	.word	0x00017f30


	//   ....[107]....
        /*0938*/ 	.word	0x00017f80


	//   ....[108]....
        /*093c*/ 	.word	0x000180a0


	//   ....[109]....
        /*0940*/ 	.word	0x000180f0


	//   ....[110]....
        /*0944*/ 	.word	0x000181f0


	//   ....[111]....
        /*0948*/ 	.word	0x00018260


	//   ....[112]....
        /*094c*/ 	.word	0x00018360


	//   ....[113]....
        /*0950*/ 	.word	0x000183b0


	//   ....[114]....
        /*0954*/ 	.word	0x000186e0


	//   ....[115]....
        /*0958*/ 	.word	0x00018780


	//   ....[116]....
        /*095c*/ 	.word	0x00018930


	//   ....[117]....
        /*0960*/ 	.word	0x000189b0


	//   ....[118]....
        /*0964*/ 	.word	0x00018a30


	//   ....[119]....
        /*0968*/ 	.word	0x00018ab0


	//   ....[120]....
        /*096c*/ 	.word	0x00018b30


	//   ....[121]....
        /*0970*/ 	.word	0x00018bc0


	//   ....[122]....
        /*0974*/ 	.word	0x00018c60


	//   ....[123]....
        /*0978*/ 	.word	0x00018d10


	//   ....[124]....
        /*097c*/ 	.word	0x00018d90


	//   ....[125]....
        /*0980*/ 	.word	0x00018e10


	//   ....[126]....
        /*0984*/ 	.word	0x00018e90


	//   ....[127]....
        /*0988*/ 	.word	0x00018f20


	//   ....[128]....
        /*098c*/ 	.word	0x00018fa0


	//   ....[129]....
        /*0990*/ 	.word	0x00019040


	//   ....[130]....
        /*0994*/ 	.word	0x00019090


	//   ....[131]....
        /*0998*/ 	.word	0x00019120


	//   ....[132]....
        /*099c*/ 	.word	0x00019250


	//----- nvinfo : EIATTR_REG_RECONFIG
	.align		4
.L_118:
        /*09a0*/ 	.byte	0x01, 0x54
	.zero		2


	//----- nvinfo : EIATTR_SYSCALL_OFFSETS
	.align		4
        /*09a4*/ 	.byte	0x04, 0x46
        /*09a6*/ 	.short	(.L_120 - .L_119)


	//   ....[0]....
.L_119:
        /*09a8*/ 	.word	0x00001ca0


	//   ....[1]....
        /*09ac*/ 	.word	0x00012950


	//   ....[2]....
        /*09b0*/ 	.word	0x00012aa0


	//   ....[3]....
        /*09b4*/ 	.word	0x00012ba0


	//   ....[4]....
        /*09b8*/ 	.word	0x00013490


	//----- nvinfo : EIATTR_MBARRIER_INSTR_OFFSETS
	.align		4
.L_120:
        /*09bc*/ 	.byte	0x04, 0x39
        /*09be*/ 	.short	(.L_122 - .L_121)


	//   ....[0]....
.L_121:
        /*09c0*/ 	.word	0x00000270
        /*09c4*/ 	.word	0x000000ff
        /*09c8*/ 	.word	0x00034800
        /*09cc*/ 	.short	0x0100
        /*09ce*/ 	.byte	0x08
	.zero		1


	//   ....[1]....
        /*09d0*/ 	.word	0x00000280
        /*09d4*/ 	.word	0x000000ff
        /*09d8*/ 	.word	0x00034820
        /*09dc*/ 	.short	0x0100
        /*09de*/ 	.byte	0x08
	.zero		1


	//   ....[2]....
        /*09e0*/ 	.word	0x00000370
        /*09e4*/ 	.word	0x000000ff
        /*09e8*/ 	.word	0x00034830
        /*09ec*/ 	.short	0x0100
        /*09ee*/ 	.byte	0x08
	.zero		1


	//   ....[3]....
        /*09f0*/ 	.word	0x00000380
        /*09f4*/ 	.word	0x000000ff
        /*09f8*/ 	.word	0x00034840
        /*09fc*/ 	.short	0x0100
        /*09fe*/ 	.byte	0x08
	.zero		1


	//   ....[4]....
        /*0a00*/ 	.word	0x00000390
        /*0a04*/ 	.word	0x000000ff
        /*0a08*/ 	.word	0x00034838
        /*0a0c*/ 	.short	0x0100
        /*0a0e*/ 	.byte	0x08
	.zero		1


	//   ....[5]....
        /*0a10*/ 	.word	0x000003a0
        /*0a14*/ 	.word	0x000000ff
        /*0a18*/ 	.word	0x00034848
        /*0a1c*/ 	.short	0x0100
        /*0a1e*/ 	.byte	0x08
	.zero		1


	//   ....[6]....
        /*0a20*/ 	.word	0x000004d0
        /*0a24*/ 	.word	0x000000ff
        /*0a28*/ 	.word	0x00034850
        /*0a2c*/ 	.short	0x0100
        /*0a2e*/ 	.byte	0x08
	.zero		1


	//   ....[7]....
        /*0a30*/ 	.word	0x000004e0
        /*0a34*/ 	.word	0x000000ff
        /*0a38*/ 	.word	0x00034860
        /*0a3c*/ 	.short	0x0100
        /*0a3e*/ 	.byte	0x08
	.zero		1


	//   ....[8]....
        /*0a40*/ 	.word	0x000004f0
        /*0a44*/ 	.word	0x000000ff
        /*0a48*/ 	.word	0x00034858
        /*0a4c*/ 	.short	0x0100
        /*0a4e*/ 	.byte	0x08
	.zero		1


	//   ....[9]....
        /*0a50*/ 	.word	0x00000500
        /*0a54*/ 	.word	0x000000ff
        /*0a58*/ 	.word	0x00034868
        /*0a5c*/ 	.short	0x0100
        /*0a5e*/ 	.byte	0x08
	.zero		1


	//   ....[10]....
        /*0a60*/ 	.word	0x000005f0
        /*0a64*/ 	.word	0x000000ff
        /*0a68*/ 	.word	0x00034870
        /*0a6c*/ 	.short	0x0100
        /*0a6e*/ 	.byte	0x06
	.zero		1


	//   ....[11]....
        /*0a70*/ 	.word	0x00000600
        /*0a74*/ 	.word	0x000000ff
        /*0a78*/ 	.word	0x00034880
        /*0a7c*/ 	.short	0x0100
        /*0a7e*/ 	.byte	0x06
	.zero		1


	//   ....[12]....
        /*0a80*/ 	.word	0x00000610
        /*0a84*/ 	.word	0x000000ff
        /*0a88*/ 	.word	0x00034878
        /*0a8c*/ 	.short	0x0100
        /*0a8e*/ 	.byte	0x06
	.zero		1


	//   ....[13]....
        /*0a90*/ 	.word	0x00000620
        /*0a94*/ 	.word	0x000000ff
        /*0a98*/ 	.word	0x00034888
        /*0a9c*/ 	.short	0x0100
        /*0a9e*/ 	.byte	0x06
	.zero		1


	//   ....[14]....
        /*0aa0*/ 	.word	0x00000750
        /*0aa4*/ 	.word	0x000000ff
        /*0aa8*/ 	.word	0x00034890
        /*0aac*/ 	.short	0x0100
        /*0aae*/ 	.byte	0x08
	.zero		1


	//   ....[15]....
        /*0ab0*/ 	.word	0x00000760
        /*0ab4*/ 	.word	0x000000ff
        /*0ab8*/ 	.word	0x000348a0
        /*0abc*/ 	.short	0x0100
        /*0abe*/ 	.byte	0x08
	.zero		1


	//   ....[16]....
        /*0ac0*/ 	.word	0x00000770
        /*0ac4*/ 	.word	0x000000ff
        /*0ac8*/ 	.word	0x00034898
        /*0acc*/ 	.short	0x0100
        /*0ace*/ 	.byte	0x08
	.zero		1


	//   ....[17]....
        /*0ad0*/ 	.word	0x00000780
        /*0ad4*/ 	.word	0x000000ff
        /*0ad8*/ 	.word	0x000348a8
        /*0adc*/ 	.short	0x0100
        /*0ade*/ 	.byte	0x08
	.zero		1


	//   ....[18]....
        /*0ae0*/ 	.word	0x000008b0
        /*0ae4*/ 	.word	0x000000ff
        /*0ae8*/ 	.word	0x000348b0
        /*0aec*/ 	.short	0x0100
        /*0aee*/ 	.byte	0x08
	.zero		1


	//   ....[19]....
        /*0af0*/ 	.word	0x000008c0
        /*0af4*/ 	.word	0x000000ff
        /*0af8*/ 	.word	0x000348c0
        /*0afc*/ 	.short	0x0100
        /*0afe*/ 	.byte	0x08
	.zero		1


	//   ....[20]....
        /*0b00*/ 	.word	0x000008d0
        /*0b04*/ 	.word	0x000000ff
        /*0b08*/ 	.word	0x000348b8
        /*0b0c*/ 	.short	0x0100
        /*0b0e*/ 	.byte	0x08
	.zero		1


	//   ....[21]....
        /*0b10*/ 	.word	0x000008e0
        /*0b14*/ 	.word	0x000000ff
        /*0b18*/ 	.word	0x000348c8
        /*0b1c*/ 	.short	0x0100
        /*0b1e*/ 	.byte	0x08
	.zero		1


	//   ....[22]....
        /*0b20*/ 	.word	0x00001d60
        /*0b24*/ 	.word	0x00000000
        /*0b28*/ 	.word	0x00034800
        /*0b2c*/ 	.short	0x010a
        /*0b2e*/ 	.byte	0x3f
	.zero		1


	//   ....[23]....
        /*0b30*/ 	.word	0x00001e00
        /*0b34*/ 	.word	0x0000000a
        /*0b38*/ 	.word	0x00034830
        /*0b3c*/ 	.short	0x010a
        /*0b3e*/ 	.byte	0x3f
	.zero		1


	//   ....[24]....
        /*0b40*/ 	.word	0x00001e70
        /*0b44*/ 	.word	0x0000000a
        /*0b48*/ 	.word	0x00034830
        /*0b4c*/ 	.short	0x010a
        /*0b4e*/ 	.byte	0x3f
	.zero		1


	//   ....[25]....
        /*0b50*/ 	.word	0x00006b30
        /*0b54*/ 	.word	0x0000000b
        /*0b58*/ 	.word	0x00000000
        /*0b5c*/ 	.short	0x0101
        /*0b5e*/ 	.byte	0x3f
	.zero		1


	//   ....[26]....
        /*0b60*/ 	.word	0x000079e0
        /*0b64*/ 	.word	0x00000000
        /*0b68*/ 	.word	0x00034830
        /*0b6c*/ 	.short	0x010a
        /*0b6e*/ 	.byte	0x3f
	.zero		1


	//   ....[27]....
        /*0b70*/ 	.word	0x00007a20
        /*0b74*/ 	.word	0x00000000
        /*0b78*/ 	.word	0x00034830
        /*0b7c*/ 	.short	0x010a
        /*0b7e*/ 	.byte	0x3f
	.zero		1


	//   ....[28]....
        /*0b80*/ 	.word	0x0000a0f0
        /*0b84*/ 	.word	0x000000ff
        /*0b88*/ 	.word	0x00034850
        /*0b8c*/ 	.short	0x010a
        /*0b8e*/ 	.byte	0x06
	.zero		1


	//   ....[29]....
        /*0b90*/ 	.word	0x0000a130
        /*0b94*/ 	.word	0x000000ff
        /*0b98*/ 	.word	0x00034850
        /*0b9c*/ 	.short	0x010a
        /*0b9e*/ 	.byte	0x06
	.zero		1


	//   ....[30]....
        /*0ba0*/ 	.word	0x0000c2d0
        /*0ba4*/ 	.word	0x0000008d
        /*0ba8*/ 	.word	0x00000000
        /*0bac*/ 	.short	0x0101
        /*0bae*/ 	.byte	0x3f
	.zero		1


	//   ....[31]....
        /*0bb0*/ 	.word	0x0000c350
        /*0bb4*/ 	.word	0x0000007a
        /*0bb8*/ 	.word	0x00000000
        /*0bbc*/ 	.short	0x0101
        /*0bbe*/ 	.byte	0x3f
	.zero		1


	//   ....[32]....
        /*0bc0*/ 	.word	0x0000d000
        /*0bc4*/ 	.word	0x00000008
        /*0bc8*/ 	.word	0x00034850
        /*0bcc*/ 	.short	0x010a
        /*0bce*/ 	.byte	0x3f
	.zero		1


	//   ....[33]....
        /*0bd0*/ 	.word	0x0000d040
        /*0bd4*/ 	.word	0x00000008
        /*0bd8*/ 	.word	0x00034850
        /*0bdc*/ 	.short	0x010a
        /*0bde*/ 	.byte	0x3f
	.zero		1


	//   ....[34]....
        /*0be0*/ 	.word	0x0000d7c0
        /*0be4*/ 	.word	0x00000009
        /*0be8*/ 	.word	0x00000000
        /*0bec*/ 	.short	0x0101
        /*0bee*/ 	.byte	0x3f
	.zero		1


	//   ....[35]....
        /*0bf0*/ 	.word	0x0000f0e0
        /*0bf4*/ 	.word	0x00000012
        /*0bf8*/ 	.word	0x00000000
        /*0bfc*/ 	.short	0x0101
        /*0bfe*/ 	.byte	0x3f
	.zero		1


	//   ....[36]....
        /*0c00*/ 	.word	0x0000f650
        /*0c04*/ 	.word	0x00000012
        /*0c08*/ 	.word	0x00000000
        /*0c0c*/ 	.short	0x0101
        /*0c0e*/ 	.byte	0x3f
	.zero		1


	//   ....[37]....
        /*0c10*/ 	.word	0x00012fa0
        /*0c14*/ 	.word	0x00000000
        /*0c18*/ 	.word	0x00034840
        /*0c1c*/ 	.short	0x010a
        /*0c1e*/ 	.byte	0x3f
	.zero		1


	//   ....[38]....
        /*0c20*/ 	.word	0x00013e20
        /*0c24*/ 	.word	0x00000012
        /*0c28*/ 	.word	0x00034800
        /*0c2c*/ 	.short	0x0107
        /*0c2e*/ 	.byte	0x3f
	.zero		1


	//   ....[39]....
        /*0c30*/ 	.word	0x00013f30
        /*0c34*/ 	.word	0x00000012
        /*0c38*/ 	.word	0x00034800
        /*0c3c*/ 	.short	0x0101
        /*0c3e*/ 	.byte	0x3f
	.zero		1


	//   ....[40]....
        /*0c40*/ 	.word	0x00013f50
        /*0c44*/ 	.word	0x00000012
        /*0c48*/ 	.word	0x00034820
        /*0c4c*/ 	.short	0x010a
        /*0c4e*/ 	.byte	0x3f
	.zero		1


	//   ....[41]....
        /*0c50*/ 	.word	0x00014320
        /*0c54*/ 	.word	0x00000003
        /*0c58*/ 	.word	0x00034840
        /*0c5c*/ 	.short	0x010a
        /*0c5e*/ 	.byte	0x3f
	.zero		1


	//   ....[42]....
        /*0c60*/ 	.word	0x000146c0
        /*0c64*/ 	.word	0x00000003
        /*0c68*/ 	.word	0x00000060
        /*0c6c*/ 	.short	0x010a
        /*0c6e*/ 	.byte	0x3f
	.zero		1


	//   ....[43]....
        /*0c70*/ 	.word	0x00014d60
        /*0c74*/ 	.word	0x00000003
        /*0c78*/ 	.word	0x00034840
        /*0c7c*/ 	.short	0x010a
        /*0c7e*/ 	.byte	0x3f
	.zero		1


	//   ....[44]....
        /*0c80*/ 	.word	0x00015100
        /*0c84*/ 	.word	0x00000002
        /*0c88*/ 	.word	0x00000060
        /*0c8c*/ 	.short	0x010a
        /*0c8e*/ 	.byte	0x3f
	.zero		1


	//   ....[45]....
        /*0c90*/ 	.word	0x000156e0
        /*0c94*/ 	.word	0x00000002
        /*0c98*/ 	.word	0x00034840
        /*0c9c*/ 	.short	0x010a
        /*0c9e*/ 	.byte	0x3f
	.zero		1


	//   ....[46]....
        /*0ca0*/ 	.word	0x00015a80
        /*0ca4*/ 	.word	0x00000002
        /*0ca8*/ 	.word	0x00000060
        /*0cac*/ 	.short	0x010a
        /*0cae*/ 	.byte	0x3f
	.zero		1


	//   ....[47]....
        /*0cb0*/ 	.word	0x00016010
        /*0cb4*/ 	.word	0x00000000
        /*0cb8*/ 	.word	0x00034860
        /*0cbc*/ 	.short	0x010a
        /*0cbe*/ 	.byte	0x3f
	.zero		1


	//   ....[48]....
        /*0cc0*/ 	.word	0x00017230
        /*0cc4*/ 	.word	0x00000000
        /*0cc8*/ 	.word	0x00034820
        /*0ccc*/ 	.short	0x010a
        /*0cce*/ 	.byte	0x3f
	.zero		1


	//   ....[49]....
        /*0cd0*/ 	.word	0x00017440
        /*0cd4*/ 	.word	0x00000006
        /*0cd8*/ 	.word	0x00000000
        /*0cdc*/ 	.short	0x010a
        /*0cde*/ 	.byte	0x3f
	.zero		1


	//   ....[50]....
        /*0ce0*/ 	.word	0x00017470
        /*0ce4*/ 	.word	0x00000007
        /*0ce8*/ 	.word	0x00000000
        /*0cec*/ 	.short	0x010a
        /*0cee*/ 	.byte	0x3f
	.zero		1


	//   ....[51]....
        /*0cf0*/ 	.word	0x000174d0
        /*0cf4*/ 	.word	0x00000004
        /*0cf8*/ 	.word	0x00000000
        /*0cfc*/ 	.short	0x010a
        /*0cfe*/ 	.byte	0x3f
	.zero		1


	//   ....[52]....
        /*0d00*/ 	.word	0x00017500
        /*0d04*/ 	.word	0x00000003
        /*0d08*/ 	.word	0x00000000
        /*0d0c*/ 	.short	0x010a
        /*0d0e*/ 	.byte	0x3f
	.zero		1


	//   ....[53]....
        /*0d10*/ 	.word	0x00017560
        /*0d14*/ 	.word	0x00000000
        /*0d18*/ 	.word	0x00034800
        /*0d1c*/ 	.short	0x010a
        /*0d1e*/ 	.byte	0x3f
	.zero		1


	//   ....[54]....
        /*0d20*/ 	.word	0x000175b0
        /*0d24*/ 	.word	0x0000000a
        /*0d28*/ 	.word	0x00034830
        /*0d2c*/ 	.short	0x010a
        /*0d2e*/ 	.byte	0x3f
	.zero		1


	//   ....[55]....
        /*0d30*/ 	.word	0x00017600
        /*0d34*/ 	.word	0x00000000
        /*0d38*/ 	.word	0x00034830
        /*0d3c*/ 	.short	0x010a
        /*0d3e*/ 	.byte	0x3f
	.zero		1


	//   ....[56]....
        /*0d40*/ 	.word	0x00017660
        /*0d44*/ 	.word	0x0000000f
        /*0d48*/ 	.word	0x00034850
        /*0d4c*/ 	.short	0x010a
        /*0d4e*/ 	.byte	0x3f
	.zero		1


	//   ....[57]....
        /*0d50*/ 	.word	0x000176b0
        /*0d54*/ 	.word	0x00000008
        /*0d58*/ 	.word	0x00034850
        /*0d5c*/ 	.short	0x010a
        /*0d5e*/ 	.byte	0x3f
	.zero		1


	//   ....[58]....
        /*0d60*/ 	.word	0x00017850
        /*0d64*/ 	.word	0x00000000
        /*0d68*/ 	.word	0x00034840
        /*0d6c*/ 	.short	0x010a
        /*0d6e*/ 	.byte	0x3f
	.zero		1


	//   ....[59]....
        /*0d70*/ 	.word	0x000183f0
        /*0d74*/ 	.word	0x00000012
        /*0d78*/ 	.word	0x00034820
        /*0d7c*/ 	.short	0x010a
        /*0d7e*/ 	.byte	0x3f
	.zero		1


	//   ....[60]....
        /*0d80*/ 	.word	0x00018440
        /*0d84*/ 	.word	0x00000003
        /*0d88*/ 	.word	0x00034840
        /*0d8c*/ 	.short	0x010a
        /*0d8e*/ 	.byte	0x3f
	.zero		1


	//   ....[61]....
        /*0d90*/ 	.word	0x00018490
        /*0d94*/ 	.word	0x00000003
        /*0d98*/ 	.word	0x00000060
        /*0d9c*/ 	.short	0x010a
        /*0d9e*/ 	.byte	0x3f
	.zero		1


	//   ....[62]....
        /*0da0*/ 	.word	0x000184e0
        /*0da4*/ 	.word	0x00000003
        /*0da8*/ 	.word	0x00034840
        /*0dac*/ 	.short	0x010a
        /*0dae*/ 	.byte	0x3f
	.zero		1


	//   ....[63]....
        /*0db0*/ 	.word	0x00018530
        /*0db4*/ 	.word	0x00000002
        /*0db8*/ 	.word	0x00000060
        /*0dbc*/ 	.short	0x010a
        /*0dbe*/ 	.byte	0x3f
	.zero		1


	//   ....[64]....
        /*0dc0*/ 	.word	0x00018580
        /*0dc4*/ 	.word	0x00000002
        /*0dc8*/ 	.word	0x00034840
        /*0dcc*/ 	.short	0x010a
        /*0dce*/ 	.byte	0x3f
	.zero		1


	//   ....[65]....
        /*0dd0*/ 	.word	0x000185d0
        /*0dd4*/ 	.word	0x00000002
        /*0dd8*/ 	.word	0x00000060
        /*0ddc*/ 	.short	0x010a
        /*0dde*/ 	.byte	0x3f
	.zero		1


	//   ....[66]....
        /*0de0*/ 	.word	0x00018620
        /*0de4*/ 	.word	0x00000000
        /*0de8*/ 	.word	0x00034860
        /*0dec*/ 	.short	0x010a
        /*0dee*/ 	.byte	0x3f
	.zero		1


	//   ....[67]....
        /*0df0*/ 	.word	0x00019170
        /*0df4*/ 	.word	0x00000000
        /*0df8*/ 	.word	0x00034820
        /*0dfc*/ 	.short	0x010a
        /*0dfe*/ 	.byte	0x3f
	.zero		1


	//   ....[68]....
        /*0e00*/ 	.word	0x00019310
        /*0e04*/ 	.word	0x00000006
        /*0e08*/ 	.word	0x00000000
        /*0e0c*/ 	.short	0x010a
        /*0e0e*/ 	.byte	0x3f
	.zero		1


	//   ....[69]....
        /*0e10*/ 	.word	0x00019360
        /*0e14*/ 	.word	0x00000007
        /*0e18*/ 	.word	0x00000000
        /*0e1c*/ 	.short	0x010a
        /*0e1e*/ 	.byte	0x3f
	.zero		1


	//   ....[70]....
        /*0e20*/ 	.word	0x000193b0
        /*0e24*/ 	.word	0x00000004
        /*0e28*/ 	.word	0x00000000
        /*0e2c*/ 	.short	0x010a
        /*0e2e*/ 	.byte	0x3f
	.zero		1


	//----- nvinfo : EIATTR_NUM_MBARRIERS
	.align		4
.L_122:
        /*0e30*/ 	.byte	0x03, 0x38
        /*0e32*/ 	.short	0x0016


	//----- nvinfo : EIATTR_EXIT_INSTR_OFFSETS
	.align		4
        /*0e34*/ 	.byte	0x04, 0x1c
        /*0e36*/ 	.short	(.L_124 - .L_123)


	//   ....[0]....
.L_123:
        /*0e38*/ 	.word	0x00000a90


	//   ....[1]....
        /*0e3c*/ 	.word	0x00011060


	//   ....[2]....
        /*0e40*/ 	.word	0x00017550


	//----- nvinfo : EIATTR_MAX_THREADS
	.align		4
.L_124:
        /*0e44*/ 	.byte	0x04, 0x05
        /*0e46*/ 	.short	(.L_126 - .L_125)
.L_125:
        /*0e48*/ 	.word	0x00000180
        /*0e4c*/ 	.word	0x00000001
        /*0e50*/ 	.word	0x00000001


	//----- nvinfo : EIATTR_CRS_STACK_SIZE
	.align		4
.L_126:
        /*0e54*/ 	.byte	0x04, 0x1e
        /*0e56*/ 	.short	(.L_128 - .L_127)
.L_127:
        /*0e58*/ 	.word	0x00000000


	//----- nvinfo : EIATTR_CBANK_PARAM_SIZE
	.align		4
.L_128:
        /*0e5c*/ 	.byte	0x03, 0x19
        /*0e5e*/ 	.short	0x0af0


	//----- nvinfo : EIATTR_PARAM_CBANK
	.align		4
        /*0e60*/ 	.byte	0x04, 0x0a
        /*0e62*/ 	.short	(.L_130 - .L_129)
	.align		4
.L_129:
        /*0e64*/ 	.word	index@(.nv.constant0._ZN7cutlass13device_kernelIN5flash11enable_sm90INS1_16FlashAttnFwdSm90INS1_25CollectiveMainloopFwdSm90ILi2EN4cute5tupleIJNS5_1CILi1EEES8_S8_EEENS6_IJNS7_ILi128EEENS7_ILi176EEESA_EEELi128ENS_10bfloat16_tEfNS_4arch4Sm90ELb0ELb0ELb1ELb1ELb0ELb0ELb0ELb1ELb1ELb1ELb1ELb0EEENS1_21CollectiveEpilogueFwdINS6_IJSA_SA_SB_EEES9_SD_SF_Li256ELb1ELb1ELb1ELb0EEENS1_36VarlenDynamicPersistentTileSchedulerILi128ELi176ELi256ELi128ELb1ELb1ELb1ELb0ELb1ELb1EEEEEEEEEvNT_6ParamsE)
        /*0e68*/ 	.short	0x0210
        /*0e6a*/ 	.short	0x0af0


	//----- nvinfo : EIATTR_SW_WAR
	.align		4
.L_130:
        /*0e6c*/ 	.byte	0x04, 0x36
        /*0e6e*/ 	.short	(.L_132 - .L_131)
.L_131:
        /*0e70*/ 	.word	0x00000008
.L_132:


//--------------------- .nv.info._ZN7cutlass13device_kernelIN5flash11enable_sm90INS1_16FlashAttnFwdSm90INS1_25CollectiveMainloopFwdSm90ILi2EN4cute5tupleIJNS5_1CILi1EEES8_S8_EEENS6_IJNS7_ILi128EEENS7_ILi176EEESA_EEELi128ENS_10bfloat16_tEfNS_4arch4Sm90ELb0ELb0ELb1ELb1ELb0ELb1ELb0ELb1ELb1ELb1ELb1ELb0EEENS1_21CollectiveEpilogueFwdINS6_IJSA_SA_SB_EEES9_SD_SF_Li256ELb1ELb1ELb1ELb0EEENS1_36VarlenDynamicPersistentTileSchedulerILi128ELi176ELi256ELi128ELb1ELb1ELb1ELb0ELb1ELb1EEEEEEEEEvNT_6ParamsE --------------------------
	.section	.nv.info._ZN7cutlass13device_kernelIN5flash11enable_sm90INS1_16FlashAttnFwdSm90INS1_25CollectiveMainloopFwdSm90ILi2EN4cute5tupleIJNS5_1CILi1EEES8_S8_EEENS6_IJNS7_ILi128EEENS7_ILi176EEESA_EEELi128ENS_10bfloat16_tEfNS_4arch4Sm90ELb0ELb0ELb1ELb1ELb0ELb1ELb0ELb1ELb1ELb1ELb1ELb0EEENS1_21CollectiveEpilogueFwdINS6_IJSA_SA_SB_EEES9_SD_SF_Li256ELb1ELb1ELb1ELb0EEENS1_36VarlenDynamicPersistentTileSchedulerILi128ELi176ELi256ELi128ELb1ELb1ELb1ELb0ELb1ELb1EEEEEEEEEvNT_6ParamsE,"",@"SHT_CUDA_INFO"
	.sectionflags	@""
	.align	4


	//----- nvinfo : EIATTR_CUDA_API_VERSION
	.align		4
        /*0000*/ 	.byte	0x04, 0x37
        /*0002*/ 	.short	(.L_134 - .L_133)
.L_133:
        /*0004*/ 	.word	0x00000082


	//----- nvinfo : EIATTR_KPARAM_INFO
	.align		4
.L_134:
        /*0008*/ 	.byte	0x04, 0x17
        /*000a*/ 	.short	(.L_136 - .L_135)
.L_135:
        /*000c*/ 	.word	0x00000000
        /*0010*/ 	.short	0x0000
        /*0012*/ 	.short	0x0070
        /*0014*/ 	.byte	0x00, 0xf0, 0x01, 0x2a


	//----- nvinfo : EIATTR_SPARSE_MMA_MASK
	.align		4
.L_136:
        /*0018*/ 	.byte	0x03, 0x50
        /*001a*/ 	.short	0x0000


	//----- nvinfo : EIATTR_MAXREG_COUNT
	.align		4
        /*001c*/ 	.byte	0x03, 0x1b
        /*001e*/ 	.short	0x00a8


	//----- nvinfo : EIATTR_NUM_BARRIERS
	.align		4
        /*0020*/ 	.byte	0x02, 0x4c
        /*0022*/ 	.byte	0x10
	.zero		1


	//----- nvinfo : EIATTR_EXTERNS
	.align		4
        /*0024*/ 	.byte	0x04, 0x0f
        /*0026*/ 	.short	(.L_138 - .L_137)


	//   ....[0]....
	.align		4
.L_137:
        /*0028*/ 	.word	index@(__assertfail)


	//----- nvinfo : EIATTR_ANNOTATIONS
	.align		4
.L_138:
        /*002c*/ 	.byte	0x04, 0x55
        /*002e*/ 	.short	(.L_140 - .L_139)


	//   ....[0]....
.L_139:
        /* <DEDUP_REMOVED lines=134> */


	//----- nvinfo : EIATTR_MERCURY_ISA_VERSION
	.align		4
.L_140:
        /*0878*/ 	.byte	0x03, 0x5f
        /*087a*/ 	.short	0x0101


	//----- nvinfo : EIATTR_UNUSED_LOAD_BYTE_OFFSET
	.align		4
        /*087c*/ 	.byte	0x04, 0x44
        /*087e*/ 	.short	(.L_142 - .L_141)


	//   ....[0]....
.L_141:
        /*0880*/ 	.word	0x00000ab0
        /*0884*/ 	.word	0x0000fff0


	//   ....[1]....
        /*0888*/ 	.word	0x0001e970
        /*088c*/ 	.word	0x0000fff0


	//----- nvinfo : EIATTR_INT_WARP_WIDE_INSTR_OFFSETS
	.align		4
.L_142:
        /*0890*/ 	.byte	0x04, 0x31
        /*0892*/ 	.short	(.L_144 - .L_143)


	//   ....[0]....
.L_143:
        /*0894*/ 	.word	0x00000180


	//   ....[1]....
        /*0898*/ 	.word	0x00000220


	//   ....[2]....
        /*089c*/ 	.word	0x00000290


	//   ....[3]....
        /*08a0*/ 	.word	0x00024910


	//   ....[4]....
        /*08a4*/ 	.word	0x000249b0


	//   ....[5]....
        /*08a8*/ 	.word	0x000280c0


	//   ....[6]....
        /*08ac*/ 	.word	0x00028130


	//----- nvinfo : EIATTR_COOP_GROUP_MASK_REGIDS
	.align		4
.L_144:
        /*08b0*/ 	.byte	0x04, 0x29
        /*08b2*/ 	.short	(.L_146 - .L_145)


	//   ....[0]....
.L_145:
        /*08b4*/ 	.word	0xffffffff


	//   ....[1]....
        /*08b8*/ 	.word	0xffffffff


	//   ....[2]....
        /*08bc*/ 	.word	0xffffffff


	//   ....[3]....
        /*08c0*/ 	.word	0xffffffff


	//   ....[4]....
        /*08c4*/ 	.word	0xffffffff


	//   ....[5]....
        /*08c8*/ 	.word	0xffffffff


	//   ....[6]....
        /*08cc*/ 	.word	0xffffffff


	//   ....[7]....
        /*08d0*/ 	.word	0xffffffff


	//   ....[8]....
        /*08d4*/ 	.word	0xffffffff


	//   ....[9]....
        /*08d8*/ 	.word	0xffffffff


	//   ....[10]....
        /*08dc*/ 	.word	0xffffffff


	//   ....[11]....
        /*08e0*/ 	.word	0xffffffff


	//   ....[12]....
        /*08e4*/ 	.word	0xffffffff


	//   ....[13]....
        /*08e8*/ 	.word	0xffffffff


	//   ....[14]....
        /*08ec*/ 	.word	0xffffffff


	//   ....[15]....
        /*08f0*/ 	.word	0xffffffff


	//   ....[16]....
        /*08f4*/ 	.word	0xffffffff


	//   ....[17]....
        /*08f8*/ 	.word	0xffffffff


	//   ....[18]....
        /*08fc*/ 	.word	0xffffffff


	//   ....[19]....
        /*0900*/ 	.word	0xffffffff


	//   ....[20]....
        /*0904*/ 	.word	0xffffffff


	//   ....[21]....
        /*0908*/ 	.word	0xffffffff


	//   ....[22]....
        /*090c*/ 	.word	0xffffffff


	//   ....[23]....
        /*0910*/ 	.word	0xffffffff


	//   ....[24]....
        /*0914*/ 	.word	0xffffffff


	//   ....[25]....
        /*0918*/ 	.word	0xffffffff


	//   ....[26]....
        /*091c*/ 	.word	0xffffffff


	//   ....[27]....
        /*0920*/ 	.word	0xffffffff


	//   ....[28]....
        /*0924*/ 	.word	0xffffffff


	//   ....[29]....
        /*0928*/ 	.word	0xffffffff


	//   ....[30]....
        /*092c*/ 	.word	0xffffffff


	//   ....[31]....
        /*0930*/ 	.word	0xffffffff


	//   ....[32]....
        /*0934*/ 	.word	0xffffffff


	//   ....[33]....
        /*0938*/ 	.word	0xffffffff


	//   ....[34]....
        /*093c*/ 	.word	0xffffffff


	//   ....[35]....
        /*0940*/ 	.word	0xffffffff


	//   ....[36]....
        /*0944*/ 	.word	0xffffffff


	//   ....[37]....
        /*0948*/ 	.word	0xffffffff


	//   ....[38]....
        /*094c*/ 	.word	0xffffffff


	//   ....[39]....
        /*0950*/ 	.word	0xffffffff


	//   ....[40]....
        /*0954*/ 	.word	0xffffffff


	//   ....[41]....
        /*0958*/ 	.word	0xffffffff


	//   ....[42]....
        /*095c*/ 	.word	0xffffffff


	//   ....[43]....
        /*0960*/ 	.word	0xffffffff


	//   ....[44]....
        /*0964*/ 	.word	0xffffffff


	//   ....[45]....
        /*0968*/ 	.word	0xffffffff


	//   ....[46]....
        /*096c*/ 	.word	0xffffffff


	//   ....[47]....
        /*0970*/ 	.word	0xffffffff


	//   ....[48]....
        /*0974*/ 	.word	0xffffffff


	//   ....[49]....
        /*0978*/ 	.word	0xffffffff


	//   ....[50]....
        /*097c*/ 	.word	0xffffffff


	//   ....[51]....
        /*0980*/ 	.word	0xffffffff


	//   ....[52]....
        /*0984*/ 	.word	0xffffffff


	//   ....[53]....
        /*0988*/ 	.word	0xffffffff


	//   ....[54]....
        /*098c*/ 	.word	0xffffffff


	//   ....[55]....
        /*0990*/ 	.word	0xffffffff


	//   ....[56]....
        /*0994*/ 	.word	0xffffffff


	//   ....[57]....
        /*0998*/ 	.word	0xffffffff


	//   ....[58]....
        /*099c*/ 	.word	0xffffffff


	//   ....[59]....
        /*09a0*/ 	.word	0xffffffff


	//   ....[60]....
        /*09a4*/ 	.word	0xffffffff


	//   ....[61]....
        /*09a8*/ 	.word	0xffffffff


	//   ....[62]....
        /*09ac*/ 	.word	0xffffffff


	//   ....[63]....
        /*09b0*/ 	.word	0xffffffff


	//   ....[64]....
        /*09b4*/ 	.word	0xffffffff


	//   ....[65]....
        /*09b8*/ 	.word	0xffffffff


	//   ....[66]....
        /*09bc*/ 	.word	0xffffffff


	//   ....[67]....
        /*09c0*/ 	.word	0xffffffff


	//   ....[68]....
        /*09c4*/ 	.word	0xffffffff


	//   ....[69]....
        /*09c8*/ 	.word	0xffffffff


	//   ....[70]....
        /*09cc*/ 	.word	0xffffffff


	//   ....[71]....
        /*09d0*/ 	.word	0xffffffff


	//   ....[72]....
        /*09d4*/ 	.word	0xffffffff


	//   ....[73]....
        /*09d8*/ 	.word	0xffffffff


	//   ....[74]....
        /*09dc*/ 	.word	0xffffffff


	//   ....[75]....
        /*09e0*/ 	.word	0xffffffff


	//   ....[76]....
        /*09e4*/ 	.word	0xffffffff


	//   ....[77]....
        /*09e8*/ 	.word	0xffffffff


	//   ....[78]....
        /*09ec*/ 	.word	0xffffffff


	//   ....[79]....
        /*09f0*/ 	.word	0xffffffff


	//   ....[80]....
        /*09f4*/ 	.word	0xffffffff


	//   ....[81]....
        /*09f8*/ 	.word	0xffffffff


	//   ....[82]....
        /*09fc*/ 	.word	0xffffffff


	//   ....[83]....
        /*0a00*/ 	.word	0xffffffff


	//   ....[84]....
        /*0a04*/ 	.word	0xffffffff


	//   ....[85]....
        /*0a08*/ 	.word	0xffffffff


	//   ....[86]....
        /*0a0c*/ 	.word	0xffffffff


	//   ....[87]....
        /*0a10*/ 	.word	0xffffffff


	//   ....[88]....
        /*0a14*/ 	.word	0xffffffff


	//   ....[89]....
        /*0a18*/ 	.word	0xffffffff


	//   ....[90]....
        /*0a1c*/ 	.word	0xffffffff


	//   ....[91]....
        /*0a20*/ 	.word	0xffffffff


	//   ....[92]....
        /*0a24*/ 	.word	0xffffffff


	//   ....[93]....
        /*0a28*/ 	.word	0xffffffff


	//   ....[94]....
        /*0a2c*/ 	.word	0xffffffff


	//   ....[95]....
        /*0a30*/ 	.word	0xffffffff


	//   ....[96]....
        /*0a34*/ 	.word	0xffffffff


	//   ....[97]....
        /*0a38*/ 	.word	0xffffffff


	//   ....[98]....
        /*0a3c*/ 	.word	0xffffffff


	//   ....[99]....
        /*0a40*/ 	.word	0xffffffff


	//   ....[100]....
        /*0a44*/ 	.word	0xffffffff


	//   ....[101]....
        /*0a48*/ 	.word	0xffffffff


	//   ....[102]....
        /*0a4c*/ 	.word	0xffffffff


	//   ....[103]....
        /*0a50*/ 	.word	0xffffffff


	//   ....[104]....
        /*0a54*/ 	.word	0xffffffff


	//   ....[105]....
        /*0a58*/ 	.word	0xffffffff


	//   ....[106]....
        /*0a5c*/ 	.word	0x0500000f


	//   ....[107]....
        /*0a60*/ 	.word	0x0500000f


	//   ....[108]....
        /*0a64*/ 	.word	0x0500000f


	//   ....[109]....
        /*0a68*/ 	.word	0x0500000f


	//   ....[110]....
        /*0a6c*/ 	.word	0x0500000f


	//   ....[111]....
        /*0a70*/ 	.word	0x0500000f


	//   ....[112]....
        /*0a74*/ 	.word	0x0500000f


	//   ....[113]....
        /*0a78*/ 	.word	0x0500000f


	//   ....[114]....
        /*0a7c*/ 	.word	0x0500000f


	//   ....[115]....
        /*0a80*/ 	.word	0x0500000f


	//   ....[116]....
        /*0a84*/ 	.word	0x0500000f


	//   ....[117]....
        /*0a88*/ 	.word	0x0500000f


	//   ....[118]....
        /*0a8c*/ 	.word	0x0500000f


	//   ....[119]....
        /*0a90*/ 	.word	0x0500000f


	//   ....[120]....
        /*0a94*/ 	.word	0x0500000f


	//   ....[121]....
        /*0a98*/ 	.word	0x0500000f


	//   ....[122]....
        /*0a9c*/ 	.word	0x0500000f


	//   ....[123]....
        /*0aa0*/ 	.word	0x0500000f


	//   ....[124]....
        /*0aa4*/ 	.word	0x0500000f


	//   ....[125]....
        /*0aa8*/ 	.word	0x0500000f


	//   ....[126]....
        /*0aac*/ 	.word	0x0500000f


	//   ....[127]....
        /*0ab0*/ 	.word	0x0500000f


	//   ....[128]....
        /*0ab4*/ 	.word	0x0500000f


	//   ....[129]....
        /*0ab8*/ 	.word	0x0500000f


	//   ....[130]....
        /*0abc*/ 	.word	0x0500000f


	//   ....[131]....
        /*0ac0*/ 	.word	0x0500000f


	//   ....[132]....
        /*0ac4*/ 	.word	0x0500000f


	//   ....[133]....
        /*0ac8*/ 	.word	0x0500000f


	//   ....[134]....
        /*0acc*/ 	.word	0x0500000f


	//   ....[135]....
        /*0ad0*/ 	.word	0x0500000f


	//   ....[136]....
        /*0ad4*/ 	.word	0x0500000f


	//   ....[137]....
        /*0ad8*/ 	.word	0x0500000f


	//   ....[138]....
        /*0adc*/ 	.word	0x0500000f


	//   ....[139]....
        /*0ae0*/ 	.word	0x0500000f


	//   ....[140]....
        /*0ae4*/ 	.word	0x0500000f


	//   ....[141]....
        /*0ae8*/ 	.word	0x0500000f


	//   ....[142]....
        /*0aec*/ 	.word	0x0500000f


	//   ....[143]....
        /*0af0*/ 	.word	0x0500000f


	//   ....[144]....
        /*0af4*/ 	.word	0x0500000f


	//   ....[145]....
        /*0af8*/ 	.word	0x0500000f


	//   ....[146]....
        /*0afc*/ 	.word	0x0500000f


	//   ....[147]....
        /*0b00*/ 	.word	0x0500000f


	//   ....[148]....
        /*0b04*/ 	.word	0x0500000f


	//   ....[149]....
        /*0b08*/ 	.word	0x0500000f


	//   ....[150]....
        /*0b0c*/ 	.word	0x0500000f


	//   ....[151]....
        /*0b10*/ 	.word	0x0500000f


	//   ....[152]....
        /*0b14*/ 	.word	0x0500000f


	//   ....[153]....
        /*0b18*/ 	.word	0x0500000f


	//   ....[154]....
        /*0b1c*/ 	.word	0x0500000f


	//   ....[155]....
        /*0b20*/ 	.word	0x0500000f


	//   ....[156]....
        /*0b24*/ 	.word	0x0500000f


	//   ....[157]....
        /*0b28*/ 	.word	0x0500000f


	//   ....[158]....
        /*0b2c*/ 	.word	0x0500000f


	//   ....[159]....
        /*0b30*/ 	.word	0x0500000f


	//   ....[160]....
        /*0b34*/ 	.word	0x0500000f


	//   ....[161]....
        /*0b38*/ 	.word	0x0500000f


	//   ....[162]....
        /*0b3c*/ 	.word	0x0500000f


	//   ....[163]....
        /*0b40*/ 	.word	0x0500000f


	//   ....[164]....
        /*0b44*/ 	.word	0x0500000f


	//   ....[165]....
        /*0b48*/ 	.word	0x0500000f


	//   ....[166]....
        /*0b4c*/ 	.word	0x0500000f


	//   ....[167]....
        /*0b50*/ 	.word	0x0500000f


	//   ....[168]....
        /*0b54*/ 	.word	0x0500000f


	//   ....[169]....
        /*0b58*/ 	.word	0x0500000f


	//   ....[170]....
        /*0b5c*/ 	.word	0x0500000f


	//   ....[171]....
        /*0b60*/ 	.word	0x0500000f


	//----- nvinfo : EIATTR_COOP_GROUP_INSTR_OFFSETS
	.align		4
.L_146:
        /*0b64*/ 	.byte	0x04, 0x28
        /*0b66*/ 	.short	(.L_148 - .L_147)


	//   ....[0]....
.L_147:
        /*0b68*/ 	.word	0x00000060


	//   ....[1]....
        /*0b6c*/ 	.word	0x00000190


	//   ....[2]....
        /*0b70*/ 	.word	0x00000240


	//   ....[3]....
        /*0b74*/ 	.word	0x00000400


	//   ....[4]....
        /*0b78*/ 	.word	0x00000560


	//   ....[5]....
        /*0b7c*/ 	.word	0x00000680


	//   ....[6]....
        /*0b80*/ 	.word	0x000007e0


	//   ....[7]....
        /*0b84*/ 	.word	0x0000d010


	//   ....[8]....
        /*0b88*/ 	.word	0x0000d5d0


	//   ....[9]....
        /*0b8c*/ 	.word	0x0000d5e0


	//   ....[10]....
        /*0b90*/ 	.word	0x0000d5f0


	//   ....[11]....
        /*0b94*/ 	.word	0x0000d600


	//   ....[12]....
        /*0b98*/ 	.word	0x0000f080


	//   ....[13]....
        /*0b9c*/ 	.word	0x0000f090


	//   ....[14]....
        /*0ba0*/ 	.word	0x0000f0a0


	//   ....[15]....
        /*0ba4*/ 	.word	0x0000f0b0


	//   ....[16]....
        /*0ba8*/ 	.word	0x00015830


	//   ....[17]....
        /*0bac*/ 	.word	0x00015850


	//   ....[18]....
        /*0bb0*/ 	.word	0x00015cd0


	//   ....[19]....
        /*0bb4*/ 	.word	0x00015d10


	//   ....[20]....
        /*0bb8*/ 	.word	0x0001bdc0


	//   ....[21]....
        /*0bbc*/ 	.word	0x0001be20


	//   ....[22]....
        /*0bc0*/ 	.word	0x0001c770


	//   ....[23]....
        /*0bc4*/ 	.word	0x0001c7d0


	//   ....[24]....
        /*0bc8*/ 	.word	0x0001de40


	//   ....[25]....
        /*0bcc*/ 	.word	0x0001e2a0


	//   ....[26]....
        /*0bd0*/ 	.word	0x0001e2d0


	//   ....[27]....
        /*0bd4*/ 	.word	0x0001e2f0


	//   ....[28]....
        /*0bd8*/ 	.word	0x0001f520


	//   ....[29]....
        /*0bdc*/ 	.word	0x0001f540


	//   ....[30]....
        /*0be0*/ 	.word	0x0001f560


	//   ....[31]....
        /*0be4*/ 	.word	0x0001f570


	//   ....[32]....
        /*0be8*/ 	.word	0x0001fca0


	//   ....[33]....
        /*0bec*/ 	.word	0x0001fcb0


	//   ....[34]....
        /*0bf0*/ 	.word	0x0001fdc0


	//   ....[35]....
        /*0bf4*/ 	.word	0x0001fdd0


	//   ....[36]....
        /*0bf8*/ 	.word	0x0001fef0


	//   ....[37]....
        /*0bfc*/ 	.word	0x0001ff00


	//   ....[38]....
        /*0c00*/ 	.word	0x00020020


	//   ....[39]....
        /*0c04*/ 	.word	0x00020030


	//   ....[40]....
        /*0c08*/ 	.word	0x000205f0


	//   ....[41]....
        /*0c0c*/ 	.word	0x00020600


	//   ....[42]....
        /*0c10*/ 	.word	0x00020a90


	//   ....[43]....
        /*0c14*/ 	.word	0x00020aa0


	//   ....[44]....
        /*0c18*/ 	.word	0x00021820


	//   ....[45]....
        /*0c1c*/ 	.word	0x00021830


	//   ....[46]....
        /*0c20*/ 	.word	0x00021950


	//   ....[47]....
        /*0c24*/ 	.word	0x00021960


	//   ....[48]....
        /*0c28*/ 	.word	0x00021a80


	//   ....[49]....
        /*0c2c*/ 	.word	0x00021a90


	//   ....[50]....
        /*0c30*/ 	.word	0x00021bb0


	//   ....[51]....
        /*0c34*/ 	.word	0x00021bc0


	//   ....[52]....
        /*0c38*/ 	.word	0x00021d40


	//   ....[53]....
        /*0c3c*/ 	.word	0x00021f80


	//   ....[54]....
        /*0c40*/ 	.word	0x00021fb0


	//   ....[55]....
        /*0c44*/ 	.word	0x00021fe0


	//   ....[56]....
        /*0c48*/ 	.word	0x00022010


	//   ....[57]....
        /*0c4c*/ 	.word	0x00022040


	//   ....[58]....
        /*0c50*/ 	.word	0x00022070


	//   ....[59]....
        /*0c54*/ 	.word	0x00022220


	//   ....[60]....
        /*0c58*/ 	.word	0x00022250


	//   ....[61]....
        /*0c5c*/ 	.word	0x00022280


	//   ....[62]....
        /*0c60*/ 	.word	0x000222b0


	//   ....[63]....
        /*0c64*/ 	.word	0x000222e0


	//   ....[64]....
        /*0c68*/ 	.word	0x00022310


	//   ....[65]....
        /*0c6c*/ 	.word	0x000223a0


	//   ....[66]....
        /*0c70*/ 	.word	0x000223d0


	//   ....[67]....
        /*0c74*/ 	.word	0x000223e0


	//   ....[68]....
        /*0c78*/ 	.word	0x00022490


	//   ....[69]....
        /*0c7c*/ 	.word	0x00023540


	//   ....[70]....
        /*0c80*/ 	.word	0x00024f10


	//   ....[71]....
        /*0c84*/ 	.word	0x00025ad0


	//   ....[72]....
        /*0c88*/ 	.word	0x00025b00


	//   ....[73]....
        /*0c8c*/ 	.word	0x00025b20


	//   ....[74]....
        /*0c90*/ 	.word	0x00025b40


	//   ....[75]....
        /*0c94*/ 	.word	0x00025c50


	//   ....[76]....
        /*0c98*/ 	.word	0x00025c60


	//   ....[77]....
        /*0c9c*/ 	.word	0x00025cf0


	//   ....[78]....
        /*0ca0*/ 	.word	0x00025d00


	//   ....[79]....
        /*0ca4*/ 	.word	0x00025d90


	//   ....[80]....
        /*0ca8*/ 	.word	0x00025da0


	//   ....[81]....
        /*0cac*/ 	.word	0x00025e30


	//   ....[82]....
        /*0cb0*/ 	.word	0x00025e40


	//   ....[83]....
        /*0cb4*/ 	.word	0x00025ed0


	//   ....[84]....
        /*0cb8*/ 	.word	0x00025ee0


	//   ....[85]....
        /*0cbc*/ 	.word	0x00025f30


	//   ....[86]....
        /*0cc0*/ 	.word	0x00025f60


	//   ....[87]....
        /*0cc4*/ 	.word	0x00028810


	//   ....[88]....
        /*0cc8*/ 	.word	0x00028840


	//   ....[89]....
        /*0ccc*/ 	.word	0x000288b0


	//   ....[90]....
        /*0cd0*/ 	.word	0x000288e0


	//   ....[91]....
        /*0cd4*/ 	.word	0x00028910


	//   ....[92]....
        /*0cd8*/ 	.word	0x00028940


	//   ....[93]....
        /*0cdc*/ 	.word	0x00028970


	//   ....[94]....
        /*0ce0*/ 	.word	0x000289a0


	//   ....[95]....
        /*0ce4*/ 	.word	0x00028b70


	//   ....[96]....
        /*0ce8*/ 	.word	0x00028ba0


	//   ....[97]....
        /*0cec*/ 	.word	0x00028bd0


	//   ....[98]....
        /*0cf0*/ 	.word	0x00028c00


	//   ....[99]....
        /*0cf4*/ 	.word	0x00028c30


	//   ....[100]....
        /*0cf8*/ 	.word	0x00028c60


	//   ....[101]....
        /*0cfc*/ 	.word	0x00028d20


	//   ....[102]....
        /*0d00*/ 	.word	0x00028d40


	//   ....[103]....
        /*0d04*/ 	.word	0x00028d50


	//   ....[104]....
        /*0d08*/ 	.word	0x00028db0


	//   ....[105]....
        /*0d0c*/ 	.word	0x000294d0


	//   ....[106]....
        /*0d10*/ 	.word	0x000298e0


	//   ....[107]....
        /*0d14*/ 	.word	0x00029990


	//   ....[108]....
        /*0d18*/ 	.word	0x00029a20


	//   ....[109]....
        /*0d1c*/ 	.word	0x00029a70


	//   ....[110]....
        /*0d20*/ 	.word	0x00029ac0


	//   ....[111]....
        /*0d24*/ 	.word	0x00029ba0


	//   ....[112]....
        /*0d28*/ 	.word	0x00029c30


	//   ....[113]....
        /*0d2c*/ 	.word	0x00029c80


	//   ....[114]....
        /*0d30*/ 	.word	0x00029cd0


	//   ....[115]....
        /*0d34*/ 	.word	0x00029ee0


	//   ....[116]....
        /*0d38*/ 	.word	0x00029f30


	//   ....[117]....
        /*0d3c*/ 	.word	0x00029fc0


	//   ....[118]....
        /*0d40*/ 	.word	0x0002a050


	//   ....[119]....
        /*0d44*/ 	.word	0x0002a0e0


	//   ....[120]....
        /*0d48*/ 	.word	0x0002a170


	//   ....[121]....
        /*0d4c*/ 	.word	0x0002a200


	//   ....[122]....
        /*0d50*/ 	.word	0x0002a290


	//   ....[123]....
        /*0d54*/ 	.word	0x0002a310


	//   ....[124]....
        /*0d58*/ 	.word	0x0002a360


	//   ....[125]....
        /*0d5c*/ 	.word	0x0002a3f0


	//   ....[126]....
        /*0d60*/ 	.word	0x0002a480


	//   ....[127]....
        /*0d64*/ 	.word	0x0002a500


	//   ....[128]....
        /*0d68*/ 	.word	0x0002a550


	//   ....[129]....
        /*0d6c*/ 	.word	0x0002a5e0


	//   ....[130]....
        /*0d70*/ 	.word	0x0002a670


	//   ....[131]....
        /*0d74*/ 	.word	0x0002a700


	//   ....[132]....
        /*0d78*/ 	.word	0x0002a790


	//   ....[133]....
        /*0d7c*/ 	.word	0x0002a820


	//   ....[134]....
        /*0d80*/ 	.word	0x0002a8b0


	//   ....[135]....
        /*0d84*/ 	.word	0x0002a970


	//   ....[136]....
        /*0d88*/ 	.word	0x0002ac50


	//   ....[137]....
        /*0d8c*/ 	.word	0x0002ae30


	//   ....[138]....
        /*0d90*/ 	.word	0x0002ae80


	//   ....[139]....
        /*0d94*/ 	.word	0x0002afa0


	//   ....[140]....
        /*0d98*/ 	.word	0x0002aff0


	//   ....[141]....
        /*0d9c*/ 	.word	0x0002b120


	//   ....[142]....
        /*0da0*/ 	.word	0x0002b170


	//   ....[143]....
        /*0da4*/ 	.word	0x0002b290


	//   ....[144]....
        /*0da8*/ 	.word	0x0002b2e0


	//   ....[145]....
        /*0dac*/ 	.word	0x0002b400


	//   ....[146]....
        /*0db0*/ 	.word	0x0002b450


	//   ....[147]....
        /*0db4*/ 	.word	0x0002b570


	//   ....[148]....
        /*0db8*/ 	.word	0x0002b5c0


	//   ....[149]....
        /*0dbc*/ 	.word	0x0002b6c0


	//   ....[150]....
        /*0dc0*/ 	.word	0x0002b730


	//   ....[151]....
        /*0dc4*/ 	.word	0x0002b830


	//   ....[152]....
        /*0dc8*/ 	.word	0x0002b880


	//   ....[153]....
        /*0dcc*/ 	.word	0x0002bbb0


	//   ....[154]....
        /*0dd0*/ 	.word	0x0002bc50


	//   ....[155]....
        /*0dd4*/ 	.word	0x0002be00


	//   ....[156]....
        /*0dd8*/ 	.word	0x0002be80


	//   ....[157]....
        /*0ddc*/ 	.word	0x0002bf00


	//   ....[158]....
        /*0de0*/ 	.word	0x0002bf80


	//   ....[159]....
        /*0de4*/ 	.word	0x0002c000


	//   ....[160]....
        /*0de8*/ 	.word	0x0002c090


	//   ....[161]....
        /*0dec*/ 	.word	0x0002c130


	//   ....[162]....
        /*0df0*/ 	.word	0x0002c1e0


	//   ....[163]....
        /*0df4*/ 	.word	0x0002c260


	//   ....[164]....
        /*0df8*/ 	.word	0x0002c2e0


	//   ....[165]....
        /*0dfc*/ 	.word	0x0002c360


	//   ....[166]....
        /*0e00*/ 	.word	0x0002c3f0


	//   ....[167]....
        /*0e04*/ 	.word	0x0002c470


	//   ....[168]....
        /*0e08*/ 	.word	0x0002c510


	//   ....[169]....
        /*0e0c*/ 	.word	0x0002c560


	//   ....[170]....
        /*0e10*/ 	.word	0x0002c5f0


	//   ....[171]....
        /*0e14*/ 	.word	0x0002c720


	//----- nvinfo : EIATTR_REG_RECONFIG
	.align		4
.L_148:
        /*0e18*/ 	.byte	0x01, 0x54
	.zero		2


	//----- nvinfo : EIATTR_SYSCALL_OFFSETS
	.align		4
        /*0e1c*/ 	.byte	0x04, 0x46
        /*0e1e*/ 	.short	(.L_150 - .L_149)


	//   ....[0]....
.L_149:
        /*0e20*/ 	.word	0x00001dc0


	//   ....[1]....
        /*0e24*/ 	.word	0x00001f10


	//   ....[2]....
        /*0e28*/ 	.word	0x0000d1c0


	//   ....[3]....
        /*0e2c*/ 	.word	0x0000d530


	//   ....[4]....
        /*0e30*/ 	.word	0x00024b20


	//   ....[5]....
        /*0e34*/ 	.word	0x00024c70


	//   ....[6]....
        /*0e38*/ 	.word	0x00024d60


	//   ....[7]....
        /*0e3c*/ 	.word	0x000256a0


	//----- nvinfo : EIATTR_MBARRIER_INSTR_OFFSETS
	.align		4
.L_150:
        /*0e40*/ 	.byte	0x04, 0x39
        /*0e42*/ 	.short	(.L_152 - .L_151)


	//   ....[0]....
.L_151:
        /*0e44*/ 	.word	0x000002b0
        /*0e48*/ 	.word	0x000000ff
        /*0e4c*/ 	.word	0x00034800
        /*0e50*/ 	.short	0x0100
        /*0e52*/ 	.byte	0x08
	.zero		1


	//   ....[1]....
        /*0e54*/ 	.word	0x000002c0
        /*0e58*/ 	.word	0x000000ff
        /*0e5c*/ 	.word	0x00034820
        /*0e60*/ 	.short	0x0100
        /*0e62*/ 	.byte	0x08
	.zero		1


	//   ....[2]....
        /*0e64*/ 	.word	0x000003b0
        /*0e68*/ 	.word	0x000000ff
        /*0e6c*/ 	.word	0x00034830
        /*0e70*/ 	.short	0x0100
        /*0e72*/ 	.byte	0x08
	.zero		1


	//   ....[3]....
        /*0e74*/ 	.word	0x000003c0
        /*0e78*/ 	.word	0x000000ff
        /*0e7c*/ 	.word	0x00034840
        /*0e80*/ 	.short	0x0100
        /*0e82*/ 	.byte	0x08
	.zero		1


	//   ....[4]....
        /*0e84*/ 	.word	0x000003d0
        /*0e88*/ 	.word	0x000000ff
        /*0e8c*/ 	.word	0x00034838
        /*0e90*/ 	.short	0x0100
        /*0e92*/ 	.byte	0x08
	.zero		1


	//   ....[5]....
        /*0e94*/ 	.word	0x000003e0
        /*0e98*/ 	.word	0x000000ff
        /*0e9c*/ 	.word	0x00034848
        /*0ea0*/ 	.short	0x0100
        /*0ea2*/ 	.byte	0x08
	.zero		1


	//   ....[6]....
        /*0ea4*/ 	.word	0x00000510
        /*0ea8*/ 	.word	0x000000ff
        /*0eac*/ 	.word	0x00034850
        /*0eb0*/ 	.short	0x0100
        /*0eb2*/ 	.byte	0x08
	.zero		1


	//   ....[7]....
        /*0eb4*/ 	.word	0x00000520
        /*0eb8*/ 	.word	0x000000ff
        /*0ebc*/ 	.word	0x00034860
        /*0ec0*/ 	.short	0x0100
        /*0ec2*/ 	.byte	0x08
	.zero		1


	//   ....[8]....
        /*0ec4*/ 	.word	0x00000530
        /*0ec8*/ 	.word	0x000000ff
        /*0ecc*/ 	.word	0x00034858
        /*0ed0*/ 	.short	0x0100
        /*0ed2*/ 	.byte	0x08
	.zero		1


	//   ....[9]....
        /*0ed4*/ 	.word	0x00000540
        /*0ed8*/ 	.word	0x000000ff
        /*0edc*/ 	.word	0x00034868
        /*0ee0*/ 	.short	0x0100
        /*0ee2*/ 	.byte	0x08
	.zero		1


	//   ....[10]....
        /*0ee4*/ 	.word	0x00000630
        /*0ee8*/ 	.word	0x000000ff
        /*0eec*/ 	.word	0x00034870
        /*0ef0*/ 	.short	0x0100
        /*0ef2*/ 	.byte	0x06
	.zero		1


	//   ....[11]....
        /*0ef4*/ 	.word	0x00000640
        /*0ef8*/ 	.word	0x000000ff
        /*0efc*/ 	.word	0x00034880
        /*0f00*/ 	.short	0x0100
        /*0f02*/ 	.byte	0x06
	.zero		1


	//   ....[12]....
        /*0f04*/ 	.word	0x00000650
        /*0f08*/ 	.word	0x000000ff
        /*0f0c*/ 	.word	0x00034878
        /*0f10*/ 	.short	0x0100
        /*0f12*/ 	.byte	0x06
	.zero		1


	//   ....[13]....
        /*0f14*/ 	.word	0x00000660
        /*0f18*/ 	.word	0x000000ff
        /*0f1c*/ 	.word	0x00034888
        /*0f20*/ 	.short	0x0100
        /*0f22*/ 	.byte	0x06
	.zero		1


	//   ....[14]....
        /*0f24*/ 	.word	0x00000790
        /*0f28*/ 	.word	0x000000ff
        /*0f2c*/ 	.word	0x00034890
        /*0f30*/ 	.short	0x0100
        /*0f32*/ 	.byte	0x08
	.zero		1


	//   ....[15]....
        /*0f34*/ 	.word	0x000007a0
        /*0f38*/ 	.word	0x000000ff
        /*0f3c*/ 	.word	0x000348a0
        /*0f40*/ 	.short	0x0100
        /*0f42*/ 	.byte	0x08
	.zero		1


	//   ....[16]....
        /*0f44*/ 	.word	0x000007b0
        /*0f48*/ 	.word	0x000000ff
        /*0f4c*/ 	.word	0x00034898
        /*0f50*/ 	.short	0x0100
        /*0f52*/ 	.byte	0x08
	.zero		1


	//   ....[17]....
        /*0f54*/ 	.word	0x000007c0
        /*0f58*/ 	.word	0x000000ff
        /*0f5c*/ 	.word	0x000348a8
        /*0f60*/ 	.short	0x0100
        /*0f62*/ 	.byte	0x08
	.zero		1


	//   ....[18]....
        /*0f64*/ 	.word	0x000008f0
        /*0f68*/ 	.word	0x000000ff
        /*0f6c*/ 	.word	0x000348b0
        /*0f70*/ 	.short	0x0100
        /*0f72*/ 	.byte	0x08
	.zero		1


	//   ....[19]....
        /*0f74*/ 	.word	0x00000900
        /*0f78*/ 	.word	0x000000ff
        /*0f7c*/ 	.word	0x000348c0
        /*0f80*/ 	.short	0x0100
        /*0f82*/ 	.byte	0x08
	.zero		1


	//   ....[20]....
        /*0f84*/ 	.word	0x00000910
        /*0f88*/ 	.word	0x000000ff
        /*0f8c*/ 	.word	0x000348b8
        /*0f90*/ 	.short	0x0100
        /*0f92*/ 	.byte	0x08
	.zero		1


	//   ....[21]....
        /*0f94*/ 	.word	0x00000920
        /*0f98*/ 	.word	0x000000ff
        /*0f9c*/ 	.word	0x000348c8
        /*0fa0*/ 	.short	0x0100
        /*0fa2*/ 	.byte	0x08
	.zero		1


	//   ....[22]....
        /*0fa4*/ 	.word	0x00004210
        /*0fa8*/ 	.word	0x00000003
        /*0fac*/ 	.word	0x00034890
        /*0fb0*/ 	.short	0x010a
        /*0fb2*/ 	.byte	0x3f
	.zero		1


	//   ....[23]....
        /*0fb4*/ 	.word	0x00007f30
        /*0fb8*/ 	.word	0x00000003
        /*0fbc*/ 	.word	0x00034890
        /*0fc0*/ 	.short	0x010a
        /*0fc2*/ 	.byte	0x3f
	.zero		1


	//   ....[24]....
        /*0fc4*/ 	.word	0x0000b6c0
        /*0fc8*/ 	.word	0x00000003
        /*0fcc*/ 	.word	0x00034890
        /*0fd0*/ 	.short	0x010a
        /*0fd2*/ 	.byte	0x3f
	.zero		1


	//   ....[25]....
        /*0fd4*/ 	.word	0x0000c050
        /*0fd8*/ 	.word	0x0000002c
        /*0fdc*/ 	.word	0x00000000
        /*0fe0*/ 	.short	0x0101
        /*0fe2*/ 	.byte	0x3f
	.zero		1


	//   ....[26]....
        /*0fe4*/ 	.word	0x0000c090
        /*0fe8*/ 	.word	0x00000003
        /*0fec*/ 	.word	0x000348b0
        /*0ff0*/ 	.short	0x010a
        /*0ff2*/ 	.byte	0x3f
	.zero		1


	//   ....[27]....
        /*0ff4*/ 	.word	0x0000c9f0
        /*0ff8*/ 	.word	0x00000003
        /*0ffc*/ 	.word	0x00000000
        /*1000*/ 	.short	0x0101
        /*1002*/ 	.byte	0x3f
	.zero		1


	//   ....[28]....
        /*1004*/ 	.word	0x0000d250
        /*1008*/ 	.word	0x00000002
        /*100c*/ 	.word	0x00034800
        /*1010*/ 	.short	0x010a
        /*1012*/ 	.byte	0x3f
	.zero		1


	//   ....[29]....
        /*1014*/ 	.word	0x0000d2a0
        /*1018*/ 	.word	0x00000002
        /*101c*/ 	.word	0x00034800
        /*1020*/ 	.short	0x010a
        /*1022*/ 	.byte	0x3f
	.zero		1


	//   ....[30]....
        /*1024*/ 	.word	0x0000d8a0
        /*1028*/ 	.word	0x00000002
        /*102c*/ 	.word	0x00034800
        /*1030*/ 	.short	0x010a
        /*1032*/ 	.byte	0x3f
	.zero		1


	//   ....[31]....
        /*1034*/ 	.word	0x0000f290
        /*1038*/ 	.word	0x00000002
        /*103c*/ 	.word	0x00034800
        /*1040*/ 	.short	0x010a
        /*1042*/ 	.byte	0x3f
	.zero		1


	//   ....[32]....
        /*1044*/ 	.word	0x00011010
        /*1048*/ 	.word	0x00000000
        /*104c*/ 	.word	0x00034830
        /*1050*/ 	.short	0x010a
        /*1052*/ 	.byte	0x3f
	.zero		1


	//   ....[33]....
        /*1054*/ 	.word	0x00011090
        /*1058*/ 	.word	0x00000000
        /*105c*/ 	.word	0x00034830
        /*1060*/ 	.short	0x010a
        /*1062*/ 	.byte	0x3f
	.zero		1


	//   ....[34]....
        /*1064*/ 	.word	0x00016480
        /*1068*/ 	.word	0x00000003
        /*106c*/ 	.word	0x00000000
        /*1070*/ 	.short	0x0101
        /*1072*/ 	.byte	0x3f
	.zero		1


	//   ....[35]....
        /*1074*/ 	.word	0x000177a0
        /*1078*/ 	.word	0x00000007
        /*107c*/ 	.word	0x00034830
        /*1080*/ 	.short	0x010a
        /*1082*/ 	.byte	0x3f
	.zero		1


	//   ....[36]....
        /*1084*/ 	.word	0x000177f0
        /*1088*/ 	.word	0x00000007
        /*108c*/ 	.word	0x00034830
        /*1090*/ 	.short	0x010a
        /*1092*/ 	.byte	0x3f
	.zero		1


	//   ....[37]....
        /*1094*/ 	.word	0x0001ad10
        /*1098*/ 	.word	0x00000007
        /*109c*/ 	.word	0x00034850
        /*10a0*/ 	.short	0x010a
        /*10a2*/ 	.byte	0x3f
	.zero		1


	//   ....[38]....
        /*10a4*/ 	.word	0x0001ad50
        /*10a8*/ 	.word	0x00000007
        /*10ac*/ 	.word	0x00034850
        /*10b0*/ 	.short	0x010a
        /*10b2*/ 	.byte	0x3f
	.zero		1


	//   ....[39]....
        /*10b4*/ 	.word	0x0001ce90
        /*10b8*/ 	.word	0x00000083
        /*10bc*/ 	.word	0x00000000
        /*10c0*/ 	.short	0x0101
        /*10c2*/ 	.byte	0x3f
	.zero		1


	//   ....[40]....
        /*10c4*/ 	.word	0x0001d610
        /*10c8*/ 	.word	0x00000086
        /*10cc*/ 	.word	0x00000000
        /*10d0*/ 	.short	0x0101
        /*10d2*/ 	.byte	0x3f
	.zero		1


	//   ....[41]....
        /*10d4*/ 	.word	0x0001dd20
        /*10d8*/ 	.word	0x00000009
        /*10dc*/ 	.word	0x00034850
        /*10e0*/ 	.short	0x010a
        /*10e2*/ 	.byte	0x3f
	.zero		1


	//   ....[42]....
        /*10e4*/ 	.word	0x0001dda0
        /*10e8*/ 	.word	0x00000009
        /*10ec*/ 	.word	0x00034850
        /*10f0*/ 	.short	0x010a
        /*10f2*/ 	.byte	0x3f
	.zero		1


	//   ....[43]....
        /*10f4*/ 	.word	0x0001e4d0
        /*10f8*/ 	.word	0x00000008
        /*10fc*/ 	.word	0x00000000
        /*1100*/ 	.short	0x0101
        /*1102*/ 	.byte	0x3f
	.zero		1


	//   ....[44]....
        /*1104*/ 	.word	0x0001fbd0
        /*1108*/ 	.word	0x00000000
        /*110c*/ 	.word	0x00000000
        /*1110*/ 	.short	0x0101
        /*1112*/ 	.byte	0x3f
	.zero		1


	//   ....[45]....
        /*1114*/ 	.word	0x000203e0
        /*1118*/ 	.word	0x00000008
        /*111c*/ 	.word	0x00000000
        /*1120*/ 	.short	0x0101
        /*1122*/ 	.byte	0x3f
	.zero		1


	//   ....[46]....
        /*1124*/ 	.word	0x00023620
        /*1128*/ 	.word	0x00000012
        /*112c*/ 	.word	0x00034820
        /*1130*/ 	.short	0x010a
        /*1132*/ 	.byte	0x3f
	.zero		1


	//   ....[47]....
        /*1134*/ 	.word	0x000236f0
        /*1138*/ 	.word	0x00000005
        /*113c*/ 	.word	0x000348a0
        /*1140*/ 	.short	0x010a
        /*1142*/ 	.byte	0x3f
	.zero		1


	//   ....[48]....
        /*1144*/ 	.word	0x00023a30
        /*1148*/ 	.word	0x00000005
        /*114c*/ 	.word	0x000348c0
        /*1150*/ 	.short	0x010a
        /*1152*/ 	.byte	0x3f
	.zero		1


	//   ....[49]....
        /*1154*/ 	.word	0x00023ed0
        /*1158*/ 	.word	0x00000007
        /*115c*/ 	.word	0x000348a0
        /*1160*/ 	.short	0x010a
        /*1162*/ 	.byte	0x3f
	.zero		1


	//   ....[50]....
        /*1164*/ 	.word	0x00024200
        /*1168*/ 	.word	0x00000007
        /*116c*/ 	.word	0x000348c0
        /*1170*/ 	.short	0x010a
        /*1172*/ 	.byte	0x3f
	.zero		1


	//   ....[51]....
        /*1174*/ 	.word	0x00025190
        /*1178*/ 	.word	0x00000000
        /*117c*/ 	.word	0x00034840
        /*1180*/ 	.short	0x010a
        /*1182*/ 	.byte	0x3f
	.zero		1


	//   ....[52]....
        /*1184*/ 	.word	0x00026040
        /*1188*/ 	.word	0x00000012
        /*118c*/ 	.word	0x00034800
        /*1190*/ 	.short	0x0107
        /*1192*/ 	.byte	0x3f
	.zero		1


	//   ....[53]....
        /*1194*/ 	.word	0x00026150
        /*1198*/ 	.word	0x00000012
        /*119c*/ 	.word	0x00034800
        /*11a0*/ 	.short	0x0101
        /*11a2*/ 	.byte	0x3f
	.zero		1


	//   ....[54]....
        /*11a4*/ 	.word	0x00026170
        /*11a8*/ 	.word	0x00000012
        /*11ac*/ 	.word	0x00034820
        /*11b0*/ 	.short	0x010a
        /*11b2*/ 	.byte	0x3f
	.zero		1


	//   ....[55]....
        /*11b4*/ 	.word	0x00026540
        /*11b8*/ 	.word	0x00000003
        /*11bc*/ 	.word	0x00034840
        /*11c0*/ 	.short	0x010a
        /*11c2*/ 	.byte	0x3f
	.zero		1


	//   ....[56]....
        /*11c4*/ 	.word	0x000268e0
        /*11c8*/ 	.word	0x00000003
        /*11cc*/ 	.word	0x00000060
        /*11d0*/ 	.short	0x010a
        /*11d2*/ 	.byte	0x3f
	.zero		1


	//   ....[57]....
        /*11d4*/ 	.word	0x00026f80
        /*11d8*/ 	.word	0x00000003
        /*11dc*/ 	.word	0x00034840
        /*11e0*/ 	.short	0x010a
        /*11e2*/ 	.byte	0x3f
	.zero		1


	//   ....[58]....
        /*11e4*/ 	.word	0x00027320
        /*11e8*/ 	.word	0x00000002
        /*11ec*/ 	.word	0x00000060
        /*11f0*/ 	.short	0x010a
        /*11f2*/ 	.byte	0x3f
	.zero		1


	//   ....[59]....
        /*11f4*/ 	.word	0x00027900
        /*11f8*/ 	.word	0x00000002
        /*11fc*/ 	.word	0x00034840
        /*1200*/ 	.short	0x010a
        /*1202*/ 	.byte	0x3f
	.zero		1


	//   ....[60]....
        /*1204*/ 	.word	0x00027ca0
        /*1208*/ 	.word	0x00000002
        /*120c*/ 	.word	0x00000060
        /*1210*/ 	.short	0x010a
        /*1212*/ 	.byte	0x3f
	.zero		1


	//   ....[61]....
        /*1214*/ 	.word	0x00028230
        /*1218*/ 	.word	0x00000000
        /*121c*/ 	.word	0x00034860
        /*1220*/ 	.short	0x010a
        /*1222*/ 	.byte	0x3f
	.zero		1


	//   ....[62]....
        /*1224*/ 	.word	0x00029450
        /*1228*/ 	.word	0x00000000
        /*122c*/ 	.word	0x00034820
        /*1230*/ 	.short	0x010a
        /*1232*/ 	.byte	0x3f
	.zero		1


	//   ....[63]....
        /*1234*/ 	.word	0x00029630
        /*1238*/ 	.word	0x00000006
        /*123c*/ 	.word	0x00000000
        /*1240*/ 	.short	0x010a
        /*1242*/ 	.byte	0x3f
	.zero		1


	//   ....[64]....
        /*1244*/ 	.word	0x00029660
        /*1248*/ 	.word	0x00000007
        /*124c*/ 	.word	0x00000000
        /*1250*/ 	.short	0x010a
        /*1252*/ 	.byte	0x3f
	.zero		1


	//   ....[65]....
        /*1254*/ 	.word	0x000296c0
        /*1258*/ 	.word	0x00000004
        /*125c*/ 	.word	0x00000000
        /*1260*/ 	.short	0x010a
        /*1262*/ 	.byte	0x3f
	.zero		1


	//   ....[66]....
        /*1264*/ 	.word	0x000296f0
        /*1268*/ 	.word	0x00000003
        /*126c*/ 	.word	0x00000000
        /*1270*/ 	.short	0x010a
        /*1272*/ 	.byte	0x3f
	.zero		1


	//   ....[67]....
        /*1274*/ 	.word	0x00029750
        /*1278*/ 	.word	0x00000003
        /*127c*/ 	.word	0x00034890
        /*1280*/ 	.short	0x010a
        /*1282*/ 	.byte	0x3f
	.zero		1


	//   ....[68]....
        /*1284*/ 	.word	0x000297a0
        /*1288*/ 	.word	0x00000003
        /*128c*/ 	.word	0x00034890
        /*1290*/ 	.short	0x010a
        /*1292*/ 	.byte	0x3f
	.zero		1


	//   ....[69]....
        /*1294*/ 	.word	0x000297f0
        /*1298*/ 	.word	0x00000003
        /*129c*/ 	.word	0x00034890
        /*12a0*/ 	.short	0x010a
        /*12a2*/ 	.byte	0x3f
	.zero		1


	//   ....[70]....
        /*12a4*/ 	.word	0x00029840
        /*12a8*/ 	.word	0x00000003
        /*12ac*/ 	.word	0x000348b0
        /*12b0*/ 	.short	0x010a
        /*12b2*/ 	.byte	0x3f
	.zero		1


	//   ....[71]....
        /*12b4*/ 	.word	0x00029af0
        /*12b8*/ 	.word	0x00000002
        /*12bc*/ 	.word	0x00034800
        /*12c0*/ 	.short	0x010a
        /*12c2*/ 	.byte	0x3f
	.zero		1


	//   ....[72]....
        /*12c4*/ 	.word	0x00029d00
        /*12c8*/ 	.word	0x00000002
        /*12cc*/ 	.word	0x00034800
        /*12d0*/ 	.short	0x010a
        /*12d2*/ 	.byte	0x3f
	.zero		1


	//   ....[73]....
        /*12d4*/ 	.word	0x00029d50
        /*12d8*/ 	.word	0x00000000
        /*12dc*/ 	.word	0x00034830
        /*12e0*/ 	.short	0x010a
        /*12e2*/ 	.byte	0x3f
	.zero		1


	//   ....[74]....
        /*12e4*/ 	.word	0x00029da0
        /*12e8*/ 	.word	0x00000007
        /*12ec*/ 	.word	0x00034830
        /*12f0*/ 	.short	0x010a
        /*12f2*/ 	.byte	0x3f
	.zero		1


	//   ....[75]....
        /*12f4*/ 	.word	0x00029df0
        /*12f8*/ 	.word	0x00000007
        /*12fc*/ 	.word	0x00034850
        /*1300*/ 	.short	0x010a
        /*1302*/ 	.byte	0x3f
	.zero		1


	//   ....[76]....
        /*1304*/ 	.word	0x00029e40
        /*1308*/ 	.word	0x00000009
        /*130c*/ 	.word	0x00034850
        /*1310*/ 	.short	0x010a
        /*1312*/ 	.byte	0x3f
	.zero		1


	//   ....[77]....
        /*1314*/ 	.word	0x0002aa30
        /*1318*/ 	.word	0x00000012
        /*131c*/ 	.word	0x00034820
        /*1320*/ 	.short	0x010a
        /*1322*/ 	.byte	0x3f
	.zero		1


	//   ....[78]....
        /*1324*/ 	.word	0x0002aa80
        /*1328*/ 	.word	0x00000005
        /*132c*/ 	.word	0x000348a0
        /*1330*/ 	.short	0x010a
        /*1332*/ 	.byte	0x3f
	.zero		1


	//   ....[79]....
        /*1334*/ 	.word	0x0002aad0
        /*1338*/ 	.word	0x00000005
        /*133c*/ 	.word	0x000348c0
        /*1340*/ 	.short	0x010a
        /*1342*/ 	.byte	0x3f
	.zero		1


	//   ....[80]....
        /*1344*/ 	.word	0x0002ab20
        /*1348*/ 	.word	0x00000007
        /*134c*/ 	.word	0x000348a0
        /*1350*/ 	.short	0x010a
        /*1352*/ 	.byte	0x3f
	.zero		1


	//   ....[81]....
        /*1354*/ 	.word	0x0002ab70
        /*1358*/ 	.word	0x00000007
        /*135c*/ 	.word	0x000348c0
        /*1360*/ 	.short	0x010a
        /*1362*/ 	.byte	0x3f
	.zero		1


	//   ....[82]....
        /*1364*/ 	.word	0x0002ad10
        /*1368*/ 	.word	0x00000000
        /*136c*/ 	.word	0x00034840
        /*1370*/ 	.short	0x010a
        /*1372*/ 	.byte	0x3f
	.zero		1


	//   ....[83]....
        /*1374*/ 	.word	0x0002b8c0
        /*1378*/ 	.word	0x00000012
        /*137c*/ 	.word	0x00034820
        /*1380*/ 	.short	0x010a
        /*1382*/ 	.byte	0x3f
	.zero		1


	//   ....[84]....
        /*1384*/ 	.word	0x0002b910
        /*1388*/ 	.word	0x00000003
        /*138c*/ 	.word	0x00034840
        /*1390*/ 	.short	0x010a
        /*1392*/ 	.byte	0x3f
	.zero		1


	//   ....[85]....
        /*1394*/ 	.word	0x0002b960
        /*1398*/ 	.word	0x00000003
        /*139c*/ 	.word	0x00000060
        /*13a0*/ 	.short	0x010a
        /*13a2*/ 	.byte	0x3f
	.zero		1


	//   ....[86]....
        /*13a4*/ 	.word	0x0002b9b0
        /*13a8*/ 	.word	0x00000003
        /*13ac*/ 	.word	0x00034840
        /*13b0*/ 	.short	0x010a
        /*13b2*/ 	.byte	0x3f
	.zero		1


	//   ....[87]....
        /*13b4*/ 	.word	0x0002ba00
        /*13b8*/ 	.word	0x00000002
        /*13bc*/ 	.word	0x00000060
        /*13c0*/ 	.short	0x010a
        /*13c2*/ 	.byte	0x3f
	.zero		1


	//   ....[88]....
        /*13c4*/ 	.word	0x0002ba50
        /*13c8*/ 	.word	0x00000002
        /*13cc*/ 	.word	0x00034840
        /*13d0*/ 	.short	0x010a
        /*13d2*/ 	.byte	0x3f
	.zero		1


	//   ....[89]....
        /*13d4*/ 	.word	0x0002baa0
        /*13d8*/ 	.word	0x00000002
        /*13dc*/ 	.word	0x00000060
        /*13e0*/ 	.short	0x010a
        /*13e2*/ 	.byte	0x3f
	.zero		1


	//   ....[90]....
        /*13e4*/ 	.word	0x0002baf0
        /*13e8*/ 	.word	0x00000000
        /*13ec*/ 	.word	0x00034860
        /*13f0*/ 	.short	0x010a
        /*13f2*/ 	.byte	0x3f
	.zero		1


	//   ....[91]....
        /*13f4*/ 	.word	0x0002c640
        /*13f8*/ 	.word	0x00000000
        /*13fc*/ 	.word	0x00034820
        /*1400*/ 	.short	0x010a
        /*1402*/ 	.byte	0x3f
	.zero		1


	//   ....[92]....
        /*1404*/ 	.word	0x0002c7e0
        /*1408*/ 	.word	0x00000006
        /*140c*/ 	.word	0x00000000
        /*1410*/ 	.short	0x010a
        /*1412*/ 	.byte	0x3f
	.zero		1


	//   ....[93]....
        /*1414*/ 	.word	0x0002c830
        /*1418*/ 	.word	0x00000007
        /*141c*/ 	.word	0x00000000
        /*1420*/ 	.short	0x010a
        /*1422*/ 	.byte	0x3f
	.zero		1


	//   ....[94]....
        /*1424*/ 	.word	0x0002c880
        /*1428*/ 	.word	0x00000004
        /*142c*/ 	.word	0x00000000
        /*1430*/ 	.short	0x010a
        /*1432*/ 	.byte	0x3f
	.zero		1


	//----- nvinfo : EIATTR_NUM_MBARRIERS
	.align		4
.L_152:
        /*1434*/ 	.byte	0x03, 0x38
        /*1436*/ 	.short	0x0016


	//----- nvinfo : EIATTR_EXIT_INSTR_OFFSETS
	.align		4
        /*1438*/ 	.byte	0x04, 0x1c
        /*143a*/ 	.short	(.L_154 - .L_153)


	//   ....[0]....
.L_153:
        /*143c*/ 	.word	0x00029740


	//----- nvinfo : EIATTR_MAX_THREADS
	.align		4
.L_154:
        /*1440*/ 	.byte	0x04, 0x05
        /*1442*/ 	.short	(.L_156 - .L_155)
.L_155:
        /*1444*/ 	.word	0x00000180
        /*1448*/ 	.word	0x00000001
        /*144c*/ 	.word	0x00000001


	//----- nvinfo : EIATTR_CRS_STACK_SIZE
	.align		4
.L_156:
        /*1450*/ 	.byte	0x04, 0x1e
        /*1452*/ 	.short	(.L_158 - .L_157)
.L_157:
        /*1454*/ 	.word	0x00000000


	//----- nvinfo : EIATTR_CBANK_PARAM_SIZE
	.align		4
.L_158:
        /*1458*/ 	.byte	0x03, 0x19
        /*145a*/ 	.short	0x0af0


	//----- nvinfo : EIATTR_PARAM_CBANK
	.align		4
        /*145c*/ 	.byte	0x04, 0x0a
        /*145e*/ 	.short	(.L_160 - .L_159)
	.align		4
.L_159:
        /*1460*/ 	.word	index@(.nv.constant0._ZN7cutlass13device_kernelIN5flash11enable_sm90INS1_16FlashAttnFwdSm90INS1_25CollectiveMainloopFwdSm90ILi2EN4cute5tupleIJNS5_1CILi1EEES8_S8_EEENS6_IJNS7_ILi128EEENS7_ILi176EEESA_EEELi128ENS_10bfloat16_tEfNS_4arch4Sm90ELb0ELb0ELb1ELb1ELb0ELb1ELb0ELb1ELb1ELb1ELb1ELb0EEENS1_21CollectiveEpilogueFwdINS6_IJSA_SA_SB_EEES9_SD_SF_Li256ELb1ELb1ELb1ELb0EEENS1_36VarlenDynamicPersistentTileSchedulerILi128ELi176ELi256ELi128ELb1ELb1ELb1ELb0ELb1ELb1EEEEEEEEEvNT_6ParamsE)
        /*1464*/ 	.short	0x0210
        /*1466*/ 	.short	0x0af0


	//----- nvinfo : EIATTR_SW_WAR
	.align		4
.L_160:
        /*1468*/ 	.byte	0x04, 0x36
        /*146a*/ 	.short	(.L_162 - .L_161)
.L_161:
        /*146c*/ 	.word	0x00000008
.L_162:


//--------------------- .nv.info._ZN7cutlass13device_kernelIN5flash11enable_sm90INS1_16FlashAttnFwdSm90INS1_25CollectiveMainloopFwdSm90ILi2EN4cute5tupleIJNS5_1CILi1EEES8_S8_EEENS6_IJNS7_ILi128EEESA_SA_EEELi128ENS_10bfloat16_tEfNS_4arch4Sm90ELb0ELb1ELb1ELb0ELb0ELb0ELb0ELb1ELb1ELb1ELb1ELb0EEENS1_21CollectiveEpilogueFwdISB_S9_SC_SE_Li256ELb0ELb1ELb1ELb0EEENS1_19SingleTileSchedulerILb0ELb1ELb1ELi128EEEEEEEEEvNT_6ParamsE --------------------------
	.section	.nv.info._ZN7cutlass13device_kernelIN5flash11enable_sm90INS1_16FlashAttnFwdSm90INS1_25CollectiveMainloopFwdSm90ILi2EN4cute5tupleIJNS5_1CILi1EEES8_S8_EEENS6_IJNS7_ILi128EEESA_SA_EEELi128ENS_10bfloat16_tEfNS_4arch4Sm90ELb0ELb1ELb1ELb0ELb0ELb0ELb0ELb1ELb1ELb1ELb1ELb0EEENS1_21CollectiveEpilogueFwdISB_S9_SC_SE_Li256ELb0ELb1ELb1ELb0EEENS1_19SingleTileSchedulerILb0ELb1ELb1ELi128EEEEEEEEEvNT_6ParamsE,"",@"SHT_CUDA_INFO"
	.sectionflags	@""
	.align	4


	//----- nvinfo : EIATTR_CUDA_API_VERSION
	.align		4
        /*0000*/ 	.byte	0x04, 0x37
        /*0002*/ 	.short	(.L_164 - .L_163)
.L_163:
        /*0004*/ 	.word	0x00000082


	//----- nvinfo : EIATTR_KPARAM_INFO
	.align		4
.L_164:
        /*0008*/ 	.byte	0x04, 0x17
        /*000a*/ 	.short	(.L_166 - .L_165)
.L_165:
        /*000c*/ 	.word	0x00000000
        /*0010*/ 	.short	0x0000
        /*0012*/ 	.short	0x0070
        /*0014*/ 	.byte	0x00, 0xf0, 0x01, 0x28


	//----- nvinfo : EIATTR_SPARSE_MMA_MASK
	.align		4
.L_166:
        /*0018*/ 	.byte	0x03, 0x50
        /*001a*/ 	.short	0x0000


	//----- nvinfo : EIATTR_MAXREG_COUNT
	.align		4
        /*001c*/ 	.byte	0x03, 0x1b
        /*001e*/ 	.short	0x00a8


	//----- nvinfo : EIATTR_NUM_BARRIERS
	.align		4
        /*0020*/ 	.byte	0x02, 0x4c
        /*0022*/ 	.byte	0x10
	.zero		1


	//----- nvinfo : EIATTR_EXTERNS
	.align		4
        /*0024*/ 	.byte	0x04, 0x0f
        /*0026*/ 	.short	(.L_168 - .L_167)


	//   ....[0]....
	.align		4
.L_167:
        /*0028*/ 	.word	index@(__assertfail)


	//----- nvinfo : EIATTR_ANNOTATIONS
	.align		4
.L_168:
        /*002c*/ 	.byte	0x04, 0x55
        /*002e*/ 	.short	(.L_170 - .L_169)


	//   ....[0]....
.L_169:
        /* <DEDUP_REMOVED lines=9> */
        /*00b4*/ 	.byte	0x80, 0x40, 0x01, 0x00, 0x01, 0x00, 0x00, 0x00, 0xd0, 0x4c, 0x01, 0x00


	//----- nvinfo : EIATTR_MERCURY_ISA_VERSION
	.align		4
.L_170:
        /*00c0*/ 	.byte	0x03, 0x5f
        /*00c2*/ 	.short	0x0101


	//----- nvinfo : EIATTR_INT_WARP_WIDE_INSTR_OFFSETS
	.align		4
        /*00c4*/ 	.byte	0x04, 0x31
        /*00c6*/ 	.short	(.L_172 - .L_171)


	//   ....[0]....
.L_171:
        /*00c8*/ 	.word	0x00000120


	//   ....[1]....
        /*00cc*/ 	.word	0x000001c0


	//   ....[2]....
        /*00d0*/ 	.word	0x00000230


	//----- nvinfo : EIATTR_COOP_GROUP_MASK_REGIDS
	.align		4
.L_172:
        /*00d4*/ 	.byte	0x04, 0x29
        /*00d6*/ 	.short	(.L_174 - .L_173)


	//   ....[0]....
.L_173:
        /*00d8*/ 	.word	0xffffffff


	//   ....[1]....
        /*00dc*/ 	.word	0xffffffff


	//   ....[2]....
        /*00e0*/ 	.word	0xffffffff


	//   ....[3]....
        /*00e4*/ 	.word	0xffffffff


	//   ....[4]....
        /*00e8*/ 	.word	0xffffffff


	//   ....[5]....
        /*00ec*/ 	.word	0xffffffff


	//   ....[6]....
        /*00f0*/ 	.word	0xffffffff


	//   ....[7]....
        /*00f4*/ 	.word	0xffffffff


	//   ....[8]....
        /*00f8*/ 	.word	0xffffffff


	//   ....[9]....
        /*00fc*/ 	.word	0xffffffff


	//   ....[10]....
        /*0100*/ 	.word	0xffffffff


	//   ....[11]....
        /*0104*/ 	.word	0xffffffff


	//   ....[12]....
        /*0108*/ 	.word	0xffffffff


	//   ....[13]....
        /*010c*/ 	.word	0xffffffff


	//   ....[14]....
        /*0110*/ 	.word	0xffffffff


	//   ....[15]....
        /*0114*/ 	.word	0xffffffff


	//   ....[16]....
        /*0118*/ 	.word	0xffffffff


	//   ....[17]....
        /*011c*/ 	.word	0xffffffff


	//   ....[18]....
        /*0120*/ 	.word	0xffffffff


	//   ....[19]....
        /*0124*/ 	.word	0xffffffff


	//   ....[20]....
        /*0128*/ 	.word	0xffffffff


	//   ....[21]....
        /*012c*/ 	.word	0xffffffff


	//   ....[22]....
        /*0130*/ 	.word	0xffffffff


	//   ....[23]....
        /*0134*/ 	.word	0xffffffff


	//   ....[24]....
        /*0138*/ 	.word	0xffffffff


	//   ....[25]....
        /*013c*/ 	.word	0xffffffff


	//   ....[26]....
        /*0140*/ 	.word	0xffffffff


	//   ....[27]....
        /*0144*/ 	.word	0xffffffff


	//   ....[28]....
        /*0148*/ 	.word	0xffffffff


	//   ....[29]....
        /*014c*/ 	.word	0xffffffff


	//   ....[30]....
        /*0150*/ 	.word	0xffffffff


	//   ....[31]....
        /*0154*/ 	.word	0xffffffff


	//   ....[32]....
        /*0158*/ 	.word	0xffffffff


	//   ....[33]....
        /*015c*/ 	.word	0xffffffff


	//   ....[34]....
        /*0160*/ 	.word	0xffffffff


	//   ....[35]....
        /*0164*/ 	.word	0xffffffff


	//   ....[36]....
        /*0168*/ 	.word	0xffffffff


	//   ....[37]....
        /*016c*/ 	.word	0xffffffff


	//   ....[38]....
        /*0170*/ 	.word	0xffffffff


	//   ....[39]....
        /*0174*/ 	.word	0xffffffff


	//   ....[40]....
        /*0178*/ 	.word	0xffffffff


	//   ....[41]....
        /*017c*/ 	.word	0xffffffff


	//   ....[42]....
        /*0180*/ 	.word	0xffffffff


	//   ....[43]....
        /*0184*/ 	.word	0xffffffff


	//   ....[44]....
        /*0188*/ 	.word	0xffffffff


	//   ....[45]....
        /*018c*/ 	.word	0xffffffff


	//   ....[46]....
        /*0190*/ 	.word	0xffffffff


	//   ....[47]....
        /*0194*/ 	.word	0xffffffff


	//   ....[48]....
        /*0198*/ 	.word	0xffffffff


	//   ....[49]....
        /*019c*/ 	.word	0xffffffff


	//   ....[50]....
        /*01a0*/ 	.word	0xffffffff


	//   ....[51]....
        /*01a4*/ 	.word	0xffffffff


	//   ....[52]....
        /*01a8*/ 	.word	0xffffffff


	//   ....[53]....
        /*01ac*/ 	.word	0xffffffff


	//   ....[54]....
        /*01b0*/ 	.word	0xffffffff


	//   ....[55]....
        /*01b4*/ 	.word	0xffffffff


	//   ....[56]....
        /*01b8*/ 	.word	0xffffffff


	//   ....[57]....
        /*01bc*/ 	.word	0xffffffff


	//   ....[58]....
        /*01c0*/ 	.word	0xffffffff


	//   ....[59]....
        /*01c4*/ 	.word	0xffffffff


	//   ....[60]....
        /*01c8*/ 	.word	0xffffffff


	//   ....[61]....
        /*01cc*/ 	.word	0x0500000f


	//   ....[62]....
        /*01d0*/ 	.word	0x0500000f


	//   ....[63]....
        /*01d4*/ 	.word	0x0500000f


	//   ....[64]....
        /*01d8*/ 	.word	0x0500000f


	//   ....[65]....
        /*01dc*/ 	.word	0x0500000f


	//   ....[66]....
        /*01e0*/ 	.word	0x0500000f


	//   ....[67]....
        /*01e4*/ 	.word	0x0500000f


	//   ....[68]....
        /*01e8*/ 	.word	0x0500000f


	//   ....[69]....
        /*01ec*/ 	.word	0x0500000f


	//   ....[70]....
        /*01f0*/ 	.word	0x0500000f


	//   ....[71]....
        /*01f4*/ 	.word	0x0500000f


	//   ....[72]....
        /*01f8*/ 	.word	0x0500000f


	//   ....[73]....
        /*01fc*/ 	.word	0x0500000f


	//   ....[74]....
        /*0200*/ 	.word	0x0500000f


	//   ....[75]....
        /*0204*/ 	.word	0x0500000f


	//   ....[76]....
        /*0208*/ 	.word	0x0500000f


	//   ....[77]....
        /*020c*/ 	.word	0x0500000f


	//   ....[78]....
        /*0210*/ 	.word	0x0500000f


	//----- nvinfo : EIATTR_COOP_GROUP_INSTR_OFFSETS
	.align		4
.L_174:
        /*0214*/ 	.byte	0x04, 0x28
        /*0216*/ 	.short	(.L_176 - .L_175)


	//   ....[0]....
.L_175:
        /*0218*/ 	.word	0x00000060


	//   ....[1]....
        /*021c*/ 	.word	0x00000130


	//   ....[2]....
        /*0220*/ 	.word	0x000001e0


	//   ....[3]....
        /*0224*/ 	.word	0x000003a0


	//   ....[4]....
        /*0228*/ 	.word	0x00000500


	//   ....[5]....
        /*022c*/ 	.word	0x00000620


	//   ....[6]....
        /*0230*/ 	.word	0x00000780


	//   ....[7]....
        /*0234*/ 	.word	0x000014b0


	//   ....[8]....
        /*0238*/ 	.word	0x00001fb0


	//   ....[9]....
        /*023c*/ 	.word	0x000028b0


	//   ....[10]....
        /*0240*/ 	.word	0x00003940


	//   ....[11]....
        /*0244*/ 	.word	0x00003a00


	//   ....[12]....
        /*0248*/ 	.word	0x00004460


	//   ....[13]....
        /*024c*/ 	.word	0x000044f0


	//   ....[14]....
        /*0250*/ 	.word	0x00006170


	//   ....[15]....
        /*0254*/ 	.word	0x00006560


	//   ....[16]....
        /*0258*/ 	.word	0x00007130


	//   ....[17]....
        /*025c*/ 	.word	0x000071f0


	//   ....[18]....
        /*0260*/ 	.word	0x00007ad0


	//   ....[19]....
        /*0264*/ 	.word	0x00007b30


	//   ....[20]....
        /*0268*/ 	.word	0x00009e30


	//   ....[21]....
        /*026c*/ 	.word	0x00009e50


	//   ....[22]....
        /*0270*/ 	.word	0x0000a570


	//   ....[23]....
        /*0274*/ 	.word	0x0000a600


	//   ....[24]....
        /*0278*/ 	.word	0x0000c5f0


	//   ....[25]....
        /*027c*/ 	.word	0x0000c880


	//   ....[26]....
        /*0280*/ 	.word	0x0000d450


	//   ....[27]....
        /*0284*/ 	.word	0x0000d550


	//   ....[28]....
        /*0288*/ 	.word	0x0000de30


	//   ....[29]....
        /*028c*/ 	.word	0x0000ded0


	//   ....[30]....
        /*0290*/ 	.word	0x0000ef40


	//   ....[31]....
        /*0294*/ 	.word	0x0000ef70


	//   ....[32]....
        /*0298*/ 	.word	0x0000f050


	//   ....[33]....
        /*029c*/ 	.word	0x0000f060


	//   ....[34]....
        /*02a0*/ 	.word	0x0000ff40


	//   ....[35]....
        /*02a4*/ 	.word	0x0000ff80


	//   ....[36]....
        /*02a8*/ 	.word	0x0000ffc0


	//   ....[37]....
        /*02ac*/ 	.word	0x00010000


	//   ....[38]....
        /*02b0*/ 	.word	0x00010010


	//   ....[39]....
        /*02b4*/ 	.word	0x00010030


	//   ....[40]....
        /*02b8*/ 	.word	0x00010670


	//   ....[41]....
        /*02bc*/ 	.word	0x00010680


	//   ....[42]....
        /*02c0*/ 	.word	0x00011080


	//   ....[43]....
        /*02c4*/ 	.word	0x00011f10


	//   ....[44]....
        /*02c8*/ 	.word	0x00012810


	//   ....[45]....
        /*02cc*/ 	.word	0x00012840


	//   ....[46]....
        /*02d0*/ 	.word	0x00012870


	//   ....[47]....
        /*02d4*/ 	.word	0x00012920


	//   ....[48]....
        /*02d8*/ 	.word	0x00012940


	//   ....[49]....
        /*02dc*/ 	.word	0x00012970


	//   ....[50]....
        /*02e0*/ 	.word	0x000129f0


	//   ....[51]....
        /*02e4*/ 	.word	0x00012a20


	//   ....[52]....
        /*02e8*/ 	.word	0x00012a80


	//   ....[53]....
        /*02ec*/ 	.word	0x00012ab0


	//   ....[54]....
        /*02f0*/ 	.word	0x00012b20


	//   ....[55]....
        /*02f4*/ 	.word	0x00012b50


	//   ....[56]....
        /*02f8*/ 	.word	0x00012bc0


	//   ....[57]....
        /*02fc*/ 	.word	0x00012bf0


	//   ....[58]....
        /*0300*/ 	.word	0x00012c70


	//   ....[59]....
        /*0304*/ 	.word	0x00012cb0


	//   ....[60]....
        /*0308*/ 	.word	0x00014c60


	//   ....[61]....
        /*030c*/ 	.word	0x00015280


	//   ....[62]....
        /*0310*/ 	.word	0x000153f0


	//   ....[63]....
        /*0314*/ 	.word	0x00015440


	//   ....[64]....
        /*0318*/ 	.word	0x00015590


	//   ....[65]....
        /*031c*/ 	.word	0x00015600


	//   ....[66]....
        /*0320*/ 	.word	0x00015670


	//   ....[67]....
        /*0324*/ 	.word	0x00015750


	//   ....[68]....
        /*0328*/ 	.word	0x000157c0


	//   ....[69]....
        /*032c*/ 	.word	0x000158a0


	//   ....[70]....
        /*0330*/ 	.word	0x00015910


	//   ....[71]....
        /*0334*/ 	.word	0x000159f0


	//   ....[72]....
        /*0338*/ 	.word	0x00015a60


	//   ....[73]....
        /*033c*/ 	.word	0x00015b40


	//   ....[74]....
        /*0340*/ 	.word	0x00015bb0


	//   ....[75]....
        /*0344*/ 	.word	0x00015c80


	//   ....[76]....
        /*0348*/ 	.word	0x00015cf0


	//   ....[77]....
        /*034c*/ 	.word	0x00015da0


	//   ....[78]....
        /*0350*/ 	.word	0x000161a0


	//----- nvinfo : EIATTR_REG_RECONFIG
	.align		4
.L_176:
        /*0354*/ 	.byte	0x01, 0x54
	.zero		2


	//----- nvinfo : EIATTR_SYSCALL_OFFSETS
	.align		4
        /*0358*/ 	.byte	0x04, 0x46
        /*035a*/ 	.short	(.L_178 - .L_177)


	//   ....[0]....
.L_177:
        /*035c*/ 	.word	0x00001670


	//   ....[1]....
        /*0360*/ 	.word	0x00011b90


	//   ....[2]....
        /*0364*/ 	.word	0x00011cd0


	//   ....[3]....
        /*0368*/ 	.word	0x00011dc0


	//   ....[4]....
        /*036c*/ 	.word	0x00012480


	//----- nvinfo : EIATTR_MBARRIER_INSTR_OFFSETS
	.align		4
.L_178:
        /*0370*/ 	.byte	0x04, 0x39
        /*0372*/ 	.short	(.L_180 - .L_179)


	//   ....[0]....
.L_179:
        /*0374*/ 	.word	0x00000250
        /*0378*/ 	.word	0x000000ff
        /*037c*/ 	.word	0x00028800
        /*0380*/ 	.short	0x0100
        /*0382*/ 	.byte	0x08
	.zero		1


	//   ....[1]....
        /*0384*/ 	.word	0x00000260
        /*0388*/ 	.word	0x000000ff
        /*038c*/ 	.word	0x00028820
        /*0390*/ 	.short	0x0100
        /*0392*/ 	.byte	0x08
	.zero		1


	//   ....[2]....
        /*0394*/ 	.word	0x00000350
        /*0398*/ 	.word	0x000000ff
        /*039c*/ 	.word	0x00028830
        /*03a0*/ 	.short	0x0100
        /*03a2*/ 	.byte	0x08
	.zero		1


	//   ....[3]....
        /*03a4*/ 	.word	0x00000360
        /*03a8*/ 	.word	0x000000ff
        /*03ac*/ 	.word	0x00028840
        /*03b0*/ 	.short	0x0100
        /*03b2*/ 	.byte	0x08
	.zero		1


	//   ....[4]....
        /*03b4*/ 	.word	0x00000370
        /*03b8*/ 	.word	0x000000ff
        /*03bc*/ 	.word	0x00028838
        /*03c0*/ 	.short	0x0100
        /*03c2*/ 	.byte	0x08
	.zero		1


	//   ....[5]....
        /*03c4*/ 	.word	0x00000380
        /*03c8*/ 	.word	0x000000ff
        /*03cc*/ 	.word	0x00028848
        /*03d0*/ 	.short	0x0100
        /*03d2*/ 	.byte	0x08
	.zero		1


	//   ....[6]....
        /*03d4*/ 	.word	0x000004b0
        /*03d8*/ 	.word	0x000000ff
        /*03dc*/ 	.word	0x00028850
        /*03e0*/ 	.short	0x0100
        /*03e2*/ 	.byte	0x08
	.zero		1


	//   ....[7]....
        /*03e4*/ 	.word	0x000004c0
        /*03e8*/ 	.word	0x000000ff
        /*03ec*/ 	.word	0x00028860
        /*03f0*/ 	.short	0x0100
        /*03f2*/ 	.byte	0x08
	.zero		1


	//   ....[8]....
        /*03f4*/ 	.word	0x000004d0
        /*03f8*/ 	.word	0x000000ff
        /*03fc*/ 	.word	0x00028858
        /*0400*/ 	.short	0x0100
        /*0402*/ 	.byte	0x08
	.zero		1


	//   ....[9]....
        /*0404*/ 	.word	0x000004e0
        /*0408*/ 	.word	0x000000ff
        /*040c*/ 	.word	0x00028868
        /*0410*/ 	.short	0x0100
        /*0412*/ 	.byte	0x08
	.zero		1


	//   ....[10]....
        /*0414*/ 	.word	0x000005d0
        /*0418*/ 	.word	0x000000ff
        /*041c*/ 	.word	0x00028870
        /*0420*/ 	.short	0x0100
        /*0422*/ 	.byte	0x06
	.zero		1


	//   ....[11]....
        /*0424*/ 	.word	0x000005e0
        /*0428*/ 	.word	0x000000ff
        /*042c*/ 	.word	0x00028880
        /*0430*/ 	.short	0x0100
        /*0432*/ 	.byte	0x06
	.zero		1


	//   ....[12]....
        /*0434*/ 	.word	0x000005f0
        /*0438*/ 	.word	0x000000ff
        /*043c*/ 	.word	0x00028878
        /*0440*/ 	.short	0x0100
        /*0442*/ 	.byte	0x06
	.zero		1


	//   ....[13]....
        /*0444*/ 	.word	0x00000600
        /*0448*/ 	.word	0x000000ff
        /*044c*/ 	.word	0x00028888
        /*0450*/ 	.short	0x0100
        /*0452*/ 	.byte	0x06
	.zero		1


	//   ....[14]....
        /*0454*/ 	.word	0x00000730
        /*0458*/ 	.word	0x000000ff
        /*045c*/ 	.word	0x00028890
        /*0460*/ 	.short	0x0100
        /*0462*/ 	.byte	0x08
	.zero		1


	//   ....[15]....
        /*0464*/ 	.word	0x00000740
        /*0468*/ 	.word	0x000000ff
        /*046c*/ 	.word	0x000288a0
        /*0470*/ 	.short	0x0100
        /*0472*/ 	.byte	0x08
	.zero		1


	//   ....[16]....
        /*0474*/ 	.word	0x00000750
        /*0478*/ 	.word	0x000000ff
        /*047c*/ 	.word	0x00028898
        /*0480*/ 	.short	0x0100
        /*0482*/ 	.byte	0x08
	.zero		1


	//   ....[17]....
        /*0484*/ 	.word	0x00000760
        /*0488*/ 	.word	0x000000ff
        /*048c*/ 	.word	0x000288a8
        /*0490*/ 	.short	0x0100
        /*0492*/ 	.byte	0x08
	.zero		1


	//   ....[18]....
        /*0494*/ 	.word	0x00000890
        /*0498*/ 	.word	0x000000ff
        /*049c*/ 	.word	0x000288b0
        /*04a0*/ 	.short	0x0100
        /*04a2*/ 	.byte	0x08
	.zero		1


	//   ....[19]....
        /*04a4*/ 	.word	0x000008a0
        /*04a8*/ 	.word	0x000000ff
        /*04ac*/ 	.word	0x000288c0
        /*04b0*/ 	.short	0x0100
        /*04b2*/ 	.byte	0x08
	.zero		1


	//   ....[20]....
        /*04b4*/ 	.word	0x000008b0
        /*04b8*/ 	.word	0x000000ff
        /*04bc*/ 	.word	0x000288b8
        /*04c0*/ 	.short	0x0100
        /*04c2*/ 	.byte	0x08
	.zero		1


	//   ....[21]....
        /*04c4*/ 	.word	0x000008c0
        /*04c8*/ 	.word	0x000000ff
        /*04cc*/ 	.word	0x000288c8
        /*04d0*/ 	.short	0x0100
        /*04d2*/ 	.byte	0x08
	.zero		1


	//   ....[22]....
        /*04d4*/ 	.word	0x000016a0
        /*04d8*/ 	.word	0x000000ff
        /*04dc*/ 	.word	0x00028800
        /*04e0*/ 	.short	0x010a
        /*04e2*/ 	.byte	0x24
	.zero		1


	//   ....[23]....
        /*04e4*/ 	.word	0x00001700
        /*04e8*/ 	.word	0x000000ff
        /*04ec*/ 	.word	0x00028830
        /*04f0*/ 	.short	0x010a
        /*04f2*/ 	.byte	0x24
	.zero		1


	//   ....[24]....
        /*04f4*/ 	.word	0x00001790
        /*04f8*/ 	.word	0x000000ff
        /*04fc*/ 	.word	0x00028830
        /*0500*/ 	.short	0x010a
        /*0502*/ 	.byte	0x24
	.zero		1


	//   ....[25]....
        /*0504*/ 	.word	0x000022d0
        /*0508*/ 	.word	0x0000000b
        /*050c*/ 	.word	0x00000000
        /*0510*/ 	.short	0x0101
        /*0512*/ 	.byte	0x3f
	.zero		1


	//   ....[26]....
        /*0514*/ 	.word	0x000053d0
        /*0518*/ 	.word	0x000000ff
        /*051c*/ 	.word	0x00028830
        /*0520*/ 	.short	0x010a
        /*0522*/ 	.byte	0x0a
	.zero		1


	//   ....[27]....
        /*0524*/ 	.word	0x00005410
        /*0528*/ 	.word	0x000000ff
        /*052c*/ 	.word	0x00028830
        /*0530*/ 	.short	0x010a
        /*0532*/ 	.byte	0x0a
	.zero		1


	//   ....[28]....
        /*0534*/ 	.word	0x00005740
        /*0538*/ 	.word	0x000000ff
        /*053c*/ 	.word	0x00028850
        /*0540*/ 	.short	0x010a
        /*0542*/ 	.byte	0x0a
	.zero		1


	//   ....[29]....
        /*0544*/ 	.word	0x00005780
        /*0548*/ 	.word	0x000000ff
        /*054c*/ 	.word	0x00028850
        /*0550*/ 	.short	0x010a
        /*0552*/ 	.byte	0x0a
	.zero		1


	//   ....[30]....
        /*0554*/ 	.word	0x00006330
        /*0558*/ 	.word	0x00000037
        /*055c*/ 	.word	0x00000000
        /*0560*/ 	.short	0x0101
        /*0562*/ 	.byte	0x3f
	.zero		1


	//   ....[31]....
        /*0564*/ 	.word	0x00008000
        /*0568*/ 	.word	0x0000001b
        /*056c*/ 	.word	0x00000000
        /*0570*/ 	.short	0x0101
        /*0572*/ 	.byte	0x3f
	.zero		1


	//   ....[32]....
        /*0574*/ 	.word	0x00008ed0
        /*0578*/ 	.word	0x000000ff
        /*057c*/ 	.word	0x00028830
        /*0580*/ 	.short	0x010a
        /*0582*/ 	.byte	0x0a
	.zero		1


	//   ....[33]....
        /*0584*/ 	.word	0x00008f10
        /*0588*/ 	.word	0x000000ff
        /*058c*/ 	.word	0x00028830
        /*0590*/ 	.short	0x010a
        /*0592*/ 	.byte	0x0a
	.zero		1


	//   ....[34]....
        /*0594*/ 	.word	0x00009240
        /*0598*/ 	.word	0x000000ff
        /*059c*/ 	.word	0x00028850
        /*05a0*/ 	.short	0x010a
        /*05a2*/ 	.byte	0x0a
	.zero		1


	//   ....[35]....
        /*05a4*/ 	.word	0x00009280
        /*05a8*/ 	.word	0x000000ff
        /*05ac*/ 	.word	0x00028850
        /*05b0*/ 	.short	0x010a
        /*05b2*/ 	.byte	0x0a
	.zero		1


	//   ....[36]....
        /*05b4*/ 	.word	0x0000ac00
        /*05b8*/ 	.word	0x0000001d
        /*05bc*/ 	.word	0x00000000
        /*05c0*/ 	.short	0x0101
        /*05c2*/ 	.byte	0x3f
	.zero		1


	//   ....[37]....
        /*05c4*/ 	.word	0x0000acb0
        /*05c8*/ 	.word	0x00000021
        /*05cc*/ 	.word	0x00000000
        /*05d0*/ 	.short	0x0101
        /*05d2*/ 	.byte	0x3f
	.zero		1


	//   ....[38]....
        /*05d4*/ 	.word	0x0000b720
        /*05d8*/ 	.word	0x000000ff
        /*05dc*/ 	.word	0x00028830
        /*05e0*/ 	.short	0x010a
        /*05e2*/ 	.byte	0x0a
	.zero		1


	//   ....[39]....
        /*05e4*/ 	.word	0x0000b760
        /*05e8*/ 	.word	0x000000ff
        /*05ec*/ 	.word	0x00028830
        /*05f0*/ 	.short	0x010a
        /*05f2*/ 	.byte	0x0a
	.zero		1


	//   ....[40]....
        /*05f4*/ 	.word	0x0000ba80
        /*05f8*/ 	.word	0x000000ff
        /*05fc*/ 	.word	0x00028850
        /*0600*/ 	.short	0x010a
        /*0602*/ 	.byte	0x0a
	.zero		1


	//   ....[41]....
        /*0604*/ 	.word	0x0000bac0
        /*0608*/ 	.word	0x000000ff
        /*060c*/ 	.word	0x00028850
        /*0610*/ 	.short	0x010a
        /*0612*/ 	.byte	0x0a
	.zero		1


	//   ....[42]....
        /*0614*/ 	.word	0x0000c650
        /*0618*/ 	.word	0x0000003c
        /*061c*/ 	.word	0x00000000
        /*0620*/ 	.short	0x0101
        /*0622*/ 	.byte	0x3f
	.zero		1


	//   ....[43]....
        /*0624*/ 	.word	0x0000d5e0
        /*0628*/ 	.word	0x00000026
        /*062c*/ 	.word	0x00000000
        /*0630*/ 	.short	0x0101
        /*0632*/ 	.byte	0x3f
	.zero		1


	//   ....[44]....
        /*0634*/ 	.word	0x0000eeb0
        /*0638*/ 	.word	0x000000ff
        /*063c*/ 	.word	0x00028850
        /*0640*/ 	.short	0x010a
        /*0642*/ 	.byte	0x05
	.zero		1


	//   ....[45]....
        /*0644*/ 	.word	0x0000eef0
        /*0648*/ 	.word	0x000000ff
        /*064c*/ 	.word	0x00028850
        /*0650*/ 	.short	0x010a
        /*0652*/ 	.byte	0x05
	.zero		1


	//   ....[46]....
        /*0654*/ 	.word	0x0000f3b0
        /*0658*/ 	.word	0x0000000b
        /*065c*/ 	.word	0x00000000
        /*0660*/ 	.short	0x0101
        /*0662*/ 	.byte	0x3f
	.zero		1


	//   ....[47]....
        /*0664*/ 	.word	0x00010020
        /*0668*/ 	.word	0x000000ff
        /*066c*/ 	.word	0x00000000
        /*0670*/ 	.short	0x0101
        /*0672*/ 	.byte	0x04
	.zero		1


	//   ....[48]....
        /*0674*/ 	.word	0x00012110
        /*0678*/ 	.word	0x000000ff
        /*067c*/ 	.word	0x00028840
        /*0680*/ 	.short	0x010a
        /*0682*/ 	.byte	0x26
	.zero		1


	//   ....[49]....
        /*0684*/ 	.word	0x00012da0
        /*0688*/ 	.word	0x000000ff
        /*068c*/ 	.word	0x00028800
        /*0690*/ 	.short	0x0107
        /*0692*/ 	.byte	0x26
	.zero		1


	//   ....[50]....
        /*0694*/ 	.word	0x00012e10
        /*0698*/ 	.word	0x000000ff
        /*069c*/ 	.word	0x00028800
        /*06a0*/ 	.short	0x0101
        /*06a2*/ 	.byte	0x26
	.zero		1


	//   ....[51]....
        /*06a4*/ 	.word	0x00012e30
        /*06a8*/ 	.word	0x000000ff
        /*06ac*/ 	.word	0x00028820
        /*06b0*/ 	.short	0x010a
        /*06b2*/ 	.byte	0x26
	.zero		1


	//   ....[52]....
        /*06b4*/ 	.word	0x00013240
        /*06b8*/ 	.word	0x000000ff
        /*06bc*/ 	.word	0x00028848
        /*06c0*/ 	.short	0x010a
        /*06c2*/ 	.byte	0x26
	.zero		1


	//   ....[53]....
        /*06c4*/ 	.word	0x00013500
        /*06c8*/ 	.word	0x000000ff
        /*06cc*/ 	.word	0x00028860
        /*06d0*/ 	.short	0x010a
        /*06d2*/ 	.byte	0x26
	.zero		1


	//   ....[54]....
        /*06d4*/ 	.word	0x000139f0
        /*06d8*/ 	.word	0x000000ff
        /*06dc*/ 	.word	0x00028840
        /*06e0*/ 	.short	0x010a
        /*06e2*/ 	.byte	0x26
	.zero		1


	//   ....[55]....
        /*06e4*/ 	.word	0x00013cd0
        /*06e8*/ 	.word	0x000000ff
        /*06ec*/ 	.word	0x00028868
        /*06f0*/ 	.short	0x010a
        /*06f2*/ 	.byte	0x26
	.zero		1


	//   ....[56]....
        /*06f4*/ 	.word	0x00014210
        /*06f8*/ 	.word	0x000000ff
        /*06fc*/ 	.word	0x00028848
        /*0700*/ 	.short	0x010a
        /*0702*/ 	.byte	0x26
	.zero		1


	//   ....[57]....
        /*0704*/ 	.word	0x000144d0
        /*0708*/ 	.word	0x000000ff
        /*070c*/ 	.word	0x00028860
        /*0710*/ 	.short	0x010a
        /*0712*/ 	.byte	0x26
	.zero		1


	//   ....[58]....
        /*0714*/ 	.word	0x00014860
        /*0718*/ 	.word	0x00000003
        /*071c*/ 	.word	0x00028860
        /*0720*/ 	.short	0x010a
        /*0722*/ 	.byte	0x3f
	.zero		1


	//   ....[59]....
        /*0724*/ 	.word	0x00014bf0
        /*0728*/ 	.word	0x00000002
        /*072c*/ 	.word	0x00028820
        /*0730*/ 	.short	0x010a
        /*0732*/ 	.byte	0x3f
	.zero		1


	//   ....[60]....
        /*0734*/ 	.word	0x00014d70
        /*0738*/ 	.word	0x00000006
        /*073c*/ 	.word	0x00000000
        /*0740*/ 	.short	0x010a
        /*0742*/ 	.byte	0x3f
	.zero		1


	//   ....[61]....
        /*0744*/ 	.word	0x00014de0
        /*0748*/ 	.word	0x00000003
        /*074c*/ 	.word	0x00000000
        /*0750*/ 	.short	0x010a
        /*0752*/ 	.byte	0x3f
	.zero		1


	//   ....[62]....
        /*0754*/ 	.word	0x00014e40
        /*0758*/ 	.word	0x00000000
        /*075c*/ 	.word	0x00000000
        /*0760*/ 	.short	0x010a
        /*0762*/ 	.byte	0x3f
	.zero		1


	//   ....[63]....
        /*0764*/ 	.word	0x00014e70
        /*0768*/ 	.word	0x00000003
        /*076c*/ 	.word	0x00000000
        /*0770*/ 	.short	0x010a
        /*0772*/ 	.byte	0x3f
	.zero		1


	//   ....[64]....
        /*0774*/ 	.word	0x00014ee0
        /*0778*/ 	.word	0x00000003
        /*077c*/ 	.word	0x00028800
        /*0780*/ 	.short	0x010a
        /*0782*/ 	.byte	0x3f
	.zero		1


	//   ....[65]....
        /*0784*/ 	.word	0x00014f40
        /*0788*/ 	.word	0x00000003
        /*078c*/ 	.word	0x00028830
        /*0790*/ 	.short	0x010a
        /*0792*/ 	.byte	0x3f
	.zero		1


	//   ....[66]....
        /*0794*/ 	.word	0x00014fa0
        /*0798*/ 	.word	0x0000000c
        /*079c*/ 	.word	0x00028830
        /*07a0*/ 	.short	0x010a
        /*07a2*/ 	.byte	0x3f
	.zero		1


	//   ....[67]....
        /*07a4*/ 	.word	0x00015000
        /*07a8*/ 	.word	0x0000000c
        /*07ac*/ 	.word	0x00028850
        /*07b0*/ 	.short	0x010a
        /*07b2*/ 	.byte	0x3f
	.zero		1


	//   ....[68]....
        /*07b4*/ 	.word	0x00015060
        /*07b8*/ 	.word	0x0000000a
        /*07bc*/ 	.word	0x00028830
        /*07c0*/ 	.short	0x010a
        /*07c2*/ 	.byte	0x3f
	.zero		1


	//   ....[69]....
        /*07c4*/ 	.word	0x000150c0
        /*07c8*/ 	.word	0x0000000a
        /*07cc*/ 	.word	0x00028850
        /*07d0*/ 	.short	0x010a
        /*07d2*/ 	.byte	0x3f
	.zero		1


	//   ....[70]....
        /*07d4*/ 	.word	0x00015120
        /*07d8*/ 	.word	0x0000000a
        /*07dc*/ 	.word	0x00028830
        /*07e0*/ 	.short	0x010a
        /*07e2*/ 	.byte	0x3f
	.zero		1


	//   ....[71]....
        /*07e4*/ 	.word	0x00015180
        /*07e8*/ 	.word	0x0000000a
        /*07ec*/ 	.word	0x00028850
        /*07f0*/ 	.short	0x010a
        /*07f2*/ 	.byte	0x3f
	.zero		1


	//   ....[72]....
        /*07f4*/ 	.word	0x000151e0
        /*07f8*/ 	.word	0x00000005
        /*07fc*/ 	.word	0x00028850
        /*0800*/ 	.short	0x010a
        /*0802*/ 	.byte	0x3f
	.zero		1


	//   ....[73]....
        /*0804*/ 	.word	0x00015340
        /*0808*/ 	.word	0x00000003
        /*080c*/ 	.word	0x00028840
        /*0810*/ 	.short	0x010a
        /*0812*/ 	.byte	0x3f
	.zero		1


	//   ....[74]....
        /*0814*/ 	.word	0x00015de0
        /*0818*/ 	.word	0x00000003
        /*081c*/ 	.word	0x00028820
        /*0820*/ 	.short	0x010a
        /*0822*/ 	.byte	0x3f
	.zero		1


	//   ....[75]....
        /*0824*/ 	.word	0x00015e40
        /*0828*/ 	.word	0x00000003
        /*082c*/ 	.word	0x00028848
        /*0830*/ 	.short	0x010a
        /*0832*/ 	.byte	0x3f
	.zero		1


	//   ....[76]....
        /*0834*/ 	.word	0x00015ea0
        /*0838*/ 	.word	0x00000003
        /*083c*/ 	.word	0x00028860
        /*0840*/ 	.short	0x010a
        /*0842*/ 	.byte	0x3f
	.zero		1


	//   ....[77]....
        /*0844*/ 	.word	0x00015f00
        /*0848*/ 	.word	0x00000003
        /*084c*/ 	.word	0x00028840
        /*0850*/ 	.short	0x010a
        /*0852*/ 	.byte	0x3f
	.zero		1


	//   ....[78]....
        /*0854*/ 	.word	0x00015f60
        /*0858*/ 	.word	0x00000003
        /*085c*/ 	.word	0x00028868
        /*0860*/ 	.short	0x010a
        /*0862*/ 	.byte	0x3f
	.zero		1


	//   ....[79]....
        /*0864*/ 	.word	0x00015fc0
        /*0868*/ 	.word	0x00000003
        /*086c*/ 	.word	0x00028848
        /*0870*/ 	.short	0x010a
        /*0872*/ 	.byte	0x3f
	.zero		1


	//   ....[80]....
        /*0874*/ 	.word	0x00016020
        /*0878*/ 	.word	0x00000003
        /*087c*/ 	.word	0x00028860
        /*0880*/ 	.short	0x010a
        /*0882*/ 	.byte	0x3f
	.zero		1


	//   ....[81]....
        /*0884*/ 	.word	0x00016070
        /*0888*/ 	.word	0x00000003
        /*088c*/ 	.word	0x00028860
        /*0890*/ 	.short	0x010a
        /*0892*/ 	.byte	0x3f
	.zero		1


	//   ....[82]....
        /*0894*/ 	.word	0x000160c0
        /*0898*/ 	.word	0x00000002
        /*089c*/ 	.word	0x00028820
        /*08a0*/ 	.short	0x010a
        /*08a2*/ 	.byte	0x3f
	.zero		1


	//   ....[83]....
        /*08a4*/ 	.word	0x00016260
        /*08a8*/ 	.word	0x00000006
        /*08ac*/ 	.word	0x00000000
        /*08b0*/ 	.short	0x010a
        /*08b2*/ 	.byte	0x3f
	.zero		1


	//   ....[84]....
        /*08b4*/ 	.word	0x000162b0
        /*08b8*/ 	.word	0x00000003
        /*08bc*/ 	.word	0x00000000
        /*08c0*/ 	.short	0x010a
        /*08c2*/ 	.byte	0x3f
	.zero		1


	//   ....[85]....
        /*08c4*/ 	.word	0x00016300
        /*08c8*/ 	.word	0x00000000
        /*08cc*/ 	.word	0x00000000
        /*08d0*/ 	.short	0x010a
        /*08d2*/ 	.byte	0x3f
	.zero		1


	//----- nvinfo : EIATTR_NUM_MBARRIERS
	.align		4
.L_180:
        /*08d4*/ 	.byte	0x03, 0x38
        /*08d6*/ 	.short	0x0016


	//----- nvinfo : EIATTR_EXIT_INSTR_OFFSETS
	.align		4
        /*08d8*/ 	.byte	0x04, 0x1c
        /*08da*/ 	.short	(.L_182 - .L_181)


	//   ....[0]....
.L_181:
        /*08dc*/ 	.word	0x00014ec0


	//----- nvinfo : EIATTR_MAX_THREADS
	.align		4
.L_182:
        /*08e0*/ 	.byte	0x04, 0x05
        /*08e2*/ 	.short	(.L_184 - .L_183)
.L_183:
        /*08e4*/ 	.word	0x00000180
        /*08e8*/ 	.word	0x00000001
        /*08ec*/ 	.word	0x00000001


	//----- nvinfo : EIATTR_CRS_STACK_SIZE
	.align		4
.L_184:
        /*08f0*/ 	.byte	0x04, 0x1e
        /*08f2*/ 	.short	(.L_186 - .L_185)
.L_185:
        /*08f4*/ 	.word	0x00000000


	//----- nvinfo : EIATTR_CBANK_PARAM_SIZE
	.align		4
.L_186:
        /*08f8*/ 	.byte	0x03, 0x19
        /*08fa*/ 	.short	0x0a70


	//----- nvinfo : EIATTR_PARAM_CBANK
	.align		4
        /*08fc*/ 	.byte	0x04, 0x0a
        /*08fe*/ 	.short	(.L_188 - .L_187)
	.align		4
.L_187:
        /*0900*/ 	.word	index@(.nv.constant0._ZN7cutlass13device_kernelIN5flash11enable_sm90INS1_16FlashAttnFwdSm90INS1_25CollectiveMainloopFwdSm90ILi2EN4cute5tupleIJNS5_1CILi1EEES8_S8_EEENS6_IJNS7_ILi128EEESA_SA_EEELi128ENS_10bfloat16_tEfNS_4arch4Sm90ELb0ELb1ELb1ELb0ELb0ELb0ELb0ELb1ELb1ELb1ELb1ELb0EEENS1_21CollectiveEpilogueFwdISB_S9_SC_SE_Li256ELb0ELb1ELb1ELb0EEENS1_19SingleTileSchedulerILb0ELb1ELb1ELi128EEEEEEEEEvNT_6ParamsE)
        /*0904*/ 	.short	0x0210
        /*0906*/ 	.short	0x0a70


	//----- nvinfo : EIATTR_SW_WAR
	.align		4
.L_188:
        /*0908*/ 	.byte	0x04, 0x36
        /*090a*/ 	.short	(.L_190 - .L_189)
.L_189:
        /*090c*/ 	.word	0x00000008
.L_190:


//--------------------- .nv.info._ZN7cutlass13device_kernelIN5flash11enable_sm90INS1_16FlashAttnFwdSm90INS1_25CollectiveMainloopFwdSm90ILi2EN4cute5tupleIJNS5_1CILi1EEES8_S8_EEENS6_IJNS7_ILi128EEESA_SA_EEELi128ENS_10bfloat16_tEfNS_4arch4Sm90ELb0ELb1ELb1ELb1ELb0ELb0ELb0ELb1ELb1ELb1ELb1ELb0EEENS1_21CollectiveEpilogueFwdISB_S9_SC_SE_Li256ELb1ELb1ELb1ELb0EEENS1_36VarlenDynamicPersistentTileSchedulerILi128ELi128ELi256ELi128ELb1ELb1ELb1ELb1ELb0ELb1EEEEEEEEEvNT_6ParamsE --------------------------
	.section	.nv.info._ZN7cutlass13device_kernelIN5flash11enable_sm90INS1_16FlashAttnFwdSm90INS1_25CollectiveMainloopFwdSm90ILi2EN4cute5tupleIJNS5_1CILi1EEES8_S8_EEENS6_IJNS7_ILi128EEESA_SA_EEELi128ENS_10bfloat16_tEfNS_4arch4Sm90ELb0ELb1ELb1ELb1ELb0ELb0ELb0ELb1ELb1ELb1ELb1ELb0EEENS1_21CollectiveEpilogueFwdISB_S9_SC_SE_Li256ELb1ELb1ELb1ELb0EEENS1_36VarlenDynamicPersistentTileSchedulerILi128ELi128ELi256ELi128ELb1ELb1ELb1ELb1ELb0ELb1EEEEEEEEEvNT_6ParamsE,"",@"SHT_CUDA_INFO"
	.sectionflags	@""
	.align	4


	//----- nvinfo : EIATTR_CUDA_API_VERSION
	.align		4
        /*0000*/ 	.byte	0x04, 0x37
        /*0002*/ 	.short	(.L_192 - .L_191)
.L_191:
        /*0004*/ 	.word	0x00000082


	//----- nvinfo : EIATTR_KPARAM_INFO
	.align		4
.L_192:
        /*0008*/ 	.byte	0x04, 0x17
        /*000a*/ 	.short	(.L_194 - .L_193)
.L_193:
        /*000c*/ 	.word	0x00000000
        /*0010*/ 	.short	0x0000
        /*0012*/ 	.short	0x0070
        /*0014*/ 	.byte	0x00, 0xf0, 0x01, 0x2a


	//----- nvinfo : EIATTR_SPARSE_MMA_MASK
	.align		4
.L_194:
        /*0018*/ 	.byte	0x03, 0x50
        /*001a*/ 	.short	0x0000


	//----- nvinfo : EIATTR_MAXREG_COUNT
	.align		4
        /*001c*/ 	.byte	0x03, 0x1b
        /*001e*/ 	.short	0x00a8


	//----- nvinfo : EIATTR_NUM_BARRIERS
	.align		4
        /*0020*/ 	.byte	0x02, 0x4c
        /*0022*/ 	.byte	0x10
	.zero		1


	//----- nvinfo : EIATTR_EXTERNS
	.align		4
        /*0024*/ 	.byte	0x04, 0x0f
        /*0026*/ 	.short	(.L_196 - .L_195)


	//   ....[0]....
	.align		4
.L_195:
        /*0028*/ 	.word	index@(__assertfail)


	//----- nvinfo : EIATTR_ANNOTATIONS
	.align		4
.L_196:
        /*002c*/ 	.byte	0x04, 0x55
        /*002e*/ 	.short	(.L_198 - .L_197)


	//   ....[0]....
.L_197:
        /* <DEDUP_REMOVED lines=70> */


	//----- nvinfo : EIATTR_MERCURY_ISA_VERSION
	.align		4
.L_198:
        /*0480*/ 	.byte	0x03, 0x5f
        /*0482*/ 	.short	0x0101


	//----- nvinfo : EIATTR_UNUSED_LOAD_BYTE_OFFSET
	.align		4
        /*0484*/ 	.byte	0x04, 0x44
        /*0486*/ 	.short	(.L_200 - .L_199)


	//   ....[0]....
.L_199:
        /*0488*/ 	.word	0x00000a30
        /*048c*/ 	.word	0x0000fff0


	//   ....[1]....
        /*0490*/ 	.word	0x00010280
        /*0494*/ 	.word	0x0000fff0


	//----- nvinfo : EIATTR_INT_WARP_WIDE_INSTR_OFFSETS
	.align		4
.L_200:
        /*0498*/ 	.byte	0x04, 0x31
        /*049a*/ 	.short	(.L_202 - .L_201)


	//   ....[0]....
.L_201:
        /*049c*/ 	.word	0x00000130


	//   ....[1]....
        /*04a0*/ 	.word	0x00000170


	//   ....[2]....
        /*04a4*/ 	.word	0x000001e0


	//   ....[3]....
        /*04a8*/ 	.word	0x00014f90


	//   ....[4]....
        /*04ac*/ 	.word	0x00015020


	//   ....[5]....
        /*04b0*/ 	.word	0x000186c0


	//   ....[6]....
        /*04b4*/ 	.word	0x00018750


	//----- nvinfo : EIATTR_COOP_GROUP_MASK_REGIDS
	.align		4
.L_202:
        /*04b8*/ 	.byte	0x04, 0x29
        /*04ba*/ 	.short	(.L_204 - .L_203)


	//   ....[0]....
.L_203:
        /*04bc*/ 	.word	0xffffffff


	//   ....[1]....
        /*04c0*/ 	.word	0xffffffff


	//   ....[2]....
        /*04c4*/ 	.word	0xffffffff


	//   ....[3]....
        /*04c8*/ 	.word	0xffffffff


	//   ....[4]....
        /*04cc*/ 	.word	0xffffffff


	//   ....[5]....
        /*04d0*/ 	.word	0xffffffff


	//   ....[6]....
        /*04d4*/ 	.word	0xffffffff


	//   ....[7]....
        /*04d8*/ 	.word	0xffffffff


	//   ....[8]....
        /*04dc*/ 	.word	0xffffffff


	//   ....[9]....
        /*04e0*/ 	.word	0xffffffff


	//   ....[10]....
        /*04e4*/ 	.word	0xffffffff


	//   ....[11]....
        /*04e8*/ 	.word	0xffffffff


	//   ....[12]....
        /*04ec*/ 	.word	0xffffffff


	//   ....[13]....
        /*04f0*/ 	.word	0xffffffff


	//   ....[14]....
        /*04f4*/ 	.word	0xffffffff


	//   ....[15]....
        /*04f8*/ 	.word	0xffffffff


	//   ....[16]....
        /*04fc*/ 	.word	0xffffffff


	//   ....[17]....
        /*0500*/ 	.word	0xffffffff


	//   ....[18]....
        /*0504*/ 	.word	0xffffffff


	//   ....[19]....
        /*0508*/ 	.word	0xffffffff


	//   ....[20]....
        /*050c*/ 	.word	0xffffffff


	//   ....[21]....
        /*0510*/ 	.word	0xffffffff


	//   ....[22]....
        /*0514*/ 	.word	0xffffffff


	//   ....[23]....
        /*0518*/ 	.word	0xffffffff


	//   ....[24]....
        /*051c*/ 	.word	0xffffffff


	//   ....[25]....
        /*0520*/ 	.word	0xffffffff


	//   ....[26]....
        /*0524*/ 	.word	0xffffffff


	//   ....[27]....
        /*0528*/ 	.word	0xffffffff


	//   ....[28]....
        /*052c*/ 	.word	0xffffffff


	//   ....[29]....
        /*0530*/ 	.word	0xffffffff


	//   ....[30]....
        /*0534*/ 	.word	0xffffffff


	//   ....[31]....
        /*0538*/ 	.word	0xffffffff


	//   ....[32]....
        /*053c*/ 	.word	0xffffffff


	//   ....[33]....
        /*0540*/ 	.word	0xffffffff


	//   ....[34]....
        /*0544*/ 	.word	0xffffffff


	//   ....[35]....
        /*0548*/ 	.word	0xffffffff


	//   ....[36]....
        /*054c*/ 	.word	0xffffffff


	//   ....[37]....
        /*0550*/ 	.word	0xffffffff


	//   ....[38]....
        /*0554*/ 	.word	0xffffffff


	//   ....[39]....
        /*0558*/ 	.word	0xffffffff


	//   ....[40]....
        /*055c*/ 	.word	0xffffffff


	//   ....[41]....
        /*0560*/ 	.word	0xffffffff


	//   ....[42]....
        /*0564*/ 	.word	0xffffffff


	//   ....[43]....
        /*0568*/ 	.word	0xffffffff


	//   ....[44]....
        /*056c*/ 	.word	0xffffffff


	//   ....[45]....
        /*0570*/ 	.word	0xffffffff


	//   ....[46]....
        /*0574*/ 	.word	0xffffffff


	//   ....[47]....
        /*0578*/ 	.word	0xffffffff


	//   ....[48]....
        /*057c*/ 	.word	0xffffffff


	//   ....[49]....
        /*0580*/ 	.word	0xffffffff


	//   ....[50]....
        /*0584*/ 	.word	0xffffffff


	//   ....[51]....
        /*0588*/ 	.word	0xffffffff


	//   ....[52]....
        /*058c*/ 	.word	0xffffffff


	//   ....[53]....
        /*0590*/ 	.word	0xffffffff


	//   ....[54]....
        /*0594*/ 	.word	0xffffffff


	//   ....[55]....
        /*0598*/ 	.word	0xffffffff


	//   ....[56]....
        /*059c*/ 	.word	0xffffffff


	//   ....[57]....
        /*05a0*/ 	.word	0xffffffff


	//   ....[58]....
        /*05a4*/ 	.word	0xffffffff


	//   ....[59]....
        /*05a8*/ 	.word	0xffffffff


	//   ....[60]....
        /*05ac*/ 	.word	0xffffffff


	//   ....[61]....
        /*05b0*/ 	.word	0xffffffff


	//   ....[62]....
        /*05b4*/ 	.word	0xffffffff


	//   ....[63]....
        /*05b8*/ 	.word	0xffffffff


	//   ....[64]....
        /*05bc*/ 	.word	0xffffffff


	//   ....[65]....
        /*05c0*/ 	.word	0xffffffff


	//   ....[66]....
        /*05c4*/ 	.word	0xffffffff


	//   ....[67]....
        /*05c8*/ 	.word	0xffffffff


	//   ....[68]....
        /*05cc*/ 	.word	0xffffffff


	//   ....[69]....
        /*05d0*/ 	.word	0xffffffff


	//   ....[70]....
        /*05d4*/ 	.word	0xffffffff


	//   ....[71]....
        /*05d8*/ 	.word	0xffffffff


	//   ....[72]....
        /*05dc*/ 	.word	0xffffffff


	//   ....[73]....
        /*05e0*/ 	.word	0xffffffff


	//   ....[74]....
        /*05e4*/ 	.word	0xffffffff


	//   ....[75]....
        /*05e8*/ 	.word	0xffffffff


	//   ....[76]....
        /*05ec*/ 	.word	0xffffffff


	//   ....[77]....
        /*05f0*/ 	.word	0xffffffff


	//   ....[78]....
        /*05f4*/ 	.word	0xffffffff


	//   ....[79]....
        /*05f8*/ 	.word	0xffffffff


	//   ....[80]....
        /*05fc*/ 	.word	0xffffffff


	//   ....[81]....
        /*0600*/ 	.word	0xffffffff


	//   ....[82]....
        /*0604*/ 	.word	0xffffffff


	//   ....[83]....
        /*0608*/ 	.word	0xffffffff


	//   ....[84]....
        /*060c*/ 	.word	0xffffffff


	//   ....[85]....
        /*0610*/ 	.word	0xffffffff


	//   ....[86]....
        /*0614*/ 	.word	0xffffffff


	//   ....[87]....
        /*0618*/ 	.word	0xffffffff


	//   ....[88]....
        /*061c*/ 	.word	0xffffffff


	//   ....[89]....
        /*0620*/ 	.word	0xffffffff


	//   ....[90]....
        /*0624*/ 	.word	0xffffffff


	//   ....[91]....
        /*0628*/ 	.word	0xffffffff


	//   ....[92]....
        /*062c*/ 	.word	0xffffffff


	//   ....[93]....
        /*0630*/ 	.word	0xffffffff


	//   ....[94]....
        /*0634*/ 	.word	0xffffffff


	//   ....[95]....
        /*0638*/ 	.word	0xffffffff


	//   ....[96]....
        /*063c*/ 	.word	0xffffffff


	//   ....[97]....
        /*0640*/ 	.word	0xffffffff


	//   ....[98]....
        /*0644*/ 	.word	0xffffffff


	//   ....[99]....
        /*0648*/ 	.word	0xffffffff


	//   ....[100]....
        /*064c*/ 	.word	0xffffffff


	//   ....[101]....
        /*0650*/ 	.word	0xffffffff


	//   ....[102]....
        /*0654*/ 	.word	0xffffffff


	//   ....[103]....
        /*0658*/ 	.word	0xffffffff


	//   ....[104]....
        /*065c*/ 	.word	0xffffffff


	//   ....[105]....
        /*0660*/ 	.word	0xffffffff


	//   ....[106]....
        /*0664*/ 	.word	0xffffffff


	//   ....[107]....
        /*0668*/ 	.word	0xffffffff


	//   ....[108]....
        /*066c*/ 	.word	0xffffffff


	//   ....[109]....
        /*0670*/ 	.word	0xffffffff


	//   ....[110]....
        /*0674*/ 	.word	0xffffffff


	//   ....[111]....
        /*0678*/ 	.word	0x0500000f


	//   ....[112]....
        /*067c*/ 	.word	0x0500000f


	//   ....[113]....
        /*0680*/ 	.word	0x0500000f


	//   ....[114]....
        /*0684*/ 	.word	0x0500000f


	//   ....[115]....
        /*0688*/ 	.word	0x0500000f


	//   ....[116]....
        /*068c*/ 	.word	0x0500000f


	//   ....[117]....
        /*0690*/ 	.word	0x0500000f


	//   ....[118]....
        /*0694*/ 	.word	0x0500000f


	//   ....[119]....
        /*0698*/ 	.word	0x0500000f


	//   ....[120]....
        /*069c*/ 	.word	0x0500000f


	//   ....[121]....
        /*06a0*/ 	.word	0x0500000f


	//   ....[122]....
        /*06a4*/ 	.word	0x0500000f


	//   ....[123]....
        /*06a8*/ 	.word	0x0500000f


	//   ....[124]....
        /*06ac*/ 	.word	0x0500000f


	//   ....[125]....
        /*06b0*/ 	.word	0x0500000f


	//   ....[126]....
        /*06b4*/ 	.word	0x0500000f


	//   ....[127]....
        /*06b8*/ 	.word	0x0500000f


	//   ....[128]....
        /*06bc*/ 	.word	0x0500000f


	//   ....[129]....
        /*06c0*/ 	.word	0x0500000f


	//   ....[130]....
        /*06c4*/ 	.word	0x0500000f


	//   ....[131]....
        /*06c8*/ 	.word	0x0500000f


	//   ....[132]....
        /*06cc*/ 	.word	0x0500000f


	//   ....[133]....
        /*06d0*/ 	.word	0x0500000f


	//   ....[134]....
        /*06d4*/ 	.word	0x0500000f


	//   ....[135]....
        /*06d8*/ 	.word	0x0500000f


	//   ....[136]....
        /*06dc*/ 	.word	0x0500000f


	//   ....[137]....
        /*06e0*/ 	.word	0x0500000f


	//   ....[138]....
        /*06e4*/ 	.word	0x0500000f


	//   ....[139]....
        /*06e8*/ 	.word	0x0500000f


	//   ....[140]....
        /*06ec*/ 	.word	0x0500000f


	//   ....[141]....
        /*06f0*/ 	.word	0x0500000f


	//   ....[142]....
        /*06f4*/ 	.word	0x0500000f


	//   ....[143]....
        /*06f8*/ 	.word	0x0500000f


	//   ....[144]....
        /*06fc*/ 	.word	0x0500000f


	//   ....[145]....
        /*0700*/ 	.word	0x0500000f


	//   ....[146]....
        /*0704*/ 	.word	0x0500000f


	//----- nvinfo : EIATTR_COOP_GROUP_INSTR_OFFSETS
	.align		4
.L_204:
        /*0708*/ 	.byte	0x04, 0x28
        /*070a*/ 	.short	(.L_206 - .L_205)


	//   ....[0]....
.L_205:
        /*070c*/ 	.word	0x00000070


	//   ....[1]....
        /*0710*/ 	.word	0x00000140


	//   ....[2]....
        /*0714*/ 	.word	0x00000190


	//   ....[3]....
        /*0718*/ 	.word	0x000003c0


	//   ....[4]....
        /*071c*/ 	.word	0x00000520


	//   ....[5]....
        /*0720*/ 	.word	0x00000640


	//   ....[6]....
        /*0724*/ 	.word	0x000007a0


	//   ....[7]....
        /*0728*/ 	.word	0x00001e80


	//   ....[8]....
        /*072c*/ 	.word	0x00002ae0


	//   ....[9]....
        /*0730*/ 	.word	0x00003400


	//   ....[10]....
        /*0734*/ 	.word	0x000042d0


	//   ....[11]....
        /*0738*/ 	.word	0x000043c0


	//   ....[12]....
        /*073c*/ 	.word	0x00004c60


	//   ....[13]....
        /*0740*/ 	.word	0x00004cc0


	//   ....[14]....
        /*0744*/ 	.word	0x00006c20


	//   ....[15]....
        /*0748*/ 	.word	0x00006e50


	//   ....[16]....
        /*074c*/ 	.word	0x00007a40


	//   ....[17]....
        /*0750*/ 	.word	0x00007b40


	//   ....[18]....
        /*0754*/ 	.word	0x000083b0


	//   ....[19]....
        /*0758*/ 	.word	0x00008410


	//   ....[20]....
        /*075c*/ 	.word	0x0000a580


	//   ....[21]....
        /*0760*/ 	.word	0x0000a5f0


	//   ....[22]....
        /*0764*/ 	.word	0x0000ad00


	//   ....[23]....
        /*0768*/ 	.word	0x0000aea0


	//   ....[24]....
        /*076c*/ 	.word	0x0000d030


	//   ....[25]....
        /*0770*/ 	.word	0x0000d2d0


	//   ....[26]....
        /*0774*/ 	.word	0x0000de20


	//   ....[27]....
        /*0778*/ 	.word	0x0000de40


	//   ....[28]....
        /*077c*/ 	.word	0x0000e800


	//   ....[29]....
        /*0780*/ 	.word	0x0000e870


	//   ....[30]....
        /*0784*/ 	.word	0x0000f930


	//   ....[31]....
        /*0788*/ 	.word	0x0000f970


	//   ....[32]....
        /*078c*/ 	.word	0x0000faa0


	//   ....[33]....
        /*0790*/ 	.word	0x0000fac0


	//   ....[34]....
        /*0794*/ 	.word	0x00010db0


	//   ....[35]....
        /*0798*/ 	.word	0x00010df0


	//   ....[36]....
        /*079c*/ 	.word	0x00010e10


	//   ....[37]....
        /*07a0*/ 	.word	0x00010e40


	//   ....[38]....
        /*07a4*/ 	.word	0x00011510


	//   ....[39]....
        /*07a8*/ 	.word	0x00011540


	//   ....[40]....
        /*07ac*/ 	.word	0x00011600


	//   ....[41]....
        /*07b0*/ 	.word	0x00011620


	//   ....[42]....
        /*07b4*/ 	.word	0x000116e0


	//   ....[43]....
        /*07b8*/ 	.word	0x00011700


	//   ....[44]....
        /*07bc*/ 	.word	0x000117d0


	//   ....[45]....
        /*07c0*/ 	.word	0x000117f0


	//   ....[46]....
        /*07c4*/ 	.word	0x00011bb0


	//   ....[47]....
        /*07c8*/ 	.word	0x00011bc0


	//   ....[48]....
        /*07cc*/ 	.word	0x00012010


	//   ....[49]....
        /*07d0*/ 	.word	0x00012020


	//   ....[50]....
        /*07d4*/ 	.word	0x00012d50


	//   ....[51]....
        /*07d8*/ 	.word	0x00012d70


	//   ....[52]....
        /*07dc*/ 	.word	0x00012e30


	//   ....[53]....
        /*07e0*/ 	.word	0x00012e50


	//   ....[54]....
        /*07e4*/ 	.word	0x00012f10


	//   ....[55]....
        /*07e8*/ 	.word	0x00012f30


	//   ....[56]....
        /*07ec*/ 	.word	0x00013000


	//   ....[57]....
        /*07f0*/ 	.word	0x00013020


	//   ....[58]....
        /*07f4*/ 	.word	0x00013180


	//   ....[59]....
        /*07f8*/ 	.word	0x000133b0


	//   ....[60]....
        /*07fc*/ 	.word	0x000133e0


	//   ....[61]....
        /*0800*/ 	.word	0x00013410


	//   ....[62]....
        /*0804*/ 	.word	0x00013440


	//   ....[63]....
        /*0808*/ 	.word	0x00013470


	//   ....[64]....
        /*080c*/ 	.word	0x000134a0


	//   ....[65]....
        /*0810*/ 	.word	0x00013640


	//   ....[66]....
        /*0814*/ 	.word	0x00013670


	//   ....[67]....
        /*0818*/ 	.word	0x000136a0


	//   ....[68]....
        /*081c*/ 	.word	0x000136d0


	//   ....[69]....
        /*0820*/ 	.word	0x00013700


	//   ....[70]....
        /*0824*/ 	.word	0x00013730


	//   ....[71]....
        /*0828*/ 	.word	0x000137d0


	//   ....[72]....
        /*082c*/ 	.word	0x00013800


	//   ....[73]....
        /*0830*/ 	.word	0x00013810


	//   ....[74]....
        /*0834*/ 	.word	0x00013840


	//   ....[75]....
        /*0838*/ 	.word	0x00015560


	//   ....[76]....
        /*083c*/ 	.word	0x000160e0


	//   ....[77]....
        /*0840*/ 	.word	0x000160f0


	//   ....[78]....
        /*0844*/ 	.word	0x00016120


	//   ....[79]....
        /*0848*/ 	.word	0x00016130


	//   ....[80]....
        /*084c*/ 	.word	0x00016240


	//   ....[81]....
        /*0850*/ 	.word	0x00016250


	//   ....[82]....
        /*0854*/ 	.word	0x000162e0


	//   ....[83]....
        /*0858*/ 	.word	0x000162f0


	//   ....[84]....
        /*085c*/ 	.word	0x00016380


	//   ....[85]....
        /*0860*/ 	.word	0x00016390


	//   ....[86]....
        /*0864*/ 	.word	0x00016420


	//   ....[87]....
        /*0868*/ 	.word	0x00016430


	//   ....[88]....
        /*086c*/ 	.word	0x000164c0


	//   ....[89]....
        /*0870*/ 	.word	0x000164d0


	//   ....[90]....
        /*0874*/ 	.word	0x00016520


	//   ....[91]....
        /*0878*/ 	.word	0x00016550


	//   ....[92]....
        /*087c*/ 	.word	0x00018df0


	//   ....[93]....
        /*0880*/ 	.word	0x00018e70


	//   ....[94]....
        /*0884*/ 	.word	0x00018ea0


	//   ....[95]....
        /*0888*/ 	.word	0x00018eb0


	//   ....[96]....
        /*088c*/ 	.word	0x00018ee0


	//   ....[97]....
        /*0890*/ 	.word	0x00018f10


	//   ....[98]....
        /*0894*/ 	.word	0x00018f40


	//   ....[99]....
        /*0898*/ 	.word	0x00018f70


	//   ....[100]....
        /*089c*/ 	.word	0x00019130


	//   ....[101]....
        /*08a0*/ 	.word	0x00019160


	//   ....[102]....
        /*08a4*/ 	.word	0x00019190


	//   ....[103]....
        /*08a8*/ 	.word	0x000191c0


	//   ....[104]....
        /*08ac*/ 	.word	0x000191f0


	//   ....[105]....
        /*08b0*/ 	.word	0x00019220


	//   ....[106]....
        /*08b4*/ 	.word	0x000192f0


	//   ....[107]....
        /*08b8*/ 	.word	0x00019310


	//   ....[108]....
        /*08bc*/ 	.word	0x00019320


	//   ....[109]....
        /*08c0*/ 	.word	0x000193a0


	//   ....[110]....
        /*08c4*/ 	.word	0x00019ed0


	//   ....[111]....
        /*08c8*/ 	.word	0x0001a540


	//   ....[112]....
        /*08cc*/ 	.word	0x0001a720


	//   ....[113]....
        /*08d0*/ 	.word	0x0001a770


	//   ....[114]....
        /*08d4*/ 	.word	0x0001a7d0


	//   ....[115]....
        /*08d8*/ 	.word	0x0001a870


	//   ....[116]....
        /*08dc*/ 	.word	0x0001a930


	//   ....[117]....
        /*08e0*/ 	.word	0x0001aa40


	//   ....[118]....
        /*08e4*/ 	.word	0x0001aaa0


	//   ....[119]....
        /*08e8*/ 	.word	0x0001aba0


	//   ....[120]....
        /*08ec*/ 	.word	0x0001ac00


	//   ....[121]....
        /*08f0*/ 	.word	0x0001ad00


	//   ....[122]....
        /*08f4*/ 	.word	0x0001ad60


	//   ....[123]....
        /*08f8*/ 	.word	0x0001ae60


	//   ....[124]....
        /*08fc*/ 	.word	0x0001aec0


	//   ....[125]....
        /*0900*/ 	.word	0x0001afa0


	//   ....[126]....
        /*0904*/ 	.word	0x0001b020


	//   ....[127]....
        /*0908*/ 	.word	0x0001b100


	//   ....[128]....
        /*090c*/ 	.word	0x0001b430


	//   ....[129]....
        /*0910*/ 	.word	0x0001b4d0


	//   ....[130]....
        /*0914*/ 	.word	0x0001b660


	//   ....[131]....
        /*0918*/ 	.word	0x0001b6d0


	//   ....[132]....
        /*091c*/ 	.word	0x0001b740


	//   ....[133]....
        /*0920*/ 	.word	0x0001b7b0


	//   ....[134]....
        /*0924*/ 	.word	0x0001b820


	//   ....[135]....
        /*0928*/ 	.word	0x0001b8a0


	//   ....[136]....
        /*092c*/ 	.word	0x0001b940


	//   ....[137]....
        /*0930*/ 	.word	0x0001b9e0


	//   ....[138]....
        /*0934*/ 	.word	0x0001ba50


	//   ....[139]....
        /*0938*/ 	.word	0x0001bac0


	//   ....[140]....
        /*093c*/ 	.word	0x0001bb30


	//   ....[141]....
        /*0940*/ 	.word	0x0001bbb0


	//   ....[142]....
        /*0944*/ 	.word	0x0001bc30


	//   ....[143]....
        /*0948*/ 	.word	0x0001bce0


	//   ....[144]....
        /*094c*/ 	.word	0x0001bd30


	//   ....[145]....
        /*0950*/ 	.word	0x0001bdf0


	//   ....[146]....
        /*0954*/ 	.word	0x0001bf20


	//----- nvinfo : EIATTR_REG_RECONFIG
	.align		4
.L_206:
        /*0958*/ 	.byte	0x01, 0x54
	.zero		2


	//----- nvinfo : EIATTR_SYSCALL_OFFSETS
	.align		4
        /*095c*/ 	.byte	0x04, 0x46
        /*095e*/ 	.short	(.L_208 - .L_207)


	//   ....[0]....
.L_207:
        /*0960*/ 	.word	0x00002060


	//   ....[1]....
        /*0964*/ 	.word	0x00015190


	//   ....[2]....
        /*0968*/ 	.word	0x000152e0


	//   ....[3]....
        /*096c*/ 	.word	0x000153d0


	//   ....[4]....
        /*0970*/ 	.word	0x00015c50


	//----- nvinfo : EIATTR_MBARRIER_INSTR_OFFSETS
	.align		4
.L_208:
        /*0974*/ 	.byte	0x04, 0x39
        /*0976*/ 	.short	(.L_210 - .L_209)


	//   ....[0]....
.L_209:
        /*0978*/ 	.word	0x00000270
        /*097c*/ 	.word	0x000000ff
        /*0980*/ 	.word	0x00028800
        /*0984*/ 	.short	0x0100
        /*0986*/ 	.byte	0x08
	.zero		1


	//   ....[1]....
        /*0988*/ 	.word	0x00000280
        /*098c*/ 	.word	0x000000ff
        /*0990*/ 	.word	0x00028820
        /*0994*/ 	.short	0x0100
        /*0996*/ 	.byte	0x08
	.zero		1


	//   ....[2]....
        /*0998*/ 	.word	0x00000370
        /*099c*/ 	.word	0x000000ff
        /*09a0*/ 	.word	0x00028830
        /*09a4*/ 	.short	0x0100
        /*09a6*/ 	.byte	0x08
	.zero		1


	//   ....[3]....
        /*09a8*/ 	.word	0x00000380
        /*09ac*/ 	.word	0x000000ff
        /*09b0*/ 	.word	0x00028840
        /*09b4*/ 	.short	0x0100
        /*09b6*/ 	.byte	0x08
	.zero		1


	//   ....[4]....
        /*09b8*/ 	.word	0x00000390
        /*09bc*/ 	.word	0x000000ff
        /*09c0*/ 	.word	0x00028838
        /*09c4*/ 	.short	0x0100
        /*09c6*/ 	.byte	0x08
	.zero		1


	//   ....[5]....
        /*09c8*/ 	.word	0x000003a0
        /*09cc*/ 	.word	0x000000ff
        /*09d0*/ 	.word	0x00028848
        /*09d4*/ 	.short	0x0100
        /*09d6*/ 	.byte	0x08
	.zero		1


	//   ....[6]....
        /*09d8*/ 	.word	0x000004d0
        /*09dc*/ 	.word	0x000000ff
        /*09e0*/ 	.word	0x00028850
        /*09e4*/ 	.short	0x0100
        /*09e6*/ 	.byte	0x08
	.zero		1


	//   ....[7]....
        /*09e8*/ 	.word	0x000004e0
        /*09ec*/ 	.word	0x000000ff
        /*09f0*/ 	.word	0x00028860
        /*09f4*/ 	.short	0x0100
        /*09f6*/ 	.byte	0x08
	.zero		1


	//   ....[8]....
        /*09f8*/ 	.word	0x000004f0
        /*09fc*/ 	.word	0x000000ff
        /*0a00*/ 	.word	0x00028858
        /*0a04*/ 	.short	0x0100
        /*0a06*/ 	.byte	0x08
	.zero		1


	//   ....[9]....
        /*0a08*/ 	.word	0x00000500
        /*0a0c*/ 	.word	0x000000ff
        /*0a10*/ 	.word	0x00028868
        /*0a14*/ 	.short	0x0100
        /*0a16*/ 	.byte	0x08
	.zero		1


	//   ....[10]....
        /*0a18*/ 	.word	0x000005f0
        /*0a1c*/ 	.word	0x000000ff
        /*0a20*/ 	.word	0x00028870
        /*0a24*/ 	.short	0x0100
        /*0a26*/ 	.byte	0x06
	.zero		1


	//   ....[11]....
        /*0a28*/ 	.word	0x00000600
        /*0a2c*/ 	.word	0x000000ff
        /*0a30*/ 	.word	0x00028880
        /*0a34*/ 	.short	0x0100
        /*0a36*/ 	.byte	0x06
	.zero		1


	//   ....[12]....
        /*0a38*/ 	.word	0x00000610
        /*0a3c*/ 	.word	0x000000ff
        /*0a40*/ 	.word	0x00028878
        /*0a44*/ 	.short	0x0100
        /*0a46*/ 	.byte	0x06
	.zero		1


	//   ....[13]....
        /*0a48*/ 	.word	0x00000620
        /*0a4c*/ 	.word	0x000000ff
        /*0a50*/ 	.word	0x00028888
        /*0a54*/ 	.short	0x0100
        /*0a56*/ 	.byte	0x06
	.zero		1


	//   ....[14]....
        /*0a58*/ 	.word	0x00000750
        /*0a5c*/ 	.word	0x000000ff
        /*0a60*/ 	.word	0x00028890
        /*0a64*/ 	.short	0x0100
        /*0a66*/ 	.byte	0x08
	.zero		1


	//   ....[15]....
        /*0a68*/ 	.word	0x00000760
        /*0a6c*/ 	.word	0x000000ff
        /*0a70*/ 	.word	0x000288a0
        /*0a74*/ 	.short	0x0100
        /*0a76*/ 	.byte	0x08
	.zero		1


	//   ....[16]....
        /*0a78*/ 	.word	0x00000770
        /*0a7c*/ 	.word	0x000000ff
        /*0a80*/ 	.word	0x00028898
        /*0a84*/ 	.short	0x0100
        /*0a86*/ 	.byte	0x08
	.zero		1


	//   ....[17]....
        /*0a88*/ 	.word	0x00000780
        /*0a8c*/ 	.word	0x000000ff
        /*0a90*/ 	.word	0x000288a8
        /*0a94*/ 	.short	0x0100
        /*0a96*/ 	.byte	0x08
	.zero		1


	//   ....[18]....
        /*0a98*/ 	.word	0x000008b0
        /*0a9c*/ 	.word	0x000000ff
        /*0aa0*/ 	.word	0x000288b0
        /*0aa4*/ 	.short	0x0100
        /*0aa6*/ 	.byte	0x08
	.zero		1


	//   ....[19]....
        /*0aa8*/ 	.word	0x000008c0
        /*0aac*/ 	.word	0x000000ff
        /*0ab0*/ 	.word	0x000288c0
        /*0ab4*/ 	.short	0x0100
        /*0ab6*/ 	.byte	0x08
	.zero		1


	//   ....[20]....
        /*0ab8*/ 	.word	0x000008d0
        /*0abc*/ 	.word	0x000000ff
        /*0ac0*/ 	.word	0x000288b8
        /*0ac4*/ 	.short	0x0100
        /*0ac6*/ 	.byte	0x08
	.zero		1


	//   ....[21]....
        /*0ac8*/ 	.word	0x000008e0
        /*0acc*/ 	.word	0x000000ff
        /*0ad0*/ 	.word	0x000288c8
        /*0ad4*/ 	.short	0x0100
        /*0ad6*/ 	.byte	0x08
	.zero		1


	//   ....[22]....
        /*0ad8*/ 	.word	0x000020e0
        /*0adc*/ 	.word	0x000000ff
        /*0ae0*/ 	.word	0x00028800
        /*0ae4*/ 	.short	0x010a
        /*0ae6*/ 	.byte	0x29
	.zero		1


	//   ....[23]....
        /*0ae8*/ 	.word	0x00002160
        /*0aec*/ 	.word	0x0000000f
        /*0af0*/ 	.word	0x00028830
        /*0af4*/ 	.short	0x010a
        /*0af6*/ 	.byte	0x3f
	.zero		1


	//   ....[24]....
        /*0af8*/ 	.word	0x000021d0
        /*0afc*/ 	.word	0x0000000f
        /*0b00*/ 	.word	0x00028830
        /*0b04*/ 	.short	0x010a
        /*0b06*/ 	.byte	0x3f
	.zero		1


	//   ....[25]....
        /*0b08*/ 	.word	0x000028c0
        /*0b0c*/ 	.word	0x0000000f
        /*0b10*/ 	.word	0x00000000
        /*0b14*/ 	.short	0x0101
        /*0b16*/ 	.byte	0x3f
	.zero		1


	//   ....[26]....
        /*0b18*/ 	.word	0x00005c70
        /*0b1c*/ 	.word	0x000000ff
        /*0b20*/ 	.word	0x00028830
        /*0b24*/ 	.short	0x010a
        /*0b26*/ 	.byte	0x06
	.zero		1


	//   ....[27]....
        /*0b28*/ 	.word	0x00005cb0
        /*0b2c*/ 	.word	0x000000ff
        /*0b30*/ 	.word	0x00028830
        /*0b34*/ 	.short	0x010a
        /*0b36*/ 	.byte	0x06
	.zero		1


	//   ....[28]....
        /*0b38*/ 	.word	0x00005ff0
        /*0b3c*/ 	.word	0x000000ff
        /*0b40*/ 	.word	0x00028850
        /*0b44*/ 	.short	0x010a
        /*0b46*/ 	.byte	0x06
	.zero		1


	//   ....[29]....
        /*0b48*/ 	.word	0x00006030
        /*0b4c*/ 	.word	0x000000ff
        /*0b50*/ 	.word	0x00028850
        /*0b54*/ 	.short	0x010a
        /*0b56*/ 	.byte	0x06
	.zero		1


	//   ....[30]....
        /*0b58*/ 	.word	0x00006c50
        /*0b5c*/ 	.word	0x00000009
        /*0b60*/ 	.word	0x00000000
        /*0b64*/ 	.short	0x0101
        /*0b66*/ 	.byte	0x3f
	.zero		1


	//   ....[31]....
        /*0b68*/ 	.word	0x00008b80
        /*0b6c*/ 	.word	0x0000000d
        /*0b70*/ 	.word	0x00000000
        /*0b74*/ 	.short	0x0101
        /*0b76*/ 	.byte	0x3f
	.zero		1


	//   ....[32]....
        /*0b78*/ 	.word	0x00009830
        /*0b7c*/ 	.word	0x000000ff
        /*0b80*/ 	.word	0x00028830
        /*0b84*/ 	.short	0x010a
        /*0b86*/ 	.byte	0x06
	.zero		1


	//   ....[33]....
        /*0b88*/ 	.word	0x00009870
        /*0b8c*/ 	.word	0x000000ff
        /*0b90*/ 	.word	0x00028830
        /*0b94*/ 	.short	0x010a
        /*0b96*/ 	.byte	0x06
	.zero		1


	//   ....[34]....
        /*0b98*/ 	.word	0x00009bb0
        /*0b9c*/ 	.word	0x000000ff
        /*0ba0*/ 	.word	0x00028850
        /*0ba4*/ 	.short	0x010a
        /*0ba6*/ 	.byte	0x06
	.zero		1


	//   ....[35]....
        /*0ba8*/ 	.word	0x00009bf0
        /*0bac*/ 	.word	0x000000ff
        /*0bb0*/ 	.word	0x00028850
        /*0bb4*/ 	.short	0x010a
        /*0bb6*/ 	.byte	0x06
	.zero		1


	//   ....[36]....
        /*0bb8*/ 	.word	0x0000b4b0
        /*0bbc*/ 	.word	0x00000009
        /*0bc0*/ 	.word	0x00000000
        /*0bc4*/ 	.short	0x0101
        /*0bc6*/ 	.byte	0x3f
	.zero		1


	//   ....[37]....
        /*0bc8*/ 	.word	0x0000b560
        /*0bcc*/ 	.word	0x00000026
        /*0bd0*/ 	.word	0x00000000
        /*0bd4*/ 	.short	0x0101
        /*0bd6*/ 	.byte	0x3f
	.zero		1


	//   ....[38]....
        /*0bd8*/ 	.word	0x0000c0a0
        /*0bdc*/ 	.word	0x000000ff
        /*0be0*/ 	.word	0x00028830
        /*0be4*/ 	.short	0x010a
        /*0be6*/ 	.byte	0x06
	.zero		1


	//   ....[39]....
        /*0be8*/ 	.word	0x0000c0e0
        /*0bec*/ 	.word	0x000000ff
        /*0bf0*/ 	.word	0x00028830
        /*0bf4*/ 	.short	0x010a
        /*0bf6*/ 	.byte	0x06
	.zero		1


	//   ....[40]....
        /*0bf8*/ 	.word	0x0000c420
        /*0bfc*/ 	.word	0x000000ff
        /*0c00*/ 	.word	0x00028850
        /*0c04*/ 	.short	0x010a
        /*0c06*/ 	.byte	0x06
	.zero		1


	//   ....[41]....
        /*0c08*/ 	.word	0x0000c460
        /*0c0c*/ 	.word	0x000000ff
        /*0c10*/ 	.word	0x00028850
        /*0c14*/ 	.short	0x010a
        /*0c16*/ 	.byte	0x06
	.zero		1


	//   ....[42]....
        /*0c18*/ 	.word	0x0000d060
        /*0c1c*/ 	.word	0x00000008
        /*0c20*/ 	.word	0x00000000
        /*0c24*/ 	.short	0x0101
        /*0c26*/ 	.byte	0x3f
	.zero		1


	//   ....[43]....
        /*0c28*/ 	.word	0x0000edb0
        /*0c2c*/ 	.word	0x0000000d
        /*0c30*/ 	.word	0x00000000
        /*0c34*/ 	.short	0x0101
        /*0c36*/ 	.byte	0x3f
	.zero		1


	//   ....[44]....
        /*0c38*/ 	.word	0x0000f8a0
        /*0c3c*/ 	.word	0x000000ff
        /*0c40*/ 	.word	0x00028850
        /*0c44*/ 	.short	0x010a
        /*0c46*/ 	.byte	0x05
	.zero		1


	//   ....[45]....
        /*0c48*/ 	.word	0x0000f8e0
        /*0c4c*/ 	.word	0x000000ff
        /*0c50*/ 	.word	0x00028850
        /*0c54*/ 	.short	0x010a
        /*0c56*/ 	.byte	0x05
	.zero		1


	//   ....[46]....
        /*0c58*/ 	.word	0x0000fe20
        /*0c5c*/ 	.word	0x0000000b
        /*0c60*/ 	.word	0x00000000
        /*0c64*/ 	.short	0x0101
        /*0c66*/ 	.byte	0x3f
	.zero		1


	//   ....[47]....
        /*0c68*/ 	.word	0x00011500
        /*0c6c*/ 	.word	0x00000015
        /*0c70*/ 	.word	0x00000000
        /*0c74*/ 	.short	0x0101
        /*0c76*/ 	.byte	0x3f
	.zero		1


	//   ....[48]....
        /*0c78*/ 	.word	0x000119b0
        /*0c7c*/ 	.word	0x00000015
        /*0c80*/ 	.word	0x00000000
        /*0c84*/ 	.short	0x0101
        /*0c86*/ 	.byte	0x3f
	.zero		1


	//   ....[49]....
        /*0c88*/ 	.word	0x000157d0
        /*0c8c*/ 	.word	0x00000000
        /*0c90*/ 	.word	0x00028840
        /*0c94*/ 	.short	0x010a
        /*0c96*/ 	.byte	0x3f
	.zero		1


	//   ....[50]....
        /*0c98*/ 	.word	0x00016620
        /*0c9c*/ 	.word	0x00000012
        /*0ca0*/ 	.word	0x00028800
        /*0ca4*/ 	.short	0x0107
        /*0ca6*/ 	.byte	0x3f
	.zero		1


	//   ....[51]....
        /*0ca8*/ 	.word	0x00016730
        /*0cac*/ 	.word	0x00000012
        /*0cb0*/ 	.word	0x00028800
        /*0cb4*/ 	.short	0x0101
        /*0cb6*/ 	.byte	0x3f
	.zero		1


	//   ....[52]....
        /*0cb8*/ 	.word	0x00016750
        /*0cbc*/ 	.word	0x00000012
        /*0cc0*/ 	.word	0x00028820
        /*0cc4*/ 	.short	0x010a
        /*0cc6*/ 	.byte	0x3f
	.zero		1


	//   ....[53]....
        /*0cc8*/ 	.word	0x00016b70
        /*0ccc*/ 	.word	0x00000003
        /*0cd0*/ 	.word	0x00028840
        /*0cd4*/ 	.short	0x010a
        /*0cd6*/ 	.byte	0x3f
	.zero		1


	//   ....[54]....
        /*0cd8*/ 	.word	0x00016f10
        /*0cdc*/ 	.word	0x00000003
        /*0ce0*/ 	.word	0x00000060
        /*0ce4*/ 	.short	0x010a
        /*0ce6*/ 	.byte	0x3f
	.zero		1


	//   ....[55]....
        /*0ce8*/ 	.word	0x00017590
        /*0cec*/ 	.word	0x00000003
        /*0cf0*/ 	.word	0x00028840
        /*0cf4*/ 	.short	0x010a
        /*0cf6*/ 	.byte	0x3f
	.zero		1


	//   ....[56]....
        /*0cf8*/ 	.word	0x00017930
        /*0cfc*/ 	.word	0x00000002
        /*0d00*/ 	.word	0x00000060
        /*0d04*/ 	.short	0x010a
        /*0d06*/ 	.byte	0x3f
	.zero		1


	//   ....[57]....
        /*0d08*/ 	.word	0x00017f00
        /*0d0c*/ 	.word	0x00000002
        /*0d10*/ 	.word	0x00028840
        /*0d14*/ 	.short	0x010a
        /*0d16*/ 	.byte	0x3f
	.zero		1


	//   ....[58]....
        /*0d18*/ 	.word	0x000182a0
        /*0d1c*/ 	.word	0x00000002
        /*0d20*/ 	.word	0x00000060
        /*0d24*/ 	.short	0x010a
        /*0d26*/ 	.byte	0x3f
	.zero		1


	//   ....[59]....
        /*0d28*/ 	.word	0x00018820
        /*0d2c*/ 	.word	0x00000000
        /*0d30*/ 	.word	0x00028860
        /*0d34*/ 	.short	0x010a
        /*0d36*/ 	.byte	0x3f
	.zero		1


	//   ....[60]....
        /*0d38*/ 	.word	0x00019e50
        /*0d3c*/ 	.word	0x00000000
        /*0d40*/ 	.word	0x00028820
        /*0d44*/ 	.short	0x010a
        /*0d46*/ 	.byte	0x3f
	.zero		1


	//   ....[61]....
        /*0d48*/ 	.word	0x0001a040
        /*0d4c*/ 	.word	0x00000006
        /*0d50*/ 	.word	0x00000000
        /*0d54*/ 	.short	0x010a
        /*0d56*/ 	.byte	0x3f
	.zero		1


	//   ....[62]....
        /*0d58*/ 	.word	0x0001a070
        /*0d5c*/ 	.word	0x00000007
        /*0d60*/ 	.word	0x00000000
        /*0d64*/ 	.short	0x010a
        /*0d66*/ 	.byte	0x3f
	.zero		1


	//   ....[63]....
        /*0d68*/ 	.word	0x0001a0d0
        /*0d6c*/ 	.word	0x00000004
        /*0d70*/ 	.word	0x00000000
        /*0d74*/ 	.short	0x010a
        /*0d76*/ 	.byte	0x3f
	.zero		1


	//   ....[64]....
        /*0d78*/ 	.word	0x0001a100
        /*0d7c*/ 	.word	0x00000003
        /*0d80*/ 	.word	0x00000000
        /*0d84*/ 	.short	0x010a
        /*0d86*/ 	.byte	0x3f
	.zero		1


	//   ....[65]....
        /*0d88*/ 	.word	0x0001a170
        /*0d8c*/ 	.word	0x00000003
        /*0d90*/ 	.word	0x00028800
        /*0d94*/ 	.short	0x010a
        /*0d96*/ 	.byte	0x3f
	.zero		1


	//   ....[66]....
        /*0d98*/ 	.word	0x0001a1c0
        /*0d9c*/ 	.word	0x0000000f
        /*0da0*/ 	.word	0x00028830
        /*0da4*/ 	.short	0x010a
        /*0da6*/ 	.byte	0x3f
	.zero		1


	//   ....[67]....
        /*0da8*/ 	.word	0x0001a220
        /*0dac*/ 	.word	0x00000008
        /*0db0*/ 	.word	0x00028830
        /*0db4*/ 	.short	0x010a
        /*0db6*/ 	.byte	0x3f
	.zero		1


	//   ....[68]....
        /*0db8*/ 	.word	0x0001a280
        /*0dbc*/ 	.word	0x00000008
        /*0dc0*/ 	.word	0x00028850
        /*0dc4*/ 	.short	0x010a
        /*0dc6*/ 	.byte	0x3f
	.zero		1


	//   ....[69]....
        /*0dc8*/ 	.word	0x0001a2e0
        /*0dcc*/ 	.word	0x00000009
        /*0dd0*/ 	.word	0x00028830
        /*0dd4*/ 	.short	0x010a
        /*0dd6*/ 	.byte	0x3f
	.zero		1


	//   ....[70]....
        /*0dd8*/ 	.word	0x0001a340
        /*0ddc*/ 	.word	0x00000009
        /*0de0*/ 	.word	0x00028850
        /*0de4*/ 	.short	0x010a
        /*0de6*/ 	.byte	0x3f
	.zero		1


	//   ....[71]....
        /*0de8*/ 	.word	0x0001a3a0
        /*0dec*/ 	.word	0x00000009
        /*0df0*/ 	.word	0x00028830
        /*0df4*/ 	.short	0x010a
        /*0df6*/ 	.byte	0x3f
	.zero		1


	//   ....[72]....
        /*0df8*/ 	.word	0x0001a400
        /*0dfc*/ 	.word	0x00000009
        /*0e00*/ 	.word	0x00028850
        /*0e04*/ 	.short	0x010a
        /*0e06*/ 	.byte	0x3f
	.zero		1


	//   ....[73]....
        /*0e08*/ 	.word	0x0001a460
        /*0e0c*/ 	.word	0x00000008
        /*0e10*/ 	.word	0x00028850
        /*0e14*/ 	.short	0x010a
        /*0e16*/ 	.byte	0x3f
	.zero		1


	//   ....[74]....
        /*0e18*/ 	.word	0x0001a600
        /*0e1c*/ 	.word	0x00000000
        /*0e20*/ 	.word	0x00028840
        /*0e24*/ 	.short	0x010a
        /*0e26*/ 	.byte	0x3f
	.zero		1


	//   ....[75]....
        /*0e28*/ 	.word	0x0001b140
        /*0e2c*/ 	.word	0x00000012
        /*0e30*/ 	.word	0x00028820
        /*0e34*/ 	.short	0x010a
        /*0e36*/ 	.byte	0x3f
	.zero		1


	//   ....[76]....
        /*0e38*/ 	.word	0x0001b190
        /*0e3c*/ 	.word	0x00000003
        /*0e40*/ 	.word	0x00028840
        /*0e44*/ 	.short	0x010a
        /*0e46*/ 	.byte	0x3f
	.zero		1


	//   ....[77]....
        /*0e48*/ 	.word	0x0001b1e0
        /*0e4c*/ 	.word	0x00000003
        /*0e50*/ 	.word	0x00000060
        /*0e54*/ 	.short	0x010a
        /*0e56*/ 	.byte	0x3f
	.zero		1


	//   ....[78]....
        /*0e58*/ 	.word	0x0001b230
        /*0e5c*/ 	.word	0x00000003
        /*0e60*/ 	.word	0x00028840
        /*0e64*/ 	.short	0x010a
        /*0e66*/ 	.byte	0x3f
	.zero		1


	//   ....[79]....
        /*0e68*/ 	.word	0x0001b280
        /*0e6c*/ 	.word	0x00000002
        /*0e70*/ 	.word	0x00000060
        /*0e74*/ 	.short	0x010a
        /*0e76*/ 	.byte	0x3f
	.zero		1


	//   ....[80]....
        /*0e78*/ 	.word	0x0001b2d0
        /*0e7c*/ 	.word	0x00000002
        /*0e80*/ 	.word	0x00028840
        /*0e84*/ 	.short	0x010a
        /*0e86*/ 	.byte	0x3f
	.zero		1


	//   ....[81]....
        /*0e88*/ 	.word	0x0001b320
        /*0e8c*/ 	.word	0x00000002
        /*0e90*/ 	.word	0x00000060
        /*0e94*/ 	.short	0x010a
        /*0e96*/ 	.byte	0x3f
	.zero		1


	//   ....[82]....
        /*0e98*/ 	.word	0x0001b370
        /*0e9c*/ 	.word	0x00000000
        /*0ea0*/ 	.word	0x00028860
        /*0ea4*/ 	.short	0x010a
        /*0ea6*/ 	.byte	0x3f
	.zero		1


	//   ....[83]....
        /*0ea8*/ 	.word	0x0001be40
        /*0eac*/ 	.word	0x00000000
        /*0eb0*/ 	.word	0x00028820
        /*0eb4*/ 	.short	0x010a
        /*0eb6*/ 	.byte	0x3f
	.zero		1


	//   ....[84]....
        /*0eb8*/ 	.word	0x0001bfe0
        /*0ebc*/ 	.word	0x00000006
        /*0ec0*/ 	.word	0x00000000
        /*0ec4*/ 	.short	0x010a
        /*0ec6*/ 	.byte	0x3f
	.zero		1


	//   ....[85]....
        /*0ec8*/ 	.word	0x0001c030
        /*0ecc*/ 	.word	0x00000007
        /*0ed0*/ 	.word	0x00000000
        /*0ed4*/ 	.short	0x010a
        /*0ed6*/ 	.byte	0x3f
	.zero		1


	//   ....[86]....
        /*0ed8*/ 	.word	0x0001c080
        /*0edc*/ 	.word	0x00000004
        /*0ee0*/ 	.word	0x00000000
        /*0ee4*/ 	.short	0x010a
        /*0ee6*/ 	.byte	0x3f
	.zero		1


	//----- nvinfo : EIATTR_NUM_MBARRIERS
	.align		4
.L_210:
        /*0ee8*/ 	.byte	0x03, 0x38
        /*0eea*/ 	.short	0x0016


	//----- nvinfo : EIATTR_EXIT_INSTR_OFFSETS
	.align		4
        /*0eec*/ 	.byte	0x04, 0x1c
        /*0eee*/ 	.short	(.L_212 - .L_211)


	//   ....[0]....
.L_211:
        /*0ef0*/ 	.word	0x00000a70


	//   ....[1]....
        /*0ef4*/ 	.word	0x00013120


	//   ....[2]....
        /*0ef8*/ 	.word	0x0001a150


	//----- nvinfo : EIATTR_MAX_THREADS
	.align		4
.L_212:
        /*0efc*/ 	.byte	0x04, 0x05
        /*0efe*/ 	.short	(.L_214 - .L_213)
.L_213:
        /*0f00*/ 	.word	0x00000180
        /*0f04*/ 	.word	0x00000001
        /*0f08*/ 	.word	0x00000001


	//----- nvinfo : EIATTR_CRS_STACK_SIZE
	.align		4
.L_214:
        /*0f0c*/ 	.byte	0x04, 0x1e
        /*0f0e*/ 	.short	(.L_216 - .L_215)
.L_215:
        /*0f10*/ 	.word	0x00000000


	//----- nvinfo : EIATTR_CBANK_PARAM_SIZE
	.align		4
.L_216:
        /*0f14*/ 	.byte	0x03, 0x19
        /*0f16*/ 	.short	0x0af0


	//----- nvinfo : EIATTR_PARAM_CBANK
	.align		4
        /*0f18*/ 	.byte	0x04, 0x0a
        /*0f1a*/ 	.short	(.L_218 - .L_217)
	.align		4
.L_217:
        /*0f1c*/ 	.word	index@(.nv.constant0._ZN7cutlass13device_kernelIN5flash11enable_sm90INS1_16FlashAttnFwdSm90INS1_25CollectiveMainloopFwdSm90ILi2EN4cute5tupleIJNS5_1CILi1EEES8_S8_EEENS6_IJNS7_ILi128EEESA_SA_EEELi128ENS_10bfloat16_tEfNS_4arch4Sm90ELb0ELb1ELb1ELb1ELb0ELb0ELb0ELb1ELb1ELb1ELb1ELb0EEENS1_21CollectiveEpilogueFwdISB_S9_SC_SE_Li256ELb1ELb1ELb1ELb0EEENS1_36VarlenDynamicPersistentTileSchedulerILi128ELi128ELi256ELi128ELb1ELb1ELb1ELb1ELb0ELb1EEEEEEEEEvNT_6ParamsE)
        /*0f20*/ 	.short	0x0210
        /*0f22*/ 	.short	0x0af0


	//----- nvinfo : EIATTR_SW_WAR
	.align		4
.L_218:
        /*0f24*/ 	.byte	0x04, 0x36
        /*0f26*/ 	.short	(.L_220 - .L_219)
.L_219:
        /*0f28*/ 	.word	0x00000008
.L_220:


//--------------------- .nv.info._ZN7cutlass13device_kernelIN5flash11enable_sm90INS1_16FlashAttnFwdSm90INS1_25CollectiveMainloopFwdSm90ILi2EN4cute5tupleIJNS5_1CILi1EEES8_S8_EEENS6_IJNS7_ILi128EEESA_SA_EEELi128ENS_10bfloat16_tEfNS_4arch4Sm90ELb0ELb1ELb1ELb1ELb0ELb1ELb0ELb1ELb1ELb1ELb1ELb0EEENS1_21CollectiveEpilogueFwdISB_S9_SC_SE_Li256ELb1ELb1ELb1ELb0EEENS1_36VarlenDynamicPersistentTileSchedulerILi128ELi128ELi256ELi128ELb1ELb1ELb1ELb1ELb0ELb1EEEEEEEEEvNT_6ParamsE --------------------------
	.section	.nv.info._ZN7cutlass13device_kernelIN5flash11enable_sm90INS1_16FlashAttnFwdSm90INS1_25CollectiveMainloopFwdSm90ILi2EN4cute5tupleIJNS5_1CILi1EEES8_S8_EEENS6_IJNS7_ILi128EEESA_SA_EEELi128ENS_10bfloat16_tEfNS_4arch4Sm90ELb0ELb1ELb1ELb1ELb0ELb1ELb0ELb1ELb1ELb1ELb1ELb0EEENS1_21CollectiveEpilogueFwdISB_S9_SC_SE_Li256ELb1ELb1ELb1ELb0EEENS1_36VarlenDynamicPersistentTileSchedulerILi128ELi128ELi256ELi128ELb1ELb1ELb1ELb1ELb0ELb1EEEEEEEEEvNT_6ParamsE,"",@"SHT_CUDA_INFO"
	.sectionflags	@""
	.align	4


	//----- nvinfo : EIATTR_CUDA_API_VERSION
	.align		4
        /*0000*/ 	.byte	0x04, 0x37
        /*0002*/ 	.short	(.L_222 - .L_221)
.L_221:
        /*0004*/ 	.word	0x00000082


	//----- nvinfo : EIATTR_KPARAM_INFO
	.align		4
.L_222:
        /*0008*/ 	.byte	0x04, 0x17
        /*000a*/ 	.short	(.L_224 - .L_223)
.L_223:
        /*000c*/ 	.word	0x00000000
        /*0010*/ 	.short	0x0000
        /*0012*/ 	.short	0x0070
        /*0014*/ 	.byte	0x00, 0xf0, 0x01, 0x2a


	//----- nvinfo : EIATTR_SPARSE_MMA_MASK
	.align		4
.L_224:
        /*0018*/ 	.byte	0x03, 0x50
        /*001a*/ 	.short	0x0000


	//----- nvinfo : EIATTR_MAXREG_COUNT
	.align		4
        /*001c*/ 	.byte	0x03, 0x1b
        /*001e*/ 	.short	0x00a8


	//----- nvinfo : EIATTR_NUM_BARRIERS
	.align		4
        /*0020*/ 	.byte	0x02, 0x4c
        /*0022*/ 	.byte	0x10
	.zero		1


	//----- nvinfo : EIATTR_EXTERNS
	.align		4
        /*0024*/ 	.byte	0x04, 0x0f
        /*0026*/ 	.short	(.L_226 - .L_225)


	//   ....[0]....
	.align		4
.L_225:
        /*0028*/ 	.word	index@(__assertfail)


	//----- nvinfo : EIATTR_ANNOTATIONS
	.align		4
.L_226:
        /*002c*/ 	.byte	0x04, 0x55
        /*002e*/ 	.short	(.L_228 - .L_227)


	//   ....[0]....
.L_227:
        /* <DEDUP_REMOVED lines=93> */


	//----- nvinfo : EIATTR_MERCURY_ISA_VERSION
	.align		4
.L_228:
        /*05f0*/ 	.byte	0x03, 0x5f
        /*05f2*/ 	.short	0x0101


	//----- nvinfo : EIATTR_UNUSED_LOAD_BYTE_OFFSET
	.align		4
        /*05f4*/ 	.byte	0x04, 0x44
        /*05f6*/ 	.short	(.L_230 - .L_229)


	//   ....[0]....
.L_229:
        /*05f8*/ 	.word	0x00000ac0
        /*05fc*/ 	.word	0x0000fff0


	//   ....[1]....
        /*0600*/ 	.word	0x0001da70
        /*0604*/ 	.word	0x0000fff0


	//----- nvinfo : EIATTR_INT_WARP_WIDE_INSTR_OFFSETS
	.align		4
.L_230:
        /*0608*/ 	.byte	0x04, 0x31
        /*060a*/ 	.short	(.L_232 - .L_231)


	//   ....[0]....
.L_231:
        /*060c*/ 	.word	0x00000180


	//   ....[1]....
        /*0610*/ 	.word	0x00000220


	//   ....[2]....
        /*0614*/ 	.word	0x00000290


	//   ....[3]....
        /*0618*/ 	.word	0x00024230


	//   ....[4]....
        /*061c*/ 	.word	0x000242c0


	//   ....[5]....
        /*0620*/ 	.word	0x00027960


	//   ....[6]....
        /*0624*/ 	.word	0x000279c0


	//----- nvinfo : EIATTR_COOP_GROUP_MASK_REGIDS
	.align		4
.L_232:
        /*0628*/ 	.byte	0x04, 0x29
        /*062a*/ 	.short	(.L_234 - .L_233)


	//   ....[0]....
.L_233:
        /*062c*/ 	.word	0xffffffff


	//   ....[1]....
        /*0630*/ 	.word	0xffffffff


	//   ....[2]....
        /*0634*/ 	.word	0xffffffff


	//   ....[3]....
        /*0638*/ 	.word	0xffffffff


	//   ....[4]....
        /*063c*/ 	.word	0xffffffff


	//   ....[5]....
        /*0640*/ 	.word	0xffffffff


	//   ....[6]....
        /*0644*/ 	.word	0xffffffff


	//   ....[7]....
        /*0648*/ 	.word	0xffffffff


	//   ....[8]....
        /*064c*/ 	.word	0xffffffff


	//   ....[9]....
        /*0650*/ 	.word	0xffffffff


	//   ....[10]....
        /*0654*/ 	.word	0xffffffff


	//   ....[11]....
        /*0658*/ 	.word	0xffffffff


	//   ....[12]....
        /*065c*/ 	.word	0xffffffff


	//   ....[13]....
        /*0660*/ 	.word	0xffffffff


	//   ....[14]....
        /*0664*/ 	.word	0xffffffff


	//   ....[15]....
        /*0668*/ 	.word	0xffffffff


	//   ....[16]....
        /*066c*/ 	.word	0xffffffff


	//   ....[17]....
        /*0670*/ 	.word	0xffffffff


	//   ....[18]....
        /*0674*/ 	.word	0xffffffff


	//   ....[19]....
        /*0678*/ 	.word	0xffffffff


	//   ....[20]....
        /*067c*/ 	.word	0xffffffff


	//   ....[21]....
        /*0680*/ 	.word	0xffffffff


	//   ....[22]....
        /*0684*/ 	.word	0xffffffff


	//   ....[23]....
        /*0688*/ 	.word	0xffffffff


	//   ....[24]....
        /*068c*/ 	.word	0xffffffff


	//   ....[25]....
        /*0690*/ 	.word	0xffffffff


	//   ....[26]....
        /*0694*/ 	.word	0xffffffff


	//   ....[27]....
        /*0698*/ 	.word	0xffffffff


	//   ....[28]....
        /*069c*/ 	.word	0xffffffff


	//   ....[29]....
        /*06a0*/ 	.word	0xffffffff


	//   ....[30]....
        /*06a4*/ 	.word	0xffffffff


	//   ....[31]....
        /*06a8*/ 	.word	0xffffffff


	//   ....[32]....
        /*06ac*/ 	.word	0xffffffff


	//   ....[33]....
        /*06b0*/ 	.word	0xffffffff


	//   ....[34]....
        /*06b4*/ 	.word	0xffffffff


	//   ....[35]....
        /*06b8*/ 	.word	0xffffffff


	//   ....[36]....
        /*06bc*/ 	.word	0xffffffff


	//   ....[37]....
        /*06c0*/ 	.word	0xffffffff


	//   ....[38]....
        /*06c4*/ 	.word	0xffffffff


	//   ....[39]....
        /*06c8*/ 	.word	0xffffffff


	//   ....[40]....
        /*06cc*/ 	.word	0xffffffff


	//   ....[41]....
        /*06d0*/ 	.word	0xffffffff


	//   ....[42]....
        /*06d4*/ 	.word	0xffffffff


	//   ....[43]....
        /*06d8*/ 	.word	0xffffffff


	//   ....[44]....
        /*06dc*/ 	.word	0xffffffff


	//   ....[45]....
        /*06e0*/ 	.word	0xffffffff


	//   ....[46]....
        /*06e4*/ 	.word	0xffffffff


	//   ....[47]....
        /*06e8*/ 	.word	0xffffffff


	//   ....[48]....
        /*06ec*/ 	.word	0xffffffff


	//   ....[49]....
        /*06f0*/ 	.word	0xffffffff


	//   ....[50]....
        /*06f4*/ 	.word	0xffffffff


	//   ....[51]....
        /*06f8*/ 	.word	0xffffffff


	//   ....[52]....
        /*06fc*/ 	.word	0xffffffff


	//   ....[53]....
        /*0700*/ 	.word	0xffffffff


	//   ....[54]....
        /*0704*/ 	.word	0xffffffff


	//   ....[55]....
        /*0708*/ 	.word	0xffffffff


	//   ....[56]....
        /*070c*/ 	.word	0xffffffff


	//   ....[57]....
        /*0710*/ 	.word	0xffffffff


	//   ....[58]....
        /*0714*/ 	.word	0xffffffff


	//   ....[59]....
        /*0718*/ 	.word	0xffffffff


	//   ....[60]....
        /*071c*/ 	.word	0xffffffff


	//   ....[61]....
        /*0720*/ 	.word	0xffffffff


	//   ....[62]....
        /*0724*/ 	.word	0xffffffff


	//   ....[63]....
        /*0728*/ 	.word	0xffffffff


	//   ....[64]....
        /*072c*/ 	.word	0xffffffff


	//   ....[65]....
        /*0730*/ 	.word	0xffffffff


	//   ....[66]....
        /*0734*/ 	.word	0xffffffff


	//   ....[67]....
        /*0738*/ 	.word	0xffffffff


	//   ....[68]....
        /*073c*/ 	.word	0xffffffff


	//   ....[69]....
        /*0740*/ 	.word	0xffffffff


	//   ....[70]....
        /*0744*/ 	.word	0xffffffff


	//   ....[71]....
        /*0748*/ 	.word	0xffffffff


	//   ....[72]....
        /*074c*/ 	.word	0xffffffff


	//   ....[73]....
        /*0750*/ 	.word	0xffffffff


	//   ....[74]....
        /*0754*/ 	.word	0xffffffff


	//   ....[75]....
        /*0758*/ 	.word	0xffffffff


	//   ....[76]....
        /*075c*/ 	.word	0xffffffff


	//   ....[77]....
        /*0760*/ 	.word	0xffffffff


	//   ....[78]....
        /*0764*/ 	.word	0xffffffff


	//   ....[79]....
        /*0768*/ 	.word	0xffffffff


	//   ....[80]....
        /*076c*/ 	.word	0xffffffff


	//   ....[81]....
        /*0770*/ 	.word	0xffffffff


	//   ....[82]....
        /*0774*/ 	.word	0xffffffff


	//   ....[83]....
        /*0778*/ 	.word	0xffffffff


	//   ....[84]....
        /*077c*/ 	.word	0xffffffff


	//   ....[85]....
        /*0780*/ 	.word	0xffffffff


	//   ....[86]....
        /*0784*/ 	.word	0xffffffff


	//   ....[87]....
        /*0788*/ 	.word	0xffffffff


	//   ....[88]....
        /*078c*/ 	.word	0xffffffff


	//   ....[89]....
        /*0790*/ 	.word	0xffffffff


	//   ....[90]....
        /*0794*/ 	.word	0xffffffff


	//   ....[91]....
        /*0798*/ 	.word	0xffffffff


	//   ....[92]....
        /*079c*/ 	.word	0xffffffff


	//   ....[93]....
        /*07a0*/ 	.word	0xffffffff


	//   ....[94]....
        /*07a4*/ 	.word	0xffffffff


	//   ....[95]....
        /*07a8*/ 	.word	0xffffffff


	//   ....[96]....
        /*07ac*/ 	.word	0xffffffff


	//   ....[97]....
        /*07b0*/ 	.word	0xffffffff


	//   ....[98]....
        /*07b4*/ 	.word	0xffffffff


	//   ....[99]....
        /*07b8*/ 	.word	0xffffffff


	//   ....[100]....
        /*07bc*/ 	.word	0xffffffff


	//   ....[101]....
        /*07c0*/ 	.word	0xffffffff


	//   ....[102]....
        /*07c4*/ 	.word	0xffffffff


	//   ....[103]....
        /*07c8*/ 	.word	0xffffffff


	//   ....[104]....
        /*07cc*/ 	.word	0xffffffff


	//   ....[105]....
        /*07d0*/ 	.word	0xffffffff


	//   ....[106]....
        /*07d4*/ 	.word	0xffffffff


	//   ....[107]....
        /*07d8*/ 	.word	0xffffffff


	//   ....[108]....
        /*07dc*/ 	.word	0xffffffff


	//   ....[109]....
        /*07e0*/ 	.word	0xffffffff


	//   ....[110]....
        /*07e4*/ 	.word	0xffffffff


	//   ....[111]....
        /*07e8*/ 	.word	0xffffffff


	//   ....[112]....
        /*07ec*/ 	.word	0xffffffff


	//   ....[113]....
        /*07f0*/ 	.word	0xffffffff


	//   ....[114]....
        /*07f4*/ 	.word	0xffffffff


	//   ....[115]....
        /*07f8*/ 	.word	0xffffffff


	//   ....[116]....
        /*07fc*/ 	.word	0xffffffff


	//   ....[117]....
        /*0800*/ 	.word	0xffffffff


	//   ....[118]....
        /*0804*/ 	.word	0xffffffff


	//   ....[119]....
        /*0808*/ 	.word	0xffffffff


	//   ....[120]....
        /*080c*/ 	.word	0xffffffff


	//   ....[121]....
        /*0810*/ 	.word	0xffffffff


	//   ....[122]....
        /*0814*/ 	.word	0xffffffff


	//   ....[123]....
        /*0818*/ 	.word	0xffffffff


	//   ....[124]....
        /*081c*/ 	.word	0xffffffff


	//   ....[125]....
        /*0820*/ 	.word	0xffffffff


	//   ....[126]....
        /*0824*/ 	.word	0xffffffff


	//   ....[127]....
        /*0828*/ 	.word	0xffffffff


	//   ....[128]....
        /*082c*/ 	.word	0xffffffff


	//   ....[129]....
        /*0830*/ 	.word	0xffffffff


	//   ....[130]....
        /*0834*/ 	.word	0xffffffff


	//   ....[131]....
        /*0838*/ 	.word	0xffffffff


	//   ....[132]....
        /*083c*/ 	.word	0xffffffff


	//   ....[133]....
        /*0840*/ 	.word	0xffffffff


	//   ....[134]....
        /*0844*/ 	.word	0xffffffff


	//   ....[135]....
        /*0848*/ 	.word	0xffffffff


	//   ....[136]....
        /*084c*/ 	.word	0xffffffff


	//   ....[137]....
        /*0850*/ 	.word	0xffffffff


	//   ....[138]....
        /*0854*/ 	.word	0xffffffff


	//   ....[139]....
        /*0858*/ 	.word	0xffffffff


	//   ....[140]....
        /*085c*/ 	.word	0xffffffff


	//   ....[141]....
        /*0860*/ 	.word	0xffffffff


	//   ....[142]....
        /*0864*/ 	.word	0xffffffff


	//   ....[143]....
        /*0868*/ 	.word	0xffffffff


	//   ....[144]....
        /*086c*/ 	.word	0x0500000f


	//   ....[145]....
        /*0870*/ 	.word	0x0500000f


	//   ....[146]....
        /*0874*/ 	.word	0x0500000f


	//   ....[147]....
        /*0878*/ 	.word	0x0500000f


	//   ....[148]....
        /*087c*/ 	.word	0x0500000f


	//   ....[149]....
        /*0880*/ 	.word	0x0500000f


	//   ....[150]....
        /*0884*/ 	.word	0x0500000f


	//   ....[151]....
        /*0888*/ 	.word	0x0500000f


	//   ....[152]....
        /*088c*/ 	.word	0x0500000f


	//   ....[153]....
        /*0890*/ 	.word	0x0500000f


	//   ....[154]....
        /*0894*/ 	.word	0x0500000f


	//   ....[155]....
        /*0898*/ 	.word	0x0500000f


	//   ....[156]....
        /*089c*/ 	.word	0x0500000f


	//   ....[157]....
        /*08a0*/ 	.word	0x0500000f


	//   ....[158]....
        /*08a4*/ 	.word	0x0500000f


	//   ....[159]....
        /*08a8*/ 	.word	0x0500000f


	//   ....[160]....
        /*08ac*/ 	.word	0x0500000f


	//   ....[161]....
        /*08b0*/ 	.word	0x0500000f


	//   ....[162]....
        /*08b4*/ 	.word	0x0500000f


	//   ....[163]....
        /*08b8*/ 	.word	0x0500000f


	//   ....[164]....
        /*08bc*/ 	.word	0x0500000f


	//   ....[165]....
        /*08c0*/ 	.word	0x0500000f


	//   ....[166]....
        /*08c4*/ 	.word	0x0500000f


	//   ....[167]....
        /*08c8*/ 	.word	0x0500000f


	//   ....[168]....
        /*08cc*/ 	.word	0x0500000f


	//   ....[169]....
        /*08d0*/ 	.word	0x0500000f


	//   ....[170]....
        /*08d4*/ 	.word	0x0500000f


	//   ....[171]....
        /*08d8*/ 	.word	0x0500000f


	//   ....[172]....
        /*08dc*/ 	.word	0x0500000f


	//   ....[173]....
        /*08e0*/ 	.word	0x0500000f


	//   ....[174]....
        /*08e4*/ 	.word	0x0500000f


	//   ....[175]....
        /*08e8*/ 	.word	0x0500000f


	//   ....[176]....
        /*08ec*/ 	.word	0x0500000f


	//   ....[177]....
        /*08f0*/ 	.word	0x0500000f


	//   ....[178]....
        /*08f4*/ 	.word	0x0500000f


	//   ....[179]....
        /*08f8*/ 	.word	0x0500000f


	//   ....[180]....
        /*08fc*/ 	.word	0x0500000f


	//   ....[181]....
        /*0900*/ 	.word	0x0500000f


	//   ....[182]....
        /*0904*/ 	.word	0x0500000f


	//   ....[183]....
        /*0908*/ 	.word	0x0500000f


	//   ....[184]....
        /*090c*/ 	.word	0x0500000f


	//   ....[185]....
        /*0910*/ 	.word	0x0500000f


	//   ....[186]....
        /*0914*/ 	.word	0x0500000f


	//   ....[187]....
        /*0918*/ 	.word	0x0500000f


	//   ....[188]....
        /*091c*/ 	.word	0x0500000f


	//   ....[189]....
        /*0920*/ 	.word	0x0500000f


	//   ....[190]....
        /*0924*/ 	.word	0x0500000f


	//   ....[191]....
        /*0928*/ 	.word	0x0500000f


	//   ....[192]....
        /*092c*/ 	.word	0x0500000f


	//   ....[193]....
        /*0930*/ 	.word	0x0500000f


	//   ....[194]....
        /*0934*/ 	.word	0x0500000f


	//   ....[195]....
        /*0938*/ 	.word	0x0500000f


	//   ....[196]....
        /*093c*/ 	.word	0x0500000f


	//   ....[197]....
        /*0940*/ 	.word	0x0500000f


	//   ....[198]....
        /*0944*/ 	.word	0x0500000f


	//   ....[199]....
        /*0948*/ 	.word	0x0500000f


	//   ....[200]....
        /*094c*/ 	.word	0x0500000f


	//   ....[201]....
        /*0950*/ 	.word	0x0500000f


	//   ....[202]....
        /*0954*/ 	.word	0x0500000f


	//   ....[203]....
        /*0958*/ 	.word	0x0500000f


	//   ....[204]....
        /*095c*/ 	.word	0x0500000f


	//   ....[205]....
        /*0960*/ 	.word	0x0500000f


	//   ....[206]....
        /*0964*/ 	.word	0x0500000f


	//   ....[207]....
        /*0968*/ 	.word	0x0500000f


	//   ....[208]....
        /*096c*/ 	.word	0x0500000f


	//   ....[209]....
        /*0970*/ 	.word	0x0500000f


	//   ....[210]....
        /*0974*/ 	.word	0x0500000f


	//   ....[211]....
        /*0978*/ 	.word	0x0500000f


	//   ....[212]....
        /*097c*/ 	.word	0x0500000f


	//   ....[213]....
        /*0980*/ 	.word	0x0500000f


	//   ....[214]....
        /*0984*/ 	.word	0x0500000f


	//   ....[215]....
        /*0988*/ 	.word	0x0500000f


	//   ....[216]....
        /*098c*/ 	.word	0x0500000f


	//   ....[217]....
        /*0990*/ 	.word	0x0500000f


	//   ....[218]....
        /*0994*/ 	.word	0x0500000f


	//   ....[219]....
        /*0998*/ 	.word	0x0500000f


	//   ....[220]....
        /*099c*/ 	.word	0x0500000f


	//   ....[221]....
        /*09a0*/ 	.word	0x0500000f


	//   ....[222]....
        /*09a4*/ 	.word	0x0500000f


	//   ....[223]....
        /*09a8*/ 	.word	0x0500000f


	//   ....[224]....
        /*09ac*/ 	.word	0x0500000f


	//   ....[225]....
        /*09b0*/ 	.word	0x0500000f


	//   ....[226]....
        /*09b4*/ 	.word	0x0500000f


	//   ....[227]....
        /*09b8*/ 	.word	0x0500000f


	//   ....[228]....
        /*09bc*/ 	.word	0x0500000f


	//   ....[229]....
        /*09c0*/ 	.word	0x0500000f


	//   ....[230]....
        /*09c4*/ 	.word	0x0500000f


	//   ....[231]....
        /*09c8*/ 	.word	0x0500000f


	//   ....[232]....
        /*09cc*/ 	.word	0x0500000f


	//   ....[233]....
        /*09d0*/ 	.word	0x0500000f


	//----- nvinfo : EIATTR_COOP_GROUP_INSTR_OFFSETS
	.align		4
.L_234:
        /*09d4*/ 	.byte	0x04, 0x28
        /*09d6*/ 	.short	(.L_236 - .L_235)


	//   ....[0]....
.L_235:
        /*09d8*/ 	.word	0x00000060


	//   ....[1]....
        /*09dc*/ 	.word	0x00000190


	//   ....[2]....
        /*09e0*/ 	.word	0x00000240


	//   ....[3]....
        /*09e4*/ 	.word	0x00000400


	//   ....[4]....
        /*09e8*/ 	.word	0x00000560


	//   ....[5]....
        /*09ec*/ 	.word	0x00000680


	//   ....[6]....
        /*09f0*/ 	.word	0x000007e0


	//   ....[7]....
        /*09f4*/ 	.word	0x00009ca0


	//   ....[8]....
        /*09f8*/ 	.word	0x0000a370


	//   ....[9]....
        /*09fc*/ 	.word	0x0000a380


	//   ....[10]....
        /*0a00*/ 	.word	0x0000a390


	//   ....[11]....
        /*0a04*/ 	.word	0x0000a3a0


	//   ....[12]....
        /*0a08*/ 	.word	0x0000a6e0


	//   ....[13]....
        /*0a0c*/ 	.word	0x0000a6f0


	//   ....[14]....
        /*0a10*/ 	.word	0x0000a700


	//   ....[15]....
        /*0a14*/ 	.word	0x0000a710


	//   ....[16]....
        /*0a18*/ 	.word	0x0000aa30


	//   ....[17]....
        /*0a1c*/ 	.word	0x0000aa40


	//   ....[18]....
        /*0a20*/ 	.word	0x0000aa50


	//   ....[19]....
        /*0a24*/ 	.word	0x0000aa60


	//   ....[20]....
        /*0a28*/ 	.word	0x0000ada0


	//   ....[21]....
        /*0a2c*/ 	.word	0x0000adb0


	//   ....[22]....
        /*0a30*/ 	.word	0x0000adc0


	//   ....[23]....
        /*0a34*/ 	.word	0x0000add0


	//   ....[24]....
        /*0a38*/ 	.word	0x0000ccc0


	//   ....[25]....
        /*0a3c*/ 	.word	0x0000cce0


	//   ....[26]....
        /*0a40*/ 	.word	0x0000ccf0


	//   ....[27]....
        /*0a44*/ 	.word	0x0000cd00


	//   ....[28]....
        /*0a48*/ 	.word	0x0000ce10


	//   ....[29]....
        /*0a4c*/ 	.word	0x0000ce60


	//   ....[30]....
        /*0a50*/ 	.word	0x0000ce90


	//   ....[31]....
        /*0a54*/ 	.word	0x0000ced0


	//   ....[32]....
        /*0a58*/ 	.word	0x0000d250


	//   ....[33]....
        /*0a5c*/ 	.word	0x0000d270


	//   ....[34]....
        /*0a60*/ 	.word	0x0000d290


	//   ....[35]....
        /*0a64*/ 	.word	0x0000d2a0


	//   ....[36]....
        /*0a68*/ 	.word	0x0000d360


	//   ....[37]....
        /*0a6c*/ 	.word	0x0000d380


	//   ....[38]....
        /*0a70*/ 	.word	0x0000d390


	//   ....[39]....
        /*0a74*/ 	.word	0x0000d410


	//   ....[40]....
        /*0a78*/ 	.word	0x0000fb10


	//   ....[41]....
        /*0a7c*/ 	.word	0x00010430


	//   ....[42]....
        /*0a80*/ 	.word	0x00011480


	//   ....[43]....
        /*0a84*/ 	.word	0x00011530


	//   ....[44]....
        /*0a88*/ 	.word	0x00011f00


	//   ....[45]....
        /*0a8c*/ 	.word	0x00011f60


	//   ....[46]....
        /*0a90*/ 	.word	0x00014060


	//   ....[47]....
        /*0a94*/ 	.word	0x000142d0


	//   ....[48]....
        /*0a98*/ 	.word	0x00014f90


	//   ....[49]....
        /*0a9c*/ 	.word	0x00015050


	//   ....[50]....
        /*0aa0*/ 	.word	0x000157d0


	//   ....[51]....
        /*0aa4*/ 	.word	0x00015840


	//   ....[52]....
        /*0aa8*/ 	.word	0x00017d10


	//   ....[53]....
        /*0aac*/ 	.word	0x00017d80


	//   ....[54]....
        /*0ab0*/ 	.word	0x000183a0


	//   ....[55]....
        /*0ab4*/ 	.word	0x00018400


	//   ....[56]....
        /*0ab8*/ 	.word	0x0001a740


	//   ....[57]....
        /*0abc*/ 	.word	0x0001a9d0


	//   ....[58]....
        /*0ac0*/ 	.word	0x0001b640


	//   ....[59]....
        /*0ac4*/ 	.word	0x0001b700


	//   ....[60]....
        /*0ac8*/ 	.word	0x0001be70


	//   ....[61]....
        /*0acc*/ 	.word	0x0001bed0


	//   ....[62]....
        /*0ad0*/ 	.word	0x0001d0b0


	//   ....[63]....
        /*0ad4*/ 	.word	0x0001d430


	//   ....[64]....
        /*0ad8*/ 	.word	0x0001d460


	//   ....[65]....
        /*0adc*/ 	.word	0x0001d470


	//   ....[66]....
        /*0ae0*/ 	.word	0x0001e510


	//   ....[67]....
        /*0ae4*/ 	.word	0x0001e530


	//   ....[68]....
        /*0ae8*/ 	.word	0x0001e550


	//   ....[69]....
        /*0aec*/ 	.word	0x0001e560


	//   ....[70]....
        /*0af0*/ 	.word	0x0001ec20


	//   ....[71]....
        /*0af4*/ 	.word	0x0001ec30


	//   ....[72]....
        /*0af8*/ 	.word	0x0001ed30


	//   ....[73]....
        /*0afc*/ 	.word	0x0001ed40


	//   ....[74]....
        /*0b00*/ 	.word	0x0001ee50


	//   ....[75]....
        /*0b04*/ 	.word	0x0001ee60


	//   ....[76]....
        /*0b08*/ 	.word	0x0001ef70


	//   ....[77]....
        /*0b0c*/ 	.word	0x0001ef80


	//   ....[78]....
        /*0b10*/ 	.word	0x0001f330


	//   ....[79]....
        /*0b14*/ 	.word	0x0001f340


	//   ....[80]....
        /*0b18*/ 	.word	0x0001f890


	//   ....[81]....
        /*0b1c*/ 	.word	0x0001f8a0


	//   ....[82]....
        /*0b20*/ 	.word	0x000205a0


	//   ....[83]....
        /*0b24*/ 	.word	0x000205b0


	//   ....[84]....
        /*0b28*/ 	.word	0x000206c0


	//   ....[85]....
        /*0b2c*/ 	.word	0x000206d0


	//   ....[86]....
        /*0b30*/ 	.word	0x000207e0


	//   ....[87]....
        /*0b34*/ 	.word	0x000207f0


	//   ....[88]....
        /*0b38*/ 	.word	0x00020900


	//   ....[89]....
        /*0b3c*/ 	.word	0x00020910


	//   ....[90]....
        /*0b40*/ 	.word	0x00020a80


	//   ....[91]....
        /*0b44*/ 	.word	0x00020cb0


	//   ....[92]....
        /*0b48*/ 	.word	0x00020ce0


	//   ....[93]....
        /*0b4c*/ 	.word	0x00020d10


	//   ....[94]....
        /*0b50*/ 	.word	0x00020d40


	//   ....[95]....
        /*0b54*/ 	.word	0x00020d70


	//   ....[96]....
        /*0b58*/ 	.word	0x00020da0


	//   ....[97]....
        /*0b5c*/ 	.word	0x00020f40


	//   ....[98]....
        /*0b60*/ 	.word	0x00020f70


	//   ....[99]....
        /*0b64*/ 	.word	0x00020fa0


	//   ....[100]....
        /*0b68*/ 	.word	0x00020fd0


	//   ....[101]....
        /*0b6c*/ 	.word	0x00021000


	//   ....[102]....
        /*0b70*/ 	.word	0x00021030


	//   ....[103]....
        /*0b74*/ 	.word	0x000210d0


	//   ....[104]....
        /*0b78*/ 	.word	0x00021100


	//   ....[105]....
        /*0b7c*/ 	.word	0x00021110


	//   ....[106]....
        /*0b80*/ 	.word	0x00021140


	//   ....[107]....
        /*0b84*/ 	.word	0x000229e0


	//   ....[108]....
        /*0b88*/ 	.word	0x00024800


	//   ....[109]....
        /*0b8c*/ 	.word	0x00025380


	//   ....[110]....
        /*0b90*/ 	.word	0x00025390


	//   ....[111]....
        /*0b94*/ 	.word	0x000253c0


	//   ....[112]....
        /*0b98*/ 	.word	0x000253d0


	//   ....[113]....
        /*0b9c*/ 	.word	0x000254e0


	//   ....[114]....
        /*0ba0*/ 	.word	0x000254f0


	//   ....[115]....
        /*0ba4*/ 	.word	0x00025580


	//   ....[116]....
        /*0ba8*/ 	.word	0x00025590


	//   ....[117]....
        /*0bac*/ 	.word	0x00025620


	//   ....[118]....
        /*0bb0*/ 	.word	0x00025630


	//   ....[119]....
        /*0bb4*/ 	.word	0x000256c0


	//   ....[120]....
        /*0bb8*/ 	.word	0x000256d0


	//   ....[121]....
        /*0bbc*/ 	.word	0x00025760


	//   ....[122]....
        /*0bc0*/ 	.word	0x00025770


	//   ....[123]....
        /*0bc4*/ 	.word	0x000257c0


	//   ....[124]....
        /*0bc8*/ 	.word	0x000257f0


	//   ....[125]....
        /*0bcc*/ 	.word	0x000280a0


	//   ....[126]....
        /*0bd0*/ 	.word	0x000280d0


	//   ....[127]....
        /*0bd4*/ 	.word	0x00028130


	//   ....[128]....
        /*0bd8*/ 	.word	0x00028160


	//   ....[129]....
        /*0bdc*/ 	.word	0x00028190


	//   ....[130]....
        /*0be0*/ 	.word	0x000281c0


	//   ....[131]....
        /*0be4*/ 	.word	0x000281f0


	//   ....[132]....
        /*0be8*/ 	.word	0x00028220


	//   ....[133]....
        /*0bec*/ 	.word	0x000283e0


	//   ....[134]....
        /*0bf0*/ 	.word	0x00028410


	//   ....[135]....
        /*0bf4*/ 	.word	0x00028440


	//   ....[136]....
        /*0bf8*/ 	.word	0x00028470


	//   ....[137]....
        /*0bfc*/ 	.word	0x000284a0


	//   ....[138]....
        /*0c00*/ 	.word	0x000284d0


	//   ....[139]....
        /*0c04*/ 	.word	0x000285a0


	//   ....[140]....
        /*0c08*/ 	.word	0x000285c0


	//   ....[141]....
        /*0c0c*/ 	.word	0x000285d0


	//   ....[142]....
        /*0c10*/ 	.word	0x00028650


	//   ....[143]....
        /*0c14*/ 	.word	0x00029190


	//   ....[144]....
        /*0c18*/ 	.word	0x00029600


	//   ....[145]....
        /*0c1c*/ 	.word	0x000296b0


	//   ....[146]....
        /*0c20*/ 	.word	0x00029740


	//   ....[147]....
        /*0c24*/ 	.word	0x00029790


	//   ....[148]....
        /*0c28*/ 	.word	0x000297e0


	//   ....[149]....
        /*0c2c*/ 	.word	0x00029870


	//   ....[150]....
        /*0c30*/ 	.word	0x00029900


	//   ....[151]....
        /*0c34*/ 	.word	0x00029950


	//   ....[152]....
        /*0c38*/ 	.word	0x000299a0


	//   ....[153]....
        /*0c3c*/ 	.word	0x00029a30


	//   ....[154]....
        /*0c40*/ 	.word	0x00029ac0


	//   ....[155]....
        /*0c44*/ 	.word	0x00029b10


	//   ....[156]....
        /*0c48*/ 	.word	0x00029b60


	//   ....[157]....
        /*0c4c*/ 	.word	0x00029bf0


	//   ....[158]....
        /*0c50*/ 	.word	0x00029c80


	//   ....[159]....
        /*0c54*/ 	.word	0x00029cd0


	//   ....[160]....
        /*0c58*/ 	.word	0x00029d20


	//   ....[161]....
        /*0c5c*/ 	.word	0x00029e20


	//   ....[162]....
        /*0c60*/ 	.word	0x00029ed0


	//   ....[163]....
        /*0c64*/ 	.word	0x00029f50


	//   ....[164]....
        /*0c68*/ 	.word	0x00029fe0


	//   ....[165]....
        /*0c6c*/ 	.word	0x0002a150


	//   ....[166]....
        /*0c70*/ 	.word	0x0002a280


	//   ....[167]....
        /*0c74*/ 	.word	0x0002a300


	//   ....[168]....
        /*0c78*/ 	.word	0x0002a350


	//   ....[169]....
        /*0c7c*/ 	.word	0x0002a3e0


	//   ....[170]....
        /*0c80*/ 	.word	0x0002a480


	//   ....[171]....
        /*0c84*/ 	.word	0x0002a500


	//   ....[172]....
        /*0c88*/ 	.word	0x0002a570


	//   ....[173]....
        /*0c8c*/ 	.word	0x0002a6c0


	//   ....[174]....
        /*0c90*/ 	.word	0x0002a800


	//   ....[175]....
        /*0c94*/ 	.word	0x0002a860


	//   ....[176]....
        /*0c98*/ 	.word	0x0002a8b0


	//   ....[177]....
        /*0c9c*/ 	.word	0x0002ac30


	//   ....[178]....
        /*0ca0*/ 	.word	0x0002ac80


	//   ....[179]....
        /*0ca4*/ 	.word	0x0002ad10


	//   ....[180]....
        /*0ca8*/ 	.word	0x0002ada0


	//   ....[181]....
        /*0cac*/ 	.word	0x0002ae30


	//   ....[182]....
        /*0cb0*/ 	.word	0x0002aec0


	//   ....[183]....
        /*0cb4*/ 	.word	0x0002af50


	//   ....[184]....
        /*0cb8*/ 	.word	0x0002afe0


	//   ....[185]....
        /*0cbc*/ 	.word	0x0002b060


	//   ....[186]....
        /*0cc0*/ 	.word	0x0002b0b0


	//   ....[187]....
        /*0cc4*/ 	.word	0x0002b140


	//   ....[188]....
        /*0cc8*/ 	.word	0x0002b1d0


	//   ....[189]....
        /*0ccc*/ 	.word	0x0002b250


	//   ....[190]....
        /*0cd0*/ 	.word	0x0002b2a0


	//   ....[191]....
        /*0cd4*/ 	.word	0x0002b330


	//   ....[192]....
        /*0cd8*/ 	.word	0x0002b3c0


	//   ....[193]....
        /*0cdc*/ 	.word	0x0002b450


	//   ....[194]....
        /*0ce0*/ 	.word	0x0002b4e0


	//   ....[195]....
        /*0ce4*/ 	.word	0x0002b570


	//   ....[196]....
        /*0ce8*/ 	.word	0x0002b600


	//   ....[197]....
        /*0cec*/ 	.word	0x0002b6c0


	//   ....[198]....
        /*0cf0*/ 	.word	0x0002b9a0


	//   ....[199]....
        /*0cf4*/ 	.word	0x0002bb80


	//   ....[200]....
        /*0cf8*/ 	.word	0x0002bbd0


	//   ....[201]....
        /*0cfc*/ 	.word	0x0002bc30


	//   ....[202]....
        /*0d00*/ 	.word	0x0002bcd0


	//   ....[203]....
        /*0d04*/ 	.word	0x0002bd90


	//   ....[204]....
        /*0d08*/ 	.word	0x0002bea0


	//   ....[205]....
        /*0d0c*/ 	.word	0x0002bf00


	//   ....[206]....
        /*0d10*/ 	.word	0x0002c000


	//   ....[207]....
        /*0d14*/ 	.word	0x0002c060


	//   ....[208]....
        /*0d18*/ 	.word	0x0002c160


	//   ....[209]....
        /*0d1c*/ 	.word	0x0002c1c0


	//   ....[210]....
        /*0d20*/ 	.word	0x0002c2c0


	//   ....[211]....
        /*0d24*/ 	.word	0x0002c320


	//   ....[212]....
        /*0d28*/ 	.word	0x0002c400


	//   ....[213]....
        /*0d2c*/ 	.word	0x0002c480


	//   ....[214]....
        /*0d30*/ 	.word	0x0002c560


	//   ....[215]....
        /*0d34*/ 	.word	0x0002c890


	//   ....[216]....
        /*0d38*/ 	.word	0x0002c930


	//   ....[217]....
        /*0d3c*/ 	.word	0x0002cad0


	//   ....[218]....
        /*0d40*/ 	.word	0x0002cb50


	//   ....[219]....
        /*0d44*/ 	.word	0x0002cbd0


	//   ....[220]....
        /*0d48*/ 	.word	0x0002cc50


	//   ....[221]....
        /*0d4c*/ 	.word	0x0002ccd0


	//   ....[222]....
        /*0d50*/ 	.word	0x0002cd60


	//   ....[223]....
        /*0d54*/ 	.word	0x0002ce00


	//   ....[224]....
        /*0d58*/ 	.word	0x0002ceb0


	//   ....[225]....
        /*0d5c*/ 	.word	0x0002cf30


	//   ....[226]....
        /*0d60*/ 	.word	0x0002cfb0


	//   ....[227]....
        /*0d64*/ 	.word	0x0002d030


	//   ....[228]....
        /*0d68*/ 	.word	0x0002d0c0


	//   ....[229]....
        /*0d6c*/ 	.word	0x0002d140


	//   ....[230]....
        /*0d70*/ 	.word	0x0002d1f0


	//   ....[231]....
        /*0d74*/ 	.word	0x0002d240


	//   ....[232]....
        /*0d78*/ 	.word	0x0002d300


	//   ....[233]....
        /*0d7c*/ 	.word	0x0002d430


	//----- nvinfo : EIATTR_REG_RECONFIG
	.align		4
.L_236:
        /*0d80*/ 	.byte	0x01, 0x54
	.zero		2


	//----- nvinfo : EIATTR_SYSCALL_OFFSETS
	.align		4
        /*0d84*/ 	.byte	0x04, 0x46
        /*0d86*/ 	.short	(.L_238 - .L_237)


	//   ....[0]....
.L_237:
        /*0d88*/ 	.word	0x000021f0


	//   ....[1]....
        /*0d8c*/ 	.word	0x00002340


	//   ....[2]....
        /*0d90*/ 	.word	0x00009e30


	//   ....[3]....
        /*0d94*/ 	.word	0x0000a120


	//   ....[4]....
        /*0d98*/ 	.word	0x00024430


	//   ....[5]....
        /*0d9c*/ 	.word	0x00024580


	//   ....[6]....
        /*0da0*/ 	.word	0x00024670


	//   ....[7]....
        /*0da4*/ 	.word	0x00024ef0


	//----- nvinfo : EIATTR_MBARRIER_INSTR_OFFSETS
	.align		4
.L_238:
        /*0da8*/ 	.byte	0x04, 0x39
        /*0daa*/ 	.short	(.L_240 - .L_239)


	//   ....[0]....
.L_239:
        /*0dac*/ 	.word	0x000002b0
        /*0db0*/ 	.word	0x000000ff
        /*0db4*/ 	.word	0x00028800
        /*0db8*/ 	.short	0x0100
        /*0dba*/ 	.byte	0x08
	.zero		1


	//   ....[1]....
        /*0dbc*/ 	.word	0x000002c0
        /*0dc0*/ 	.word	0x000000ff
        /*0dc4*/ 	.word	0x00028820
        /*0dc8*/ 	.short	0x0100
        /*0dca*/ 	.byte	0x08
	.zero		1


	//   ....[2]....
        /*0dcc*/ 	.word	0x000003b0
        /*0dd0*/ 	.word	0x000000ff
        /*0dd4*/ 	.word	0x00028830
        /*0dd8*/ 	.short	0x0100
        /*0dda*/ 	.byte	0x08
	.zero		1


	//   ....[3]....
        /*0ddc*/ 	.word	0x000003c0
        /*0de0*/ 	.word	0x000000ff
        /*0de4*/ 	.word	0x00028840
        /*0de8*/ 	.short	0x0100
        /*0dea*/ 	.byte	0x08
	.zero		1


	//   ....[4]....
        /*0dec*/ 	.word	0x000003d0
        /*0df0*/ 	.word	0x000000ff
        /*0df4*/ 	.word	0x00028838
        /*0df8*/ 	.short	0x0100
        /*0dfa*/ 	.byte	0x08
	.zero		1


	//   ....[5]....
        /*0dfc*/ 	.word	0x000003e0
        /*0e00*/ 	.word	0x000000ff
        /*0e04*/ 	.word	0x00028848
        /*0e08*/ 	.short	0x0100
        /*0e0a*/ 	.byte	0x08
	.zero		1


	//   ....[6]....
        /*0e0c*/ 	.word	0x00000510
        /*0e10*/ 	.word	0x000000ff
        /*0e14*/ 	.word	0x00028850
        /*0e18*/ 	.short	0x0100
        /*0e1a*/ 	.byte	0x08
	.zero		1


	//   ....[7]....
        /*0e1c*/ 	.word	0x00000520
        /*0e20*/ 	.word	0x000000ff
        /*0e24*/ 	.word	0x00028860
        /*0e28*/ 	.short	0x0100
        /*0e2a*/ 	.byte	0x08
	.zero		1


	//   ....[8]....
        /*0e2c*/ 	.word	0x00000530
        /*0e30*/ 	.word	0x000000ff
        /*0e34*/ 	.word	0x00028858
        /*0e38*/ 	.short	0x0100
        /*0e3a*/ 	.byte	0x08
	.zero		1


	//   ....[9]....
        /*0e3c*/ 	.word	0x00000540
        /*0e40*/ 	.word	0x000000ff
        /*0e44*/ 	.word	0x00028868
        /*0e48*/ 	.short	0x0100
        /*0e4a*/ 	.byte	0x08
	.zero		1


	//   ....[10]....
        /*0e4c*/ 	.word	0x00000630
        /*0e50*/ 	.word	0x000000ff
        /*0e54*/ 	.word	0x00028870
        /*0e58*/ 	.short	0x0100
        /*0e5a*/ 	.byte	0x06
	.zero		1


	//   ....[11]....
        /*0e5c*/ 	.word	0x00000640
        /*0e60*/ 	.word	0x000000ff
        /*0e64*/ 	.word	0x00028880
        /*0e68*/ 	.short	0x0100
        /*0e6a*/ 	.byte	0x06
	.zero		1


	//   ....[12]....
        /*0e6c*/ 	.word	0x00000650
        /*0e70*/ 	.word	0x000000ff
        /*0e74*/ 	.word	0x00028878
        /*0e78*/ 	.short	0x0100
        /*0e7a*/ 	.byte	0x06
	.zero		1


	//   ....[13]....
        /*0e7c*/ 	.word	0x00000660
        /*0e80*/ 	.word	0x000000ff
        /*0e84*/ 	.word	0x00028888
        /*0e88*/ 	.short	0x0100
        /*0e8a*/ 	.byte	0x06
	.zero		1


	//   ....[14]....
        /*0e8c*/ 	.word	0x00000790
        /*0e90*/ 	.word	0x000000ff
        /*0e94*/ 	.word	0x00028890
        /*0e98*/ 	.short	0x0100
        /*0e9a*/ 	.byte	0x08
	.zero		1


	//   ....[15]....
        /*0e9c*/ 	.word	0x000007a0
        /*0ea0*/ 	.word	0x000000ff
        /*0ea4*/ 	.word	0x000288a0
        /*0ea8*/ 	.short	0x0100
        /*0eaa*/ 	.byte	0x08
	.zero		1


	//   ....[16]....
        /*0eac*/ 	.word	0x000007b0
        /*0eb0*/ 	.word	0x000000ff
        /*0eb4*/ 	.word	0x00028898
        /*0eb8*/ 	.short	0x0100
        /*0eba*/ 	.byte	0x08
	.zero		1


	//   ....[17]....
        /*0ebc*/ 	.word	0x000007c0
        /*0ec0*/ 	.word	0x000000ff
        /*0ec4*/ 	.word	0x000288a8
        /*0ec8*/ 	.short	0x0100
        /*0eca*/ 	.byte	0x08
	.zero		1


	//   ....[18]....
        /*0ecc*/ 	.word	0x000008f0
        /*0ed0*/ 	.word	0x000000ff
        /*0ed4*/ 	.word	0x000288b0
        /*0ed8*/ 	.short	0x0100
        /*0eda*/ 	.byte	0x08
	.zero		1


	//   ....[19]....
        /*0edc*/ 	.word	0x00000900
        /*0ee0*/ 	.word	0x000000ff
        /*0ee4*/ 	.word	0x000288c0
        /*0ee8*/ 	.short	0x0100
        /*0eea*/ 	.byte	0x08
	.zero		1


	//   ....[20]....
        /*0eec*/ 	.word	0x00000910
        /*0ef0*/ 	.word	0x000000ff
        /*0ef4*/ 	.word	0x000288b8
        /*0ef8*/ 	.short	0x0100
        /*0efa*/ 	.byte	0x08
	.zero		1


	//   ....[21]....
        /*0efc*/ 	.word	0x00000920
        /*0f00*/ 	.word	0x000000ff
        /*0f04*/ 	.word	0x000288c8
        /*0f08*/ 	.short	0x0100
        /*0f0a*/ 	.byte	0x08
	.zero		1


	//   ....[22]....
        /*0f0c*/ 	.word	0x00003a30
        /*0f10*/ 	.word	0x0000006a
        /*0f14*/ 	.word	0x00028890
        /*0f18*/ 	.short	0x010a
        /*0f1a*/ 	.byte	0x3f
	.zero		1


	//   ....[23]....
        /*0f1c*/ 	.word	0x00006290
        /*0f20*/ 	.word	0x0000006a
        /*0f24*/ 	.word	0x00028890
        /*0f28*/ 	.short	0x010a
        /*0f2a*/ 	.byte	0x3f
	.zero		1


	//   ....[24]....
        /*0f2c*/ 	.word	0x000085b0
        /*0f30*/ 	.word	0x0000006a
        /*0f34*/ 	.word	0x00028890
        /*0f38*/ 	.short	0x010a
        /*0f3a*/ 	.byte	0x3f
	.zero		1


	//   ....[25]....
        /*0f3c*/ 	.word	0x00008c10
        /*0f40*/ 	.word	0x0000002c
        /*0f44*/ 	.word	0x00000000
        /*0f48*/ 	.short	0x0101
        /*0f4a*/ 	.byte	0x3f
	.zero		1


	//   ....[26]....
        /*0f4c*/ 	.word	0x00008c50
        /*0f50*/ 	.word	0x0000006a
        /*0f54*/ 	.word	0x000288b0
        /*0f58*/ 	.short	0x010a
        /*0f5a*/ 	.byte	0x3f
	.zero		1


	//   ....[27]....
        /*0f5c*/ 	.word	0x000092a0
        /*0f60*/ 	.word	0x0000006a
        /*0f64*/ 	.word	0x00000000
        /*0f68*/ 	.short	0x0101
        /*0f6a*/ 	.byte	0x3f
	.zero		1


	//   ....[28]....
        /*0f6c*/ 	.word	0x00009eb0
        /*0f70*/ 	.word	0x00000002
        /*0f74*/ 	.word	0x00028800
        /*0f78*/ 	.short	0x010a
        /*0f7a*/ 	.byte	0x3f
	.zero		1


	//   ....[29]....
        /*0f7c*/ 	.word	0x00009f00
        /*0f80*/ 	.word	0x00000002
        /*0f84*/ 	.word	0x00028800
        /*0f88*/ 	.short	0x010a
        /*0f8a*/ 	.byte	0x3f
	.zero		1


	//   ....[30]....
        /*0f8c*/ 	.word	0x0000b010
        /*0f90*/ 	.word	0x00000002
        /*0f94*/ 	.word	0x00028800
        /*0f98*/ 	.short	0x010a
        /*0f9a*/ 	.byte	0x3f
	.zero		1


	//   ....[31]....
        /*0f9c*/ 	.word	0x0000d6c0
        /*0fa0*/ 	.word	0x00000002
        /*0fa4*/ 	.word	0x00028800
        /*0fa8*/ 	.short	0x010a
        /*0faa*/ 	.byte	0x3f
	.zero		1


	//   ....[32]....
        /*0fac*/ 	.word	0x0000f3c0
        /*0fb0*/ 	.word	0x00000059
        /*0fb4*/ 	.word	0x00028830
        /*0fb8*/ 	.short	0x010a
        /*0fba*/ 	.byte	0x3f
	.zero		1


	//   ....[33]....
        /*0fbc*/ 	.word	0x0000f430
        /*0fc0*/ 	.word	0x00000059
        /*0fc4*/ 	.word	0x00028830
        /*0fc8*/ 	.short	0x010a
        /*0fca*/ 	.byte	0x3f
	.zero		1


	//   ....[34]....
        /*0fcc*/ 	.word	0x0000fea0
        /*0fd0*/ 	.word	0x00000059
        /*0fd4*/ 	.word	0x00000000
        /*0fd8*/ 	.short	0x0101
        /*0fda*/ 	.byte	0x3f
	.zero		1


	//   ....[35]....
        /*0fdc*/ 	.word	0x00012f70
        /*0fe0*/ 	.word	0x00000007
        /*0fe4*/ 	.word	0x00028830
        /*0fe8*/ 	.short	0x010a
        /*0fea*/ 	.byte	0x3f
	.zero		1


	//   ....[36]....
        /*0fec*/ 	.word	0x00012fc0
        /*0ff0*/ 	.word	0x00000007
        /*0ff4*/ 	.word	0x00028830
        /*0ff8*/ 	.short	0x010a
        /*0ffa*/ 	.byte	0x3f
	.zero		1


	//   ....[37]....
        /*0ffc*/ 	.word	0x000133d0
        /*1000*/ 	.word	0x00000007
        /*1004*/ 	.word	0x00028850
        /*1008*/ 	.short	0x010a
        /*100a*/ 	.byte	0x3f
	.zero		1


	//   ....[38]....
        /*100c*/ 	.word	0x00013410
        /*1010*/ 	.word	0x00000007
        /*1014*/ 	.word	0x00028850
        /*1018*/ 	.short	0x010a
        /*101a*/ 	.byte	0x3f
	.zero		1


	//   ....[39]....
        /*101c*/ 	.word	0x000140d0
        /*1020*/ 	.word	0x0000004e
        /*1024*/ 	.word	0x00000000
        /*1028*/ 	.short	0x0101
        /*102a*/ 	.byte	0x3f
	.zero		1


	//   ....[40]....
        /*102c*/ 	.word	0x00015a50
        /*1030*/ 	.word	0x0000001b
        /*1034*/ 	.word	0x00000000
        /*1038*/ 	.short	0x0101
        /*103a*/ 	.byte	0x3f
	.zero		1


	//   ....[41]....
        /*103c*/ 	.word	0x00016c40
        /*1040*/ 	.word	0x00000007
        /*1044*/ 	.word	0x00028830
        /*1048*/ 	.short	0x010a
        /*104a*/ 	.byte	0x3f
	.zero		1


	//   ....[42]....
        /*104c*/ 	.word	0x00016c90
        /*1050*/ 	.word	0x00000007
        /*1054*/ 	.word	0x00028830
        /*1058*/ 	.short	0x010a
        /*105a*/ 	.byte	0x3f
	.zero		1


	//   ....[43]....
        /*105c*/ 	.word	0x000170a0
        /*1060*/ 	.word	0x00000007
        /*1064*/ 	.word	0x00028850
        /*1068*/ 	.short	0x010a
        /*106a*/ 	.byte	0x3f
	.zero		1


	//   ....[44]....
        /*106c*/ 	.word	0x000170e0
        /*1070*/ 	.word	0x00000007
        /*1074*/ 	.word	0x00028850
        /*1078*/ 	.short	0x010a
        /*107a*/ 	.byte	0x3f
	.zero		1


	//   ....[45]....
        /*107c*/ 	.word	0x00018a60
        /*1080*/ 	.word	0x00000023
        /*1084*/ 	.word	0x00000000
        /*1088*/ 	.short	0x0101
        /*108a*/ 	.byte	0x3f
	.zero		1


	//   ....[46]....
        /*108c*/ 	.word	0x00018bd0
        /*1090*/ 	.word	0x00000023
        /*1094*/ 	.word	0x00000000
        /*1098*/ 	.short	0x0101
        /*109a*/ 	.byte	0x3f
	.zero		1


	//   ....[47]....
        /*109c*/ 	.word	0x00019630
        /*10a0*/ 	.word	0x00000007
        /*10a4*/ 	.word	0x00028830
        /*10a8*/ 	.short	0x010a
        /*10aa*/ 	.byte	0x3f
	.zero		1


	//   ....[48]....
        /*10ac*/ 	.word	0x00019680
        /*10b0*/ 	.word	0x00000007
        /*10b4*/ 	.word	0x00028830
        /*10b8*/ 	.short	0x010a
        /*10ba*/ 	.byte	0x3f
	.zero		1


	//   ....[49]....
        /*10bc*/ 	.word	0x00019a90
        /*10c0*/ 	.word	0x00000007
        /*10c4*/ 	.word	0x00028850
        /*10c8*/ 	.short	0x010a
        /*10ca*/ 	.byte	0x3f
	.zero		1


	//   ....[50]....
        /*10cc*/ 	.word	0x00019ad0
        /*10d0*/ 	.word	0x00000007
        /*10d4*/ 	.word	0x00028850
        /*10d8*/ 	.short	0x010a
        /*10da*/ 	.byte	0x3f
	.zero		1


	//   ....[51]....
        /*10dc*/ 	.word	0x0001a7b0
        /*10e0*/ 	.word	0x0000004c
        /*10e4*/ 	.word	0x00000000
        /*10e8*/ 	.short	0x0101
        /*10ea*/ 	.byte	0x3f
	.zero		1


	//   ....[52]....
        /*10ec*/ 	.word	0x0001c0f0
        /*10f0*/ 	.word	0x0000001a
        /*10f4*/ 	.word	0x00000000
        /*10f8*/ 	.short	0x0101
        /*10fa*/ 	.byte	0x3f
	.zero		1


	//   ....[53]....
        /*10fc*/ 	.word	0x0001cfb0
        /*1100*/ 	.word	0x00000009
        /*1104*/ 	.word	0x00028850
        /*1108*/ 	.short	0x010a
        /*110a*/ 	.byte	0x3f
	.zero		1


	//   ....[54]....
        /*110c*/ 	.word	0x0001d030
        /*1110*/ 	.word	0x00000009
        /*1114*/ 	.word	0x00028850
        /*1118*/ 	.short	0x010a
        /*111a*/ 	.byte	0x3f
	.zero		1


	//   ....[55]....
        /*111c*/ 	.word	0x0001d5f0
        /*1120*/ 	.word	0x00000004
        /*1124*/ 	.word	0x00000000
        /*1128*/ 	.short	0x0101
        /*112a*/ 	.byte	0x3f
	.zero		1


	//   ....[56]....
        /*112c*/ 	.word	0x0001eb20
        /*1130*/ 	.word	0x00000000
        /*1134*/ 	.word	0x00000000
        /*1138*/ 	.short	0x0101
        /*113a*/ 	.byte	0x3f
	.zero		1


	//   ....[57]....
        /*113c*/ 	.word	0x0001f230
        /*1140*/ 	.word	0x00000006
        /*1144*/ 	.word	0x00000000
        /*1148*/ 	.short	0x0101
        /*114a*/ 	.byte	0x3f
	.zero		1


	//   ....[58]....
        /*114c*/ 	.word	0x00022ac0
        /*1150*/ 	.word	0x00000012
        /*1154*/ 	.word	0x00028820
        /*1158*/ 	.short	0x010a
        /*115a*/ 	.byte	0x3f
	.zero		1


	//   ....[59]....
        /*115c*/ 	.word	0x00022b90
        /*1160*/ 	.word	0x00000007
        /*1164*/ 	.word	0x000288a0
        /*1168*/ 	.short	0x010a
        /*116a*/ 	.byte	0x3f
	.zero		1


	//   ....[60]....
        /*116c*/ 	.word	0x00022ee0
        /*1170*/ 	.word	0x00000007
        /*1174*/ 	.word	0x000288c0
        /*1178*/ 	.short	0x010a
        /*117a*/ 	.byte	0x3f
	.zero		1


	//   ....[61]....
        /*117c*/ 	.word	0x00023390
        /*1180*/ 	.word	0x00000009
        /*1184*/ 	.word	0x000288a0
        /*1188*/ 	.short	0x010a
        /*118a*/ 	.byte	0x3f
	.zero		1


	//   ....[62]....
        /*118c*/ 	.word	0x000236c0
        /*1190*/ 	.word	0x00000009
        /*1194*/ 	.word	0x000288c0
        /*1198*/ 	.short	0x010a
        /*119a*/ 	.byte	0x3f
	.zero		1


	//   ....[63]....
        /*119c*/ 	.word	0x00024a70
        /*11a0*/ 	.word	0x00000000
        /*11a4*/ 	.word	0x00028840
        /*11a8*/ 	.short	0x010a
        /*11aa*/ 	.byte	0x3f
	.zero		1


	//   ....[64]....
        /*11ac*/ 	.word	0x000258c0
        /*11b0*/ 	.word	0x00000012
        /*11b4*/ 	.word	0x00028800
        /*11b8*/ 	.short	0x0107
        /*11ba*/ 	.byte	0x3f
	.zero		1


	//   ....[65]....
        /*11bc*/ 	.word	0x000259d0
        /*11c0*/ 	.word	0x00000012
        /*11c4*/ 	.word	0x00028800
        /*11c8*/ 	.short	0x0101
        /*11ca*/ 	.byte	0x3f
	.zero		1


	//   ....[66]....
        /*11cc*/ 	.word	0x000259f0
        /*11d0*/ 	.word	0x00000012
        /*11d4*/ 	.word	0x00028820
        /*11d8*/ 	.short	0x010a
        /*11da*/ 	.byte	0x3f
	.zero		1


	//   ....[67]....
        /*11dc*/ 	.word	0x00025e10
        /*11e0*/ 	.word	0x00000003
        /*11e4*/ 	.word	0x00028840
        /*11e8*/ 	.short	0x010a
        /*11ea*/ 	.byte	0x3f
	.zero		1


	//   ....[68]....
        /*11ec*/ 	.word	0x000261b0
        /*11f0*/ 	.word	0x00000003
        /*11f4*/ 	.word	0x00000060
        /*11f8*/ 	.short	0x010a
        /*11fa*/ 	.byte	0x3f
	.zero		1


	//   ....[69]....
        /*11fc*/ 	.word	0x00026830
        /*1200*/ 	.word	0x00000003
        /*1204*/ 	.word	0x00028840
        /*1208*/ 	.short	0x010a
        /*120a*/ 	.byte	0x3f
	.zero		1


	//   ....[70]....
        /*120c*/ 	.word	0x00026bd0
        /*1210*/ 	.word	0x00000002
        /*1214*/ 	.word	0x00000060
        /*1218*/ 	.short	0x010a
        /*121a*/ 	.byte	0x3f
	.zero		1


	//   ....[71]....
        /*121c*/ 	.word	0x000271a0
        /*1220*/ 	.word	0x00000002
        /*1224*/ 	.word	0x00028840
        /*1228*/ 	.short	0x010a
        /*122a*/ 	.byte	0x3f
	.zero		1


	//   ....[72]....
        /*122c*/ 	.word	0x00027540
        /*1230*/ 	.word	0x00000002
        /*1234*/ 	.word	0x00000060
        /*1238*/ 	.short	0x010a
        /*123a*/ 	.byte	0x3f
	.zero		1


	//   ....[73]....
        /*123c*/ 	.word	0x00027ac0
        /*1240*/ 	.word	0x00000000
        /*1244*/ 	.word	0x00028860
        /*1248*/ 	.short	0x010a
        /*124a*/ 	.byte	0x3f
	.zero		1


	//   ....[74]....
        /*124c*/ 	.word	0x00029110
        /*1250*/ 	.word	0x00000000
        /*1254*/ 	.word	0x00028820
        /*1258*/ 	.short	0x010a
        /*125a*/ 	.byte	0x3f
	.zero		1


	//   ....[75]....
        /*125c*/ 	.word	0x000292f0
        /*1260*/ 	.word	0x00000006
        /*1264*/ 	.word	0x00000000
        /*1268*/ 	.short	0x010a
        /*126a*/ 	.byte	0x3f
	.zero		1


	//   ....[76]....
        /*126c*/ 	.word	0x00029320
        /*1270*/ 	.word	0x00000007
        /*1274*/ 	.word	0x00000000
        /*1278*/ 	.short	0x010a
        /*127a*/ 	.byte	0x3f
	.zero		1


	//   ....[77]....
        /*127c*/ 	.word	0x00029380
        /*1280*/ 	.word	0x00000004
        /*1284*/ 	.word	0x00000000
        /*1288*/ 	.short	0x010a
        /*128a*/ 	.byte	0x3f
	.zero		1


	//   ....[78]....
        /*128c*/ 	.word	0x000293b0
        /*1290*/ 	.word	0x00000003
        /*1294*/ 	.word	0x00000000
        /*1298*/ 	.short	0x010a
        /*129a*/ 	.byte	0x3f
	.zero		1


	//   ....[79]....
        /*129c*/ 	.word	0x00029410
        /*12a0*/ 	.word	0x0000006a
        /*12a4*/ 	.word	0x00028890
        /*12a8*/ 	.short	0x010a
        /*12aa*/ 	.byte	0x3f
	.zero		1


	//   ....[80]....
        /*12ac*/ 	.word	0x00029460
        /*12b0*/ 	.word	0x0000006a
        /*12b4*/ 	.word	0x00028890
        /*12b8*/ 	.short	0x010a
        /*12ba*/ 	.byte	0x3f
	.zero		1


	//   ....[81]....
        /*12bc*/ 	.word	0x000294b0
        /*12c0*/ 	.word	0x0000006a
        /*12c4*/ 	.word	0x00028890
        /*12c8*/ 	.short	0x010a
        /*12ca*/ 	.byte	0x3f
	.zero		1


	//   ....[82]....
        /*12cc*/ 	.word	0x00029500
        /*12d0*/ 	.word	0x0000006a
        /*12d4*/ 	.word	0x000288b0
        /*12d8*/ 	.short	0x010a
        /*12da*/ 	.byte	0x3f
	.zero		1


	//   ....[83]....
        /*12dc*/ 	.word	0x00029d60
        /*12e0*/ 	.word	0x00000002
        /*12e4*/ 	.word	0x00028800
        /*12e8*/ 	.short	0x010a
        /*12ea*/ 	.byte	0x3f
	.zero		1


	//   ....[84]....
        /*12ec*/ 	.word	0x0002a910
        /*12f0*/ 	.word	0x00000002
        /*12f4*/ 	.word	0x00028800
        /*12f8*/ 	.short	0x010a
        /*12fa*/ 	.byte	0x3f
	.zero		1


	//   ....[85]....
        /*12fc*/ 	.word	0x0002a960
        /*1300*/ 	.word	0x00000059
        /*1304*/ 	.word	0x00028830
        /*1308*/ 	.short	0x010a
        /*130a*/ 	.byte	0x3f
	.zero		1


	//   ....[86]....
        /*130c*/ 	.word	0x0002a9b0
        /*1310*/ 	.word	0x00000007
        /*1314*/ 	.word	0x00028830
        /*1318*/ 	.short	0x010a
        /*131a*/ 	.byte	0x3f
	.zero		1


	//   ....[87]....
        /*131c*/ 	.word	0x0002aa00
        /*1320*/ 	.word	0x00000007
        /*1324*/ 	.word	0x00028850
        /*1328*/ 	.short	0x010a
        /*132a*/ 	.byte	0x3f
	.zero		1


	//   ....[88]....
        /*132c*/ 	.word	0x0002aa50
        /*1330*/ 	.word	0x00000007
        /*1334*/ 	.word	0x00028830
        /*1338*/ 	.short	0x010a
        /*133a*/ 	.byte	0x3f
	.zero		1


	//   ....[89]....
        /*133c*/ 	.word	0x0002aaa0
        /*1340*/ 	.word	0x00000007
        /*1344*/ 	.word	0x00028850
        /*1348*/ 	.short	0x010a
        /*134a*/ 	.byte	0x3f
	.zero		1


	//   ....[90]....
        /*134c*/ 	.word	0x0002aaf0
        /*1350*/ 	.word	0x00000007
        /*1354*/ 	.word	0x00028830
        /*1358*/ 	.short	0x010a
        /*135a*/ 	.byte	0x3f
	.zero		1


	//   ....[91]....
        /*135c*/ 	.word	0x0002ab40
        /*1360*/ 	.word	0x00000007
        /*1364*/ 	.word	0x00028850
        /*1368*/ 	.short	0x010a
        /*136a*/ 	.byte	0x3f
	.zero		1


	//   ....[92]....
        /*136c*/ 	.word	0x0002ab90
        /*1370*/ 	.word	0x00000009
        /*1374*/ 	.word	0x00028850
        /*1378*/ 	.short	0x010a
        /*137a*/ 	.byte	0x3f
	.zero		1


	//   ....[93]....
        /*137c*/ 	.word	0x0002b780
        /*1380*/ 	.word	0x00000012
        /*1384*/ 	.word	0x00028820
        /*1388*/ 	.short	0x010a
        /*138a*/ 	.byte	0x3f
	.zero		1


	//   ....[94]....
        /*138c*/ 	.word	0x0002b7d0
        /*1390*/ 	.word	0x00000007
        /*1394*/ 	.word	0x000288a0
        /*1398*/ 	.short	0x010a
        /*139a*/ 	.byte	0x3f
	.zero		1


	//   ....[95]....
        /*139c*/ 	.word	0x0002b820
        /*13a0*/ 	.word	0x00000007
        /*13a4*/ 	.word	0x000288c0
        /*13a8*/ 	.short	0x010a
        /*13aa*/ 	.byte	0x3f
	.zero		1


	//   ....[96]....
        /*13ac*/ 	.word	0x0002b870
        /*13b0*/ 	.word	0x00000009
        /*13b4*/ 	.word	0x000288a0
        /*13b8*/ 	.short	0x010a
        /*13ba*/ 	.byte	0x3f
	.zero		1


	//   ....[97]....
        /*13bc*/ 	.word	0x0002b8c0
        /*13c0*/ 	.word	0x00000009
        /*13c4*/ 	.word	0x000288c0
        /*13c8*/ 	.short	0x010a
        /*13ca*/ 	.byte	0x3f
	.zero		1


	//   ....[98]....
        /*13cc*/ 	.word	0x0002ba60
        /*13d0*/ 	.word	0x00000000
        /*13d4*/ 	.word	0x00028840
        /*13d8*/ 	.short	0x010a
        /*13da*/ 	.byte	0x3f
	.zero		1


	//   ....[99]....
        /*13dc*/ 	.word	0x0002c5a0
        /*13e0*/ 	.word	0x00000012
        /*13e4*/ 	.word	0x00028820
        /*13e8*/ 	.short	0x010a
        /*13ea*/ 	.byte	0x3f
	.zero		1


	//   ....[100]....
        /*13ec*/ 	.word	0x0002c5f0
        /*13f0*/ 	.word	0x00000003
        /*13f4*/ 	.word	0x00028840
        /*13f8*/ 	.short	0x010a
        /*13fa*/ 	.byte	0x3f
	.zero		1


	//   ....[101]....
        /*13fc*/ 	.word	0x0002c640
        /*1400*/ 	.word	0x00000003
        /*1404*/ 	.word	0x00000060
        /*1408*/ 	.short	0x010a
        /*140a*/ 	.byte	0x3f
	.zero		1


	//   ....[102]....
        /*140c*/ 	.word	0x0002c690
        /*1410*/ 	.word	0x00000003
        /*1414*/ 	.word	0x00028840
        /*1418*/ 	.short	0x010a
        /*141a*/ 	.byte	0x3f
	.zero		1


	//   ....[103]....
        /*141c*/ 	.word	0x0002c6e0
        /*1420*/ 	.word	0x00000002
        /*1424*/ 	.word	0x00000060
        /*1428*/ 	.short	0x010a
        /*142a*/ 	.byte	0x3f
	.zero		1


	//   ....[104]....
        /*142c*/ 	.word	0x0002c730
        /*1430*/ 	.word	0x00000002
        /*1434*/ 	.word	0x00028840
        /*1438*/ 	.short	0x010a
        /*143a*/ 	.byte	0x3f
	.zero		1


	//   ....[105]....
        /*143c*/ 	.word	0x0002c780
        /*1440*/ 	.word	0x00000002
        /*1444*/ 	.word	0x00000060
        /*1448*/ 	.short	0x010a
        /*144a*/ 	.byte	0x3f
	.zero		1


	//   ....[106]....
        /*144c*/ 	.word	0x0002c7d0
        /*1450*/ 	.word	0x00000000
        /*1454*/ 	.word	0x00028860
        /*1458*/ 	.short	0x010a
        /*145a*/ 	.byte	0x3f
	.zero		1


	//   ....[107]....
        /*145c*/ 	.word	0x0002d350
        /*1460*/ 	.word	0x00000000
        /*1464*/ 	.word	0x00028820
        /*1468*/ 	.short	0x010a
        /*146a*/ 	.byte	0x3f
	.zero		1


	//   ....[108]....
        /*146c*/ 	.word	0x0002d4f0
        /*1470*/ 	.word	0x00000006
        /*1474*/ 	.word	0x00000000
        /*1478*/ 	.short	0x010a
        /*147a*/ 	.byte	0x3f
	.zero		1


	//   ....[109]....
        /*147c*/ 	.word	0x0002d540
        /*1480*/ 	.word	0x00000007
        /*1484*/ 	.word	0x00000000
        /*1488*/ 	.short	0x010a
        /*148a*/ 	.byte	0x3f
	.zero		1


	//   ....[110]....
        /*148c*/ 	.word	0x0002d590
        /*1490*/ 	.word	0x00000004
        /*1494*/ 	.word	0x00000000
        /*1498*/ 	.short	0x010a
        /*149a*/ 	.byte	0x3f
	.zero		1


	//----- nvinfo : EIATTR_NUM_MBARRIERS
	.align		4
.L_240:
        /*149c*/ 	.byte	0x03, 0x38
        /*149e*/ 	.short	0x0016


	//----- nvinfo : EIATTR_EXIT_INSTR_OFFSETS
	.align		4
        /*14a0*/ 	.byte	0x04, 0x1c
        /*14a2*/ 	.short	(.L_242 - .L_241)


	//   ....[0]....
.L_241:
        /*14a4*/ 	.word	0x00029400


	//----- nvinfo : EIATTR_MAX_THREADS
	.align		4
.L_242:
        /*14a8*/ 	.byte	0x04, 0x05
        /*14aa*/ 	.short	(.L_244 - .L_243)
.L_243:
        /*14ac*/ 	.word	0x00000180
        /*14b0*/ 	.word	0x00000001
        /*14b4*/ 	.word	0x00000001


	//----- nvinfo : EIATTR_CRS_STACK_SIZE
	.align		4
.L_244:
        /*14b8*/ 	.byte	0x04, 0x1e
        /*14ba*/ 	.short	(.L_246 - .L_245)
.L_245:
        /*14bc*/ 	.word	0x00000000


	//----- nvinfo : EIATTR_CBANK_PARAM_SIZE
	.align		4
.L_246:
        /*14c0*/ 	.byte	0x03, 0x19
        /*14c2*/ 	.short	0x0af0


	//----- nvinfo : EIATTR_PARAM_CBANK
	.align		4
        /*14c4*/ 	.byte	0x04, 0x0a
        /*14c6*/ 	.short	(.L_248 - .L_247)
	.align		4
.L_247:
        /*14c8*/ 	.word	index@(.nv.constant0._ZN7cutlass13device_kernelIN5flash11enable_sm90INS1_16FlashAttnFwdSm90INS1_25CollectiveMainloopFwdSm90ILi2EN4cute5tupleIJNS5_1CILi1EEES8_S8_EEENS6_IJNS7_ILi128EEESA_SA_EEELi128ENS_10bfloat16_tEfNS_4arch4Sm90ELb0ELb1ELb1ELb1ELb0ELb1ELb0ELb1ELb1ELb1ELb1ELb0EEENS1_21CollectiveEpilogueFwdISB_S9_SC_SE_Li256ELb1ELb1ELb1ELb0EEENS1_36VarlenDynamicPersistentTileSchedulerILi128ELi128ELi256ELi128ELb1ELb1ELb1ELb1ELb0ELb1EEEEEEEEEvNT_6ParamsE)
        /*14cc*/ 	.short	0x0210
        /*14ce*/ 	.short	0x0af0


	//----- nvinfo : EIATTR_SW_WAR
	.align		4
.L_248:
        /*14d0*/ 	.byte	0x04, 0x36
        /*14d2*/ 	.short	(.L_250 - .L_249)
.L_249:
        /*14d4*/ 	.word	0x00000008
.L_250:


//--------------------- .nv.info._ZN7cutlass13device_kernelIN5flash11enable_sm90INS1_16FlashAttnFwdSm90INS1_25CollectiveMainloopFwdSm90ILi2EN4cute5tupleIJNS5_1CILi1EEES8_S8_EEENS6_IJNS7_ILi128EEESA_SA_EEELi128ENS_10bfloat16_tEfNS_4arch4Sm90ELb1ELb0ELb1ELb0ELb0ELb0ELb0ELb1ELb1ELb1ELb1ELb0EEENS1_21CollectiveEpilogueFwdISB_S9_SC_SE_Li256ELb0ELb1ELb1ELb0EEENS1_19SingleTileSchedulerILb0ELb1ELb1ELi128EEEEEEEEEvNT_6ParamsE --------------------------
	.section	.nv.info._ZN7cutlass13device_kernelIN5flash11enable_sm90INS1_16FlashAttnFwdSm90INS1_25CollectiveMainloopFwdSm90ILi2EN4cute5tupleIJNS5_1CILi1EEES8_S8_EEENS6_IJNS7_ILi128EEESA_SA_EEELi128ENS_10bfloat16_tEfNS_4arch4Sm90ELb1ELb0ELb1ELb0ELb0ELb0ELb0ELb1ELb1ELb1ELb1ELb0EEENS1_21CollectiveEpilogueFwdISB_S9_SC_SE_Li256ELb0ELb1ELb1ELb0EEENS1_19SingleTileSchedulerILb0ELb1ELb1ELi128EEEEEEEEEvNT_6ParamsE,"",@"SHT_CUDA_INFO"
	.sectionflags	@""
	.align	4


	//----- nvinfo : EIATTR_CUDA_API_VERSION
	.align		4
        /*0000*/ 	.byte	0x04, 0x37
        /*0002*/ 	.short	(.L_252 - .L_251)
.L_251:
        /*0004*/ 	.word	0x00000082


	//----- nvinfo : EIATTR_KPARAM_INFO
	.align		4
.L_252:
        /*0008*/ 	.byte	0x04, 0x17
        /*000a*/ 	.short	(.L_254 - .L_253)
.L_253:
        /*000c*/ 	.word	0x00000000
        /*0010*/ 	.short	0x0000
        /*0012*/ 	.short	0x0070
        /*0014*/ 	.byte	0x00, 0xf0, 0x01, 0x28


	//----- nvinfo : EIATTR_SPARSE_MMA_MASK
	.align		4
.L_254:
        /*0018*/ 	.byte	0x03, 0x50
        /*001a*/ 	.short	0x0000


	//----- nvinfo : EIATTR_MAXREG_COUNT
	.align		4
        /*001c*/ 	.byte	0x03, 0x1b
        /*001e*/ 	.short	0x00a8


	//----- nvinfo : EIATTR_NUM_BARRIERS
	.align		4
        /*0020*/ 	.byte	0x02, 0x4c
        /*0022*/ 	.byte	0x10
	.zero		1


	//----- nvinfo : EIATTR_EXTERNS
	.align		4
        /*0024*/ 	.byte	0x04, 0x0f
        /*0026*/ 	.short	(.L_256 - .L_255)


	//   ....[0]....
	.align		4
.L_255:
        /*0028*/ 	.word	index@(__assertfail)


	//----- nvinfo : EIATTR_ANNOTATIONS
	.align		4
.L_256:
        /*002c*/ 	.byte	0x04, 0x55
        /*002e*/ 	.short	(.L_258 - .L_257)


	//   ....[0]....
.L_257:
        /* <DEDUP_REMOVED lines=12> */


	//----- nvinfo : EIATTR_MERCURY_ISA_VERSION
	.align		4
.L_258:
        /*00e0*/ 	.byte	0x03, 0x5f
        /*00e2*/ 	.short	0x0101


	//----- nvinfo : EIATTR_INT_WARP_WIDE_INSTR_OFFSETS
	.align		4
        /*00e4*/ 	.byte	0x04, 0x31
        /*00e6*/ 	.short	(.L_260 - .L_259)


	//   ....[0]....
.L_259:
        /*00e8*/ 	.word	0x00000120


	//   ....[1]....
        /*00ec*/ 	.word	0x000001c0


	//   ....[2]....
        /*00f0*/ 	.word	0x00000230


	//----- nvinfo : EIATTR_COOP_GROUP_MASK_REGIDS
	.align		4
.L_260:
        /*00f4*/ 	.byte	0x04, 0x29
        /*00f6*/ 	.short	(.L_262 - .L_261)


	//   ....[0]....
.L_261:
        /*00f8*/ 	.word	0xffffffff


	//   ....[1]....
        /*00fc*/ 	.word	0xffffffff


	//   ....[2]....
        /*0100*/ 	.word	0xffffffff


	//   ....[3]....
        /*0104*/ 	.word	0xffffffff


	//   ....[4]....
        /*0108*/ 	.word	0xffffffff


	//   ....[5]....
        /*010c*/ 	.word	0xffffffff


	//   ....[6]....
        /*0110*/ 	.word	0xffffffff


	//   ....[7]....
        /*0114*/ 	.word	0xffffffff


	//   ....[8]....
        /*0118*/ 	.word	0xffffffff


	//   ....[9]....
        /*011c*/ 	.word	0xffffffff


	//   ....[10]....
        /*0120*/ 	.word	0xffffffff


	//   ....[11]....
        /*0124*/ 	.word	0xffffffff


	//   ....[12]....
        /*0128*/ 	.word	0xffffffff


	//   ....[13]....
        /*012c*/ 	.word	0xffffffff


	//   ....[14]....
        /*0130*/ 	.word	0xffffffff


	//   ....[15]....
        /*0134*/ 	.word	0xffffffff


	//   ....[16]....
        /*0138*/ 	.word	0xffffffff


	//   ....[17]....
        /*013c*/ 	.word	0xffffffff


	//   ....[18]....
        /*0140*/ 	.word	0xffffffff


	//   ....[19]....
        /*0144*/ 	.word	0xffffffff


	//   ....[20]....
        /*0148*/ 	.word	0xffffffff


	//   ....[21]....
        /*014c*/ 	.word	0xffffffff


	//   ....[22]....
        /*0150*/ 	.word	0xffffffff


	//   ....[23]....
        /*0154*/ 	.word	0xffffffff


	//   ....[24]....
        /*0158*/ 	.word	0xffffffff


	//   ....[25]....
        /*015c*/ 	.word	0xffffffff


	//   ....[26]....
        /*0160*/ 	.word	0xffffffff


	//   ....[27]....
        /*0164*/ 	.word	0xffffffff


	//   ....[28]....
        /*0168*/ 	.word	0xffffffff


	//   ....[29]....
        /*016c*/ 	.word	0xffffffff


	//   ....[30]....
        /*0170*/ 	.word	0xffffffff


	//   ....[31]....
        /*0174*/ 	.word	0xffffffff


	//   ....[32]....
        /*0178*/ 	.word	0xffffffff


	//   ....[33]....
        /*017c*/ 	.word	0xffffffff


	//   ....[34]....
        /*0180*/ 	.word	0xffffffff


	//   ....[35]....
        /*0184*/ 	.word	0xffffffff


	//   ....[36]....
        /*0188*/ 	.word	0xffffffff


	//   ....[37]....
        /*018c*/ 	.word	0xffffffff


	//   ....[38]....
        /*0190*/ 	.word	0xffffffff


	//   ....[39]....
        /*0194*/ 	.word	0xffffffff


	//   ....[40]....
        /*0198*/ 	.word	0xffffffff


	//   ....[41]....
        /*019c*/ 	.word	0xffffffff


	//   ....[42]....
        /*01a0*/ 	.word	0xffffffff


	//   ....[43]....
        /*01a4*/ 	.word	0xffffffff


	//   ....[44]....
        /*01a8*/ 	.word	0xffffffff


	//   ....[45]....
        /*01ac*/ 	.word	0xffffffff


	//   ....[46]....
        /*01b0*/ 	.word	0xffffffff


	//   ....[47]....
        /*01b4*/ 	.word	0xffffffff


	//   ....[48]....
        /*01b8*/ 	.word	0xffffffff


	//   ....[49]....
        /*01bc*/ 	.word	0xffffffff


	//   ....[50]....
        /*01c0*/ 	.word	0xffffffff


	//   ....[51]....
        /*01c4*/ 	.word	0xffffffff


	//   ....[52]....
        /*01c8*/ 	.word	0xffffffff


	//   ....[53]....
        /*01cc*/ 	.word	0xffffffff


	//   ....[54]....
        /*01d0*/ 	.word	0xffffffff


	//   ....[55]....
        /*01d4*/ 	.word	0x0500000f


	//   ....[56]....
        /*01d8*/ 	.word	0x0500000f


	//   ....[57]....
        /*01dc*/ 	.word	0x0500000f


	//   ....[58]....
        /*01e0*/ 	.word	0x0500000f


	//   ....[59]....
        /*01e4*/ 	.word	0x0500000f


	//   ....[60]....
        /*01e8*/ 	.word	0x0500000f


	//   ....[61]....
        /*01ec*/ 	.word	0x0500000f


	//   ....[62]....
        /*01f0*/ 	.word	0x0500000f


	//   ....[63]....
        /*01f4*/ 	.word	0x0500000f


	//   ....[64]....
        /*01f8*/ 	.word	0x0500000f


	//   ....[65]....
        /*01fc*/ 	.word	0x0500000f


	//   ....[66]....
        /*0200*/ 	.word	0x0500000f


	//   ....[67]....
        /*0204*/ 	.word	0x0500000f


	//   ....[68]....
        /*0208*/ 	.word	0x0500000f


	//   ....[69]....
        /*020c*/ 	.word	0x0500000f


	//   ....[70]....
        /*0210*/ 	.word	0x0500000f


	//   ....[71]....
        /*0214*/ 	.word	0x0500000f


	//   ....[72]....
        /*0218*/ 	.word	0x0500000f


	//----- nvinfo : EIATTR_COOP_GROUP_INSTR_OFFSETS
	.align		4
.L_262:
        /*021c*/ 	.byte	0x04, 0x28
        /*021e*/ 	.short	(.L_264 - .L_263)


	//   ....[0]....
.L_263:
        /*0220*/ 	.word	0x00000060


	//   ....[1]....
        /*0224*/ 	.word	0x00000130


	//   ....[2]....
        /*0228*/ 	.word	0x000001e0


	//   ....[3]....
        /*022c*/ 	.word	0x000003a0


	//   ....[4]....
        /*0230*/ 	.word	0x00000500


	//   ....[5]....
        /*0234*/ 	.word	0x00000620


	//   ....[6]....
        /*0238*/ 	.word	0x00000780


	//   ....[7]....
        /*023c*/ 	.word	0x00001180


	//   ....[8]....
        /*0240*/ 	.word	0x00001eb0


	//   ....[9]....
        /*0244*/ 	.word	0x00001ef0


	//   ....[10]....
        /*0248*/ 	.word	0x000028e0


	//   ....[11]....
        /*024c*/ 	.word	0x00002930


	//   ....[12]....
        /*0250*/ 	.word	0x000033e0


	//   ....[13]....
        /*0254*/ 	.word	0x00003450


	//   ....[14]....
        /*0258*/ 	.word	0x00004fb0


	//   ....[15]....
        /*025c*/ 	.word	0x00004fd0


	//   ....[16]....
        /*0260*/ 	.word	0x00005800


	//   ....[17]....
        /*0264*/ 	.word	0x000058c0


	//   ....[18]....
        /*0268*/ 	.word	0x000061a0


	//   ....[19]....
        /*026c*/ 	.word	0x00006200


	//   ....[20]....
        /*0270*/ 	.word	0x000084c0


	//   ....[21]....
        /*0274*/ 	.word	0x000084e0


	//   ....[22]....
        /*0278*/ 	.word	0x000087c0


	//   ....[23]....
        /*027c*/ 	.word	0x00008840


	//   ....[24]....
        /*0280*/ 	.word	0x00009b60


	//   ....[25]....
        /*0284*/ 	.word	0x00009b90


	//   ....[26]....
        /*0288*/ 	.word	0x00009c50


	//   ....[27]....
        /*028c*/ 	.word	0x00009c60


	//   ....[28]....
        /*0290*/ 	.word	0x0000ab70


	//   ....[29]....
        /*0294*/ 	.word	0x0000abb0


	//   ....[30]....
        /*0298*/ 	.word	0x0000abf0


	//   ....[31]....
        /*029c*/ 	.word	0x0000ac10


	//   ....[32]....
        /*02a0*/ 	.word	0x0000ac40


	//   ....[33]....
        /*02a4*/ 	.word	0x0000ac50


	//   ....[34]....
        /*02a8*/ 	.word	0x0000b290


	//   ....[35]....
        /*02ac*/ 	.word	0x0000b2a0


	//   ....[36]....
        /*02b0*/ 	.word	0x0000bca0


	//   ....[37]....
        /*02b4*/ 	.word	0x0000c7b0


	//   ....[38]....
        /*02b8*/ 	.word	0x0000d0d0


	//   ....[39]....
        /*02bc*/ 	.word	0x0000d100


	//   ....[40]....
        /*02c0*/ 	.word	0x0000d130


	//   ....[41]....
        /*02c4*/ 	.word	0x0000d1e0


	//   ....[42]....
        /*02c8*/ 	.word	0x0000d200


	//   ....[43]....
        /*02cc*/ 	.word	0x0000d230


	//   ....[44]....
        /*02d0*/ 	.word	0x0000d2b0


	//   ....[45]....
        /*02d4*/ 	.word	0x0000d2d0


	//   ....[46]....
        /*02d8*/ 	.word	0x0000d340


	//   ....[47]....
        /*02dc*/ 	.word	0x0000d370


	//   ....[48]....
        /*02e0*/ 	.word	0x0000d3e0


	//   ....[49]....
        /*02e4*/ 	.word	0x0000d410


	//   ....[50]....
        /*02e8*/ 	.word	0x0000d480


	//   ....[51]....
        /*02ec*/ 	.word	0x0000d4b0


	//   ....[52]....
        /*02f0*/ 	.word	0x0000d530


	//   ....[53]....
        /*02f4*/ 	.word	0x0000d570


	//   ....[54]....
        /*02f8*/ 	.word	0x0000f520


	//   ....[55]....
        /*02fc*/ 	.word	0x0000fa80


	//   ....[56]....
        /*0300*/ 	.word	0x0000fbf0


	//   ....[57]....
        /*0304*/ 	.word	0x0000fc50


	//   ....[58]....
        /*0308*/ 	.word	0x0000fcf0


	//   ....[59]....
        /*030c*/ 	.word	0x0000fde0


	//   ....[60]....
        /*0310*/ 	.word	0x0000fe70


	//   ....[61]....
        /*0314*/ 	.word	0x0000ff50


	//   ....[62]....
        /*0318*/ 	.word	0x0000ffc0


	//   ....[63]....
        /*031c*/ 	.word	0x000100a0


	//   ....[64]....
        /*0320*/ 	.word	0x00010110


	//   ....[65]....
        /*0324*/ 	.word	0x000101e0


	//   ....[66]....
        /*0328*/ 	.word	0x00010260


	//   ....[67]....
        /*032c*/ 	.word	0x00010340


	//   ....[68]....
        /*0330*/ 	.word	0x000103b0


	//   ....[69]....
        /*0334*/ 	.word	0x00010470


	//   ....[70]....
        /*0338*/ 	.word	0x000104f0


	//   ....[71]....
        /*033c*/ 	.word	0x000105a0


	//   ....[72]....
        /*0340*/ 	.word	0x000109a0


	//----- nvinfo : EIATTR_REG_RECONFIG
	.align		4
.L_264:
        /*0344*/ 	.byte	0x01, 0x54
	.zero		2


	//----- nvinfo : EIATTR_SYSCALL_OFFSETS
	.align		4
        /*0348*/ 	.byte	0x04, 0x46
        /*034a*/ 	.short	(.L_266 - .L_265)


	//   ....[0]....
.L_265:
        /*034c*/ 	.word	0x00001340


	//   ....[1]....
        /*0350*/ 	.word	0x0000c440


	//   ....[2]....
        /*0354*/ 	.word	0x0000c580


	//   ....[3]....
        /*0358*/ 	.word	0x0000c670


	//   ....[4]....
        /*035c*/ 	.word	0x0000cd30


	//----- nvinfo : EIATTR_MBARRIER_INSTR_OFFSETS
	.align		4
.L_266:
        /*0360*/ 	.byte	0x04, 0x39
        /*0362*/ 	.short	(.L_268 - .L_267)


	//   ....[0]....
.L_267:
        /*0364*/ 	.word	0x00000250
        /*0368*/ 	.word	0x000000ff
        /*036c*/ 	.word	0x00028800
        /*0370*/ 	.short	0x0100
        /*0372*/ 	.byte	0x08
	.zero		1


	//   ....[1]....
        /*0374*/ 	.word	0x00000260
        /*0378*/ 	.word	0x000000ff
        /*037c*/ 	.word	0x00028820
        /*0380*/ 	.short	0x0100
        /*0382*/ 	.byte	0x08
	.zero		1


	//   ....[2]....
        /*0384*/ 	.word	0x00000350
        /*0388*/ 	.word	0x000000ff
        /*038c*/ 	.word	0x00028830
        /*0390*/ 	.short	0x0100
        /*0392*/ 	.byte	0x08
	.zero		1


	//   ....[3]....
        /*0394*/ 	.word	0x00000360
        /*0398*/ 	.word	0x000000ff
        /*039c*/ 	.word	0x00028840
        /*03a0*/ 	.short	0x0100
        /*03a2*/ 	.byte	0x08
	.zero		1


	//   ....[4]....
        /*03a4*/ 	.word	0x00000370
        /*03a8*/ 	.word	0x000000ff
        /*03ac*/ 	.word	0x00028838
        /*03b0*/ 	.short	0x0100
        /*03b2*/ 	.byte	0x08
	.zero		1


	//   ....[5]....
        /*03b4*/ 	.word	0x00000380
        /*03b8*/ 	.word	0x000000ff
        /*03bc*/ 	.word	0x00028848
        /*03c0*/ 	.short	0x0100
        /*03c2*/ 	.byte	0x08
	.zero		1


	//   ....[6]....
        /*03c4*/ 	.word	0x000004b0
        /*03c8*/ 	.word	0x000000ff
        /*03cc*/ 	.word	0x00028850
        /*03d0*/ 	.short	0x0100
        /*03d2*/ 	.byte	0x08
	.zero		1


	//   ....[7]....
        /*03d4*/ 	.word	0x000004c0
        /*03d8*/ 	.word	0x000000ff
        /*03dc*/ 	.word	0x00028860
        /*03e0*/ 	.short	0x0100
        /*03e2*/ 	.byte	0x08
	.zero		1


	//   ....[8]....
        /*03e4*/ 	.word	0x000004d0
        /*03e8*/ 	.word	0x000000ff
        /*03ec*/ 	.word	0x00028858
        /*03f0*/ 	.short	0x0100
        /*03f2*/ 	.byte	0x08
	.zero		1


	//   ....[9]....
        /*03f4*/ 	.word	0x000004e0
        /*03f8*/ 	.word	0x000000ff
        /*03fc*/ 	.word	0x00028868
        /*0400*/ 	.short	0x0100
        /*0402*/ 	.byte	0x08
	.zero		1


	//   ....[10]....
        /*0404*/ 	.word	0x000005d0
        /*0408*/ 	.word	0x000000ff
        /*040c*/ 	.word	0x00028870
        /*0410*/ 	.short	0x0100
        /*0412*/ 	.byte	0x06
	.zero		1


	//   ....[11]....
        /*0414*/ 	.word	0x000005e0
        /*0418*/ 	.word	0x000000ff
        /*041c*/ 	.word	0x00028880
        /*0420*/ 	.short	0x0100
        /*0422*/ 	.byte	0x06
	.zero		1


	//   ....[12]....
        /*0424*/ 	.word	0x000005f0
        /*0428*/ 	.word	0x000000ff
        /*042c*/ 	.word	0x00028878
        /*0430*/ 	.short	0x0100
        /*0432*/ 	.byte	0x06
	.zero		1


	//   ....[13]....
        /*0434*/ 	.word	0x00000600
        /*0438*/ 	.word	0x000000ff
        /*043c*/ 	.word	0x00028888
        /*0440*/ 	.short	0x0100
        /*0442*/ 	.byte	0x06
	.zero		1


	//   ....[14]....
        /*0444*/ 	.word	0x00000730
        /*0448*/ 	.word	0x000000ff
        /*044c*/ 	.word	0x00028890
        /*0450*/ 	.short	0x0100
        /*0452*/ 	.byte	0x08
	.zero		1


	//   ....[15]....
        /*0454*/ 	.word	0x00000740
        /*0458*/ 	.word	0x000000ff
        /*045c*/ 	.word	0x000288a0
        /*0460*/ 	.short	0x0100
        /*0462*/ 	.byte	0x08
	.zero		1


	//   ....[16]....
        /*0464*/ 	.word	0x00000750
        /*0468*/ 	.word	0x000000ff
        /*046c*/ 	.word	0x00028898
        /*0470*/ 	.short	0x0100
        /*0472*/ 	.byte	0x08
	.zero		1


	//   ....[17]....
        /*0474*/ 	.word	0x00000760
        /*0478*/ 	.word	0x000000ff
        /*047c*/ 	.word	0x000288a8
        /*0480*/ 	.short	0x0100
        /*0482*/ 	.byte	0x08
	.zero		1


	//   ....[18]....
        /*0484*/ 	.word	0x00000890
        /*0488*/ 	.word	0x000000ff
        /*048c*/ 	.word	0x000288b0
        /*0490*/ 	.short	0x0100
        /*0492*/ 	.byte	0x08
	.zero		1


	//   ....[19]....
        /*0494*/ 	.word	0x000008a0
        /*0498*/ 	.word	0x000000ff
        /*049c*/ 	.word	0x000288c0
        /*04a0*/ 	.short	0x0100
        /*04a2*/ 	.byte	0x08
	.zero		1


	//   ....[20]....
        /*04a4*/ 	.word	0x000008b0
        /*04a8*/ 	.word	0x000000ff
        /*04ac*/ 	.word	0x000288b8
        /*04b0*/ 	.short	0x0100
        /*04b2*/ 	.byte	0x08
	.zero		1


	//   ....[21]....
        /*04b4*/ 	.word	0x000008c0
        /*04b8*/ 	.word	0x000000ff
        /*04bc*/ 	.word	0x000288c8
        /*04c0*/ 	.short	0x0100
        /*04c2*/ 	.byte	0x08
	.zero		1


	//   ....[22]....
        /*04c4*/ 	.word	0x00001370
        /*04c8*/ 	.word	0x000000ff
        /*04cc*/ 	.word	0x00028800
        /*04d0*/ 	.short	0x010a
        /*04d2*/ 	.byte	0x24
	.zero		1


	//   ....[23]....
        /*04d4*/ 	.word	0x000013d0
        /*04d8*/ 	.word	0x000000ff
        /*04dc*/ 	.word	0x00028830
        /*04e0*/ 	.short	0x010a
        /*04e2*/ 	.byte	0x24
	.zero		1


	//   ....[24]....
        /*04e4*/ 	.word	0x00001460
        /*04e8*/ 	.word	0x000000ff
        /*04ec*/ 	.word	0x00028830
        /*04f0*/ 	.short	0x010a
        /*04f2*/ 	.byte	0x24
	.zero		1


	//   ....[25]....
        /*04f4*/ 	.word	0x00003730
        /*04f8*/ 	.word	0x00000000
        /*04fc*/ 	.word	0x00000000
        /*0500*/ 	.short	0x0101
        /*0502*/ 	.byte	0x3f
	.zero		1


	//   ....[26]....
        /*0504*/ 	.word	0x00004290
        /*0508*/ 	.word	0x000000ff
        /*050c*/ 	.word	0x00028830
        /*0510*/ 	.short	0x010a
        /*0512*/ 	.byte	0x07
	.zero		1


	//   ....[27]....
        /*0514*/ 	.word	0x000042d0
        /*0518*/ 	.word	0x000000ff
        /*051c*/ 	.word	0x00028830
        /*0520*/ 	.short	0x010a
        /*0522*/ 	.byte	0x07
	.zero		1


	//   ....[28]....
        /*0524*/ 	.word	0x00004600
        /*0528*/ 	.word	0x000000ff
        /*052c*/ 	.word	0x00028850
        /*0530*/ 	.short	0x010a
        /*0532*/ 	.byte	0x07
	.zero		1


	//   ....[29]....
        /*0534*/ 	.word	0x00004640
        /*0538*/ 	.word	0x000000ff
        /*053c*/ 	.word	0x00028850
        /*0540*/ 	.short	0x010a
        /*0542*/ 	.byte	0x07
	.zero		1


	//   ....[30]....
        /*0544*/ 	.word	0x00006570
        /*0548*/ 	.word	0x00000029
        /*054c*/ 	.word	0x00000000
        /*0550*/ 	.short	0x0101
        /*0552*/ 	.byte	0x3f
	.zero		1


	//   ....[31]....
        /*0554*/ 	.word	0x00006730
        /*0558*/ 	.word	0x0000002c
        /*055c*/ 	.word	0x00000000
        /*0560*/ 	.short	0x0101
        /*0562*/ 	.byte	0x3f
	.zero		1


	//   ....[32]....
        /*0564*/ 	.word	0x000073d0
        /*0568*/ 	.word	0x000000ff
        /*056c*/ 	.word	0x00028830
        /*0570*/ 	.short	0x010a
        /*0572*/ 	.byte	0x0a
	.zero		1


	//   ....[33]....
        /*0574*/ 	.word	0x00007410
        /*0578*/ 	.word	0x000000ff
        /*057c*/ 	.word	0x00028830
        /*0580*/ 	.short	0x010a
        /*0582*/ 	.byte	0x0a
	.zero		1


	//   ....[34]....
        /*0584*/ 	.word	0x00007730
        /*0588*/ 	.word	0x000000ff
        /*058c*/ 	.word	0x00028850
        /*0590*/ 	.short	0x010a
        /*0592*/ 	.byte	0x0a
	.zero		1


	//   ....[35]....
        /*0594*/ 	.word	0x00007770
        /*0598*/ 	.word	0x000000ff
        /*059c*/ 	.word	0x00028850
        /*05a0*/ 	.short	0x010a
        /*05a2*/ 	.byte	0x0a
	.zero		1


	//   ....[36]....
        /*05a4*/ 	.word	0x00009100
        /*05a8*/ 	.word	0x0000001b
        /*05ac*/ 	.word	0x00000000
        /*05b0*/ 	.short	0x0101
        /*05b2*/ 	.byte	0x3f
	.zero		1


	//   ....[37]....
        /*05b4*/ 	.word	0x000092b0
        /*05b8*/ 	.word	0x0000001d
        /*05bc*/ 	.word	0x00000000
        /*05c0*/ 	.short	0x0101
        /*05c2*/ 	.byte	0x3f
	.zero		1


	//   ....[38]....
        /*05c4*/ 	.word	0x00009ad0
        /*05c8*/ 	.word	0x000000ff
        /*05cc*/ 	.word	0x00028850
        /*05d0*/ 	.short	0x010a
        /*05d2*/ 	.byte	0x05
	.zero		1


	//   ....[39]....
        /*05d4*/ 	.word	0x00009b10
        /*05d8*/ 	.word	0x000000ff
        /*05dc*/ 	.word	0x00028850
        /*05e0*/ 	.short	0x010a
        /*05e2*/ 	.byte	0x05
	.zero		1


	//   ....[40]....
        /*05e4*/ 	.word	0x00009fd0
        /*05e8*/ 	.word	0x00000006
        /*05ec*/ 	.word	0x00000000
        /*05f0*/ 	.short	0x0101
        /*05f2*/ 	.byte	0x3f
	.zero		1


	//   ....[41]....
        /*05f4*/ 	.word	0x0000ac30
        /*05f8*/ 	.word	0x000000ff
        /*05fc*/ 	.word	0x00000000
        /*0600*/ 	.short	0x0101
        /*0602*/ 	.byte	0x04
	.zero		1


	//   ....[42]....
        /*0604*/ 	.word	0x0000c9c0
        /*0608*/ 	.word	0x000000ff
        /*060c*/ 	.word	0x00028840
        /*0610*/ 	.short	0x010a
        /*0612*/ 	.byte	0x26
	.zero		1


	//   ....[43]....
        /*0614*/ 	.word	0x0000d660
        /*0618*/ 	.word	0x000000ff
        /*061c*/ 	.word	0x00028800
        /*0620*/ 	.short	0x0107
        /*0622*/ 	.byte	0x26
	.zero		1


	//   ....[44]....
        /*0624*/ 	.word	0x0000d6d0
        /*0628*/ 	.word	0x000000ff
        /*062c*/ 	.word	0x00028800
        /*0630*/ 	.short	0x0101
        /*0632*/ 	.byte	0x26
	.zero		1


	//   ....[45]....
        /*0634*/ 	.word	0x0000d6f0
        /*0638*/ 	.word	0x000000ff
        /*063c*/ 	.word	0x00028820
        /*0640*/ 	.short	0x010a
        /*0642*/ 	.byte	0x26
	.zero		1


	//   ....[46]....
        /*0644*/ 	.word	0x0000dad0
        /*0648*/ 	.word	0x000000ff
        /*064c*/ 	.word	0x00028848
        /*0650*/ 	.short	0x010a
        /*0652*/ 	.byte	0x26
	.zero		1


	//   ....[47]....
        /*0654*/ 	.word	0x0000dd90
        /*0658*/ 	.word	0x000000ff
        /*065c*/ 	.word	0x00028860
        /*0660*/ 	.short	0x010a
        /*0662*/ 	.byte	0x26
	.zero		1


	//   ....[48]....
        /*0664*/ 	.word	0x0000e290
        /*0668*/ 	.word	0x000000ff
        /*066c*/ 	.word	0x00028840
        /*0670*/ 	.short	0x010a
        /*0672*/ 	.byte	0x26
	.zero		1


	//   ....[49]....
        /*0674*/ 	.word	0x0000e570
        /*0678*/ 	.word	0x000000ff
        /*067c*/ 	.word	0x00028868
        /*0680*/ 	.short	0x010a
        /*0682*/ 	.byte	0x26
	.zero		1


	//   ....[50]....
        /*0684*/ 	.word	0x0000eac0
        /*0688*/ 	.word	0x000000ff
        /*068c*/ 	.word	0x00028848
        /*0690*/ 	.short	0x010a
        /*0692*/ 	.byte	0x26
	.zero		1


	//   ....[51]....
        /*0694*/ 	.word	0x0000ed80
        /*0698*/ 	.word	0x000000ff
        /*069c*/ 	.word	0x00028860
        /*06a0*/ 	.short	0x010a
        /*06a2*/ 	.byte	0x26
	.zero		1


	//   ....[52]....
        /*06a4*/ 	.word	0x0000f120
        /*06a8*/ 	.word	0x00000003
        /*06ac*/ 	.word	0x00028860
        /*06b0*/ 	.short	0x010a
        /*06b2*/ 	.byte	0x3f
	.zero		1


	//   ....[53]....
        /*06b4*/ 	.word	0x0000f4b0
        /*06b8*/ 	.word	0x00000002
        /*06bc*/ 	.word	0x00028820
        /*06c0*/ 	.short	0x010a
        /*06c2*/ 	.byte	0x3f
	.zero		1


	//   ....[54]....
        /*06c4*/ 	.word	0x0000f630
        /*06c8*/ 	.word	0x00000006
        /*06cc*/ 	.word	0x00000000
        /*06d0*/ 	.short	0x010a
        /*06d2*/ 	.byte	0x3f
	.zero		1


	//   ....[55]....
        /*06d4*/ 	.word	0x0000f6a0
        /*06d8*/ 	.word	0x00000003
        /*06dc*/ 	.word	0x00000000
        /*06e0*/ 	.short	0x010a
        /*06e2*/ 	.byte	0x3f
	.zero		1


	//   ....[56]....
        /*06e4*/ 	.word	0x0000f700
        /*06e8*/ 	.word	0x00000000
        /*06ec*/ 	.word	0x00000000
        /*06f0*/ 	.short	0x010a
        /*06f2*/ 	.byte	0x3f
	.zero		1


	//   ....[57]....
        /*06f4*/ 	.word	0x0000f730
        /*06f8*/ 	.word	0x00000003
        /*06fc*/ 	.word	0x00000000
        /*0700*/ 	.short	0x010a
        /*0702*/ 	.byte	0x3f
	.zero		1


	//   ....[58]....
        /*0704*/ 	.word	0x0000f7a0
        /*0708*/ 	.word	0x00000000
        /*070c*/ 	.word	0x00028800
        /*0710*/ 	.short	0x010a
        /*0712*/ 	.byte	0x3f
	.zero		1


	//   ....[59]....
        /*0714*/ 	.word	0x0000f800
        /*0718*/ 	.word	0x00000000
        /*071c*/ 	.word	0x00028830
        /*0720*/ 	.short	0x010a
        /*0722*/ 	.byte	0x3f
	.zero		1


	//   ....[60]....
        /*0724*/ 	.word	0x0000f860
        /*0728*/ 	.word	0x0000000d
        /*072c*/ 	.word	0x00028830
        /*0730*/ 	.short	0x010a
        /*0732*/ 	.byte	0x3f
	.zero		1


	//   ....[61]....
        /*0734*/ 	.word	0x0000f8c0
        /*0738*/ 	.word	0x0000000d
        /*073c*/ 	.word	0x00028850
        /*0740*/ 	.short	0x010a
        /*0742*/ 	.byte	0x3f
	.zero		1


	//   ....[62]....
        /*0744*/ 	.word	0x0000f920
        /*0748*/ 	.word	0x0000000d
        /*074c*/ 	.word	0x00028830
        /*0750*/ 	.short	0x010a
        /*0752*/ 	.byte	0x3f
	.zero		1


	//   ....[63]....
        /*0754*/ 	.word	0x0000f980
        /*0758*/ 	.word	0x0000000a
        /*075c*/ 	.word	0x00028850
        /*0760*/ 	.short	0x010a
        /*0762*/ 	.byte	0x3f
	.zero		1


	//   ....[64]....
        /*0764*/ 	.word	0x0000f9e0
        /*0768*/ 	.word	0x00000003
        /*076c*/ 	.word	0x00028850
        /*0770*/ 	.short	0x010a
        /*0772*/ 	.byte	0x3f
	.zero		1


	//   ....[65]....
        /*0774*/ 	.word	0x0000fb40
        /*0778*/ 	.word	0x00000003
        /*077c*/ 	.word	0x00028840
        /*0780*/ 	.short	0x010a
        /*0782*/ 	.byte	0x3f
	.zero		1


	//   ....[66]....
        /*0784*/ 	.word	0x000105e0
        /*0788*/ 	.word	0x00000003
        /*078c*/ 	.word	0x00028820
        /*0790*/ 	.short	0x010a
        /*0792*/ 	.byte	0x3f
	.zero		1


	//   ....[67]....
        /*0794*/ 	.word	0x00010640
        /*0798*/ 	.word	0x00000003
        /*079c*/ 	.word	0x00028848
        /*07a0*/ 	.short	0x010a
        /*07a2*/ 	.byte	0x3f
	.zero		1


	//   ....[68]....
        /*07a4*/ 	.word	0x000106a0
        /*07a8*/ 	.word	0x00000003
        /*07ac*/ 	.word	0x00028860
        /*07b0*/ 	.short	0x010a
        /*07b2*/ 	.byte	0x3f
	.zero		1


	//   ....[69]....
        /*07b4*/ 	.word	0x00010700
        /*07b8*/ 	.word	0x00000003
        /*07bc*/ 	.word	0x00028840
        /*07c0*/ 	.short	0x010a
        /*07c2*/ 	.byte	0x3f
	.zero		1


	//   ....[70]....
        /*07c4*/ 	.word	0x00010760
        /*07c8*/ 	.word	0x00000003
        /*07cc*/ 	.word	0x00028868
        /*07d0*/ 	.short	0x010a
        /*07d2*/ 	.byte	0x3f
	.zero		1


	//   ....[71]....
        /*07d4*/ 	.word	0x000107c0
        /*07d8*/ 	.word	0x00000003
        /*07dc*/ 	.word	0x00028848
        /*07e0*/ 	.short	0x010a
        /*07e2*/ 	.byte	0x3f
	.zero		1


	//   ....[72]....
        /*07e4*/ 	.word	0x00010820
        /*07e8*/ 	.word	0x00000003
        /*07ec*/ 	.word	0x00028860
        /*07f0*/ 	.short	0x010a
        /*07f2*/ 	.byte	0x3f
	.zero		1


	//   ....[73]....
        /*07f4*/ 	.word	0x00010870
        /*07f8*/ 	.word	0x00000003
        /*07fc*/ 	.word	0x00028860
        /*0800*/ 	.short	0x010a
        /*0802*/ 	.byte	0x3f
	.zero		1


	//   ....[74]....
        /*0804*/ 	.word	0x000108c0
        /*0808*/ 	.word	0x00000002
        /*080c*/ 	.word	0x00028820
        /*0810*/ 	.short	0x010a
        /*0812*/ 	.byte	0x3f
	.zero		1


	//   ....[75]....
        /*0814*/ 	.word	0x00010a60
        /*0818*/ 	.word	0x00000006
        /*081c*/ 	.word	0x00000000
        /*0820*/ 	.short	0x010a
        /*0822*/ 	.byte	0x3f
	.zero		1


	//   ....[76]....
        /*0824*/ 	.word	0x00010ab0
        /*0828*/ 	.word	0x00000003
        /*082c*/ 	.word	0x00000000
        /*0830*/ 	.short	0x010a
        /*0832*/ 	.byte	0x3f
	.zero		1


	//   ....[77]....
        /*0834*/ 	.word	0x00010b00
        /*0838*/ 	.word	0x00000000
        /*083c*/ 	.word	0x00000000
        /*0840*/ 	.short	0x010a
        /*0842*/ 	.byte	0x3f
	.zero		1


	//----- nvinfo : EIATTR_NUM_MBARRIERS
	.align		4
.L_268:
        /*0844*/ 	.byte	0x03, 0x38
        /*0846*/ 	.short	0x0016


	//----- nvinfo : EIATTR_EXIT_INSTR_OFFSETS
	.align		4
        /*0848*/ 	.byte	0x04, 0x1c
        /*084a*/ 	.short	(.L_270 - .L_269)


	//   ....[0]....
.L_269:
        /*084c*/ 	.word	0x0000f780


	//----- nvinfo : EIATTR_MAX_THREADS
	.align		4
.L_270:
        /*0850*/ 	.byte	0x04, 0x05
        /*0852*/ 	.short	(.L_272 - .L_271)
.L_271:
        /*0854*/ 	.word	0x00000180
        /*0858*/ 	.word	0x00000001
        /*085c*/ 	.word	0x00000001


	//----- nvinfo : EIATTR_CRS_STACK_SIZE
	.align		4
.L_272:
        /*0860*/ 	.byte	0x04, 0x1e
        /*0862*/ 	.short	(.L_274 - .L_273)
.L_273:
        /*0864*/ 	.word	0x00000000


	//----- nvinfo : EIATTR_CBANK_PARAM_SIZE
	.align		4
.L_274:
        /*0868*/ 	.byte	0x03, 0x19
        /*086a*/ 	.short	0x0a70


	//----- nvinfo : EIATTR_PARAM_CBANK
	.align		4
        /*086c*/ 	.byte	0x04, 0x0a
        /*086e*/ 	.short	(.L_276 - .L_275)
	.align		4
.L_275:
        /*0870*/ 	.word	index@(.nv.constant0._ZN7cutlass13device_kernelIN5flash11enable_sm90INS1_16FlashAttnFwdSm90INS1_25CollectiveMainloopFwdSm90ILi2EN4cute5tupleIJNS5_1CILi1EEES8_S8_EEENS6_IJNS7_ILi128EEESA_SA_EEELi128ENS_10bfloat16_tEfNS_4arch4Sm90ELb1ELb0ELb1ELb0ELb0ELb0ELb0ELb1ELb1ELb1ELb1ELb0EEENS1_21CollectiveEpilogueFwdISB_S9_SC_SE_Li256ELb0ELb1ELb1ELb0EEENS1_19SingleTileSchedulerILb0ELb1ELb1ELi128EEEEEEEEEvNT_6ParamsE)
        /*0874*/ 	.short	0x0210
        /*0876*/ 	.short	0x0a70


	//----- nvinfo : EIATTR_SW_WAR
	.align		4
.L_276:
        /*0878*/ 	.byte	0x04, 0x36
        /*087a*/ 	.short	(.L_278 - .L_277)
.L_277:
        /*087c*/ 	.word	0x00000008
.L_278:


//--------------------- .nv.info._ZN7cutlass13device_kernelIN5flash11enable_sm90INS1_16FlashAttnFwdSm90INS1_25CollectiveMainloopFwdSm90ILi2EN4cute5tupleIJNS5_1CILi1EEES8_S8_EEENS6_IJNS7_ILi128EEESA_SA_EEELi128ENS_10bfloat16_tEfNS_4arch4Sm90ELb1ELb0ELb1ELb1ELb0ELb0ELb0ELb1ELb1ELb1ELb1ELb0EEENS1_21CollectiveEpilogueFwdISB_S9_SC_SE_Li256ELb1ELb1ELb1ELb0EEENS1_36VarlenDynamicPersistentTileSchedulerILi128ELi128ELi256ELi128ELb1ELb1ELb1ELb1ELb1ELb1EEEEEEEEEvNT_6ParamsE --------------------------
	.section	.nv.info._ZN7cutlass13device_kernelIN5flash11enable_sm90INS1_16FlashAttnFwdSm90INS1_25CollectiveMainloopFwdSm90ILi2EN4cute5tupleIJNS5_1CILi1EEES8_S8_EEENS6_IJNS7_ILi128EEESA_SA_EEELi128ENS_10bfloat16_tEfNS_4arch4Sm90ELb1ELb0ELb1ELb1ELb0ELb0ELb0ELb1ELb1ELb1ELb1ELb0EEENS1_21CollectiveEpilogueFwdISB_S9_SC_SE_Li256ELb1ELb1ELb1ELb0EEENS1_36VarlenDynamicPersistentTileSchedulerILi128ELi128ELi256ELi128ELb1ELb1ELb1ELb1ELb1ELb1EEEEEEEEEvNT_6ParamsE,"",@"SHT_CUDA_INFO"
	.sectionflags	@""
	.align	4


	//----- nvinfo : EIATTR_CUDA_API_VERSION
	.align		4
        /*0000*/ 	.byte	0x04, 0x37
        /*0002*/ 	.short	(.L_280 - .L_279)
.L_279:
        /*0004*/ 	.word	0x00000082


	//----- nvinfo : EIATTR_KPARAM_INFO
	.align		4
.L_280:
        /*0008*/ 	.byte	0x04, 0x17
        /*000a*/ 	.short	(.L_282 - .L_281)
.L_281:
        /*000c*/ 	.word	0x00000000
        /*0010*/ 	.short	0x0000
        /*0012*/ 	.short	0x0070
        /*0014*/ 	.byte	0x00, 0xf0, 0x01, 0x2a


	//----- nvinfo : EIATTR_SPARSE_MMA_MASK
	.align		4
.L_282:
        /*0018*/ 	.byte	0x03, 0x50
        /*001a*/ 	.short	0x0000


	//----- nvinfo : EIATTR_MAXREG_COUNT
	.align		4
        /*001c*/ 	.byte	0x03, 0x1b
        /*001e*/ 	.short	0x00a8


	//----- nvinfo : EIATTR_NUM_BARRIERS
	.align		4
        /*0020*/ 	.byte	0x02, 0x4c
        /*0022*/ 	.byte	0x10
	.zero		1


	//----- nvinfo : EIATTR_EXTERNS
	.align		4
        /*0024*/ 	.byte	0x04, 0x0f
        /*0026*/ 	.short	(.L_284 - .L_283)


	//   ....[0]....
	.align		4
.L_283:
        /*0028*/ 	.word	index@(__assertfail)


	//----- nvinfo : EIATTR_ANNOTATIONS
	.align		4
.L_284:
        /*002c*/ 	.byte	0x04, 0x55
        /*002e*/ 	.short	(.L_286 - .L_285)


	//   ....[0]....
.L_285:
        /* <DEDUP_REMOVED lines=71> */


	//----- nvinfo : EIATTR_MERCURY_ISA_VERSION
	.align		4
.L_286:
        /*0490*/ 	.byte	0x03, 0x5f
        /*0492*/ 	.short	0x0101


	//----- nvinfo : EIATTR_UNUSED_LOAD_BYTE_OFFSET
	.align		4
        /*0494*/ 	.byte	0x04, 0x44
        /*0496*/ 	.short	(.L_288 - .L_287)


	//   ....[0]....
.L_287:
        /*0498*/ 	.word	0x00000a40
        /*049c*/ 	.word	0x0000fff0


	//   ....[1]....
        /*04a0*/ 	.word	0x0000add0
        /*04a4*/ 	.word	0x0000fff0


	//----- nvinfo : EIATTR_INT_WARP_WIDE_INSTR_OFFSETS
	.align		4
.L_288:
        /*04a8*/ 	.byte	0x04, 0x31
        /*04aa*/ 	.short	(.L_290 - .L_289)


	//   ....[0]....
.L_289:
        /*04ac*/ 	.word	0x00000130


	//   ....[1]....
        /*04b0*/ 	.word	0x00000170


	//   ....[2]....
        /*04b4*/ 	.word	0x000001e0


	//   ....[3]....
        /*04b8*/ 	.word	0x0000f7c0


	//   ....[4]....
        /*04bc*/ 	.word	0x0000f850


	//   ....[5]....
        /*04c0*/ 	.word	0x00012eb0


	//   ....[6]....
        /*04c4*/ 	.word	0x00012f40


	//----- nvinfo : EIATTR_COOP_GROUP_MASK_REGIDS
	.align		4
.L_290:
        /*04c8*/ 	.byte	0x04, 0x29
        /*04ca*/ 	.short	(.L_292 - .L_291)


	//   ....[0]....
.L_291:
        /*04cc*/ 	.word	0xffffffff


	//   ....[1]....
        /*04d0*/ 	.word	0xffffffff


	//   ....[2]....
        /*04d4*/ 	.word	0xffffffff


	//   ....[3]....
        /*04d8*/ 	.word	0xffffffff


	//   ....[4]....
        /*04dc*/ 	.word	0xffffffff


	//   ....[5]....
        /*04e0*/ 	.word	0xffffffff


	//   ....[6]....
        /*04e4*/ 	.word	0xffffffff


	//   ....[7]....
        /*04e8*/ 	.word	0xffffffff


	//   ....[8]....
        /*04ec*/ 	.word	0xffffffff


	//   ....[9]....
        /*04f0*/ 	.word	0xffffffff


	//   ....[10]....
        /*04f4*/ 	.word	0xffffffff


	//   ....[11]....
        /*04f8*/ 	.word	0xffffffff


	//   ....[12]....
        /*04fc*/ 	.word	0xffffffff


	//   ....[13]....
        /*0500*/ 	.word	0xffffffff


	//   ....[14]....
        /*0504*/ 	.word	0xffffffff


	//   ....[15]....
        /*0508*/ 	.word	0xffffffff


	//   ....[16]....
        /*050c*/ 	.word	0xffffffff


	//   ....[17]....
        /*0510*/ 	.word	0xffffffff


	//   ....[18]....
        /*0514*/ 	.word	0xffffffff


	//   ....[19]....
        /*0518*/ 	.word	0xffffffff


	//   ....[20]....
        /*051c*/ 	.word	0xffffffff


	//   ....[21]....
        /*0520*/ 	.word	0xffffffff


	//   ....[22]....
        /*0524*/ 	.word	0xffffffff


	//   ....[23]....
        /*0528*/ 	.word	0xffffffff


	//   ....[24]....
        /*052c*/ 	.word	0xffffffff


	//   ....[25]....
        /*0530*/ 	.word	0xffffffff


	//   ....[26]....
        /*0534*/ 	.word	0xffffffff


	//   ....[27]....
        /*0538*/ 	.word	0xffffffff


	//   ....[28]....
        /*053c*/ 	.word	0xffffffff


	//   ....[29]....
        /*0540*/ 	.word	0xffffffff


	//   ....[30]....
        /*0544*/ 	.word	0xffffffff


	//   ....[31]....
        /*0548*/ 	.word	0xffffffff


	//   ....[32]....
        /*054c*/ 	.word	0xffffffff


	//   ....[33]....
        /*0550*/ 	.word	0xffffffff


	//   ....[34]....
        /*0554*/ 	.word	0xffffffff


	//   ....[35]....
        /*0558*/ 	.word	0xffffffff


	//   ....[36]....
        /*055c*/ 	.word	0xffffffff


	//   ....[37]....
        /*0560*/ 	.word	0xffffffff


	//   ....[38]....
        /*0564*/ 	.word	0xffffffff


	//   ....[39]....
        /*0568*/ 	.word	0xffffffff


	//   ....[40]....
        /*056c*/ 	.word	0xffffffff


	//   ....[41]....
        /*0570*/ 	.word	0xffffffff


	//   ....[42]....
        /*0574*/ 	.word	0xffffffff


	//   ....[43]....
        /*0578*/ 	.word	0xffffffff


	//   ....[44]....
        /*057c*/ 	.word	0xffffffff


	//   ....[45]....
        /*0580*/ 	.word	0xffffffff


	//   ....[46]....
        /*0584*/ 	.word	0xffffffff


	//   ....[47]....
        /*0588*/ 	.word	0xffffffff


	//   ....[48]....
        /*058c*/ 	.word	0xffffffff


	//   ....[49]....
        /*0590*/ 	.word	0xffffffff


	//   ....[50]....
        /*0594*/ 	.word	0xffffffff


	//   ....[51]....
        /*0598*/ 	.word	0xffffffff


	//   ....[52]....
        /*059c*/ 	.word	0xffffffff


	//   ....[53]....
        /*05a0*/ 	.word	0xffffffff


	//   ....[54]....
        /*05a4*/ 	.word	0xffffffff


	//   ....[55]....
        /*05a8*/ 	.word	0xffffffff


	//   ....[56]....
        /*05ac*/ 	.word	0xffffffff


	//   ....[57]....
        /*05b0*/ 	.word	0xffffffff


	//   ....[58]....
        /*05b4*/ 	.word	0xffffffff


	//   ....[59]....
        /*05b8*/ 	.word	0xffffffff


	//   ....[60]....
        /*05bc*/ 	.word	0xffffffff


	//   ....[61]....
        /*05c0*/ 	.word	0xffffffff


	//   ....[62]....
        /*05c4*/ 	.word	0xffffffff


	//   ....[63]....
        /*05c8*/ 	.word	0xffffffff


	//   ....[64]....
        /*05cc*/ 	.word	0xffffffff


	//   ....[65]....
        /*05d0*/ 	.word	0xffffffff


	//   ....[66]....
        /*05d4*/ 	.word	0xffffffff


	//   ....[67]....
        /*05d8*/ 	.word	0xffffffff


	//   ....[68]....
        /*05dc*/ 	.word	0xffffffff


	//   ....[69]....
        /*05e0*/ 	.word	0xffffffff


	//   ....[70]....
        /*05e4*/ 	.word	0xffffffff


	//   ....[71]....
        /*05e8*/ 	.word	0xffffffff


	//   ....[72]....
        /*05ec*/ 	.word	0xffffffff


	//   ....[73]....
        /*05f0*/ 	.word	0xffffffff


	//   ....[74]....
        /*05f4*/ 	.word	0xffffffff


	//   ....[75]....
        /*05f8*/ 	.word	0xffffffff


	//   ....[76]....
        /*05fc*/ 	.word	0xffffffff


	//   ....[77]....
        /*0600*/ 	.word	0xffffffff


	//   ....[78]....
        /*0604*/ 	.word	0xffffffff


	//   ....[79]....
        /*0608*/ 	.word	0xffffffff


	//   ....[80]....
        /*060c*/ 	.word	0xffffffff


	//   ....[81]....
        /*0610*/ 	.word	0xffffffff


	//   ....[82]....
        /*0614*/ 	.word	0xffffffff


	//   ....[83]....
        /*0618*/ 	.word	0xffffffff


	//   ....[84]....
        /*061c*/ 	.word	0xffffffff


	//   ....[85]....
        /*0620*/ 	.word	0xffffffff


	//   ....[86]....
        /*0624*/ 	.word	0xffffffff


	//   ....[87]....
        /*0628*/ 	.word	0xffffffff


	//   ....[88]....
        /*062c*/ 	.word	0xffffffff


	//   ....[89]....
        /*0630*/ 	.word	0xffffffff


	//   ....[90]....
        /*0634*/ 	.word	0xffffffff


	//   ....[91]....
        /*0638*/ 	.word	0xffffffff


	//   ....[92]....
        /*063c*/ 	.word	0xffffffff


	//   ....[93]....
        /*0640*/ 	.word	0xffffffff


	//   ....[94]....
        /*0644*/ 	.word	0xffffffff


	//   ....[95]....
        /*0648*/ 	.word	0xffffffff


	//   ....[96]....
        /*064c*/ 	.word	0xffffffff


	//   ....[97]....
        /*0650*/ 	.word	0xffffffff


	//   ....[98]....
        /*0654*/ 	.word	0xffffffff


	//   ....[99]....
        /*0658*/ 	.word	0xffffffff


	//   ....[100]....
        /*065c*/ 	.word	0xffffffff


	//   ....[101]....
        /*0660*/ 	.word	0xffffffff


	//   ....[102]....
        /*0664*/ 	.word	0xffffffff


	//   ....[103]....
        /*0668*/ 	.word	0xffffffff


	//   ....[104]....
        /*066c*/ 	.word	0xffffffff


	//   ....[105]....
        /*0670*/ 	.word	0x0500000f


	//   ....[106]....
        /*0674*/ 	.word	0x0500000f


	//   ....[107]....
        /*0678*/ 	.word	0x0500000f


	//   ....[108]....
        /*067c*/ 	.word	0x0500000f


	//   ....[109]....
        /*0680*/ 	.word	0x0500000f


	//   ....[110]....
        /*0684*/ 	.word	0x0500000f


	//   ....[111]....
        /*0688*/ 	.word	0x0500000f


	//   ....[112]....
        /*068c*/ 	.word	0x0500000f


	//   ....[113]....
        /*0690*/ 	.word	0x0500000f


	//   ....[114]....
        /*0694*/ 	.word	0x0500000f


	//   ....[115]....
        /*0698*/ 	.word	0x0500000f


	//   ....[116]....
        /*069c*/ 	.word	0x0500000f


	//   ....[117]....
        /*06a0*/ 	.word	0x0500000f


	//   ....[118]....
        /*06a4*/ 	.word	0x0500000f


	//   ....[119]....
        /*06a8*/ 	.word	0x0500000f


	//   ....[120]....
        /*06ac*/ 	.word	0x0500000f


	//   ....[121]....
        /*06b0*/ 	.word	0x0500000f


	//   ....[122]....
        /*06b4*/ 	.word	0x0500000f


	//   ....[123]....
        /*06b8*/ 	.word	0x0500000f


	//   ....[124]....
        /*06bc*/ 	.word	0x0500000f


	//   ....[125]....
        /*06c0*/ 	.word	0x0500000f


	//   ....[126]....
        /*06c4*/ 	.word	0x0500000f


	//   ....[127]....
        /*06c8*/ 	.word	0x0500000f


	//   ....[128]....
        /*06cc*/ 	.word	0x0500000f


	//   ....[129]....
        /*06d0*/ 	.word	0x0500000f


	//   ....[130]....
        /*06d4*/ 	.word	0x0500000f


	//   ....[131]....
        /*06d8*/ 	.word	0x0500000f


	//   ....[132]....
        /*06dc*/ 	.word	0x0500000f


	//   ....[133]....
        /*06e0*/ 	.word	0x0500000f


	//   ....[134]....
        /*06e4*/ 	.word	0x0500000f


	//   ....[135]....
        /*06e8*/ 	.word	0x0500000f


	//   ....[136]....
        /*06ec*/ 	.word	0x0500000f


	//   ....[137]....
        /*06f0*/ 	.word	0x0500000f


	//   ....[138]....
        /*06f4*/ 	.word	0x0500000f


	//   ....[139]....
        /*06f8*/ 	.word	0x0500000f


	//   ....[140]....
        /*06fc*/ 	.word	0x0500000f


	//----- nvinfo : EIATTR_COOP_GROUP_INSTR_OFFSETS
	.align		4
.L_292:
        /*0700*/ 	.byte	0x04, 0x28
        /*0702*/ 	.short	(.L_294 - .L_293)


	//   ....[0]....
.L_293:
        /*0704*/ 	.word	0x00000070


	//   ....[1]....
        /*0708*/ 	.word	0x00000140


	//   ....[2]....
        /*070c*/ 	.word	0x00000190


	//   ....[3]....
        /*0710*/ 	.word	0x000003c0


	//   ....[4]....
        /*0714*/ 	.word	0x00000520


	//   ....[5]....
        /*0718*/ 	.word	0x00000640


	//   ....[6]....
        /*071c*/ 	.word	0x000007a0


	//   ....[7]....
        /*0720*/ 	.word	0x00001b50


	//   ....[8]....
        /*0724*/ 	.word	0x00002670


	//   ....[9]....
        /*0728*/ 	.word	0x00002ad0


	//   ....[10]....
        /*072c*/ 	.word	0x000032a0


	//   ....[11]....
        /*0730*/ 	.word	0x00003320


	//   ....[12]....
        /*0734*/ 	.word	0x00003d60


	//   ....[13]....
        /*0738*/ 	.word	0x00003dc0


	//   ....[14]....
        /*073c*/ 	.word	0x00005750


	//   ....[15]....
        /*0740*/ 	.word	0x00005880


	//   ....[16]....
        /*0744*/ 	.word	0x00006090


	//   ....[17]....
        /*0748*/ 	.word	0x000061a0


	//   ....[18]....
        /*074c*/ 	.word	0x00006990


	//   ....[19]....
        /*0750*/ 	.word	0x00006a00


	//   ....[20]....
        /*0754*/ 	.word	0x000089d0


	//   ....[21]....
        /*0758*/ 	.word	0x00008a40


	//   ....[22]....
        /*075c*/ 	.word	0x000091d0


	//   ....[23]....
        /*0760*/ 	.word	0x000092e0


	//   ....[24]....
        /*0764*/ 	.word	0x0000a480


	//   ....[25]....
        /*0768*/ 	.word	0x0000a4c0


	//   ....[26]....
        /*076c*/ 	.word	0x0000a5b0


	//   ....[27]....
        /*0770*/ 	.word	0x0000a5d0


	//   ....[28]....
        /*0774*/ 	.word	0x0000b900


	//   ....[29]....
        /*0778*/ 	.word	0x0000b940


	//   ....[30]....
        /*077c*/ 	.word	0x0000b960


	//   ....[31]....
        /*0780*/ 	.word	0x0000b990


	//   ....[32]....
        /*0784*/ 	.word	0x0000c050


	//   ....[33]....
        /*0788*/ 	.word	0x0000c070


	//   ....[34]....
        /*078c*/ 	.word	0x0000c140


	//   ....[35]....
        /*0790*/ 	.word	0x0000c160


	//   ....[36]....
        /*0794*/ 	.word	0x0000c220


	//   ....[37]....
        /*0798*/ 	.word	0x0000c240


	//   ....[38]....
        /*079c*/ 	.word	0x0000c310


	//   ....[39]....
        /*07a0*/ 	.word	0x0000c330


	//   ....[40]....
        /*07a4*/ 	.word	0x0000c700


	//   ....[41]....
        /*07a8*/ 	.word	0x0000c710


	//   ....[42]....
        /*07ac*/ 	.word	0x0000cb50


	//   ....[43]....
        /*07b0*/ 	.word	0x0000cb60


	//   ....[44]....
        /*07b4*/ 	.word	0x0000d850


	//   ....[45]....
        /*07b8*/ 	.word	0x0000d880


	//   ....[46]....
        /*07bc*/ 	.word	0x0000d950


	//   ....[47]....
        /*07c0*/ 	.word	0x0000d970


	//   ....[48]....
        /*07c4*/ 	.word	0x0000da30


	//   ....[49]....
        /*07c8*/ 	.word	0x0000da50


	//   ....[50]....
        /*07cc*/ 	.word	0x0000db20


	//   ....[51]....
        /*07d0*/ 	.word	0x0000db40


	//   ....[52]....
        /*07d4*/ 	.word	0x0000dc80


	//   ....[53]....
        /*07d8*/ 	.word	0x0000deb0


	//   ....[54]....
        /*07dc*/ 	.word	0x0000dee0


	//   ....[55]....
        /*07e0*/ 	.word	0x0000df10


	//   ....[56]....
        /*07e4*/ 	.word	0x0000df40


	//   ....[57]....
        /*07e8*/ 	.word	0x0000df70


	//   ....[58]....
        /*07ec*/ 	.word	0x0000dfa0


	//   ....[59]....
        /*07f0*/ 	.word	0x0000e140


	//   ....[60]....
        /*07f4*/ 	.word	0x0000e170


	//   ....[61]....
        /*07f8*/ 	.word	0x0000e1a0


	//   ....[62]....
        /*07fc*/ 	.word	0x0000e1d0


	//   ....[63]....
        /*0800*/ 	.word	0x0000e200


	//   ....[64]....
        /*0804*/ 	.word	0x0000e230


	//   ....[65]....
        /*0808*/ 	.word	0x0000e2d0


	//   ....[66]....
        /*080c*/ 	.word	0x0000e300


	//   ....[67]....
        /*0810*/ 	.word	0x0000e310


	//   ....[68]....
        /*0814*/ 	.word	0x0000e340


	//   ....[69]....
        /*0818*/ 	.word	0x0000fda0


	//   ....[70]....
        /*081c*/ 	.word	0x00010920


	//   ....[71]....
        /*0820*/ 	.word	0x00010930


	//   ....[72]....
        /*0824*/ 	.word	0x00010960


	//   ....[73]....
        /*0828*/ 	.word	0x00010970


	//   ....[74]....
        /*082c*/ 	.word	0x00010a80


	//   ....[75]....
        /*0830*/ 	.word	0x00010a90


	//   ....[76]....
        /*0834*/ 	.word	0x00010b20


	//   ....[77]....
        /*0838*/ 	.word	0x00010b30


	//   ....[78]....
        /*083c*/ 	.word	0x00010bc0


	//   ....[79]....
        /*0840*/ 	.word	0x00010bd0


	//   ....[80]....
        /*0844*/ 	.word	0x00010c60


	//   ....[81]....
        /*0848*/ 	.word	0x00010c70


	//   ....[82]....
        /*084c*/ 	.word	0x00010d00


	//   ....[83]....
        /*0850*/ 	.word	0x00010d10


	//   ....[84]....
        /*0854*/ 	.word	0x00010d60


	//   ....[85]....
        /*0858*/ 	.word	0x00010d90


	//   ....[86]....
        /*085c*/ 	.word	0x000135e0


	//   ....[87]....
        /*0860*/ 	.word	0x00013610


	//   ....[88]....
        /*0864*/ 	.word	0x00013660


	//   ....[89]....
        /*0868*/ 	.word	0x000136a0


	//   ....[90]....
        /*086c*/ 	.word	0x000136d0


	//   ....[91]....
        /*0870*/ 	.word	0x00013700


	//   ....[92]....
        /*0874*/ 	.word	0x00013730


	//   ....[93]....
        /*0878*/ 	.word	0x00013760


	//   ....[94]....
        /*087c*/ 	.word	0x00013920


	//   ....[95]....
        /*0880*/ 	.word	0x00013950


	//   ....[96]....
        /*0884*/ 	.word	0x00013980


	//   ....[97]....
        /*0888*/ 	.word	0x000139b0


	//   ....[98]....
        /*088c*/ 	.word	0x000139e0


	//   ....[99]....
        /*0890*/ 	.word	0x00013a10


	//   ....[100]....
        /*0894*/ 	.word	0x00013ae0


	//   ....[101]....
        /*0898*/ 	.word	0x00013b00


	//   ....[102]....
        /*089c*/ 	.word	0x00013b10


	//   ....[103]....
        /*08a0*/ 	.word	0x00013b90


	//   ....[104]....
        /*08a4*/ 	.word	0x000146c0


	//   ....[105]....
        /*08a8*/ 	.word	0x00014c70


	//   ....[106]....
        /*08ac*/ 	.word	0x00014e40


	//   ....[107]....
        /*08b0*/ 	.word	0x00014e90


	//   ....[108]....
        /*08b4*/ 	.word	0x00014ef0


	//   ....[109]....
        /*08b8*/ 	.word	0x00014f90


	//   ....[110]....
        /*08bc*/ 	.word	0x00015050


	//   ....[111]....
        /*08c0*/ 	.word	0x00015160


	//   ....[112]....
        /*08c4*/ 	.word	0x000151c0


	//   ....[113]....
        /*08c8*/ 	.word	0x000152c0


	//   ....[114]....
        /*08cc*/ 	.word	0x00015320


	//   ....[115]....
        /*08d0*/ 	.word	0x00015420


	//   ....[116]....
        /*08d4*/ 	.word	0x00015480


	//   ....[117]....
        /*08d8*/ 	.word	0x00015580


	//   ....[118]....
        /*08dc*/ 	.word	0x000155e0


	//   ....[119]....
        /*08e0*/ 	.word	0x000156c0


	//   ....[120]....
        /*08e4*/ 	.word	0x00015740


	//   ....[121]....
        /*08e8*/ 	.word	0x00015820


	//   ....[122]....
        /*08ec*/ 	.word	0x00015b50


	//   ....[123]....
        /*08f0*/ 	.word	0x00015bf0


	//   ....[124]....
        /*08f4*/ 	.word	0x00015d80


	//   ....[125]....
        /*08f8*/ 	.word	0x00015df0


	//   ....[126]....
        /*08fc*/ 	.word	0x00015e60


	//   ....[127]....
        /*0900*/ 	.word	0x00015ed0


	//   ....[128]....
        /*0904*/ 	.word	0x00015f40


	//   ....[129]....
        /*0908*/ 	.word	0x00015fc0


	//   ....[130]....
        /*090c*/ 	.word	0x00016060


	//   ....[131]....
        /*0910*/ 	.word	0x00016100


	//   ....[132]....
        /*0914*/ 	.word	0x00016170


	//   ....[133]....
        /*0918*/ 	.word	0x000161e0


	//   ....[134]....
        /*091c*/ 	.word	0x00016250


	//   ....[135]....
        /*0920*/ 	.word	0x000162d0


	//   ....[136]....
        /*0924*/ 	.word	0x00016350


	//   ....[137]....
        /*0928*/ 	.word	0x00016400


	//   ....[138]....
        /*092c*/ 	.word	0x00016450


	//   ....[139]....
        /*0930*/ 	.word	0x00016510


	//   ....[140]....
        /*0934*/ 	.word	0x00016640


	//----- nvinfo : EIATTR_REG_RECONFIG
	.align		4
.L_294:
        /*0938*/ 	.byte	0x01, 0x54
	.zero		2


	//----- nvinfo : EIATTR_SYSCALL_OFFSETS
	.align		4
        /*093c*/ 	.byte	0x04, 0x46
        /*093e*/ 	.short	(.L_296 - .L_295)


	//   ....[0]....
.L_295:
        /*0940*/ 	.word	0x00001d30


	//   ....[1]....
        /*0944*/ 	.word	0x0000f9c0


	//   ....[2]....
        /*0948*/ 	.word	0x0000fb10


	//   ....[3]....
        /*094c*/ 	.word	0x0000fc10


	//   ....[4]....
        /*0950*/ 	.word	0x000104e0


	//----- nvinfo : EIATTR_MBARRIER_INSTR_OFFSETS
	.align		4
.L_296:
        /*0954*/ 	.byte	0x04, 0x39
        /*0956*/ 	.short	(.L_298 - .L_297)


	//   ....[0]....
.L_297:
        /*0958*/ 	.word	0x00000270
        /*095c*/ 	.word	0x000000ff
        /*0960*/ 	.word	0x00028800
        /*0964*/ 	.short	0x0100
        /*0966*/ 	.byte	0x08
	.zero		1


	//   ....[1]....
        /*0968*/ 	.word	0x00000280
        /*096c*/ 	.word	0x000000ff
        /*0970*/ 	.word	0x00028820
        /*0974*/ 	.short	0x0100
        /*0976*/ 	.byte	0x08
	.zero		1


	//   ....[2]....
        /*0978*/ 	.word	0x00000370
        /*097c*/ 	.word	0x000000ff
        /*0980*/ 	.word	0x00028830
        /*0984*/ 	.short	0x0100
        /*0986*/ 	.byte	0x08
	.zero		1


	//   ....[3]....
        /*0988*/ 	.word	0x00000380
        /*098c*/ 	.word	0x000000ff
        /*0990*/ 	.word	0x00028840
        /*0994*/ 	.short	0x0100
        /*0996*/ 	.byte	0x08
	.zero		1


	//   ....[4]....
        /*0998*/ 	.word	0x00000390
        /*099c*/ 	.word	0x000000ff
        /*09a0*/ 	.word	0x00028838
        /*09a4*/ 	.short	0x0100
        /*09a6*/ 	.byte	0x08
	.zero		1


	//   ....[5]....
        /*09a8*/ 	.word	0x000003a0
        /*09ac*/ 	.word	0x000000ff
        /*09b0*/ 	.word	0x00028848
        /*09b4*/ 	.short	0x0100
        /*09b6*/ 	.byte	0x08
	.zero		1


	//   ....[6]....
        /*09b8*/ 	.word	0x000004d0
        /*09bc*/ 	.word	0x000000ff
        /*09c0*/ 	.word	0x00028850
        /*09c4*/ 	.short	0x0100
        /*09c6*/ 	.byte	0x08
	.zero		1


	//   ....[7]....
        /*09c8*/ 	.word	0x000004e0
        /*09cc*/ 	.word	0x000000ff
        /*09d0*/ 	.word	0x00028860
        /*09d4*/ 	.short	0x0100
        /*09d6*/ 	.byte	0x08
	.zero		1


	//   ....[8]....
        /*09d8*/ 	.word	0x000004f0
        /*09dc*/ 	.word	0x000000ff
        /*09e0*/ 	.word	0x00028858
        /*09e4*/ 	.short	0x0100
        /*09e6*/ 	.byte	0x08
	.zero		1


	//   ....[9]....
        /*09e8*/ 	.word	0x00000500
        /*09ec*/ 	.word	0x000000ff
        /*09f0*/ 	.word	0x00028868
        /*09f4*/ 	.short	0x0100
        /*09f6*/ 	.byte	0x08
	.zero		1


	//   ....[10]....
        /*09f8*/ 	.word	0x000005f0
        /*09fc*/ 	.word	0x000000ff
        /*0a00*/ 	.word	0x00028870
        /*0a04*/ 	.short	0x0100
        /*0a06*/ 	.byte	0x06
	.zero		1


	//   ....[11]....
        /*0a08*/ 	.word	0x00000600
        /*0a0c*/ 	.word	0x000000ff
        /*0a10*/ 	.word	0x00028880
        /*0a14*/ 	.short	0x0100
        /*0a16*/ 	.byte	0x06
	.zero		1


	//   ....[12]....
        /*0a18*/ 	.word	0x00000610
        /*0a1c*/ 	.word	0x000000ff
        /*0a20*/ 	.word	0x00028878
        /*0a24*/ 	.short	0x0100
        /*0a26*/ 	.byte	0x06
	.zero		1


	//   ....[13]....
        /*0a28*/ 	.word	0x00000620
        /*0a2c*/ 	.word	0x000000ff
        /*0a30*/ 	.word	0x00028888
        /*0a34*/ 	.short	0x0100
        /*0a36*/ 	.byte	0x06
	.zero		1


	//   ....[14]....
        /*0a38*/ 	.word	0x00000750
        /*0a3c*/ 	.word	0x000000ff
        /*0a40*/ 	.word	0x00028890
        /*0a44*/ 	.short	0x0100
        /*0a46*/ 	.byte	0x08
	.zero		1


	//   ....[15]....
        /*0a48*/ 	.word	0x00000760
        /*0a4c*/ 	.word	0x000000ff
        /*0a50*/ 	.word	0x000288a0
        /*0a54*/ 	.short	0x0100
        /*0a56*/ 	.byte	0x08
	.zero		1


	//   ....[16]....
        /*0a58*/ 	.word	0x00000770
        /*0a5c*/ 	.word	0x000000ff
        /*0a60*/ 	.word	0x00028898
        /*0a64*/ 	.short	0x0100
        /*0a66*/ 	.byte	0x08
	.zero		1


	//   ....[17]....
        /*0a68*/ 	.word	0x00000780
        /*0a6c*/ 	.word	0x000000ff
        /*0a70*/ 	.word	0x000288a8
        /*0a74*/ 	.short	0x0100
        /*0a76*/ 	.byte	0x08
	.zero		1


	//   ....[18]....
        /*0a78*/ 	.word	0x000008b0
        /*0a7c*/ 	.word	0x000000ff
        /*0a80*/ 	.word	0x000288b0
        /*0a84*/ 	.short	0x0100
        /*0a86*/ 	.byte	0x08
	.zero		1


	//   ....[19]....
        /*0a88*/ 	.word	0x000008c0
        /*0a8c*/ 	.word	0x000000ff
        /*0a90*/ 	.word	0x000288c0
        /*0a94*/ 	.short	0x0100
        /*0a96*/ 	.byte	0x08
	.zero		1


	//   ....[20]....
        /*0a98*/ 	.word	0x000008d0
        /*0a9c*/ 	.word	0x000000ff
        /*0aa0*/ 	.word	0x000288b8
        /*0aa4*/ 	.short	0x0100
        /*0aa6*/ 	.byte	0x08
	.zero		1


	//   ....[21]....
        /*0aa8*/ 	.word	0x000008e0
        /*0aac*/ 	.word	0x000000ff
        /*0ab0*/ 	.word	0x000288c8
        /*0ab4*/ 	.short	0x0100
        /*0ab6*/ 	.byte	0x08
	.zero		1


	//   ....[22]....
        /*0ab8*/ 	.word	0x00001db0
        /*0abc*/ 	.word	0x000000ff
        /*0ac0*/ 	.word	0x00028800
        /*0ac4*/ 	.short	0x010a
        /*0ac6*/ 	.byte	0x29
	.zero		1


	//   ....[23]....
        /*0ac8*/ 	.word	0x00001e30
        /*0acc*/ 	.word	0x00000000
        /*0ad0*/ 	.word	0x00028830
        /*0ad4*/ 	.short	0x010a
        /*0ad6*/ 	.byte	0x3f
	.zero		1


	//   ....[24]....
        /*0ad8*/ 	.word	0x00001e90
        /*0adc*/ 	.word	0x00000000
        /*0ae0*/ 	.word	0x00028830
        /*0ae4*/ 	.short	0x010a
        /*0ae6*/ 	.byte	0x3f
	.zero		1


	//   ....[25]....
        /*0ae8*/ 	.word	0x00002c00
        /*0aec*/ 	.word	0x00000000
        /*0af0*/ 	.word	0x00000000
        /*0af4*/ 	.short	0x0101
        /*0af6*/ 	.byte	0x3f
	.zero		1


	//   ....[26]....
        /*0af8*/ 	.word	0x00004ac0
        /*0afc*/ 	.word	0x000000ff
        /*0b00*/ 	.word	0x00028830
        /*0b04*/ 	.short	0x010a
        /*0b06*/ 	.byte	0x06
	.zero		1


	//   ....[27]....
        /*0b08*/ 	.word	0x00004b00
        /*0b0c*/ 	.word	0x000000ff
        /*0b10*/ 	.word	0x00028830
        /*0b14*/ 	.short	0x010a
        /*0b16*/ 	.byte	0x06
	.zero		1


	//   ....[28]....
        /*0b18*/ 	.word	0x00004e40
        /*0b1c*/ 	.word	0x000000ff
        /*0b20*/ 	.word	0x00028850
        /*0b24*/ 	.short	0x010a
        /*0b26*/ 	.byte	0x06
	.zero		1


	//   ....[29]....
        /*0b28*/ 	.word	0x00004e80
        /*0b2c*/ 	.word	0x000000ff
        /*0b30*/ 	.word	0x00028850
        /*0b34*/ 	.short	0x010a
        /*0b36*/ 	.byte	0x06
	.zero		1


	//   ....[30]....
        /*0b38*/ 	.word	0x00006f60
        /*0b3c*/ 	.word	0x0000000a
        /*0b40*/ 	.word	0x00000000
        /*0b44*/ 	.short	0x0101
        /*0b46*/ 	.byte	0x3f
	.zero		1


	//   ....[31]....
        /*0b48*/ 	.word	0x00007100
        /*0b4c*/ 	.word	0x0000000a
        /*0b50*/ 	.word	0x00000000
        /*0b54*/ 	.short	0x0101
        /*0b56*/ 	.byte	0x3f
	.zero		1


	//   ....[32]....
        /*0b58*/ 	.word	0x00007c70
        /*0b5c*/ 	.word	0x000000ff
        /*0b60*/ 	.word	0x00028830
        /*0b64*/ 	.short	0x010a
        /*0b66*/ 	.byte	0x06
	.zero		1


	//   ....[33]....
        /*0b68*/ 	.word	0x00007cb0
        /*0b6c*/ 	.word	0x000000ff
        /*0b70*/ 	.word	0x00028830
        /*0b74*/ 	.short	0x010a
        /*0b76*/ 	.byte	0x06
	.zero		1


	//   ....[34]....
        /*0b78*/ 	.word	0x00007ff0
        /*0b7c*/ 	.word	0x000000ff
        /*0b80*/ 	.word	0x00028850
        /*0b84*/ 	.short	0x010a
        /*0b86*/ 	.byte	0x06
	.zero		1


	//   ....[35]....
        /*0b88*/ 	.word	0x00008030
        /*0b8c*/ 	.word	0x000000ff
        /*0b90*/ 	.word	0x00028850
        /*0b94*/ 	.short	0x010a
        /*0b96*/ 	.byte	0x06
	.zero		1


	//   ....[36]....
        /*0b98*/ 	.word	0x00009aa0
        /*0b9c*/ 	.word	0x0000000b
        /*0ba0*/ 	.word	0x00000000
        /*0ba4*/ 	.short	0x0101
        /*0ba6*/ 	.byte	0x3f
	.zero		1


	//   ....[37]....
        /*0ba8*/ 	.word	0x00009c50
        /*0bac*/ 	.word	0x0000000b
        /*0bb0*/ 	.word	0x00000000
        /*0bb4*/ 	.short	0x0101
        /*0bb6*/ 	.byte	0x3f
	.zero		1


	//   ....[38]....
        /*0bb8*/ 	.word	0x0000a3f0
        /*0bbc*/ 	.word	0x000000ff
        /*0bc0*/ 	.word	0x00028850
        /*0bc4*/ 	.short	0x010a
        /*0bc6*/ 	.byte	0x05
	.zero		1


	//   ....[39]....
        /*0bc8*/ 	.word	0x0000a430
        /*0bcc*/ 	.word	0x000000ff
        /*0bd0*/ 	.word	0x00028850
        /*0bd4*/ 	.short	0x010a
        /*0bd6*/ 	.byte	0x05
	.zero		1


	//   ....[40]....
        /*0bd8*/ 	.word	0x0000a970
        /*0bdc*/ 	.word	0x00000006
        /*0be0*/ 	.word	0x00000000
        /*0be4*/ 	.short	0x0101
        /*0be6*/ 	.byte	0x3f
	.zero		1


	//   ....[41]....
        /*0be8*/ 	.word	0x0000c040
        /*0bec*/ 	.word	0x00000014
        /*0bf0*/ 	.word	0x00000000
        /*0bf4*/ 	.short	0x0101
        /*0bf6*/ 	.byte	0x3f
	.zero		1


	//   ....[42]....
        /*0bf8*/ 	.word	0x0000c4f0
        /*0bfc*/ 	.word	0x00000014
        /*0c00*/ 	.word	0x00000000
        /*0c04*/ 	.short	0x0101
        /*0c06*/ 	.byte	0x3f
	.zero		1


	//   ....[43]....
        /*0c08*/ 	.word	0x0000fff0
        /*0c0c*/ 	.word	0x00000000
        /*0c10*/ 	.word	0x00028840
        /*0c14*/ 	.short	0x010a
        /*0c16*/ 	.byte	0x3f
	.zero		1


	//   ....[44]....
        /*0c18*/ 	.word	0x00010e60
        /*0c1c*/ 	.word	0x00000012
        /*0c20*/ 	.word	0x00028800
        /*0c24*/ 	.short	0x0107
        /*0c26*/ 	.byte	0x3f
	.zero		1


	//   ....[45]....
        /*0c28*/ 	.word	0x00010f70
        /*0c2c*/ 	.word	0x00000012
        /*0c30*/ 	.word	0x00028800
        /*0c34*/ 	.short	0x0101
        /*0c36*/ 	.byte	0x3f
	.zero		1


	//   ....[46]....
        /*0c38*/ 	.word	0x00010f90
        /*0c3c*/ 	.word	0x00000012
        /*0c40*/ 	.word	0x00028820
        /*0c44*/ 	.short	0x010a
        /*0c46*/ 	.byte	0x3f
	.zero		1


	//   ....[47]....
        /*0c48*/ 	.word	0x00011350
        /*0c4c*/ 	.word	0x00000003
        /*0c50*/ 	.word	0x00028840
        /*0c54*/ 	.short	0x010a
        /*0c56*/ 	.byte	0x3f
	.zero		1


	//   ....[48]....
        /*0c58*/ 	.word	0x000116f0
        /*0c5c*/ 	.word	0x00000003
        /*0c60*/ 	.word	0x00000060
        /*0c64*/ 	.short	0x010a
        /*0c66*/ 	.byte	0x3f
	.zero		1


	//   ....[49]....
        /*0c68*/ 	.word	0x00011d80
        /*0c6c*/ 	.word	0x00000003
        /*0c70*/ 	.word	0x00028840
        /*0c74*/ 	.short	0x010a
        /*0c76*/ 	.byte	0x3f
	.zero		1


	//   ....[50]....
        /*0c78*/ 	.word	0x00012120
        /*0c7c*/ 	.word	0x00000002
        /*0c80*/ 	.word	0x00000060
        /*0c84*/ 	.short	0x010a
        /*0c86*/ 	.byte	0x3f
	.zero		1


	//   ....[51]....
        /*0c88*/ 	.word	0x000126f0
        /*0c8c*/ 	.word	0x00000002
        /*0c90*/ 	.word	0x00028840
        /*0c94*/ 	.short	0x010a
        /*0c96*/ 	.byte	0x3f
	.zero		1


	//   ....[52]....
        /*0c98*/ 	.word	0x00012a90
        /*0c9c*/ 	.word	0x00000002
        /*0ca0*/ 	.word	0x00000060
        /*0ca4*/ 	.short	0x010a
        /*0ca6*/ 	.byte	0x3f
	.zero		1


	//   ....[53]....
        /*0ca8*/ 	.word	0x00013010
        /*0cac*/ 	.word	0x00000000
        /*0cb0*/ 	.word	0x00028860
        /*0cb4*/ 	.short	0x010a
        /*0cb6*/ 	.byte	0x3f
	.zero		1


	//   ....[54]....
        /*0cb8*/ 	.word	0x00014640
        /*0cbc*/ 	.word	0x00000000
        /*0cc0*/ 	.word	0x00028820
        /*0cc4*/ 	.short	0x010a
        /*0cc6*/ 	.byte	0x3f
	.zero		1


	//   ....[55]....
        /*0cc8*/ 	.word	0x00014830
        /*0ccc*/ 	.word	0x00000006
        /*0cd0*/ 	.word	0x00000000
        /*0cd4*/ 	.short	0x010a
        /*0cd6*/ 	.byte	0x3f
	.zero		1


	//   ....[56]....
        /*0cd8*/ 	.word	0x00014860
        /*0cdc*/ 	.word	0x00000007
        /*0ce0*/ 	.word	0x00000000
        /*0ce4*/ 	.short	0x010a
        /*0ce6*/ 	.byte	0x3f
	.zero		1


	//   ....[57]....
        /*0ce8*/ 	.word	0x000148c0
        /*0cec*/ 	.word	0x00000004
        /*0cf0*/ 	.word	0x00000000
        /*0cf4*/ 	.short	0x010a
        /*0cf6*/ 	.byte	0x3f
	.zero		1


	//   ....[58]....
        /*0cf8*/ 	.word	0x000148f0
        /*0cfc*/ 	.word	0x00000003
        /*0d00*/ 	.word	0x00000000
        /*0d04*/ 	.short	0x010a
        /*0d06*/ 	.byte	0x3f
	.zero		1


	//   ....[59]....
        /*0d08*/ 	.word	0x00014960
        /*0d0c*/ 	.word	0x00000003
        /*0d10*/ 	.word	0x00028800
        /*0d14*/ 	.short	0x010a
        /*0d16*/ 	.byte	0x3f
	.zero		1


	//   ....[60]....
        /*0d18*/ 	.word	0x000149b0
        /*0d1c*/ 	.word	0x00000000
        /*0d20*/ 	.word	0x00028830
        /*0d24*/ 	.short	0x010a
        /*0d26*/ 	.byte	0x3f
	.zero		1


	//   ....[61]....
        /*0d28*/ 	.word	0x00014a10
        /*0d2c*/ 	.word	0x00000007
        /*0d30*/ 	.word	0x00028830
        /*0d34*/ 	.short	0x010a
        /*0d36*/ 	.byte	0x3f
	.zero		1


	//   ....[62]....
        /*0d38*/ 	.word	0x00014a70
        /*0d3c*/ 	.word	0x00000007
        /*0d40*/ 	.word	0x00028850
        /*0d44*/ 	.short	0x010a
        /*0d46*/ 	.byte	0x3f
	.zero		1


	//   ....[63]....
        /*0d48*/ 	.word	0x00014ad0
        /*0d4c*/ 	.word	0x00000007
        /*0d50*/ 	.word	0x00028830
        /*0d54*/ 	.short	0x010a
        /*0d56*/ 	.byte	0x3f
	.zero		1


	//   ....[64]....
        /*0d58*/ 	.word	0x00014b30
        /*0d5c*/ 	.word	0x00000007
        /*0d60*/ 	.word	0x00028850
        /*0d64*/ 	.short	0x010a
        /*0d66*/ 	.byte	0x3f
	.zero		1


	//   ....[65]....
        /*0d68*/ 	.word	0x00014b90
        /*0d6c*/ 	.word	0x00000005
        /*0d70*/ 	.word	0x00028850
        /*0d74*/ 	.short	0x010a
        /*0d76*/ 	.byte	0x3f
	.zero		1


	//   ....[66]....
        /*0d78*/ 	.word	0x00014d30
        /*0d7c*/ 	.word	0x00000000
        /*0d80*/ 	.word	0x00028840
        /*0d84*/ 	.short	0x010a
        /*0d86*/ 	.byte	0x3f
	.zero		1


	//   ....[67]....
        /*0d88*/ 	.word	0x00015860
        /*0d8c*/ 	.word	0x00000012
        /*0d90*/ 	.word	0x00028820
        /*0d94*/ 	.short	0x010a
        /*0d96*/ 	.byte	0x3f
	.zero		1


	//   ....[68]....
        /*0d98*/ 	.word	0x000158b0
        /*0d9c*/ 	.word	0x00000003
        /*0da0*/ 	.word	0x00028840
        /*0da4*/ 	.short	0x010a
        /*0da6*/ 	.byte	0x3f
	.zero		1


	//   ....[69]....
        /*0da8*/ 	.word	0x00015900
        /*0dac*/ 	.word	0x00000003
        /*0db0*/ 	.word	0x00000060
        /*0db4*/ 	.short	0x010a
        /*0db6*/ 	.byte	0x3f
	.zero		1


	//   ....[70]....
        /*0db8*/ 	.word	0x00015950
        /*0dbc*/ 	.word	0x00000003
        /*0dc0*/ 	.word	0x00028840
        /*0dc4*/ 	.short	0x010a
        /*0dc6*/ 	.byte	0x3f
	.zero		1


	//   ....[71]....
        /*0dc8*/ 	.word	0x000159a0
        /*0dcc*/ 	.word	0x00000002
        /*0dd0*/ 	.word	0x00000060
        /*0dd4*/ 	.short	0x010a
        /*0dd6*/ 	.byte	0x3f
	.zero		1


	//   ....[72]....
        /*0dd8*/ 	.word	0x000159f0
        /*0ddc*/ 	.word	0x00000002
        /*0de0*/ 	.word	0x00028840
        /*0de4*/ 	.short	0x010a
        /*0de6*/ 	.byte	0x3f
	.zero		1


	//   ....[73]....
        /*0de8*/ 	.word	0x00015a40
        /*0dec*/ 	.word	0x00000002
        /*0df0*/ 	.word	0x00000060
        /*0df4*/ 	.short	0x010a
        /*0df6*/ 	.byte	0x3f
	.zero		1


	//   ....[74]....
        /*0df8*/ 	.word	0x00015a90
        /*0dfc*/ 	.word	0x00000000
        /*0e00*/ 	.word	0x00028860
        /*0e04*/ 	.short	0x010a
        /*0e06*/ 	.byte	0x3f
	.zero		1


	//   ....[75]....
        /*0e08*/ 	.word	0x00016560
        /*0e0c*/ 	.word	0x00000000
        /*0e10*/ 	.word	0x00028820
        /*0e14*/ 	.short	0x010a
        /*0e16*/ 	.byte	0x3f
	.zero		1


	//   ....[76]....
        /*0e18*/ 	.word	0x00016700
        /*0e1c*/ 	.word	0x00000006
        /*0e20*/ 	.word	0x00000000
        /*0e24*/ 	.short	0x010a
        /*0e26*/ 	.byte	0x3f
	.zero		1


	//   ....[77]....
        /*0e28*/ 	.word	0x00016750
        /*0e2c*/ 	.word	0x00000007
        /*0e30*/ 	.word	0x00000000
        /*0e34*/ 	.short	0x010a
        /*0e36*/ 	.byte	0x3f
	.zero		1


	//   ....[78]....
        /*0e38*/ 	.word	0x000167a0
        /*0e3c*/ 	.word	0x00000004
        /*0e40*/ 	.word	0x00000000
        /*0e44*/ 	.short	0x010a
        /*0e46*/ 	.byte	0x3f
	.zero		1


	//----- nvinfo : EIATTR_NUM_MBARRIERS
	.align		4
.L_298:
        /*0e48*/ 	.byte	0x03, 0x38
        /*0e4a*/ 	.short	0x0016


	//----- nvinfo : EIATTR_EXIT_INSTR_OFFSETS
	.align		4
        /*0e4c*/ 	.byte	0x04, 0x1c
        /*0e4e*/ 	.short	(.L_300 - .L_299)


	//   ....[0]....
.L_299:
        /*0e50*/ 	.word	0x00000a80


	//   ....[1]....
        /*0e54*/ 	.word	0x0000dc30


	//   ....[2]....
        /*0e58*/ 	.word	0x00014940


	//----- nvinfo : EIATTR_MAX_THREADS
	.align		4
.L_300:
        /*0e5c*/ 	.byte	0x04, 0x05
        /*0e5e*/ 	.short	(.L_302 - .L_301)
.L_301:
        /*0e60*/ 	.word	0x00000180
        /*0e64*/ 	.word	0x00000001
        /*0e68*/ 	.word	0x00000001


	//----- nvinfo : EIATTR_CRS_STACK_SIZE
	.align		4
.L_302:
        /*0e6c*/ 	.byte	0x04, 0x1e
        /*0e6e*/ 	.short	(.L_304 - .L_303)
.L_303:
        /*0e70*/ 	.word	0x00000000


	//----- nvinfo : EIATTR_CBANK_PARAM_SIZE
	.align		4
.L_304:
        /*0e74*/ 	.byte	0x03, 0x19
        /*0e76*/ 	.short	0x0af0


	//----- nvinfo : EIATTR_PARAM_CBANK
	.align		4
        /*0e78*/ 	.byte	0x04, 0x0a
        /*0e7a*/ 	.short	(.L_306 - .L_305)
	.align		4
.L_305:
        /*0e7c*/ 	.word	index@(.nv.constant0._ZN7cutlass13device_kernelIN5flash11enable_sm90INS1_16FlashAttnFwdSm90INS1_25CollectiveMainloopFwdSm90ILi2EN4cute5tupleIJNS5_1CILi1EEES8_S8_EEENS6_IJNS7_ILi128EEESA_SA_EEELi128ENS_10bfloat16_tEfNS_4arch4Sm90ELb1ELb0ELb1ELb1ELb0ELb0ELb0ELb1ELb1ELb1ELb1ELb0EEENS1_21CollectiveEpilogueFwdISB_S9_SC_SE_Li256ELb1ELb1ELb1ELb0EEENS1_36VarlenDynamicPersistentTileSchedulerILi128ELi128ELi256ELi128ELb1ELb1ELb1ELb1ELb1ELb1EEEEEEEEEvNT_6ParamsE)
        /*0e80*/ 	.short	0x0210
        /*0e82*/ 	.short	0x0af0


	//----- nvinfo : EIATTR_SW_WAR
	.align		4
.L_306:
        /*0e84*/ 	.byte	0x04, 0x36
        /*0e86*/ 	.short	(.L_308 - .L_307)
.L_307:
        /*0e88*/ 	.word	0x00000008
.L_308:


//--------------------- .nv.info._ZN7cutlass13device_kernelIN5flash11enable_sm90INS1_16FlashAttnFwdSm90INS1_25CollectiveMainloopFwdSm90ILi2EN4cute5tupleIJNS5_1CILi1EEES8_S8_EEENS6_IJNS7_ILi128EEESA_SA_EEELi128ENS_10bfloat16_tEfNS_4arch4Sm90ELb1ELb0ELb1ELb1ELb0ELb1ELb0ELb1ELb1ELb1ELb1ELb0EEENS1_21CollectiveEpilogueFwdISB_S9_SC_SE_Li256ELb1ELb1ELb1ELb0EEENS1_36VarlenDynamicPersistentTileSchedulerILi128ELi128ELi256ELi128ELb1ELb1ELb1ELb1ELb1ELb1EEEEEEEEEvNT_6ParamsE --------------------------
	.section	.nv.info._ZN7cutlass13device_kernelIN5flash11enable_sm90INS1_16FlashAttnFwdSm90INS1_25CollectiveMainloopFwdSm90ILi2EN4cute5tupleIJNS5_1CILi1EEES8_S8_EEENS6_IJNS7_ILi128EEESA_SA_EEELi128ENS_10bfloat16_tEfNS_4arch4Sm90ELb1ELb0ELb1ELb1ELb0ELb1ELb0ELb1ELb1ELb1ELb1ELb0EEENS1_21CollectiveEpilogueFwdISB_S9_SC_SE_Li256ELb1ELb1ELb1ELb0EEENS1_36VarlenDynamicPersistentTileSchedulerILi128ELi128ELi256ELi128ELb1ELb1ELb1ELb1ELb1ELb1EEEEEEEEEvNT_6ParamsE,"",@"SHT_CUDA_INFO"
	.sectionflags	@""
	.align	4


	//----- nvinfo : EIATTR_CUDA_API_VERSION
	.align		4
        /*0000*/ 	.byte	0x04, 0x37
        /*0002*/ 	.short	(.L_310 - .L_309)
.L_309:
        /*0004*/ 	.word	0x00000082


	//----- nvinfo : EIATTR_KPARAM_INFO
	.align		4
.L_310:
        /*0008*/ 	.byte	0x04, 0x17
        /*000a*/ 	.short	(.L_312 - .L_311)
.L_311:
        /*000c*/ 	.word	0x00000000
        /*0010*/ 	.short	0x0000
        /*0012*/ 	.short	0x0070
        /*0014*/ 	.byte	0x00, 0xf0, 0x01, 0x2a


	//----- nvinfo : EIATTR_SPARSE_MMA_MASK
	.align		4
.L_312:
        /*0018*/ 	.byte	0x03, 0x50
        /*001a*/ 	.short	0x0000


	//----- nvinfo : EIATTR_MAXREG_COUNT
	.align		4
        /*001c*/ 	.byte	0x03, 0x1b
        /*001e*/ 	.short	0x00a8


	//----- nvinfo : EIATTR_NUM_BARRIERS
	.align		4
        /*0020*/ 	.byte	0x02, 0x4c
        /*0022*/ 	.byte	0x10
	.zero		1


	//----- nvinfo : EIATTR_EXTERNS
	.align		4
        /*0024*/ 	.byte	0x04, 0x0f
        /*0026*/ 	.short	(.L_314 - .L_313)


	//   ....[0]....
	.align		4
.L_313:
        /*0028*/ 	.word	index@(__assertfail)


	//----- nvinfo : EIATTR_ANNOTATIONS
	.align		4
.L_314:
        /*002c*/ 	.byte	0x04, 0x55
        /*002e*/ 	.short	(.L_316 - .L_315)


	//   ....[0]....
.L_315:
        /* <DEDUP_REMOVED lines=95> */


	//----- nvinfo : EIATTR_MERCURY_ISA_VERSION
	.align		4
.L_316:
        /*0610*/ 	.byte	0x03, 0x5f
        /*0612*/ 	.short	0x0101


	//----- nvinfo : EIATTR_UNUSED_LOAD_BYTE_OFFSET
	.align		4
        /*0614*/ 	.byte	0x04, 0x44
        /*0616*/ 	.short	(.L_318 - .L_317)


	//   ....[0]....
.L_317:
        /*0618*/ 	.word	0x00000ad0
        /*061c*/ 	.word	0x0000fff0


	//   ....[1]....
        /*0620*/ 	.word	0x00018220
        /*0624*/ 	.word	0x0000fff0


	//----- nvinfo : EIATTR_INT_WARP_WIDE_INSTR_OFFSETS
	.align		4
.L_318:
        /*0628*/ 	.byte	0x04, 0x31
        /*062a*/ 	.short	(.L_320 - .L_319)


	//   ....[0]....
.L_319:
        /*062c*/ 	.word	0x00000190


	//   ....[1]....
        /*0630*/ 	.word	0x000001d0


	//   ....[2]....
        /*0634*/ 	.word	0x00000240


	//   ....[3]....
        /*0638*/ 	.word	0x0001e370


	//   ....[4]....
        /*063c*/ 	.word	0x0001e400


	//   ....[5]....
        /*0640*/ 	.word	0x00021aa0


	//   ....[6]....
        /*0644*/ 	.word	0x00021b00


	//----- nvinfo : EIATTR_COOP_GROUP_MASK_REGIDS
	.align		4
.L_320:
        /*0648*/ 	.byte	0x04, 0x29
        /*064a*/ 	.short	(.L_322 - .L_321)


	//   ....[0]....
.L_321:
        /*064c*/ 	.word	0xffffffff


	//   ....[1]....
        /*0650*/ 	.word	0xffffffff


	//   ....[2]....
        /*0654*/ 	.word	0xffffffff


	//   ....[3]....
        /*0658*/ 	.word	0xffffffff


	//   ....[4]....
        /*065c*/ 	.word	0xffffffff


	//   ....[5]....
        /*0660*/ 	.word	0xffffffff


	//   ....[6]....
        /*0664*/ 	.word	0xffffffff


	//   ....[7]....
        /*0668*/ 	.word	0xffffffff


	//   ....[8]....
        /*066c*/ 	.word	0xffffffff


	//   ....[9]....
        /*0670*/ 	.word	0xffffffff


	//   ....[10]....
        /*0674*/ 	.word	0xffffffff


	//   ....[11]....
        /*0678*/ 	.word	0xffffffff


	//   ....[12]....
        /*067c*/ 	.word	0xffffffff


	//   ....[13]....
        /*0680*/ 	.word	0xffffffff


	//   ....[14]....
        /*0684*/ 	.word	0xffffffff


	//   ....[15]....
        /*0688*/ 	.word	0xffffffff


	//   ....[16]....
        /*068c*/ 	.word	0xffffffff


	//   ....[17]....
        /*0690*/ 	.word	0xffffffff


	//   ....[18]....
        /*0694*/ 	.word	0xffffffff


	//   ....[19]....
        /*0698*/ 	.word	0xffffffff


	//   ....[20]....
        /*069c*/ 	.word	0xffffffff


	//   ....[21]....
        /*06a0*/ 	.word	0xffffffff


	//   ....[22]....
        /*06a4*/ 	.word	0xffffffff


	//   ....[23]....
        /*06a8*/ 	.word	0xffffffff


	//   ....[24]....
        /*06ac*/ 	.word	0xffffffff


	//   ....[25]....
        /*06b0*/ 	.word	0xffffffff


	//   ....[26]....
        /*06b4*/ 	.word	0xffffffff


	//   ....[27]....
        /*06b8*/ 	.word	0xffffffff


	//   ....[28]....
        /*06bc*/ 	.word	0xffffffff


	//   ....[29]....
        /*06c0*/ 	.word	0xffffffff


	//   ....[30]....
        /*06c4*/ 	.word	0xffffffff


	//   ....[31]....
        /*06c8*/ 	.word	0xffffffff


	//   ....[32]....
        /*06cc*/ 	.word	0xffffffff


	//   ....[33]....
        /*06d0*/ 	.word	0xffffffff


	//   ....[34]....
        /*06d4*/ 	.word	0xffffffff


	//   ....[35]....
        /*06d8*/ 	.word	0xffffffff


	//   ....[36]....
        /*06dc*/ 	.word	0xffffffff


	//   ....[37]....
        /*06e0*/ 	.word	0xffffffff


	//   ....[38]....
        /*06e4*/ 	.word	0xffffffff


	//   ....[39]....
        /*06e8*/ 	.word	0xffffffff


	//   ....[40]....
        /*06ec*/ 	.word	0xffffffff


	//   ....[41]....
        /*06f0*/ 	.word	0xffffffff


	//   ....[42]....
        /*06f4*/ 	.word	0xffffffff


	//   ....[43]....
        /*06f8*/ 	.word	0xffffffff


	//   ....[44]....
        /*06fc*/ 	.word	0xffffffff


	//   ....[45]....
        /*0700*/ 	.word	0xffffffff


	//   ....[46]....
        /*0704*/ 	.word	0xffffffff


	//   ....[47]....
        /*0708*/ 	.word	0xffffffff


	//   ....[48]....
        /*070c*/ 	.word	0xffffffff


	//   ....[49]....
        /*0710*/ 	.word	0xffffffff


	//   ....[50]....
        /*0714*/ 	.word	0xffffffff


	//   ....[51]....
        /*0718*/ 	.word	0xffffffff


	//   ....[52]....
        /*071c*/ 	.word	0xffffffff


	//   ....[53]....
        /*0720*/ 	.word	0xffffffff


	//   ....[54]....
        /*0724*/ 	.word	0xffffffff


	//   ....[55]....
        /*0728*/ 	.word	0xffffffff


	//   ....[56]....
        /*072c*/ 	.word	0xffffffff


	//   ....[57]....
        /*0730*/ 	.word	0xffffffff


	//   ....[58]....
        /*0734*/ 	.word	0xffffffff


	//   ....[59]....
        /*0738*/ 	.word	0xffffffff


	//   ....[60]....
        /*073c*/ 	.word	0xffffffff


	//   ....[61]....
        /*0740*/ 	.word	0xffffffff


	//   ....[62]....
        /*0744*/ 	.word	0xffffffff


	//   ....[63]....
        /*0748*/ 	.word	0xffffffff


	//   ....[64]....
        /*074c*/ 	.word	0xffffffff


	//   ....[65]....
        /*0750*/ 	.word	0xffffffff


	//   ....[66]....
        /*0754*/ 	.word	0xffffffff


	//   ....[67]....
        /*0758*/ 	.word	0xffffffff


	//   ....[68]....
        /*075c*/ 	.word	0xffffffff


	//   ....[69]....
        /*0760*/ 	.word	0xffffffff


	//   ....[70]....
        /*0764*/ 	.word	0xffffffff


	//   ....[71]....
        /*0768*/ 	.word	0xffffffff


	//   ....[72]....
        /*076c*/ 	.word	0xffffffff


	//   ....[73]....
        /*0770*/ 	.word	0xffffffff


	//   ....[74]....
        /*0774*/ 	.word	0xffffffff


	//   ....[75]....
        /*0778*/ 	.word	0xffffffff


	//   ....[76]....
        /*077c*/ 	.word	0xffffffff


	//   ....[77]....
        /*0780*/ 	.word	0xffffffff


	//   ....[78]....
        /*0784*/ 	.word	0xffffffff


	//   ....[79]....
        /*0788*/ 	.word	0xffffffff


	//   ....[80]....
        /*078c*/ 	.word	0xffffffff


	//   ....[81]....
        /*0790*/ 	.word	0xffffffff


	//   ....[82]....
        /*0794*/ 	.word	0xffffffff


	//   ....[83]....
        /*0798*/ 	.word	0xffffffff


	//   ....[84]....
        /*079c*/ 	.word	0xffffffff


	//   ....[85]....
        /*07a0*/ 	.word	0xffffffff


	//   ....[86]....
        /*07a4*/ 	.word	0xffffffff


	//   ....[87]....
        /*07a8*/ 	.word	0xffffffff


	//   ....[88]....
        /*07ac*/ 	.word	0xffffffff


	//   ....[89]....
        /*07b0*/ 	.word	0xffffffff


	//   ....[90]....
        /*07b4*/ 	.word	0xffffffff


	//   ....[91]....
        /*07b8*/ 	.word	0xffffffff


	//   ....[92]....
        /*07bc*/ 	.word	0xffffffff


	//   ....[93]....
        /*07c0*/ 	.word	0xffffffff


	//   ....[94]....
        /*07c4*/ 	.word	0xffffffff


	//   ....[95]....
        /*07c8*/ 	.word	0xffffffff


	//   ....[96]....
        /*07cc*/ 	.word	0xffffffff


	//   ....[97]....
        /*07d0*/ 	.word	0xffffffff


	//   ....[98]....
        /*07d4*/ 	.word	0xffffffff


	//   ....[99]....
        /*07d8*/ 	.word	0xffffffff


	//   ....[100]....
        /*07dc*/ 	.word	0xffffffff


	//   ....[101]....
        /*07e0*/ 	.word	0xffffffff


	//   ....[102]....
        /*07e4*/ 	.word	0xffffffff


	//   ....[103]....
        /*07e8*/ 	.word	0xffffffff


	//   ....[104]....
        /*07ec*/ 	.word	0xffffffff


	//   ....[105]....
        /*07f0*/ 	.word	0xffffffff


	//   ....[106]....
        /*07f4*/ 	.word	0xffffffff


	//   ....[107]....
        /*07f8*/ 	.word	0xffffffff


	//   ....[108]....
        /*07fc*/ 	.word	0xffffffff


	//   ....[109]....
        /*0800*/ 	.word	0xffffffff


	//   ....[110]....
        /*0804*/ 	.word	0xffffffff


	//   ....[111]....
        /*0808*/ 	.word	0xffffffff


	//   ....[112]....
        /*080c*/ 	.word	0xffffffff


	//   ....[113]....
        /*0810*/ 	.word	0xffffffff


	//   ....[114]....
        /*0814*/ 	.word	0xffffffff


	//   ....[115]....
        /*0818*/ 	.word	0xffffffff


	//   ....[116]....
        /*081c*/ 	.word	0xffffffff


	//   ....[117]....
        /*0820*/ 	.word	0xffffffff


	//   ....[118]....
        /*0824*/ 	.word	0xffffffff


	//   ....[119]....
        /*0828*/ 	.word	0xffffffff


	//   ....[120]....
        /*082c*/ 	.word	0xffffffff


	//   ....[121]....
        /*0830*/ 	.word	0xffffffff


	//   ....[122]....
        /*0834*/ 	.word	0xffffffff


	//   ....[123]....
        /*0838*/ 	.word	0xffffffff


	//   ....[124]....
        /*083c*/ 	.word	0xffffffff


	//   ....[125]....
        /*0840*/ 	.word	0xffffffff


	//   ....[126]....
        /*0844*/ 	.word	0xffffffff


	//   ....[127]....
        /*0848*/ 	.word	0xffffffff


	//   ....[128]....
        /*084c*/ 	.word	0xffffffff


	//   ....[129]....
        /*0850*/ 	.word	0xffffffff


	//   ....[130]....
        /*0854*/ 	.word	0xffffffff


	//   ....[131]....
        /*0858*/ 	.word	0xffffffff


	//   ....[132]....
        /*085c*/ 	.word	0xffffffff


	//   ....[133]....
        /*0860*/ 	.word	0xffffffff


	//   ....[134]....
        /*0864*/ 	.word	0xffffffff


	//   ....[135]....
        /*0868*/ 	.word	0xffffffff


	//   ....[136]....
        /*086c*/ 	.word	0xffffffff


	//   ....[137]....
        /*0870*/ 	.word	0xffffffff


	//   ....[138]....
        /*0874*/ 	.word	0x0500000f


	//   ....[139]....
        /*0878*/ 	.word	0x0500000f


	//   ....[140]....
        /*087c*/ 	.word	0x0500000f


	//   ....[141]....
        /*0880*/ 	.word	0x0500000f


	//   ....[142]....
        /*0884*/ 	.word	0x0500000f


	//   ....[143]....
        /*0888*/ 	.word	0x0500000f


	//   ....[144]....
        /*088c*/ 	.word	0x0500000f


	//   ....[145]....
        /*0890*/ 	.word	0x0500000f


	//   ....[146]....
        /*0894*/ 	.word	0x0500000f


	//   ....[147]....
        /*0898*/ 	.word	0x0500000f


	//   ....[148]....
        /*089c*/ 	.word	0x0500000f


	//   ....[149]....
        /*08a0*/ 	.word	0x0500000f


	//   ....[150]....
        /*08a4*/ 	.word	0x0500000f


	//   ....[151]....
        /*08a8*/ 	.word	0x0500000f


	//   ....[152]....
        /*08ac*/ 	.word	0x0500000f


	//   ....[153]....
        /*08b0*/ 	.word	0x0500000f


	//   ....[154]....
        /*08b4*/ 	.word	0x0500000f


	//   ....[155]....
        /*08b8*/ 	.word	0x0500000f


	//   ....[156]....
        /*08bc*/ 	.word	0x0500000f


	//   ....[157]....
        /*08c0*/ 	.word	0x0500000f


	//   ....[158]....
        /*08c4*/ 	.word	0x0500000f


	//   ....[159]....
        /*08c8*/ 	.word	0x0500000f


	//   ....[160]....
        /*08cc*/ 	.word	0x0500000f


	//   ....[161]....
        /*08d0*/ 	.word	0x0500000f


	//   ....[162]....
        /*08d4*/ 	.word	0x0500000f


	//   ....[163]....
        /*08d8*/ 	.word	0x0500000f


	//   ....[164]....
        /*08dc*/ 	.word	0x0500000f


	//   ....[165]....
        /*08e0*/ 	.word	0x0500000f


	//   ....[166]....
        /*08e4*/ 	.word	0x0500000f


	//   ....[167]....
        /*08e8*/ 	.word	0x0500000f


	//   ....[168]....
        /*08ec*/ 	.word	0x0500000f


	//   ....[169]....
        /*08f0*/ 	.word	0x0500000f


	//   ....[170]....
        /*08f4*/ 	.word	0x0500000f


	//   ....[171]....
        /*08f8*/ 	.word	0x0500000f


	//   ....[172]....
        /*08fc*/ 	.word	0x0500000f


	//   ....[173]....
        /*0900*/ 	.word	0x0500000f


	//   ....[174]....
        /*0904*/ 	.word	0x0500000f


	//   ....[175]....
        /*0908*/ 	.word	0x0500000f


	//   ....[176]....
        /*090c*/ 	.word	0x0500000f


	//   ....[177]....
        /*0910*/ 	.word	0x0500000f


	//   ....[178]....
        /*0914*/ 	.word	0x0500000f


	//   ....[179]....
        /*0918*/ 	.word	0x0500000f


	//   ....[180]....
        /*091c*/ 	.word	0x0500000f


	//   ....[181]....
        /*0920*/ 	.word	0x0500000f


	//   ....[182]....
        /*0924*/ 	.word	0x0500000f


	//   ....[183]....
        /*0928*/ 	.word	0x0500000f


	//   ....[184]....
        /*092c*/ 	.word	0x0500000f


	//   ....[185]....
        /*0930*/ 	.word	0x0500000f


	//   ....[186]....
        /*0934*/ 	.word	0x0500000f


	//   ....[187]....
        /*0938*/ 	.word	0x0500000f


	//   ....[188]....
        /*093c*/ 	.word	0x0500000f


	//   ....[189]....
        /*0940*/ 	.word	0x0500000f


	//   ....[190]....
        /*0944*/ 	.word	0x0500000f


	//   ....[191]....
        /*0948*/ 	.word	0x0500000f


	//   ....[192]....
        /*094c*/ 	.word	0x0500000f


	//   ....[193]....
        /*0950*/ 	.word	0x0500000f


	//   ....[194]....
        /*0954*/ 	.word	0x0500000f


	//   ....[195]....
        /*0958*/ 	.word	0x0500000f


	//   ....[196]....
        /*095c*/ 	.word	0x0500000f


	//   ....[197]....
        /*0960*/ 	.word	0x0500000f


	//   ....[198]....
        /*0964*/ 	.word	0x0500000f


	//   ....[199]....
        /*0968*/ 	.word	0x0500000f


	//   ....[200]....
        /*096c*/ 	.word	0x0500000f


	//   ....[201]....
        /*0970*/ 	.word	0x0500000f


	//   ....[202]....
        /*0974*/ 	.word	0x0500000f


	//   ....[203]....
        /*0978*/ 	.word	0x0500000f


	//   ....[204]....
        /*097c*/ 	.word	0x0500000f


	//   ....[205]....
        /*0980*/ 	.word	0x0500000f


	//   ....[206]....
        /*0984*/ 	.word	0x0500000f


	//   ....[207]....
        /*0988*/ 	.word	0x0500000f


	//   ....[208]....
        /*098c*/ 	.word	0x0500000f


	//   ....[209]....
        /*0990*/ 	.word	0x0500000f


	//   ....[210]....
        /*0994*/ 	.word	0x0500000f


	//   ....[211]....
        /*0998*/ 	.word	0x0500000f


	//   ....[212]....
        /*099c*/ 	.word	0x0500000f


	//   ....[213]....
        /*09a0*/ 	.word	0x0500000f


	//   ....[214]....
        /*09a4*/ 	.word	0x0500000f


	//   ....[215]....
        /*09a8*/ 	.word	0x0500000f


	//   ....[216]....
        /*09ac*/ 	.word	0x0500000f


	//   ....[217]....
        /*09b0*/ 	.word	0x0500000f


	//   ....[218]....
        /*09b4*/ 	.word	0x0500000f


	//   ....[219]....
        /*09b8*/ 	.word	0x0500000f


	//   ....[220]....
        /*09bc*/ 	.word	0x0500000f


	//   ....[221]....
        /*09c0*/ 	.word	0x0500000f


	//   ....[222]....
        /*09c4*/ 	.word	0x0500000f


	//   ....[223]....
        /*09c8*/ 	.word	0x0500000f


	//   ....[224]....
        /*09cc*/ 	.word	0x0500000f


	//   ....[225]....
        /*09d0*/ 	.word	0x0500000f


	//   ....[226]....
        /*09d4*/ 	.word	0x0500000f


	//   ....[227]....
        /*09d8*/ 	.word	0x0500000f


	//----- nvinfo : EIATTR_COOP_GROUP_INSTR_OFFSETS
	.align		4
.L_322:
        /*09dc*/ 	.byte	0x04, 0x28
        /*09de*/ 	.short	(.L_324 - .L_323)


	//   ....[0]....
.L_323:
        /*09e0*/ 	.word	0x00000070


	//   ....[1]....
        /*09e4*/ 	.word	0x000001a0


	//   ....[2]....
        /*09e8*/ 	.word	0x000001f0


	//   ....[3]....
        /*09ec*/ 	.word	0x00000420


	//   ....[4]....
        /*09f0*/ 	.word	0x00000580


	//   ....[5]....
        /*09f4*/ 	.word	0x000006a0


	//   ....[6]....
        /*09f8*/ 	.word	0x00000800


	//   ....[7]....
        /*09fc*/ 	.word	0x00009650


	//   ....[8]....
        /*0a00*/ 	.word	0x00009d30


	//   ....[9]....
        /*0a04*/ 	.word	0x00009d40


	//   ....[10]....
        /*0a08*/ 	.word	0x00009d50


	//   ....[11]....
        /*0a0c*/ 	.word	0x00009d60


	//   ....[12]....
        /*0a10*/ 	.word	0x0000a0a0


	//   ....[13]....
        /*0a14*/ 	.word	0x0000a0b0


	//   ....[14]....
        /*0a18*/ 	.word	0x0000a0c0


	//   ....[15]....
        /*0a1c*/ 	.word	0x0000a0d0


	//   ....[16]....
        /*0a20*/ 	.word	0x0000a3f0


	//   ....[17]....
        /*0a24*/ 	.word	0x0000a400


	//   ....[18]....
        /*0a28*/ 	.word	0x0000a410


	//   ....[19]....
        /*0a2c*/ 	.word	0x0000a420


	//   ....[20]....
        /*0a30*/ 	.word	0x0000a760


	//   ....[21]....
        /*0a34*/ 	.word	0x0000a770


	//   ....[22]....
        /*0a38*/ 	.word	0x0000a780


	//   ....[23]....
        /*0a3c*/ 	.word	0x0000a790


	//   ....[24]....
        /*0a40*/ 	.word	0x0000c680


	//   ....[25]....
        /*0a44*/ 	.word	0x0000c6a0


	//   ....[26]....
        /*0a48*/ 	.word	0x0000c6b0


	//   ....[27]....
        /*0a4c*/ 	.word	0x0000c6c0


	//   ....[28]....
        /*0a50*/ 	.word	0x0000c7d0


	//   ....[29]....
        /*0a54*/ 	.word	0x0000c820


	//   ....[30]....
        /*0a58*/ 	.word	0x0000c850


	//   ....[31]....
        /*0a5c*/ 	.word	0x0000c890


	//   ....[32]....
        /*0a60*/ 	.word	0x0000cc10


	//   ....[33]....
        /*0a64*/ 	.word	0x0000cc30


	//   ....[34]....
        /*0a68*/ 	.word	0x0000cc50


	//   ....[35]....
        /*0a6c*/ 	.word	0x0000cc60


	//   ....[36]....
        /*0a70*/ 	.word	0x0000cd20


	//   ....[37]....
        /*0a74*/ 	.word	0x0000cd40


	//   ....[38]....
        /*0a78*/ 	.word	0x0000cd50


	//   ....[39]....
        /*0a7c*/ 	.word	0x0000cdd0


	//   ....[40]....
        /*0a80*/ 	.word	0x0000f390


	//   ....[41]....
        /*0a84*/ 	.word	0x0000f3a0


	//   ....[42]....
        /*0a88*/ 	.word	0x00010200


	//   ....[43]....
        /*0a8c*/ 	.word	0x00010260


	//   ....[44]....
        /*0a90*/ 	.word	0x00010cd0


	//   ....[45]....
        /*0a94*/ 	.word	0x00010d60


	//   ....[46]....
        /*0a98*/ 	.word	0x00012960


	//   ....[47]....
        /*0a9c*/ 	.word	0x000130f0


	//   ....[48]....
        /*0aa0*/ 	.word	0x000131a0


	//   ....[49]....
        /*0aa4*/ 	.word	0x000131e0


	//   ....[50]....
        /*0aa8*/ 	.word	0x00013bc0


	//   ....[51]....
        /*0aac*/ 	.word	0x00013c40


	//   ....[52]....
        /*0ab0*/ 	.word	0x00016000


	//   ....[53]....
        /*0ab4*/ 	.word	0x00016030


	//   ....[54]....
        /*0ab8*/ 	.word	0x000165d0


	//   ....[55]....
        /*0abc*/ 	.word	0x00016630


	//   ....[56]....
        /*0ac0*/ 	.word	0x00017870


	//   ....[57]....
        /*0ac4*/ 	.word	0x00017c10


	//   ....[58]....
        /*0ac8*/ 	.word	0x00017c40


	//   ....[59]....
        /*0acc*/ 	.word	0x00017c50


	//   ....[60]....
        /*0ad0*/ 	.word	0x00018cb0


	//   ....[61]....
        /*0ad4*/ 	.word	0x00018cd0


	//   ....[62]....
        /*0ad8*/ 	.word	0x00018cf0


	//   ....[63]....
        /*0adc*/ 	.word	0x00018d00


	//   ....[64]....
        /*0ae0*/ 	.word	0x000193c0


	//   ....[65]....
        /*0ae4*/ 	.word	0x000193d0


	//   ....[66]....
        /*0ae8*/ 	.word	0x000194d0


	//   ....[67]....
        /*0aec*/ 	.word	0x000194e0


	//   ....[68]....
        /*0af0*/ 	.word	0x000195f0


	//   ....[69]....
        /*0af4*/ 	.word	0x00019600


	//   ....[70]....
        /*0af8*/ 	.word	0x00019710


	//   ....[71]....
        /*0afc*/ 	.word	0x00019720


	//   ....[72]....
        /*0b00*/ 	.word	0x00019ad0


	//   ....[73]....
        /*0b04*/ 	.word	0x00019ae0


	//   ....[74]....
        /*0b08*/ 	.word	0x0001a030


	//   ....[75]....
        /*0b0c*/ 	.word	0x0001a040


	//   ....[76]....
        /*0b10*/ 	.word	0x0001ad30


	//   ....[77]....
        /*0b14*/ 	.word	0x0001ad40


	//   ....[78]....
        /*0b18*/ 	.word	0x0001ae50


	//   ....[79]....
        /*0b1c*/ 	.word	0x0001ae60


	//   ....[80]....
        /*0b20*/ 	.word	0x0001af70


	//   ....[81]....
        /*0b24*/ 	.word	0x0001af80


	//   ....[82]....
        /*0b28*/ 	.word	0x0001b090


	//   ....[83]....
        /*0b2c*/ 	.word	0x0001b0a0


	//   ....[84]....
        /*0b30*/ 	.word	0x0001b210


	//   ....[85]....
        /*0b34*/ 	.word	0x0001b440


	//   ....[86]....
        /*0b38*/ 	.word	0x0001b470


	//   ....[87]....
        /*0b3c*/ 	.word	0x0001b4a0


	//   ....[88]....
        /*0b40*/ 	.word	0x0001b4d0


	//   ....[89]....
        /*0b44*/ 	.word	0x0001b500


	//   ....[90]....
        /*0b48*/ 	.word	0x0001b530


	//   ....[91]....
        /*0b4c*/ 	.word	0x0001b6d0


	//   ....[92]....
        /*0b50*/ 	.word	0x0001b700


	//   ....[93]....
        /*0b54*/ 	.word	0x0001b730


	//   ....[94]....
        /*0b58*/ 	.word	0x0001b760


	//   ....[95]....
        /*0b5c*/ 	.word	0x0001b790


	//   ....[96]....
        /*0b60*/ 	.word	0x0001b7c0


	//   ....[97]....
        /*0b64*/ 	.word	0x0001b860


	//   ....[98]....
        /*0b68*/ 	.word	0x0001b890


	//   ....[99]....
        /*0b6c*/ 	.word	0x0001b8a0


	//   ....[100]....
        /*0b70*/ 	.word	0x0001b8d0


	//   ....[101]....
        /*0b74*/ 	.word	0x0001cea0


	//   ....[102]....
        /*0b78*/ 	.word	0x0001e950


	//   ....[103]....
        /*0b7c*/ 	.word	0x0001f510


	//   ....[104]....
        /*0b80*/ 	.word	0x0001f520


	//   ....[105]....
        /*0b84*/ 	.word	0x0001f550


	//   ....[106]....
        /*0b88*/ 	.word	0x0001f560


	//   ....[107]....
        /*0b8c*/ 	.word	0x0001f670


	//   ....[108]....
        /*0b90*/ 	.word	0x0001f680


	//   ....[109]....
        /*0b94*/ 	.word	0x0001f710


	//   ....[110]....
        /*0b98*/ 	.word	0x0001f720


	//   ....[111]....
        /*0b9c*/ 	.word	0x0001f7b0


	//   ....[112]....
        /*0ba0*/ 	.word	0x0001f7c0


	//   ....[113]....
        /*0ba4*/ 	.word	0x0001f850


	//   ....[114]....
        /*0ba8*/ 	.word	0x0001f860


	//   ....[115]....
        /*0bac*/ 	.word	0x0001f8f0


	//   ....[116]....
        /*0bb0*/ 	.word	0x0001f900


	//   ....[117]....
        /*0bb4*/ 	.word	0x0001f950


	//   ....[118]....
        /*0bb8*/ 	.word	0x0001f980


	//   ....[119]....
        /*0bbc*/ 	.word	0x000221e0


	//   ....[120]....
        /*0bc0*/ 	.word	0x00022260


	//   ....[121]....
        /*0bc4*/ 	.word	0x00022290


	//   ....[122]....
        /*0bc8*/ 	.word	0x000222a0


	//   ....[123]....
        /*0bcc*/ 	.word	0x000222d0


	//   ....[124]....
        /*0bd0*/ 	.word	0x00022300


	//   ....[125]....
        /*0bd4*/ 	.word	0x00022330


	//   ....[126]....
        /*0bd8*/ 	.word	0x00022360


	//   ....[127]....
        /*0bdc*/ 	.word	0x00022520


	//   ....[128]....
        /*0be0*/ 	.word	0x00022550


	//   ....[129]....
        /*0be4*/ 	.word	0x00022580


	//   ....[130]....
        /*0be8*/ 	.word	0x000225b0


	//   ....[131]....
        /*0bec*/ 	.word	0x000225e0


	//   ....[132]....
        /*0bf0*/ 	.word	0x00022610


	//   ....[133]....
        /*0bf4*/ 	.word	0x000226e0


	//   ....[134]....
        /*0bf8*/ 	.word	0x00022700


	//   ....[135]....
        /*0bfc*/ 	.word	0x00022710


	//   ....[136]....
        /*0c00*/ 	.word	0x00022790


	//   ....[137]....
        /*0c04*/ 	.word	0x000232d0


	//   ....[138]....
        /*0c08*/ 	.word	0x00023740


	//   ....[139]....
        /*0c0c*/ 	.word	0x000237f0


	//   ....[140]....
        /*0c10*/ 	.word	0x00023880


	//   ....[141]....
        /*0c14*/ 	.word	0x000238d0


	//   ....[142]....
        /*0c18*/ 	.word	0x00023920


	//   ....[143]....
        /*0c1c*/ 	.word	0x000239b0


	//   ....[144]....
        /*0c20*/ 	.word	0x00023a40


	//   ....[145]....
        /*0c24*/ 	.word	0x00023a90


	//   ....[146]....
        /*0c28*/ 	.word	0x00023ae0


	//   ....[147]....
        /*0c2c*/ 	.word	0x00023b70


	//   ....[148]....
        /*0c30*/ 	.word	0x00023c00


	//   ....[149]....
        /*0c34*/ 	.word	0x00023c50


	//   ....[150]....
        /*0c38*/ 	.word	0x00023ca0


	//   ....[151]....
        /*0c3c*/ 	.word	0x00023d30


	//   ....[152]....
        /*0c40*/ 	.word	0x00023dc0


	//   ....[153]....
        /*0c44*/ 	.word	0x00023e10


	//   ....[154]....
        /*0c48*/ 	.word	0x00023e60


	//   ....[155]....
        /*0c4c*/ 	.word	0x00023f60


	//   ....[156]....
        /*0c50*/ 	.word	0x00024010


	//   ....[157]....
        /*0c54*/ 	.word	0x00024090


	//   ....[158]....
        /*0c58*/ 	.word	0x00024120


	//   ....[159]....
        /*0c5c*/ 	.word	0x00024290


	//   ....[160]....
        /*0c60*/ 	.word	0x000243c0


	//   ....[161]....
        /*0c64*/ 	.word	0x00024440


	//   ....[162]....
        /*0c68*/ 	.word	0x00024490


	//   ....[163]....
        /*0c6c*/ 	.word	0x00024520


	//   ....[164]....
        /*0c70*/ 	.word	0x000245c0


	//   ....[165]....
        /*0c74*/ 	.word	0x00024640


	//   ....[166]....
        /*0c78*/ 	.word	0x000246b0


	//   ....[167]....
        /*0c7c*/ 	.word	0x00024800


	//   ....[168]....
        /*0c80*/ 	.word	0x00024940


	//   ....[169]....
        /*0c84*/ 	.word	0x000249a0


	//   ....[170]....
        /*0c88*/ 	.word	0x000249f0


	//   ....[171]....
        /*0c8c*/ 	.word	0x00024cd0


	//   ....[172]....
        /*0c90*/ 	.word	0x00024d20


	//   ....[173]....
        /*0c94*/ 	.word	0x00024db0


	//   ....[174]....
        /*0c98*/ 	.word	0x00024e40


	//   ....[175]....
        /*0c9c*/ 	.word	0x00024ed0


	//   ....[176]....
        /*0ca0*/ 	.word	0x00024f60


	//   ....[177]....
        /*0ca4*/ 	.word	0x00024ff0


	//   ....[178]....
        /*0ca8*/ 	.word	0x00025080


	//   ....[179]....
        /*0cac*/ 	.word	0x00025100


	//   ....[180]....
        /*0cb0*/ 	.word	0x00025150


	//   ....[181]....
        /*0cb4*/ 	.word	0x000251e0


	//   ....[182]....
        /*0cb8*/ 	.word	0x00025270


	//   ....[183]....
        /*0cbc*/ 	.word	0x000252f0


	//   ....[184]....
        /*0cc0*/ 	.word	0x00025340


	//   ....[185]....
        /*0cc4*/ 	.word	0x000253d0


	//   ....[186]....
        /*0cc8*/ 	.word	0x00025460


	//   ....[187]....
        /*0ccc*/ 	.word	0x000254f0


	//   ....[188]....
        /*0cd0*/ 	.word	0x00025580


	//   ....[189]....
        /*0cd4*/ 	.word	0x00025610


	//   ....[190]....
        /*0cd8*/ 	.word	0x000256a0


	//   ....[191]....
        /*0cdc*/ 	.word	0x00025760


	//   ....[192]....
        /*0ce0*/ 	.word	0x00025a40


	//   ....[193]....
        /*0ce4*/ 	.word	0x00025c20


	//   ....[194]....
        /*0ce8*/ 	.word	0x00025c70


	//   ....[195]....
        /*0cec*/ 	.word	0x00025cd0


	//   ....[196]....
        /*0cf0*/ 	.word	0x00025d70


	//   ....[197]....
        /*0cf4*/ 	.word	0x00025e30


	//   ....[198]....
        /*0cf8*/ 	.word	0x00025f40


	//   ....[199]....
        /*0cfc*/ 	.word	0x00025fa0


	//   ....[200]....
        /*0d00*/ 	.word	0x000260a0


	//   ....[201]....
        /*0d04*/ 	.word	0x00026100


	//   ....[202]....
        /*0d08*/ 	.word	0x00026200


	//   ....[203]....
        /*0d0c*/ 	.word	0x00026260


	//   ....[204]....
        /*0d10*/ 	.word	0x00026360


	//   ....[205]....
        /*0d14*/ 	.word	0x000263c0


	//   ....[206]....
        /*0d18*/ 	.word	0x000264a0


	//   ....[207]....
        /*0d1c*/ 	.word	0x00026520


	//   ....[208]....
        /*0d20*/ 	.word	0x00026600


	//   ....[209]....
        /*0d24*/ 	.word	0x00026930


	//   ....[210]....
        /*0d28*/ 	.word	0x000269d0


	//   ....[211]....
        /*0d2c*/ 	.word	0x00026b70


	//   ....[212]....
        /*0d30*/ 	.word	0x00026bf0


	//   ....[213]....
        /*0d34*/ 	.word	0x00026c70


	//   ....[214]....
        /*0d38*/ 	.word	0x00026cf0


	//   ....[215]....
        /*0d3c*/ 	.word	0x00026d70


	//   ....[216]....
        /*0d40*/ 	.word	0x00026e00


	//   ....[217]....
        /*0d44*/ 	.word	0x00026ea0


	//   ....[218]....
        /*0d48*/ 	.word	0x00026f50


	//   ....[219]....
        /*0d4c*/ 	.word	0x00026fd0


	//   ....[220]....
        /*0d50*/ 	.word	0x00027050


	//   ....[221]....
        /*0d54*/ 	.word	0x000270d0


	//   ....[222]....
        /*0d58*/ 	.word	0x00027160


	//   ....[223]....
        /*0d5c*/ 	.word	0x000271e0


	//   ....[224]....
        /*0d60*/ 	.word	0x00027290


	//   ....[225]....
        /*0d64*/ 	.word	0x000272e0


	//   ....[226]....
        /*0d68*/ 	.word	0x000273a0


	//   ....[227]....
        /*0d6c*/ 	.word	0x000274d0


	//----- nvinfo : EIATTR_REG_RECONFIG
	.align		4
.L_324:
        /*0d70*/ 	.byte	0x01, 0x54
	.zero		2


	//----- nvinfo : EIATTR_SYSCALL_OFFSETS
	.align		4
        /*0d74*/ 	.byte	0x04, 0x46
        /*0d76*/ 	.short	(.L_326 - .L_325)


	//   ....[0]....
.L_325:
        /*0d78*/ 	.word	0x00001ee0


	//   ....[1]....
        /*0d7c*/ 	.word	0x00002030


	//   ....[2]....
        /*0d80*/ 	.word	0x000097f0


	//   ....[3]....
        /*0d84*/ 	.word	0x00009ae0


	//   ....[4]....
        /*0d88*/ 	.word	0x0001e570


	//   ....[5]....
        /*0d8c*/ 	.word	0x0001e6c0


	//   ....[6]....
        /*0d90*/ 	.word	0x0001e7b0


	//   ....[7]....
        /*0d94*/ 	.word	0x0001f0d0


	//----- nvinfo : EIATTR_MBARRIER_INSTR_OFFSETS
	.align		4
.L_326:
        /*0d98*/ 	.byte	0x04, 0x39
        /*0d9a*/ 	.short	(.L_328 - .L_327)


	//   ....[0]....
.L_327:
        /*0d9c*/ 	.word	0x000002d0
        /*0da0*/ 	.word	0x000000ff
        /*0da4*/ 	.word	0x00028800
        /*0da8*/ 	.short	0x0100
        /*0daa*/ 	.byte	0x08
	.zero		1


	//   ....[1]....
        /*0dac*/ 	.word	0x000002e0
        /*0db0*/ 	.word	0x000000ff
        /*0db4*/ 	.word	0x00028820
        /*0db8*/ 	.short	0x0100
        /*0dba*/ 	.byte	0x08
	.zero		1


	//   ....[2]....
        /*0dbc*/ 	.word	0x000003d0
        /*0dc0*/ 	.word	0x000000ff
        /*0dc4*/ 	.word	0x00028830
        /*0dc8*/ 	.short	0x0100
        /*0dca*/ 	.byte	0x08
	.zero		1


	//   ....[3]....
        /*0dcc*/ 	.word	0x000003e0
        /*0dd0*/ 	.word	0x000000ff
        /*0dd4*/ 	.word	0x00028840
        /*0dd8*/ 	.short	0x0100
        /*0dda*/ 	.byte	0x08
	.zero		1


	//   ....[4]....
        /*0ddc*/ 	.word	0x000003f0
        /*0de0*/ 	.word	0x000000ff
        /*0de4*/ 	.word	0x00028838
        /*0de8*/ 	.short	0x0100
        /*0dea*/ 	.byte	0x08
	.zero		1


	//   ....[5]....
        /*0dec*/ 	.word	0x00000400
        /*0df0*/ 	.word	0x000000ff
        /*0df4*/ 	.word	0x00028848
        /*0df8*/ 	.short	0x0100
        /*0dfa*/ 	.byte	0x08
	.zero		1


	//   ....[6]....
        /*0dfc*/ 	.word	0x00000530
        /*0e00*/ 	.word	0x000000ff
        /*0e04*/ 	.word	0x00028850
        /*0e08*/ 	.short	0x0100
        /*0e0a*/ 	.byte	0x08
	.zero		1


	//   ....[7]....
        /*0e0c*/ 	.word	0x00000540
        /*0e10*/ 	.word	0x000000ff
        /*0e14*/ 	.word	0x00028860
        /*0e18*/ 	.short	0x0100
        /*0e1a*/ 	.byte	0x08
	.zero		1


	//   ....[8]....
        /*0e1c*/ 	.word	0x00000550
        /*0e20*/ 	.word	0x000000ff
        /*0e24*/ 	.word	0x00028858
        /*0e28*/ 	.short	0x0100
        /*0e2a*/ 	.byte	0x08
	.zero		1


	//   ....[9]....
        /*0e2c*/ 	.word	0x00000560
        /*0e30*/ 	.word	0x000000ff
        /*0e34*/ 	.word	0x00028868
        /*0e38*/ 	.short	0x0100
        /*0e3a*/ 	.byte	0x08
	.zero		1


	//   ....[10]....
        /*0e3c*/ 	.word	0x00000650
        /*0e40*/ 	.word	0x000000ff
        /*0e44*/ 	.word	0x00028870
        /*0e48*/ 	.short	0x0100
        /*0e4a*/ 	.byte	0x06
	.zero		1


	//   ....[11]....
        /*0e4c*/ 	.word	0x00000660
        /*0e50*/ 	.word	0x000000ff
        /*0e54*/ 	.word	0x00028880
        /*0e58*/ 	.short	0x0100
        /*0e5a*/ 	.byte	0x06
	.zero		1


	//   ....[12]....
        /*0e5c*/ 	.word	0x00000670
        /*0e60*/ 	.word	0x000000ff
        /*0e64*/ 	.word	0x00028878
        /*0e68*/ 	.short	0x0100
        /*0e6a*/ 	.byte	0x06
	.zero		1


	//   ....[13]....
        /*0e6c*/ 	.word	0x00000680
        /*0e70*/ 	.word	0x000000ff
        /*0e74*/ 	.word	0x00028888
        /*0e78*/ 	.short	0x0100
        /*0e7a*/ 	.byte	0x06
	.zero		1


	//   ....[14]....
        /*0e7c*/ 	.word	0x000007b0
        /*0e80*/ 	.word	0x000000ff
        /*0e84*/ 	.word	0x00028890
        /*0e88*/ 	.short	0x0100
        /*0e8a*/ 	.byte	0x08
	.zero		1


	//   ....[15]....
        /*0e8c*/ 	.word	0x000007c0
        /*0e90*/ 	.word	0x000000ff
        /*0e94*/ 	.word	0x000288a0
        /*0e98*/ 	.short	0x0100
        /*0e9a*/ 	.byte	0x08
	.zero		1


	//   ....[16]....
        /*0e9c*/ 	.word	0x000007d0
        /*0ea0*/ 	.word	0x000000ff
        /*0ea4*/ 	.word	0x00028898
        /*0ea8*/ 	.short	0x0100
        /*0eaa*/ 	.byte	0x08
	.zero		1


	//   ....[17]....
        /*0eac*/ 	.word	0x000007e0
        /*0eb0*/ 	.word	0x000000ff
        /*0eb4*/ 	.word	0x000288a8
        /*0eb8*/ 	.short	0x0100
        /*0eba*/ 	.byte	0x08
	.zero		1


	//   ....[18]....
        /*0ebc*/ 	.word	0x00000910
        /*0ec0*/ 	.word	0x000000ff
        /*0ec4*/ 	.word	0x000288b0
        /*0ec8*/ 	.short	0x0100
        /*0eca*/ 	.byte	0x08
	.zero		1


	//   ....[19]....
        /*0ecc*/ 	.word	0x00000920
        /*0ed0*/ 	.word	0x000000ff
        /*0ed4*/ 	.word	0x000288c0
        /*0ed8*/ 	.short	0x0100
        /*0eda*/ 	.byte	0x08
	.zero		1


	//   ....[20]....
        /*0edc*/ 	.word	0x00000930
        /*0ee0*/ 	.word	0x000000ff
        /*0ee4*/ 	.word	0x000288b8
        /*0ee8*/ 	.short	0x0100
        /*0eea*/ 	.byte	0x08
	.zero		1


	//   ....[21]....
        /*0eec*/ 	.word	0x00000940
        /*0ef0*/ 	.word	0x000000ff
        /*0ef4*/ 	.word	0x000288c8
        /*0ef8*/ 	.short	0x0100
        /*0efa*/ 	.byte	0x08
	.zero		1


	//   ....[22]....
        /*0efc*/ 	.word	0x00003740
        /*0f00*/ 	.word	0x0000006e
        /*0f04*/ 	.word	0x00028890
        /*0f08*/ 	.short	0x010a
        /*0f0a*/ 	.byte	0x3f
	.zero		1


	//   ....[23]....
        /*0f0c*/ 	.word	0x00005fc0
        /*0f10*/ 	.word	0x0000006e
        /*0f14*/ 	.word	0x00028890
        /*0f18*/ 	.short	0x010a
        /*0f1a*/ 	.byte	0x3f
	.zero		1


	//   ....[24]....
        /*0f1c*/ 	.word	0x000082e0
        /*0f20*/ 	.word	0x0000006e
        /*0f24*/ 	.word	0x00028890
        /*0f28*/ 	.short	0x010a
        /*0f2a*/ 	.byte	0x3f
	.zero		1


	//   ....[25]....
        /*0f2c*/ 	.word	0x00008940
        /*0f30*/ 	.word	0x00000030
        /*0f34*/ 	.word	0x00000000
        /*0f38*/ 	.short	0x0101
        /*0f3a*/ 	.byte	0x3f
	.zero		1


	//   ....[26]....
        /*0f3c*/ 	.word	0x00008980
        /*0f40*/ 	.word	0x0000006e
        /*0f44*/ 	.word	0x000288b0
        /*0f48*/ 	.short	0x010a
        /*0f4a*/ 	.byte	0x3f
	.zero		1


	//   ....[27]....
        /*0f4c*/ 	.word	0x00008fd0
        /*0f50*/ 	.word	0x0000006e
        /*0f54*/ 	.word	0x00000000
        /*0f58*/ 	.short	0x0101
        /*0f5a*/ 	.byte	0x3f
	.zero		1


	//   ....[28]....
        /*0f5c*/ 	.word	0x00009870
        /*0f60*/ 	.word	0x00000002
        /*0f64*/ 	.word	0x00028800
        /*0f68*/ 	.short	0x010a
        /*0f6a*/ 	.byte	0x3f
	.zero		1


	//   ....[29]....
        /*0f6c*/ 	.word	0x000098c0
        /*0f70*/ 	.word	0x00000002
        /*0f74*/ 	.word	0x00028800
        /*0f78*/ 	.short	0x010a
        /*0f7a*/ 	.byte	0x3f
	.zero		1


	//   ....[30]....
        /*0f7c*/ 	.word	0x0000a9d0
        /*0f80*/ 	.word	0x00000002
        /*0f84*/ 	.word	0x00028800
        /*0f88*/ 	.short	0x010a
        /*0f8a*/ 	.byte	0x3f
	.zero		1


	//   ....[31]....
        /*0f8c*/ 	.word	0x0000d080
        /*0f90*/ 	.word	0x00000002
        /*0f94*/ 	.word	0x00028800
        /*0f98*/ 	.short	0x010a
        /*0f9a*/ 	.byte	0x3f
	.zero		1


	//   ....[32]....
        /*0f9c*/ 	.word	0x0000ed90
        /*0fa0*/ 	.word	0x00000000
        /*0fa4*/ 	.word	0x00028830
        /*0fa8*/ 	.short	0x010a
        /*0faa*/ 	.byte	0x3f
	.zero		1


	//   ....[33]....
        /*0fac*/ 	.word	0x0000ee00
        /*0fb0*/ 	.word	0x00000000
        /*0fb4*/ 	.word	0x00028830
        /*0fb8*/ 	.short	0x010a
        /*0fba*/ 	.byte	0x3f
	.zero		1


	//   ....[34]....
        /*0fbc*/ 	.word	0x0000fd20
        /*0fc0*/ 	.word	0x00000000
        /*0fc4*/ 	.word	0x00000000
        /*0fc8*/ 	.short	0x0101
        /*0fca*/ 	.byte	0x3f
	.zero		1


	//   ....[35]....
        /*0fcc*/ 	.word	0x00011b20
        /*0fd0*/ 	.word	0x00000007
        /*0fd4*/ 	.word	0x00028830
        /*0fd8*/ 	.short	0x010a
        /*0fda*/ 	.byte	0x3f
	.zero		1


	//   ....[36]....
        /*0fdc*/ 	.word	0x00011b70
        /*0fe0*/ 	.word	0x00000007
        /*0fe4*/ 	.word	0x00028830
        /*0fe8*/ 	.short	0x010a
        /*0fea*/ 	.byte	0x3f
	.zero		1


	//   ....[37]....
        /*0fec*/ 	.word	0x00011f80
        /*0ff0*/ 	.word	0x00000007
        /*0ff4*/ 	.word	0x00028850
        /*0ff8*/ 	.short	0x010a
        /*0ffa*/ 	.byte	0x3f
	.zero		1


	//   ....[38]....
        /*0ffc*/ 	.word	0x00011fc0
        /*1000*/ 	.word	0x00000007
        /*1004*/ 	.word	0x00028850
        /*1008*/ 	.short	0x010a
        /*100a*/ 	.byte	0x3f
	.zero		1


	//   ....[39]....
        /*100c*/ 	.word	0x00014220
        /*1010*/ 	.word	0x0000002e
        /*1014*/ 	.word	0x00000000
        /*1018*/ 	.short	0x0101
        /*101a*/ 	.byte	0x3f
	.zero		1


	//   ....[40]....
        /*101c*/ 	.word	0x000143c0
        /*1020*/ 	.word	0x00000003
        /*1024*/ 	.word	0x00000000
        /*1028*/ 	.short	0x0101
        /*102a*/ 	.byte	0x3f
	.zero		1


	//   ....[41]....
        /*102c*/ 	.word	0x00014e40
        /*1030*/ 	.word	0x00000007
        /*1034*/ 	.word	0x00028830
        /*1038*/ 	.short	0x010a
        /*103a*/ 	.byte	0x3f
	.zero		1


	//   ....[42]....
        /*103c*/ 	.word	0x00014e90
        /*1040*/ 	.word	0x00000007
        /*1044*/ 	.word	0x00028830
        /*1048*/ 	.short	0x010a
        /*104a*/ 	.byte	0x3f
	.zero		1


	//   ....[43]....
        /*104c*/ 	.word	0x000152a0
        /*1050*/ 	.word	0x00000007
        /*1054*/ 	.word	0x00028850
        /*1058*/ 	.short	0x010a
        /*105a*/ 	.byte	0x3f
	.zero		1


	//   ....[44]....
        /*105c*/ 	.word	0x000152e0
        /*1060*/ 	.word	0x00000007
        /*1064*/ 	.word	0x00028850
        /*1068*/ 	.short	0x010a
        /*106a*/ 	.byte	0x3f
	.zero		1


	//   ....[45]....
        /*106c*/ 	.word	0x00016ca0
        /*1070*/ 	.word	0x00000024
        /*1074*/ 	.word	0x00000000
        /*1078*/ 	.short	0x0101
        /*107a*/ 	.byte	0x3f
	.zero		1


	//   ....[46]....
        /*107c*/ 	.word	0x00016d30
        /*1080*/ 	.word	0x00000005
        /*1084*/ 	.word	0x00000000
        /*1088*/ 	.short	0x0101
        /*108a*/ 	.byte	0x3f
	.zero		1


	//   ....[47]....
        /*108c*/ 	.word	0x00017770
        /*1090*/ 	.word	0x0000000b
        /*1094*/ 	.word	0x00028850
        /*1098*/ 	.short	0x010a
        /*109a*/ 	.byte	0x3f
	.zero		1


	//   ....[48]....
        /*109c*/ 	.word	0x000177f0
        /*10a0*/ 	.word	0x0000000b
        /*10a4*/ 	.word	0x00028850
        /*10a8*/ 	.short	0x010a
        /*10aa*/ 	.byte	0x3f
	.zero		1


	//   ....[49]....
        /*10ac*/ 	.word	0x00017da0
        /*10b0*/ 	.word	0x0000000a
        /*10b4*/ 	.word	0x00000000
        /*10b8*/ 	.short	0x0101
        /*10ba*/ 	.byte	0x3f
	.zero		1


	//   ....[50]....
        /*10bc*/ 	.word	0x000192c0
        /*10c0*/ 	.word	0x00000000
        /*10c4*/ 	.word	0x00000000
        /*10c8*/ 	.short	0x0101
        /*10ca*/ 	.byte	0x3f
	.zero		1


	//   ....[51]....
        /*10cc*/ 	.word	0x000199d0
        /*10d0*/ 	.word	0x0000000a
        /*10d4*/ 	.word	0x00000000
        /*10d8*/ 	.short	0x0101
        /*10da*/ 	.byte	0x3f
	.zero		1


	//   ....[52]....
        /*10dc*/ 	.word	0x0001cf80
        /*10e0*/ 	.word	0x00000012
        /*10e4*/ 	.word	0x00028820
        /*10e8*/ 	.short	0x010a
        /*10ea*/ 	.byte	0x3f
	.zero		1


	//   ....[53]....
        /*10ec*/ 	.word	0x0001d050
        /*10f0*/ 	.word	0x00000005
        /*10f4*/ 	.word	0x000288a0
        /*10f8*/ 	.short	0x010a
        /*10fa*/ 	.byte	0x3f
	.zero		1


	//   ....[54]....
        /*10fc*/ 	.word	0x0001d3a0
        /*1100*/ 	.word	0x00000005
        /*1104*/ 	.word	0x000288c0
        /*1108*/ 	.short	0x010a
        /*110a*/ 	.byte	0x3f
	.zero		1


	//   ....[55]....
        /*110c*/ 	.word	0x0001d850
        /*1110*/ 	.word	0x00000007
        /*1114*/ 	.word	0x000288a0
        /*1118*/ 	.short	0x010a
        /*111a*/ 	.byte	0x3f
	.zero		1


	//   ....[56]....
        /*111c*/ 	.word	0x0001db80
        /*1120*/ 	.word	0x00000007
        /*1124*/ 	.word	0x000288c0
        /*1128*/ 	.short	0x010a
        /*112a*/ 	.byte	0x3f
	.zero		1


	//   ....[57]....
        /*112c*/ 	.word	0x0001ebc0
        /*1130*/ 	.word	0x00000000
        /*1134*/ 	.word	0x00028840
        /*1138*/ 	.short	0x010a
        /*113a*/ 	.byte	0x3f
	.zero		1


	//   ....[58]....
        /*113c*/ 	.word	0x0001fa50
        /*1140*/ 	.word	0x00000012
        /*1144*/ 	.word	0x00028800
        /*1148*/ 	.short	0x0107
        /*114a*/ 	.byte	0x3f
	.zero		1


	//   ....[59]....
        /*114c*/ 	.word	0x0001fb60
        /*1150*/ 	.word	0x00000012
        /*1154*/ 	.word	0x00028800
        /*1158*/ 	.short	0x0101
        /*115a*/ 	.byte	0x3f
	.zero		1


	//   ....[60]....
        /*115c*/ 	.word	0x0001fb80
        /*1160*/ 	.word	0x00000012
        /*1164*/ 	.word	0x00028820
        /*1168*/ 	.short	0x010a
        /*116a*/ 	.byte	0x3f
	.zero		1


	//   ....[61]....
        /*116c*/ 	.word	0x0001ff40
        /*1170*/ 	.word	0x00000003
        /*1174*/ 	.word	0x00028840
        /*1178*/ 	.short	0x010a
        /*117a*/ 	.byte	0x3f
	.zero		1


	//   ....[62]....
        /*117c*/ 	.word	0x000202e0
        /*1180*/ 	.word	0x00000003
        /*1184*/ 	.word	0x00000060
        /*1188*/ 	.short	0x010a
        /*118a*/ 	.byte	0x3f
	.zero		1


	//   ....[63]....
        /*118c*/ 	.word	0x00020970
        /*1190*/ 	.word	0x00000003
        /*1194*/ 	.word	0x00028840
        /*1198*/ 	.short	0x010a
        /*119a*/ 	.byte	0x3f
	.zero		1


	//   ....[64]....
        /*119c*/ 	.word	0x00020d10
        /*11a0*/ 	.word	0x00000002
        /*11a4*/ 	.word	0x00000060
        /*11a8*/ 	.short	0x010a
        /*11aa*/ 	.byte	0x3f
	.zero		1


	//   ....[65]....
        /*11ac*/ 	.word	0x000212e0
        /*11b0*/ 	.word	0x00000002
        /*11b4*/ 	.word	0x00028840
        /*11b8*/ 	.short	0x010a
        /*11ba*/ 	.byte	0x3f
	.zero		1


	//   ....[66]....
        /*11bc*/ 	.word	0x00021680
        /*11c0*/ 	.word	0x00000002
        /*11c4*/ 	.word	0x00000060
        /*11c8*/ 	.short	0x010a
        /*11ca*/ 	.byte	0x3f
	.zero		1


	//   ....[67]....
        /*11cc*/ 	.word	0x00021c00
        /*11d0*/ 	.word	0x00000000
        /*11d4*/ 	.word	0x00028860
        /*11d8*/ 	.short	0x010a
        /*11da*/ 	.byte	0x3f
	.zero		1


	//   ....[68]....
        /*11dc*/ 	.word	0x00023250
        /*11e0*/ 	.word	0x00000000
        /*11e4*/ 	.word	0x00028820
        /*11e8*/ 	.short	0x010a
        /*11ea*/ 	.byte	0x3f
	.zero		1


	//   ....[69]....
        /*11ec*/ 	.word	0x00023430
        /*11f0*/ 	.word	0x00000006
        /*11f4*/ 	.word	0x00000000
        /*11f8*/ 	.short	0x010a
        /*11fa*/ 	.byte	0x3f
	.zero		1


	//   ....[70]....
        /*11fc*/ 	.word	0x00023460
        /*1200*/ 	.word	0x00000007
        /*1204*/ 	.word	0x00000000
        /*1208*/ 	.short	0x010a
        /*120a*/ 	.byte	0x3f
	.zero		1


	//   ....[71]....
        /*120c*/ 	.word	0x000234c0
        /*1210*/ 	.word	0x00000004
        /*1214*/ 	.word	0x00000000
        /*1218*/ 	.short	0x010a
        /*121a*/ 	.byte	0x3f
	.zero		1


	//   ....[72]....
        /*121c*/ 	.word	0x000234f0
        /*1220*/ 	.word	0x00000003
        /*1224*/ 	.word	0x00000000
        /*1228*/ 	.short	0x010a
        /*122a*/ 	.byte	0x3f
	.zero		1


	//   ....[73]....
        /*122c*/ 	.word	0x00023550
        /*1230*/ 	.word	0x0000006e
        /*1234*/ 	.word	0x00028890
        /*1238*/ 	.short	0x010a
        /*123a*/ 	.byte	0x3f
	.zero		1


	//   ....[74]....
        /*123c*/ 	.word	0x000235a0
        /*1240*/ 	.word	0x0000006e
        /*1244*/ 	.word	0x00028890
        /*1248*/ 	.short	0x010a
        /*124a*/ 	.byte	0x3f
	.zero		1


	//   ....[75]....
        /*124c*/ 	.word	0x000235f0
        /*1250*/ 	.word	0x0000006e
        /*1254*/ 	.word	0x00028890
        /*1258*/ 	.short	0x010a
        /*125a*/ 	.byte	0x3f
	.zero		1


	//   ....[76]....
        /*125c*/ 	.word	0x00023640
        /*1260*/ 	.word	0x0000006e
        /*1264*/ 	.word	0x000288b0
        /*1268*/ 	.short	0x010a
        /*126a*/ 	.byte	0x3f
	.zero		1


	//   ....[77]....
        /*126c*/ 	.word	0x00023ea0
        /*1270*/ 	.word	0x00000002
        /*1274*/ 	.word	0x00028800
        /*1278*/ 	.short	0x010a
        /*127a*/ 	.byte	0x3f
	.zero		1


	//   ....[78]....
        /*127c*/ 	.word	0x00024a50
        /*1280*/ 	.word	0x00000002
        /*1284*/ 	.word	0x00028800
        /*1288*/ 	.short	0x010a
        /*128a*/ 	.byte	0x3f
	.zero		1


	//   ....[79]....
        /*128c*/ 	.word	0x00024aa0
        /*1290*/ 	.word	0x00000000
        /*1294*/ 	.word	0x00028830
        /*1298*/ 	.short	0x010a
        /*129a*/ 	.byte	0x3f
	.zero		1


	//   ....[80]....
        /*129c*/ 	.word	0x00024af0
        /*12a0*/ 	.word	0x00000007
        /*12a4*/ 	.word	0x00028830
        /*12a8*/ 	.short	0x010a
        /*12aa*/ 	.byte	0x3f
	.zero		1


	//   ....[81]....
        /*12ac*/ 	.word	0x00024b40
        /*12b0*/ 	.word	0x00000007
        /*12b4*/ 	.word	0x00028850
        /*12b8*/ 	.short	0x010a
        /*12ba*/ 	.byte	0x3f
	.zero		1


	//   ....[82]....
        /*12bc*/ 	.word	0x00024b90
        /*12c0*/ 	.word	0x00000007
        /*12c4*/ 	.word	0x00028830
        /*12c8*/ 	.short	0x010a
        /*12ca*/ 	.byte	0x3f
	.zero		1


	//   ....[83]....
        /*12cc*/ 	.word	0x00024be0
        /*12d0*/ 	.word	0x00000007
        /*12d4*/ 	.word	0x00028850
        /*12d8*/ 	.short	0x010a
        /*12da*/ 	.byte	0x3f
	.zero		1


	//   ....[84]....
        /*12dc*/ 	.word	0x00024c30
        /*12e0*/ 	.word	0x0000000b
        /*12e4*/ 	.word	0x00028850
        /*12e8*/ 	.short	0x010a
        /*12ea*/ 	.byte	0x3f
	.zero		1


	//   ....[85]....
        /*12ec*/ 	.word	0x00025820
        /*12f0*/ 	.word	0x00000012
        /*12f4*/ 	.word	0x00028820
        /*12f8*/ 	.short	0x010a
        /*12fa*/ 	.byte	0x3f
	.zero		1


	//   ....[86]....
        /*12fc*/ 	.word	0x00025870
        /*1300*/ 	.word	0x00000005
        /*1304*/ 	.word	0x000288a0
        /*1308*/ 	.short	0x010a
        /*130a*/ 	.byte	0x3f
	.zero		1


	//   ....[87]....
        /*130c*/ 	.word	0x000258c0
        /*1310*/ 	.word	0x00000005
        /*1314*/ 	.word	0x000288c0
        /*1318*/ 	.short	0x010a
        /*131a*/ 	.byte	0x3f
	.zero		1


	//   ....[88]....
        /*131c*/ 	.word	0x00025910
        /*1320*/ 	.word	0x00000007
        /*1324*/ 	.word	0x000288a0
        /*1328*/ 	.short	0x010a
        /*132a*/ 	.byte	0x3f
	.zero		1


	//   ....[89]....
        /*132c*/ 	.word	0x00025960
        /*1330*/ 	.word	0x00000007
        /*1334*/ 	.word	0x000288c0
        /*1338*/ 	.short	0x010a
        /*133a*/ 	.byte	0x3f
	.zero		1


	//   ....[90]....
        /*133c*/ 	.word	0x00025b00
        /*1340*/ 	.word	0x00000000
        /*1344*/ 	.word	0x00028840
        /*1348*/ 	.short	0x010a
        /*134a*/ 	.byte	0x3f
	.zero		1


	//   ....[91]....
        /*134c*/ 	.word	0x00026640
        /*1350*/ 	.word	0x00000012
        /*1354*/ 	.word	0x00028820
        /*1358*/ 	.short	0x010a
        /*135a*/ 	.byte	0x3f
	.zero		1


	//   ....[92]....
        /*135c*/ 	.word	0x00026690
        /*1360*/ 	.word	0x00000003
        /*1364*/ 	.word	0x00028840
        /*1368*/ 	.short	0x010a
        /*136a*/ 	.byte	0x3f
	.zero		1


	//   ....[93]....
        /*136c*/ 	.word	0x000266e0
        /*1370*/ 	.word	0x00000003
        /*1374*/ 	.word	0x00000060
        /*1378*/ 	.short	0x010a
        /*137a*/ 	.byte	0x3f
	.zero		1


	//   ....[94]....
        /*137c*/ 	.word	0x00026730
        /*1380*/ 	.word	0x00000003
        /*1384*/ 	.word	0x00028840
        /*1388*/ 	.short	0x010a
        /*138a*/ 	.byte	0x3f
	.zero		1


	//   ....[95]....
        /*138c*/ 	.word	0x00026780
        /*1390*/ 	.word	0x00000002
        /*1394*/ 	.word	0x00000060
        /*1398*/ 	.short	0x010a
        /*139a*/ 	.byte	0x3f
	.zero		1


	//   ....[96]....
        /*139c*/ 	.word	0x000267d0
        /*13a0*/ 	.word	0x00000002
        /*13a4*/ 	.word	0x00028840
        /*13a8*/ 	.short	0x010a
        /*13aa*/ 	.byte	0x3f
	.zero		1


	//   ....[97]....
        /*13ac*/ 	.word	0x00026820
        /*13b0*/ 	.word	0x00000002
        /*13b4*/ 	.word	0x00000060
        /*13b8*/ 	.short	0x010a
        /*13ba*/ 	.byte	0x3f
	.zero		1


	//   ....[98]....
        /*13bc*/ 	.word	0x00026870
        /*13c0*/ 	.word	0x00000000
        /*13c4*/ 	.word	0x00028860
        /*13c8*/ 	.short	0x010a
        /*13ca*/ 	.byte	0x3f
	.zero		1


	//   ....[99]....
        /*13cc*/ 	.word	0x000273f0
        /*13d0*/ 	.word	0x00000000
        /*13d4*/ 	.word	0x00028820
        /*13d8*/ 	.short	0x010a
        /*13da*/ 	.byte	0x3f
	.zero		1


	//   ....[100]....
        /*13dc*/ 	.word	0x00027590
        /*13e0*/ 	.word	0x00000006
        /*13e4*/ 	.word	0x00000000
        /*13e8*/ 	.short	0x010a
        /*13ea*/ 	.byte	0x3f
	.zero		1


	//   ....[101]....
        /*13ec*/ 	.word	0x000275e0
        /*13f0*/ 	.word	0x00000007
        /*13f4*/ 	.word	0x00000000
        /*13f8*/ 	.short	0x010a
        /*13fa*/ 	.byte	0x3f
	.zero		1


	//   ....[102]....
        /*13fc*/ 	.word	0x00027630
        /*1400*/ 	.word	0x00000004
        /*1404*/ 	.word	0x00000000
        /*1408*/ 	.short	0x010a
        /*140a*/ 	.byte	0x3f
	.zero		1


	//----- nvinfo : EIATTR_NUM_MBARRIERS
	.align		4
.L_328:
        /*140c*/ 	.byte	0x03, 0x38
        /*140e*/ 	.short	0x0016


	//----- nvinfo : EIATTR_EXIT_INSTR_OFFSETS
	.align		4
        /*1410*/ 	.byte	0x04, 0x1c
        /*1412*/ 	.short	(.L_330 - .L_329)


	//   ....[0]....
.L_329:
        /*1414*/ 	.word	0x00023540


	//----- nvinfo : EIATTR_MAX_THREADS
	.align		4
.L_330:
        /*1418*/ 	.byte	0x04, 0x05
        /*141a*/ 	.short	(.L_332 - .L_331)
.L_331:
        /*141c*/ 	.word	0x00000180
        /*1420*/ 	.word	0x00000001
        /*1424*/ 	.word	0x00000001


	//----- nvinfo : EIATTR_CRS_STACK_SIZE
	.align		4
.L_332:
        /*1428*/ 	.byte	0x04, 0x1e
        /*142a*/ 	.short	(.L_334 - .L_333)
.L_333:
        /*142c*/ 	.word	0x00000000


	//----- nvinfo : EIATTR_CBANK_PARAM_SIZE
	.align		4
.L_334:
        /*1430*/ 	.byte	0x03, 0x19
        /*1432*/ 	.short	0x0af0


	//----- nvinfo : EIATTR_PARAM_CBANK
	.align		4
        /*1434*/ 	.byte	0x04, 0x0a
        /*1436*/ 	.short	(.L_336 - .L_335)
	.align		4
.L_335:
        /*1438*/ 	.word	index@(.nv.constant0._ZN7cutlass13device_kernelIN5flash11enable_sm90INS1_16FlashAttnFwdSm90INS1_25CollectiveMainloopFwdSm90ILi2EN4cute5tupleIJNS5_1CILi1EEES8_S8_EEENS6_IJNS7_ILi128EEESA_SA_EEELi128ENS_10bfloat16_tEfNS_4arch4Sm90ELb1ELb0ELb1ELb1ELb0ELb1ELb0ELb1ELb1ELb1ELb1ELb0EEENS1_21CollectiveEpilogueFwdISB_S9_SC_SE_Li256ELb1ELb1ELb1ELb0EEENS1_36VarlenDynamicPersistentTileSchedulerILi128ELi128ELi256ELi128ELb1ELb1ELb1ELb1ELb1ELb1EEEEEEEEEvNT_6ParamsE)
        /*143c*/ 	.short	0x0210
        /*143e*/ 	.short	0x0af0


	//----- nvinfo : EIATTR_SW_WAR
	.align		4
.L_336:
        /*1440*/ 	.byte	0x04, 0x36
        /*1442*/ 	.short	(.L_338 - .L_337)
.L_337:
        /*1444*/ 	.word	0x00000008
.L_338:


//--------------------- .nv.callgraph             --------------------------
	.section	.nv.callgraph,"",@"SHT_CUDA_CALLGRAPH"
	.align	4
	.sectionentsize	8
	.align		4
        /*0000*/ 	.word	0x00000000
	.align		4
        /*0004*/ 	.word	0xffffffff
	.align		4
        /*0008*/ 	.word	index@(_ZN7cutlass13device_kernelIN5flash11enable_sm90INS1_16FlashAttnFwdSm90INS1_25CollectiveMainloopFwdSm90ILi2EN4cute5tupleIJNS5_1CILi1EEES8_S8_EEENS6_IJNS7_ILi128EEENS7_ILi176EEESA_EEELi128ENS_10bfloat16_tEfNS_4arch4Sm90ELb0ELb0ELb1ELb0ELb0ELb0ELb0ELb1ELb1ELb1ELb1ELb0EEENS1_21CollectiveEpilogueFwdINS6_IJSA_SA_SB_EEES9_SD_SF_Li256ELb0ELb1ELb1ELb0EEENS1_19SingleTileSchedulerILb0ELb1ELb1ELi128EEEEEEEEEvNT_6ParamsE)
	.align		4
        /*000c*/ 	.word	index@(__assertfail)
	.align		4
        /*0010*/ 	.word	index@(_ZN7cutlass13device_kernelIN5flash11enable_sm90INS1_16FlashAttnFwdSm90INS1_25CollectiveMainloopFwdSm90ILi2EN4cute5tupleIJNS5_1CILi1EEES8_S8_EEENS6_IJNS7_ILi128EEENS7_ILi176EEESA_EEELi128ENS_10bfloat16_tEfNS_4arch4Sm90ELb0ELb0ELb1ELb1ELb0ELb0ELb0ELb1ELb1ELb1ELb1ELb0EEENS1_21CollectiveEpilogueFwdINS6_IJSA_SA_SB_EEES9_SD_SF_Li256ELb1ELb1ELb1ELb0EEENS1_36VarlenDynamicPersistentTileSchedulerILi128ELi176ELi256ELi128ELb1ELb1ELb1ELb0ELb1ELb1EEEEEEEEEvNT_6ParamsE)
	.align		4
        /*0014*/ 	.word	index@(__assertfail)
	.align		4
        /*0018*/ 	.word	index@(_ZN7cutlass13device_kernelIN5flash11enable_sm90INS1_16FlashAttnFwdSm90INS1_25CollectiveMainloopFwdSm90ILi2EN4cute5tupleIJNS5_1CILi1EEES8_S8_EEENS6_IJNS7_ILi128EEENS7_ILi176EEESA_EEELi128ENS_10bfloat16_tEfNS_4arch4Sm90ELb0ELb0ELb1ELb1ELb0ELb1ELb0ELb1ELb1ELb1ELb1ELb0EEENS1_21CollectiveEpilogueFwdINS6_IJSA_SA_SB_EEES9_SD_SF_Li256ELb1ELb1ELb1ELb0EEENS1_36VarlenDynamicPersistentTileSchedulerILi128ELi176ELi256ELi128ELb1ELb1ELb1ELb0ELb1ELb1EEEEEEEEEvNT_6ParamsE)
	.align		4
        /*001c*/ 	.word	index@(__assertfail)
	.align		4
        /*0020*/ 	.word	index@(_ZN7cutlass13device_kernelIN5flash11enable_sm90INS1_16FlashAttnFwdSm90INS1_25CollectiveMainloopFwdSm90ILi2EN4cute5tupleIJNS5_1CILi1EEES8_S8_EEENS6_IJNS7_ILi128EEESA_SA_EEELi128ENS_10bfloat16_tEfNS_4arch4Sm90ELb0ELb1ELb1ELb0ELb0ELb0ELb0ELb1ELb1ELb1ELb1ELb0EEENS1_21CollectiveEpilogueFwdISB_S9_SC_SE_Li256ELb0ELb1ELb1ELb0EEENS1_19SingleTileSchedulerILb0ELb1ELb1ELi128EEEEEEEEEvNT_6ParamsE)
	.align		4
        /*0024*/ 	.word	index@(__assertfail)
	.align		4
        /*0028*/ 	.word	index@(_ZN7cutlass13device_kernelIN5flash11enable_sm90INS1_16FlashAttnFwdSm90INS1_25CollectiveMainloopFwdSm90ILi2EN4cute5tupleIJNS5_1CILi1EEES8_S8_EEENS6_IJNS7_ILi128EEESA_SA_EEELi128ENS_10bfloat16_tEfNS_4arch4Sm90ELb0ELb1ELb1ELb1ELb0ELb0ELb0ELb1ELb1ELb1ELb1ELb0EEENS1_21CollectiveEpilogueFwdISB_S9_SC_SE_Li256ELb1ELb1ELb1ELb0EEENS1_36VarlenDynamicPersistentTileSchedulerILi128ELi128ELi256ELi128ELb1ELb1ELb1ELb1ELb0ELb1EEEEEEEEEvNT_6ParamsE)
	.align		4
        /*002c*/ 	.word	index@(__assertfail)
	.align		4
        /*0030*/ 	.word	index@(_ZN7cutlass13device_kernelIN5flash11enable_sm90INS1_16FlashAttnFwdSm90INS1_25CollectiveMainloopFwdSm90ILi2EN4cute5tupleIJNS5_1CILi1EEES8_S8_EEENS6_IJNS7_ILi128EEESA_SA_EEELi128ENS_10bfloat16_tEfNS_4arch4Sm90ELb0ELb1ELb1ELb1ELb0ELb1ELb0ELb1ELb1ELb1ELb1ELb0EEENS1_21CollectiveEpilogueFwdISB_S9_SC_SE_Li256ELb1ELb1ELb1ELb0EEENS1_36VarlenDynamicPersistentTileSchedulerILi128ELi128ELi256ELi128ELb1ELb1ELb1ELb1ELb0ELb1EEEEEEEEEvNT_6ParamsE)
	.align		4
        /*0034*/ 	.word	index@(__assertfail)
	.align		4
        /*0038*/ 	.word	index@(_ZN7cutlass13device_kernelIN5flash11enable_sm90INS1_16FlashAttnFwdSm90INS1_25CollectiveMainloopFwdSm90ILi2EN4cute5tupleIJNS5_1CILi1EEES8_S8_EEENS6_IJNS7_ILi128EEESA_SA_EEELi128ENS_10bfloat16_tEfNS_4arch4Sm90ELb1ELb0ELb1ELb0ELb0ELb0ELb0ELb1ELb1ELb1ELb1ELb0EEENS1_21CollectiveEpilogueFwdISB_S9_SC_SE_Li256ELb0ELb1ELb1ELb0EEENS1_19SingleTileSchedulerILb0ELb1ELb1ELi128EEEEEEEEEvNT_6ParamsE)
	.align		4
        /*003c*/ 	.word	index@(__assertfail)
	.align		4
        /*0040*/ 	.word	index@(_ZN7cutlass13device_kernelIN5flash11enable_sm90INS1_16FlashAttnFwdSm90INS1_25CollectiveMainloopFwdSm90ILi2EN4cute5tupleIJNS5_1CILi1EEES8_S8_EEENS6_IJNS7_ILi128EEESA_SA_EEELi128ENS_10bfloat16_tEfNS_4arch4Sm90ELb1ELb0ELb1ELb1ELb0ELb0ELb0ELb1ELb1ELb1ELb1ELb0EEENS1_21CollectiveEpilogueFwdISB_S9_SC_SE_Li256ELb1ELb1ELb1ELb0EEENS1_36VarlenDynamicPersistentTileSchedulerILi128ELi128ELi256ELi128ELb1ELb1ELb1ELb1ELb1ELb1EEEEEEEEEvNT_6ParamsE)
	.align		4
        /*0044*/ 	.word	index@(__assertfail)
	.align		4
        /*0048*/ 	.word	index@(_ZN7cutlass13device_kernelIN5flash11enable_sm90INS1_16FlashAttnFwdSm90INS1_25CollectiveMainloopFwdSm90ILi2EN4cute5tupleIJNS5_1CILi1EEES8_S8_EEENS6_IJNS7_ILi128EEESA_SA_EEELi128ENS_10bfloat16_tEfNS_4arch4Sm90ELb1ELb0ELb1ELb1ELb0ELb1ELb0ELb1ELb1ELb1ELb1ELb0EEENS1_21CollectiveEpilogueFwdISB_S9_SC_SE_Li256ELb1ELb1ELb1ELb0EEENS1_36VarlenDynamicPersistentTileSchedulerILi128ELi128ELi256ELi128ELb1ELb1ELb1ELb1ELb1ELb1EEEEEEEEEvNT_6ParamsE)
	.align		4
        /*004c*/ 	.word	index@(__assertfail)
	.align		4
        /*0050*/ 	.word	0x00000000
	.align		4
        /*0054*/ 	.word	0xfffffffe
	.align		4
        /*0058*/ 	.word	0x00000000
	.align		4
        /*005c*/ 	.word	0xfffffffd
	.align		4
        /*0060*/ 	.word	0x00000000
	.align		4
        /*0064*/ 	.word	0xfffffffc


//--------------------- .nv.constant4             --------------------------
	.section	.nv.constant4,"a",@progbits
	.align	8
	.align		8
.nv.constant4:
        /*0000*/ 	.dword	__assertfail
	.align		8
        /*0008*/ 	.dword	__unnamed_1
	.align		8
        /*0010*/ 	.dword	__unnamed_2
	.align		8
        /*0018*/ 	.dword	__unnamed_3
	.align		8
        /*0020*/ 	.dword	__unnamed_4
	.align		8
        /*0028*/ 	.dword	__unnamed_5
	.align		8
        /*0030*/ 	.dword	__unnamed_6
	.align		8
        /*0038*/ 	.dword	__unnamed_7
	.align		8
        /*0040*/ 	.dword	__unnamed_8
	.align		8
        /*0048*/ 	.dword	_ZN80_INTERNAL_0c32b946_44_flash_fwd_hdim128_bf16_split_softcap_sm90_cu_cf07d2ef_28424cuda3std3__45__cpo5beginE
	.align		8
        /*0050*/ 	.dword	_ZN80_INTERNAL_0c32b946_44_flash_fwd_hdim128_bf16_split_softcap_sm90_cu_cf07d2ef_28424cuda3std3__45__cpo3endE
	.align		8
        /*0058*/ 	.dword	_ZN80_INTERNAL_0c32b946_44_flash_fwd_hdim128_bf16_split_softcap_sm90_cu_cf07d2ef_28424cuda3std3__45__cpo6cbeginE
	.align		8
        /*0060*/ 	.dword	_ZN80_INTERNAL_0c32b946_44_flash_fwd_hdim128_bf16_split_softcap_sm90_cu_cf07d2ef_28424cuda3std3__45__cpo4cendE
	.align		8
        /*0068*/ 	.dword	_ZN80_INTERNAL_0c32b946_44_flash_fwd_hdim128_bf16_split_softcap_sm90_cu_cf07d2ef_28424cuda3std3__482_GLOBAL__N__0c32b946_44_flash_fwd_hdim128_bf16_split_softcap_sm90_cu_cf07d2ef_28426ignoreE
	.align		8
        /*0070*/ 	.dword	_ZN80_INTERNAL_0c32b946_44_flash_fwd_hdim128_bf16_split_softcap_sm90_cu_cf07d2ef_28424cuda3std3__419piecewise_constructE
	.align		8
        /*0078*/ 	.dword	_ZN80_INTERNAL_0c32b946_44_flash_fwd_hdim128_bf16_split_softcap_sm90_cu_cf07d2ef_28424cuda3std3__48in_placeE
	.align		8
        /*0080*/ 	.dword	_ZN80_INTERNAL_0c32b946_44_flash_fwd_hdim128_bf16_split_softcap_sm90_cu_cf07d2ef_28424cuda3std6ranges3__45__cpo4swapE
	.align		8
        /*0088*/ 	.dword	_ZN80_INTERNAL_0c32b946_44_flash_fwd_hdim128_bf16_split_softcap_sm90_cu_cf07d2ef_28424cuda3std6ranges3__45__cpo9iter_moveE
	.align		8
        /*0090*/ 	.dword	_ZN80_INTERNAL_0c32b946_44_flash_fwd_hdim128_bf16_split_softcap_sm90_cu_cf07d2ef_28424cute7productE
	.align		8
        /*0098*/ 	.dword	_ZN80_INTERNAL_0c32b946_44_flash_fwd_hdim128_bf16_split_softcap_sm90_cu_cf07d2ef_28424cute1_E
	.align		8
        /*00a0*/ 	.dword	$str$20
	.align		8
        /*00a8*/ 	.dword	$str$21


//--------------------- .text._ZN7cutlass13device_kernelIN5flash11enable_sm90INS1_16FlashAttnFwdSm90INS1_25CollectiveMainloopFwdSm90ILi2EN4cute5tupleIJNS5_1CILi1EEES8_S8_EEENS6_IJNS7_ILi128EEENS7_ILi176EEESA_EEELi128ENS_10bfloat16_tEfNS_4arch4Sm90ELb0ELb0ELb1ELb0ELb0ELb0ELb0ELb1ELb1ELb1ELb1ELb0EEENS1_21CollectiveEpilogueFwdINS6_IJSA_SA_SB_EEES9_SD_SF_Li256ELb0ELb1ELb1ELb0EEENS1_19SingleTileSchedulerILb0ELb1ELb1ELi128EEEEEEEEEvNT_6ParamsE --------------------------
	.section	.text._ZN7cutlass13device_kernelIN5flash11enable_sm90INS1_16FlashAttnFwdSm90INS1_25CollectiveMainloopFwdSm90ILi2EN4cute5tupleIJNS5_1CILi1EEES8_S8_EEENS6_IJNS7_ILi128EEENS7_ILi176EEESA_EEELi128ENS_10bfloat16_tEfNS_4arch4Sm90ELb0ELb0ELb1ELb0ELb0ELb0ELb0ELb1ELb1ELb1ELb1ELb0EEENS1_21CollectiveEpilogueFwdINS6_IJSA_SA_SB_EEES9_SD_SF_Li256ELb0ELb1ELb1ELb0EEENS1_19SingleTileSchedulerILb0ELb1ELb1ELi128EEEEEEEEEvNT_6ParamsE,"ax",@progbits
	.align	128
.text._ZN7cutlass13device_kernelIN5flash11enable_sm90INS1_16FlashAttnFwdSm90INS1_25CollectiveMainloopFwdSm90ILi2EN4cute5tupleIJNS5_1CILi1EEES8_S8_EEENS6_IJNS7_ILi128EEENS7_ILi176EEESA_EEELi128ENS_10bfloat16_tEfNS_4arch4Sm90ELb0ELb0ELb1ELb0ELb0ELb0ELb0ELb1ELb1ELb1ELb1ELb0EEENS1_21CollectiveEpilogueFwdINS6_IJSA_SA_SB_EEES9_SD_SF_Li256ELb0ELb1ELb1ELb0EEENS1_19SingleTileSchedulerILb0ELb1ELb1ELi128EEEEEEEEEvNT_6ParamsE:
        .type           _ZN7cutlass13device_kernelIN5flash11enable_sm90INS1_16FlashAttnFwdSm90INS1_25CollectiveMainloopFwdSm90ILi2EN4cute5tupleIJNS5_1CILi1EEES8_S8_EEENS6_IJNS7_ILi128EEENS7_ILi176EEESA_EEELi128ENS_10bfloat16_tEfNS_4arch4Sm90ELb0ELb0ELb1ELb0ELb0ELb0ELb0ELb1ELb1ELb1ELb1ELb0EEENS1_21CollectiveEpilogueFwdINS6_IJSA_SA_SB_EEES9_SD_SF_Li256ELb0ELb1ELb1ELb0EEENS1_19SingleTileSchedulerILb0ELb1ELb1ELi128EEEEEEEEEvNT_6ParamsE,@function
        .size           _ZN7cutlass13device_kernelIN5flash11enable_sm90INS1_16FlashAttnFwdSm90INS1_25CollectiveMainloopFwdSm90ILi2EN4cute5tupleIJNS5_1CILi1EEES8_S8_EEENS6_IJNS7_ILi128EEENS7_ILi176EEESA_EEELi128ENS_10bfloat16_tEfNS_4arch4Sm90ELb0ELb0ELb1ELb0ELb0ELb0ELb0ELb1ELb1ELb1ELb1ELb0EEENS1_21CollectiveEpilogueFwdINS6_IJSA_SA_SB_EEES9_SD_SF_Li256ELb0ELb1ELb1ELb0EEENS1_19SingleTileSchedulerILb0ELb1ELb1ELi128EEEEEEEEEvNT_6ParamsE,(.L_x_3091 - _ZN7cutlass13device_kernelIN5flash11enable_sm90INS1_16FlashAttnFwdSm90INS1_25CollectiveMainloopFwdSm90ILi2EN4cute5tupleIJNS5_1CILi1EEES8_S8_EEENS6_IJNS7_ILi128EEENS7_ILi176EEESA_EEELi128ENS_10bfloat16_tEfNS_4arch4Sm90ELb0ELb0ELb1ELb0ELb0ELb0ELb0ELb1ELb1ELb1ELb1ELb0EEENS1_21CollectiveEpilogueFwdINS6_IJSA_SA_SB_EEES9_SD_SF_Li256ELb0ELb1ELb1ELb0EEENS1_19SingleTileSchedulerILb0ELb1ELb1ELi128EEEEEEEEEvNT_6ParamsE)
        .other          _ZN7cutlass13device_kernelIN5flash11enable_sm90INS1_16FlashAttnFwdSm90INS1_25CollectiveMainloopFwdSm90ILi2EN4cute5tupleIJNS5_1CILi1EEES8_S8_EEENS6_IJNS7_ILi128EEENS7_ILi176EEESA_EEELi128ENS_10bfloat16_tEfNS_4arch4Sm90ELb0ELb0ELb1ELb0ELb0ELb0ELb0ELb1ELb1ELb1ELb1ELb0EEENS1_21CollectiveEpilogueFwdINS6_IJSA_SA_SB_EEES9_SD_SF_Li256ELb0ELb1ELb1ELb0EEENS1_19SingleTileSchedulerILb0ELb1ELb1ELi128EEEEEEEEEvNT_6ParamsE,@"STO_CUDA_ENTRY STV_DEFAULT"
_ZN7cutlass13device_kernelIN5flash11enable_sm90INS1_16FlashAttnFwdSm90INS1_25CollectiveMainloopFwdSm90ILi2EN4cute5tupleIJNS5_1CILi1EEES8_S8_EEENS6_IJNS7_ILi128EEENS7_ILi176EEESA_EEELi128ENS_10bfloat16_tEfNS_4arch4Sm90ELb0ELb0ELb1ELb0ELb0ELb0ELb0ELb1ELb1ELb1ELb1ELb0EEENS1_21CollectiveEpilogueFwdINS6_IJSA_SA_SB_EEES9_SD_SF_Li256ELb0ELb1ELb1ELb0EEENS1_19SingleTileSchedulerILb0ELb1ELb1ELi128EEEEEEEEEvNT_6ParamsE:
[----:B------:R-:W0:Y:S02]  /*0000*/  LDC R1, c[0x0][0x28] ;  /* 0x00000a00ff017b82 */ /* 0x000e240000000800 */
[----:B0-----:R-:W-:Y:S01]  /*0010*/  VIADD R1, R1, 0xfffffff0 ;  /* 0xfffffff001017836 */ /* 0x001fe20000000000 */
[----:B------:R-:W0:Y:S01]  /*0020*/  S2R R3, SR_TID.X ;  /* 0x0000000000037919 */ /* 0x000e220000002100 */
[----:B------:R-:W-:Y:S01]  /*0030*/  ELECT P0, URZ, PT ;  /* 0x00000000003f782f */ /* 0x000fe20003800000 */
[----:B------:R-:W-:Y:S01]  /*0040*/  BSSY B0, `(.L_x_0) ;  /* 0x000000e000007945 */ /* 0x000fe20003800000 */
[--C-:B0-----:R-:W-:Y:S02]  /*0050*/  SHF.R.U32.HI R0, RZ, 0x5, R3.reuse ;  /* 0x00000005ff007819 */ /* 0x101fe40000011603 */
[----:B------:R-:W-:-:S03]  /*0060*/  SHF.R.U32.HI R22, RZ, 0x7, R3 ;  /* 0x00000007ff167819 */ /* 0x000fc60000011603 */
[----:B------:R-:W0:Y:S02]  /*0070*/  SHFL.IDX PT, R2, R0, RZ, 0x1f ;  /* 0x00001fff00027589 */ /* 0x000e2400000e0000 */
[----:B0-----:R-:W-:-:S13]  /*0080*/  ISETP.EQ.AND P0, PT, R2, RZ, P0 ;  /* 0x000000ff0200720c */ /* 0x001fda0000702270 */
[----:B------:R-:W-:Y:S05]  /*0090*/  @!P0 BRA `(.L_x_1) ;  /* 0x0000000000208947 */ /* 0x000fea0003800000 */
[----:B------:R-:W-:Y:S02]  /*00a0*/  ULDC.64 UR4, c[0x0][0x198] ;  /* 0x0000660000047ab9 */ /* 0x000fe40000000a00 */
[----:B------:R-:W-:Y:S02]  /*00b0*/  UIADD3 UR6, UP0, UR4, 0x370, URZ ;  /* 0x0000037004067890 */ /* 0x000fe4000ff1e03f */
[----:B------:R-:W-:Y:S02]  /*00c0*/  UIADD3 UR4, UP1, UR4, 0x470, URZ ;  /* 0x0000047004047890 */ /* 0x000fe4000ff3e03f */
[----:B------:R-:W-:Y:S02]  /*00d0*/  UIADD3.X UR7, URZ, UR5, URZ, UP0, !UPT ;  /* 0x000000053f077290 */ /* 0x000fe400087fe43f */
[----:B------:R-:W-:-:S07]  /*00e0*/  UIADD3.X UR5, URZ, UR5, URZ, UP1, !UPT ;  /* 0x000000053f057290 */ /* 0x000fce0008ffe43f */
[----:B------:R0:W-:Y:S02]  /*00f0*/  UTMACCTL.PF [UR6] ;  /* 0x00000000060079b9 */ /* 0x0001e40008040000 */
[----:B------:R0:W-:Y:S02]  /*0100*/  UTMACCTL.PF [UR4] ;  /* 0x00000000040079b9 */ /* 0x0001e40008040000 */
[----:B0-----:R-:W-:Y:S01]  /*0110*/  NOP ;  /* 0x0000000000007918 */ /* 0x001fe20000000000 */
.L_x_1:
[----:B------:R-:W-:Y:S05]  /*0120*/  BSYNC B0 ;  /* 0x0000000000007941 */ /* 0x000fea0003800000 */
.L_x_0:
[----:B------:R-:W-:Y:S01]  /*0130*/  VOTEU.ANY UP0, P0 ;  /* 0x00000000003f7886 */ /* 0x000fe20000000100 */
[----:B------:R-:W0:Y:S01]  /*0140*/  SHFL.IDX PT, R3, R22, RZ, 0x1f ;  /* 0x00001fff16037589 */ /* 0x000e2200000e0000 */
[----:B------:R-:W-:Y:S01]  /*0150*/  UMOV UR4, 0x80 ;  /* 0x0000008000047882 */ /* 0x000fe20000000000 */
[----:B------:R-:W-:Y:S01]  /*0160*/  UMOV UR7, 0x100 ;  /* 0x0000010000077882 */ /* 0x000fe20000000000 */
[----:B------:R-:W-:Y:S01]  /*0170*/  VOTEU.ANY UP1, P0 ;  /* 0x00000000003f7886 */ /* 0x000fe20000020100 */
[----:B------:R-:W1:Y:S01]  /*0180*/  @UP0 S2UR UR8, SR_CgaCtaId ;  /* 0x00000000000809c3 */ /* 0x000e620000008800 */
[----:B------:R-:W2:Y:S01]  /*0190*/  SHFL.IDX PT, R2, R0, RZ, 0x1f ;  /* 0x00001fff00027589 */ /* 0x000ea200000e0000 */
[----:B------:R-:W-:Y:S01]  /*01a0*/  @UP0 UMOV UR6, 0x400 ;  /* 0x0000040000060882 */ /* 0x000fe20000000000 */
[----:B------:R-:W-:-:S04]  /*01b0*/  @UP0 UIADD3 UR4, -UR4, 0x100000, URZ ;  /* 0x0010000004040890 */ /* 0x000fc8000fffe13f */
[----:B------:R-:W-:Y:S02]  /*01c0*/  @UP0 USHF.L.U32 UR5, UR4, 0xb, URZ ;  /* 0x0000000b04050899 */ /* 0x000fe4000800063f */
[----:B------:R-:W-:Y:S01]  /*01d0*/  @UP0 USHF.L.U32 UR4, UR4, 0x1, URZ ;  /* 0x0000000104040899 */ /* 0x000fe2000800063f */
[----:B------:R-:W-:Y:S01]  /*01e0*/  VOTEU.ANY UP2, P0 ;  /* 0x00000000003f7886 */ /* 0x000fe20000040100 */
[----:B0-----:R-:W-:Y:S01]  /*01f0*/  R2UR UR9, R3 ;  /* 0x00000000030972ca */ /* 0x001fe200000e0000 */
[----:B-1----:R-:W-:Y:S01]  /*0200*/  @UP0 ULEA UR8, UR8, UR6, 0x18 ;  /* 0x0000000608080291 */ /* 0x002fe2000f8ec03f */
[----:B--2---:R-:W-:Y:S01]  /*0210*/  ISETP.NE.AND P1, PT, R2, RZ, PT ;  /* 0x000000ff0200720c */ /* 0x004fe20003f25270 */
[----:B------:R-:W-:-:S04]  /*0220*/  @UP0 UIADD3 UR6, -UR7, 0x100000, URZ ;  /* 0x0010000007060890 */ /* 0x000fc8000fffe13f */
[----:B------:R-:W-:Y:S02]  /*0230*/  @UP0 USHF.L.U32 UR7, UR6, 0xb, URZ ;  /* 0x0000000b06070899 */ /* 0x000fe4000800063f */
[----:B------:R-:W-:-:S04]  /*0240*/  @UP0 USHF.L.U32 UR6, UR6, 0x1, URZ ;  /* 0x0000000106060899 */ /* 0x000fc8000800063f */
[----:B------:R-:W-:Y:S01]  /*0250*/  UISETP.NE.AND UP0, UPT, UR9, URZ, UPT ;  /* 0x0000003f0900728c */ /* 0x000fe2000bf05270 */
[----:B------:R-:W0:Y:S02]  /*0260*/  FENCE.VIEW.ASYNC.S ;  /* 0x00000000000073c6 */ /* 0x000e240000000000 */
[----:B0-----:R0:W1:Y:S05]  /*0270*/  @UP1 SYNCS.EXCH.64 URZ, [UR8+0x34800], UR4 ;  /* 0x03480004083f15b2 */ /* 0x00106a0008000100 */
[----:B------:R0:W2:Y:S01]  /*0280*/  @UP2 SYNCS.EXCH.64 URZ, [UR8+0x34820], UR6 ;  /* 0x03482006083f25b2 */ /* 0x0000a20008000100 */
[----:B------:R-:W-:Y:S05]  /*0290*/  @P1 BRA `(.L_x_2) ;  /* 0x0000000000481947 */ /* 0x000fea0003800000 */
[----:B0-----:R-:W0:Y:S01]  /*02a0*/  S2UR UR5, SR_CgaCtaId ;  /* 0x00000000000579c3 */ /* 0x001e220000008800 */
[----:B------:R-:W-:Y:S01]  /*02b0*/  UMOV UR4, 0x400 ;  /* 0x0000040000047882 */ /* 0x000fe20000000000 */
[----:B------:R-:W-:Y:S01]  /*02c0*/  UMOV UR6, 0x1 ;  /* 0x0000000100067882 */ /* 0x000fe20000000000 */
[----:B------:R-:W-:Y:S01]  /*02d0*/  UMOV UR7, 0x2 ;  /* 0x0000000200077882 */ /* 0x000fe20000000000 */
[----:B------:R-:W-:Y:S01]  /*02e0*/  ELECT P0, URZ, PT ;  /* 0x00000000003f782f */ /* 0x000fe20003800000 */
[----:B0-----:R-:W-:Y:S02]  /*02f0*/  ULEA UR8, UR5, UR4, 0x18 ;  /* 0x0000000405087291 */ /* 0x001fe4000f8ec03f */
[----:B------:R-:W-:-:S04]  /*0300*/  UIADD3 UR4, -UR6, 0x100000, URZ ;  /* 0x0010000006047890 */ /* 0x000fc8000fffe13f */
[----:B------:R-:W-:Y:S02]  /*0310*/  USHF.L.U32 UR5, UR4, 0xb, URZ ;  /* 0x0000000b04057899 */ /* 0x000fe4000800063f */
[----:B------:R-:W-:Y:S02]  /*0320*/  USHF.L.U32 UR4, UR4, 0x1, URZ ;  /* 0x0000000104047899 */ /* 0x000fe4000800063f */
[----:B------:R-:W-:-:S04]  /*0330*/  UIADD3 UR6, -UR7, 0x100000, URZ ;  /* 0x0010000007067890 */ /* 0x000fc8000fffe13f */
[----:B------:R-:W-:Y:S02]  /*0340*/  USHF.L.U32 UR7, UR6, 0xb, URZ ;  /* 0x0000000b06077899 */ /* 0x000fe4000800063f */
[----:B------:R-:W-:Y:S01]  /*0350*/  USHF.L.U32 UR6, UR6, 0x1, URZ ;  /* 0x0000000106067899 */ /* 0x000fe2000800063f */
[----:B------:R-:W0:Y:S03]  /*0360*/  FENCE.VIEW.ASYNC.S ;  /* 0x00000000000073c6 */ /* 0x000e260000000000 */
[----:B0-----:R3:W4:Y:S08]  /*0370*/  SYNCS.EXCH.64 URZ, [UR8+0x34830], UR4 ;  /* 0x03483004083f75b2 */ /* 0x0017300008000100 */
[----:B------:R3:W0:Y:S01]  /*0380*/  SYNCS.EXCH.64 URZ, [UR8+0x34840], UR6 ;  /* 0x03484006083f75b2 */ /* 0x0006220008000100 */
[----:B------:R3:W0:Y:S01]  /*0390*/  SYNCS.EXCH.64 URZ, [UR8+0x34838], UR4 ;  /* 0x03483804083f75b2 */ /* 0x0006220008000100 */
[----:B------:R3:W0:Y:S02]  /*03a0*/  SYNCS.EXCH.64 URZ, [UR8+0x34848], UR6 ;  /* 0x03484806083f75b2 */ /* 0x0006240008000100 */
[----:B---3--:R-:W-:Y:S01]  /*03b0*/  NOP ;  /* 0x0000000000007918 */ /* 0x008fe20000000000 */
.L_x_2:
[----:B------:R-:W3:Y:S01]  /*03c0*/  SHFL.IDX PT, R2, R0, RZ, 0x1f ;  /* 0x00001fff00027589 */ /* 0x000ee200000e0000 */
[----:B------:R-:W-:Y:S01]  /*03d0*/  NOP ;  /* 0x0000000000007918 */ /* 0x000fe20000000000 */
[----:B---3--:R-:W-:-:S13]  /*03e0*/  ISETP.NE.AND P0, PT, R2, RZ, PT ;  /* 0x000000ff0200720c */ /* 0x008fda0003f05270 */
        /* <DEDUP_REMOVED lines=14> */
[----:B0-----:R3:W0:Y:S08]  /*04d0*/  SYNCS.EXCH.64 URZ, [UR8+0x34850], UR4 ;  /* 0x03485004083f75b2 */ /* 0x0016300008000100 */
[----:B------:R3:W0:Y:S01]  /*04e0*/  SYNCS.EXCH.64 URZ, [UR8+0x34860], UR6 ;  /* 0x03486006083f75b2 */ /* 0x0006220008000100 */
[----:B------:R3:W0:Y:S01]  /*04f0*/  SYNCS.EXCH.64 URZ, [UR8+0x34858], UR4 ;  /* 0x03485804083f75b2 */ /* 0x0006220008000100 */
[----:B------:R3:W0:Y:S02]  /*0500*/  SYNCS.EXCH.64 URZ, [UR8+0x34868], UR6 ;  /* 0x03486806083f75b2 */ /* 0x0006240008000100 */
[----:B---3--:R-:W-:Y:S01]  /*0510*/  NOP ;  /* 0x0000000000007918 */ /* 0x008fe20000000000 */
.L_x_3:
[----:B------:R-:W3:Y:S01]  /*0520*/  SHFL.IDX PT, R2, R0, RZ, 0x1f ;  /* 0x00001fff00027589 */ /* 0x000ee200000e0000 */
[----:B------:R-:W-:Y:S01]  /*0530*/  NOP ;  /* 0x0000000000007918 */ /* 0x000fe20000000000 */
[----:B---3--:R-:W-:-:S13]  /*0540*/  ISETP.NE.AND P0, PT, R2, RZ, PT ;  /* 0x000000ff0200720c */ /* 0x008fda0003f05270 */
[----:B------:R-:W-:Y:S05]  /*0550*/  @P0 BRA `(.L_x_4) ;  /* 0x0000000000380947 */ /* 0x000fea0003800000 */
[----:B0-----:R-:W0:Y:S01]  /*0560*/  S2UR UR5, SR_CgaCtaId ;  /* 0x00000000000579c3 */ /* 0x001e220000008800 */
[----:B------:R-:W-:Y:S01]  /*0570*/  UMOV UR4, 0x400 ;  /* 0x0000040000047882 */ /* 0x000fe20000000000 */
[----:B------:R-:W-:Y:S01]  /*0580*/  UMOV UR7, 0x1 ;  /* 0x0000000100077882 */ /* 0x000fe20000000000 */
[----:B------:R-:W-:Y:S01]  /*0590*/  ELECT P0, URZ, PT ;  /* 0x00000000003f782f */ /* 0x000fe20003800000 */
[----:B0-----:R-:W-:Y:S02]  /*05a0*/  ULEA UR6, UR5, UR4, 0x18 ;  /* 0x0000000405067291 */ /* 0x001fe4000f8ec03f */
[----:B------:R-:W-:-:S04]  /*05b0*/  UIADD3 UR4, -UR7, 0x100000, URZ ;  /* 0x0010000007047890 */ /* 0x000fc8000fffe13f */
[----:B------:R-:W-:Y:S02]  /*05c0*/  USHF.L.U32 UR5, UR4, 0xb, URZ ;  /* 0x0000000b04057899 */ /* 0x000fe4000800063f */
[----:B------:R-:W-:Y:S01]  /*05d0*/  USHF.L.U32 UR4, UR4, 0x1, URZ ;  /* 0x0000000104047899 */ /* 0x000fe2000800063f */
[----:B------:R-:W0:Y:S11]  /*05e0*/  FENCE.VIEW.ASYNC.S ;  /* 0x00000000000073c6 */ /* 0x000e360000000000 */
[----:B0-----:R3:W0:Y:S01]  /*05f0*/  SYNCS.EXCH.64 URZ, [UR6+0x34870], UR4 ;  /* 0x03487004063f75b2 */ /* 0x0016220008000100 */
[----:B------:R3:W0:Y:S01]  /*0600*/  SYNCS.EXCH.64 URZ, [UR6+0x34880], UR4 ;  /* 0x03488004063f75b2 */ /* 0x0006220008000100 */
[----:B------:R3:W0:Y:S01]  /*0610*/  SYNCS.EXCH.64 URZ, [UR6+0x34878], UR4 ;  /* 0x03487804063f75b2 */ /* 0x0006220008000100 */
[----:B------:R3:W0:Y:S02]  /*0620*/  SYNCS.EXCH.64 URZ, [UR6+0x34888], UR4 ;  /* 0x03488804063f75b2 */ /* 0x0006240008000100 */
[----:B---3--:R-:W-:Y:S01]  /*0630*/  NOP ;  /* 0x0000000000007918 */ /* 0x008fe20000000000 */
.L_x_4:
        /* <DEDUP_REMOVED lines=22> */
.L_x_5:
        /* <DEDUP_REMOVED lines=22> */
.L_x_6:
[----:B0-----:R-:W-:Y:S01]  /*0900*/  UMOV UR4, 0x1 ;  /* 0x0000000100047882 */ /* 0x001fe20000000000 */
[----:B------:R-:W-:Y:S01]  /*0910*/  PLOP3.LUT P0, PT, PT, PT, UP0, 0x80, 0x0 ;  /* 0x000000000000781c */ /* 0x000fe20003f0f008 */
[----:B------:R-:W-:Y:S01]  /*0920*/  USEL UR4, UR4, 0x2, !UP0 ;  /* 0x0000000204047887 */ /* 0x000fe2000c000000 */
[----:B------:R-:W-:Y:S01]  /*0930*/  NOP ;  /* 0x0000000000007918 */ /* 0x000fe20000000000 */
[----:B------:R-:W-:Y:S04]  /*0940*/  BSSY B6, `(.L_x_7) ;  /* 0x0001198000067945 */ /* 0x000fe80003800000 */
[----:B------:R-:W-:-:S05]  /*0950*/  IMAD.U32 R2, RZ, RZ, UR4 ;  /* 0x00000004ff027e24 */ /* 0x000fca000f8e00ff */
[----:B------:R0:W-:Y:S01]  /*0960*/  STL [R1+0xc], R2 ;  /* 0x00000c0201007387 */ /* 0x0001e20000100800 */
[----:B-12-4-:R-:W-:Y:S06]  /*0970*/  BAR.SYNC.DEFER_BLOCKING 0x0 ;  /* 0x0000000000007b1d */ /* 0x016fec0000010000 */
[----:B------:R-:W-:Y:S05]  /*0980*/  @!P0 BRA `(.L_x_8) ;  /* 0x000000dc00848947 */ /* 0x000fea0003800000 */
.L_x_9:
[----:B------:R-:W-:-:S08]  /*0990*/  NOP ;  /* 0x0000000000007918 */ /* 0x000fd00000000000 */
[----:B------:R-:W1:Y:S02]  /*09a0*/  USETMAXREG.TRY_ALLOC.CTAPOOL UP0, 0xf0 ;  /* 0x000000f0000079c8 */ /* 0x000e640008000600 */
[----:B-1----:R-:W-:-:S13]  /*09b0*/  PLOP3.LUT P0, PT, PT, PT, UP0, 0x80, 0x0 ;  /* 0x000000000000781c */ /* 0x002fda0003f0f008 */
[----:B------:R-:W-:Y:S05]  /*09c0*/  @!P0 BRA `(.L_x_9) ;  /* 0xfffffffc00f08947 */ /* 0x000fea000383ffff */
[----:B------:R-:W1:Y:S01]  /*09d0*/  S2R R6, SR_TID.X ;  /* 0x0000000000067919 */ /* 0x000e620000002100 */
[----:B------:R-:W2:Y:S01]  /*09e0*/  S2UR UR6, SR_CTAID.Y ;  /* 0x00000000000679c3 */ /* 0x000ea20000002600 */
[----:B------:R-:W-:Y:S02]  /*09f0*/  ULDC UR7, c[0x0][0xc50] ;  /* 0x0003140000077ab9 */ /* 0x000fe40000000800 */
[----:B------:R-:W-:-:S05]  /*0a00*/  UISETP.NE.AND UP0, UPT, UR7, 0x1, UPT ;  /* 0x000000010700788c */ /* 0x000fca000bf05270 */
[----:B------:R-:W3:Y:S06]  /*0a10*/  S2UR UR8, SR_CTAID.Z ;  /* 0x00000000000879c3 */ /* 0x000eec0000002700 */
[----:B------:R-:W-:Y:S01]  /*0a20*/  @UP0 ULDC UR4, c[0x0][0xc54] ;  /* 0x0003150000040ab9 */ /* 0x000fe20000000800 */
[----:B------:R-:W-:Y:S01]  /*0a30*/  @UP0 ULDC UR9, c[0x0][0xc58] ;  /* 0x0003160000090ab9 */ /* 0x000fe20000000800 */
[----:B--2---:R-:W-:Y:S02]  /*0a40*/  UIMAD.WIDE.U32 UR4, UR6, UR4, URZ ;  /* 0x00000004060472a5 */ /* 0x004fe4000f8e003f */
[----:B------:R-:W-:-:S02]  /*0a50*/  UMOV UR10, UR6 ;  /* 0x00000006000a7c82 */ /* 0x000fc40008000000 */
[----:B------:R-:W-:Y:S01]  /*0a60*/  @UP0 USHF.R.U32.HI UR10, URZ, UR9, UR5 ;  /* 0x000000093f0a0299 */ /* 0x000fe20008011605 */
[----:B-1----:R-:W-:-:S03]  /*0a70*/  LOP3.LUT R0, R6, 0xffffff80, RZ, 0xc0, !PT ;  /* 0xffffff8006007812 */ /* 0x002fc600078ec0ff */
[----:B------:R-:W-:Y:S02]  /*0a80*/  UIADD3 UR4, -UR10, URZ, URZ ;  /* 0x0000003f0a047290 */ /* 0x000fe4000fffe13f */
[----:B------:R-:W-:Y:S01]  /*0a90*/  IMAD.U32 R19, RZ, RZ, UR10 ;  /* 0x0000000aff137e24 */ /* 0x000fe2000f8e00ff */
[----:B------:R-:W-:Y:S06]  /*0aa0*/  BAR.ARV 0x8, 0x180 ;  /* 0x0206000000007b1d */ /* 0x000fec0000002000 */
[----:B------:R-:W-:Y:S01]  /*0ab0*/  ISETP.NE.AND P0, PT, R0, 0x80, PT ;  /* 0x000000800000780c */ /* 0x000fe20003f05270 */
[----:B------:R-:W-:-:S12]  /*0ac0*/  UIMAD UR7, UR7, UR4, UR6 ;  /* 0x00000004070772a4 */ /* 0x000fd8000f8e0206 */
[----:B------:R-:W-:Y:S06]  /*0ad0*/  @!P0 BAR.ARV 0x9, 0x100 ;  /* 0x0244000000008b1d */ /* 0x000fec0000002000 */
[----:B---3--:R-:W-:-:S13]  /*0ae0*/  ISETP.LE.AND P0, PT, RZ, UR8, PT ;  /* 0x00000008ff007c0c */ /* 0x008fda000bf03270 */
[----:B------:R-:W-:Y:S05]  /*0af0*/  @!P0 BRA `(.L_x_10) ;  /* 0x0000011400f08947 */ /* 0x000fea0003800000 */
[----:B------:R-:W-:Y:S01]  /*0b00*/  ULDC.64 UR4, c[0x0][0x418] ;  /* 0x0001060000047ab9 */ /* 0x000fe20000000a00 */
[----:B------:R-:W-:Y:S01]  /*0b10*/  ULDC UR37, c[0x0][0x424] ;  /* 0x0001090000257ab9 */ /* 0x000fe20000000800 */
[----:B------:R-:W-:Y:S02]  /*0b20*/  UISETP.NE.U32.AND UP0, UPT, UR4, URZ, UPT ;  /* 0x0000003f0400728c */ /* 0x000fe4000bf05070 */
[----:B------:R-:W-:Y:S02]  /*0b30*/  ULOP3.LUT UR9, UR7, 0xffff, URZ, 0xc0, !UPT ;  /* 0x0000ffff07097892 */ /* 0x000fe4000f8ec03f */
[----:B------:R-:W-:Y:S01]  /*0b40*/  UISETP.NE.AND.EX UP0, UPT, UR5, URZ, UPT, UP0 ;  /* 0x0000003f0500728c */ /* 0x000fe2000bf05300 */
[----:B------:R-:W-:-:S03]  /*0b50*/  ULDC UR4, c[0x0][0x2f0] ;  /* 0x0000bc0000047ab9 */ /* 0x000fc60000000800 */
[----:B------:R-:W-:-:S04]  /*0b60*/  USEL UR37, UR37, 0x1, UP0 ;  /* 0x0000000125257887 */ /* 0x000fc80008000000 */
[----:B------:R-:W-:-:S04]  /*0b70*/  UIMAD UR37, UR37, UR4, URZ ;  /* 0x00000004252572a4 */ /* 0x000fc8000f8e023f */
[----:B------:R-:W-:Y:S02]  /*0b80*/  UISETP.GE.AND UP0, UPT, UR37, 0x1, UPT ;  /* 0x000000012500788c */ /* 0x000fe4000bf06270 */
[----:B------:R-:W-:-:S04]  /*0b90*/  UIADD3 UR4, UR37, 0xaf, URZ ;  /* 0x000000af25047890 */ /* 0x000fc8000fffe03f */
[----:B------:R-:W-:Y:S01]  /*0ba0*/  PLOP3.LUT P0, PT, PT, PT, UP0, 0x80, 0x0 ;  /* 0x000000000000781c */ /* 0x000fe20003f0f008 */
[----:B------:R-:W-:-:S04]  /*0bb0*/  UIMAD.WIDE UR4, UR4, 0x2e8ba2e9, URZ ;  /* 0x2e8ba2e9040478a5 */ /* 0x000fc8000f8e023f */
[----:B------:R-:W-:-:S03]  /*0bc0*/  USHF.R.U32.HI UR6, URZ, 0x1f, UR5 ;  /* 0x0000001f3f067899 */ /* 0x000fc60008011605 */
[----:B------:R-:W-:Y:S01]  /*0bd0*/  UMOV UR4, URZ ;  /* 0x0000003f00047c82 */ /* 0x000fe20008000000 */
[----:B------:R-:W-:-:S04]  /*0be0*/  ULEA.HI.SX32 UR6, UR5, UR6, 0x1b ;  /* 0x0000000605067291 */ /* 0x000fc8000f8fda3f */
[----:B------:R-:W-:Y:S08]  /*0bf0*/  @!P0 BRA `(.L_x_11) ;  /* 0x0000000000908947 */ /* 0x000ff00003800000 */
[----:B------:R-:W-:Y:S01]  /*0c00*/  USHF.R.U32.HI UR7, URZ, 0x10, UR7 ;  /* 0x000000103f077899 */ /* 0x000fe20008011607 */
[----:B------:R-:W-:-:S03]  /*0c10*/  UMOV UR4, URZ ;  /* 0x0000003f00047c82 */ /* 0x000fc60008000000 */
[----:B------:R-:W-:-:S11]  /*0c20*/  UISETP.NE.AND UP0, UPT, UR7, URZ, UPT ;  /* 0x0000003f0700728c */ /* 0x000fd6000bf05270 */
[----:B------:R-:W-:Y:S02]  /*0c30*/  @!UP0 ULDC UR7, c[0x0][0x9f0] ;  /* 0x00027c0000078ab9 */ /* 0x000fe40000000800 */
[----:B------:R-:W-:Y:S01]  /*0c40*/  IMAD.U32 R3, RZ, RZ, UR7 ;  /* 0x00000007ff037e24 */ /* 0x000fe2000f8e00ff */
[----:B------:R-:W-:-:S04]  /*0c50*/  UIADD3 UR8, UR6, -0x1, UR7 ;  /* 0xffffffff06087890 */ /* 0x000fc8000fffe007 */
[-C--:B------:R-:W-:Y:S02]  /*0c60*/  IABS R0, R3.reuse ;  /* 0x0000000300007213 */ /* 0x080fe40000000000 */
[----:B------:R-:W-:Y:S01]  /*0c70*/  IMAD.U32 R4, RZ, RZ, UR8 ;  /* 0x00000008ff047e24 */ /* 0x000fe2000f8e00ff */
[----:B------:R-:W-:Y:S01]  /*0c80*/  IABS R5, R3 ;  /* 0x0000000300057213 */ /* 0x000fe20000000000 */
[----:B------:R-:W-:Y:S01]  /*0c90*/  ULOP3.LUT UR8, UR8, UR7, URZ, 0x3c, !UPT ;  /* 0x0000000708087292 */ /* 0x000fe2000f8e3c3f */
[----:B------:R-:W-:Y:S02]  /*0ca0*/  R2UR UR12, R0 ;  /* 0x00000000000c72ca */ /* 0x000fe400000e0000 */
[----:B------:R-:W-:-:S05]  /*0cb0*/  IABS R4, R4 ;  /* 0x0000000400047213 */ /* 0x000fca0000000000 */
[----:B------:R-:W-:-:S05]  /*0cc0*/  IMAD.MOV.U32 R3, RZ, RZ, R4 ;  /* 0x000000ffff037224 */ /* 0x000fca00078e0004 */
[----:B------:R-:W-:Y:S01]  /*0cd0*/  R2UR UR11, R3 ;  /* 0x00000000030b72ca */ /* 0x000fe200000e0000 */
[----:B------:R-:W1:Y:S08]  /*0ce0*/  I2F.RP R0, UR12 ;  /* 0x0000000c00007d06 */ /* 0x000e700008209400 */
[----:B-1----:R-:W0:Y:S02]  /*0cf0*/  MUFU.RCP R0, R0 ;  /* 0x0000000000007308 */ /* 0x002e240000001000 */
[----:B0-----:R-:W-:Y:S01]  /*0d00*/  IADD3 R2, R0, 0xffffffe, RZ ;  /* 0x0ffffffe00027810 */ /* 0x001fe20007ffe0ff */
[----:B------:R-:W-:-:S05]  /*0d10*/  IMAD.MOV R0, RZ, RZ, -R5 ;  /* 0x000000ffff007224 */ /* 0x000fca00078e0a05 */
[----:B------:R-:W0:Y:S02]  /*0d20*/  F2I.FTZ.U32.TRUNC.NTZ R2, R2 ;  /* 0x0000000200027305 */ /* 0x000e24000021f000 */
[----:B0-----:R-:W-:-:S13]  /*0d30*/  R2UR UR5, R2 ;  /* 0x00000000020572ca */ /* 0x001fda00000e0000 */
[----:B------:R-:W-:-:S04]  /*0d40*/  UIADD3 UR10, URZ, -UR5, URZ ;  /* 0x800000053f0a7290 */ /* 0x000fc8000fffe03f */
[----:B------:R-:W-:-:S04]  /*0d50*/  UIMAD UR10, UR10, UR12, URZ ;  /* 0x0000000c0a0a72a4 */ /* 0x000fc8000f8e023f */
[----:B------:R-:W-:-:S03]  /*0d60*/  UIMAD.WIDE.U32 UR4, UR5, UR10, UR4 ;  /* 0x0000000a050472a5 */ /* 0x000fc6000f8e0004 */
[----:B------:R-:W-:Y:S01]  /*0d70*/  R2UR UR10, R0 ;  /* 0x00000000000a72ca */ /* 0x000fe200000e0000 */
[----:B------:R-:W-:-:S12]  /*0d80*/  UIMAD.WIDE.U32 UR4, UR5, UR11, URZ ;  /* 0x0000000b050472a5 */ /* 0x000fd8000f8e003f */
[----:B------:R-:W-:-:S04]  /*0d90*/  UIMAD UR4, UR5, UR10, UR11 ;  /* 0x0000000a050472a4 */ /* 0x000fc8000f8e020b */
[----:B------:R-:W-:-:S11]  /*0da0*/  UISETP.GT.U32.AND UP1, UPT, UR12, UR4, UPT ;  /* 0x000000040c00728c */ /* 0x000fd6000bf24070 */
[----:B------:R-:W-:Y:S02]  /*0db0*/  @!UP1 UIADD3 UR4, UR4, -UR12, URZ ;  /* 0x8000000c04049290 */ /* 0x000fe4000fffe03f */
[----:B------:R-:W-:Y:S02]  /*0dc0*/  @!UP1 UIADD3 UR5, UR5, 0x1, URZ ;  /* 0x0000000105059890 */ /* 0x000fe4000fffe03f */
[----:B------:R-:W-:Y:S02]  /*0dd0*/  UISETP.GE.U32.AND UP0, UPT, UR4, UR12, UPT ;  /* 0x0000000c0400728c */ /* 0x000fe4000bf06070 */
[----:B------:R-:W-:-:S09]  /*0de0*/  UISETP.GE.AND UP1, UPT, UR8, URZ, UPT ;  /* 0x0000003f0800728c */ /* 0x000fd2000bf26270 */
[----:B------:R-:W-:Y:S02]  /*0df0*/  @UP0 UIADD3 UR5, UR5, 0x1, URZ ;  /* 0x0000000105050890 */ /* 0x000fe4000fffe03f */
[----:B------:R-:W-:-:S05]  /*0e00*/  UISETP.NE.AND UP0, UPT, UR7, URZ, UPT ;  /* 0x0000003f0700728c */ /* 0x000fca000bf05270 */
[----:B------:R-:W-:Y:S02]  /*0e10*/  UMOV UR4, UR5 ;  /* 0x0000000500047c82 */ /* 0x000fe40008000000 */
[----:B------:R-:W-:-:S04]  /*0e20*/  @!UP1 UIADD3 UR4, -UR4, URZ, URZ ;  /* 0x0000003f04049290 */ /* 0x000fc8000fffe13f */
[----:B------:R-:W-:-:S12]  /*0e30*/  @!UP0 ULOP3.LUT UR4, URZ, UR7, URZ, 0x33, !UPT ;  /* 0x000000073f048292 */ /* 0x000fd8000f8e333f */
.L_x_11:
[----:B------:R-:W-:Y:S01]  /*0e40*/  UIMAD UR5, UR9, UR4, URZ ;  /* 0x00000004090572a4 */ /* 0x000fe2000f8e023f */
[----:B------:R-:W-:Y:S01]  /*0e50*/  IMAD.U32 R0, RZ, RZ, UR6 ;  /* 0x00000006ff007e24 */ /* 0x000fe2000f8e00ff */
[----:B------:R-:W-:Y:S01]  /*0e60*/  MOV R3, UR4 ;  /* 0x0000000400037c02 */ /* 0x000fe20008000f00 */
[----:B------:R-:W-:Y:S01]  /*0e70*/  VIADD R23, R6, 0xffffff80 ;  /* 0xffffff8006177836 */ /* 0x000fe20000000000 */
[----:B------:R-:W-:Y:S01]  /*0e80*/  PLOP3.LUT P0, PT, PT, PT, PT, 0x80, 0x0 ;  /* 0x000000000000781c */ /* 0x000fe20003f0f070 */
[----:B------:R-:W-:Y:S01]  /*0e90*/  IMAD.MOV.U32 R16, RZ, RZ, RZ ;  /* 0x000000ffff107224 */ /* 0x000fe200078e00ff */
[----:B------:R-:W-:Y:S01]  /*0ea0*/  VIADDMNMX R0, R3, UR5, R0, PT ;  /* 0x0000000503007c46 */ /* 0x000fe2000b800100 */
[----:B------:R-:W-:Y:S01]  /*0eb0*/  IMAD.U32 R17, RZ, RZ, UR5 ;  /* 0x00000005ff117e24 */ /* 0x000fe2000f8e00ff */
[----:B------:R-:W-:Y:S02]  /*0ec0*/  CS2R R86, SRZ ;  /* 0x0000000000567805 */ /* 0x000fe4000001ff00 */
[----:B------:R-:W-:-:S02]  /*0ed0*/  CS2R R60, SRZ ;  /* 0x00000000003c7805 */ /* 0x000fc4000001ff00 */
[----:B------:R-:W-:Y:S01]  /*0ee0*/  R2UR UR36, R0 ;  /* 0x00000000002472ca */ /* 0x000fe200000e0000 */
[----:B------:R-:W-:Y:S01]  /*0ef0*/  IMAD.MOV.U32 R0, RZ, RZ, RZ ;  /* 0x000000ffff007224 */ /* 0x000fe200078e00ff */
[----:B------:R-:W-:Y:S02]  /*0f00*/  CS2R R54, SRZ ;  /* 0x0000000000367805 */ /* 0x000fe4000001ff00 */
[----:B------:R-:W-:Y:S02]  /*0f10*/  CS2R R48, SRZ ;  /* 0x0000000000307805 */ /* 0x000fe4000001ff00 */
[----:B------:R-:W-:Y:S02]  /*0f20*/  CS2R R42, SRZ ;  /* 0x00000000002a7805 */ /* 0x000fe4000001ff00 */
[----:B------:R-:W-:Y:S02]  /*0f30*/  CS2R R24, SRZ ;  /* 0x0000000000187805 */ /* 0x000fe4000001ff00 */
[----:B------:R-:W-:-:S02]  /*0f40*/  CS2R R26, SRZ ;  /* 0x00000000001a7805 */ /* 0x000fc4000001ff00 */
[----:B------:R-:W-:Y:S02]  /*0f50*/  CS2R R12, SRZ ;  /* 0x00000000000c7805 */ /* 0x000fe4000001ff00 */
[----:B------:R-:W-:Y:S02]  /*0f60*/  CS2R R14, SRZ ;  /* 0x00000000000e7805 */ /* 0x000fe4000001ff00 */
[----:B------:R-:W-:Y:S02]  /*0f70*/  CS2R R6, SRZ ;  /* 0x0000000000067805 */ /* 0x000fe4000001ff00 */
[----:B------:R-:W-:Y:S02]  /*0f80*/  CS2R R8, SRZ ;  /* 0x0000000000087805 */ /* 0x000fe4000001ff00 */
[----:B------:R-:W-:Y:S02]  /*0f90*/  CS2R R4, SRZ ;  /* 0x0000000000047805 */ /* 0x000fe4000001ff00 */
[----:B------:R-:W-:Y:S01]  /*0fa0*/  CS2R R50, SRZ ;  /* 0x0000000000327805 */ /* 0x000fe2000001ff00 */
[----:B------:R-:W-:Y:S01]  /*0fb0*/  UISETP.GT.AND UP0, UPT, UR36, UR5, UPT ;  /* 0x000000052400728c */ /* 0x000fe2000bf04270 */
[----:B0-----:R-:W-:-:S02]  /*0fc0*/  CS2R R2, SRZ ;  /* 0x0000000000027805 */ /* 0x001fc4000001ff00 */
[----:B------:R-:W-:Y:S02]  /*0fd0*/  CS2R R38, SRZ ;  /* 0x0000000000267805 */ /* 0x000fe4000001ff00 */
[----:B------:R-:W-:Y:S02]  /*0fe0*/  CS2R R96, SRZ ;  /* 0x0000000000607805 */ /* 0x000fe4000001ff00 */
[----:B------:R-:W-:Y:S02]  /*0ff0*/  CS2R R46, SRZ ;  /* 0x00000000002e7805 */ /* 0x000fe4000001ff00 */
[----:B------:R-:W-:Y:S02]  /*1000*/  CS2R R44, SRZ ;  /* 0x00000000002c7805 */ /* 0x000fe4000001ff00 */
[----:B------:R-:W-:Y:S02]  /*1010*/  PLOP3.LUT P1, PT, PT, PT, UP0, 0x80, 0x0 ;  /* 0x000000000000781c */ /* 0x000fe40003f2f008 */
[----:B------:R-:W-:-:S02]  /*1020*/  CS2R R34, SRZ ;  /* 0x0000000000227805 */ /* 0x000fc4000001ff00 */
[----:B------:R-:W-:Y:S02]  /*1030*/  CS2R R28, SRZ ;  /* 0x00000000001c7805 */ /* 0x000fe4000001ff00 */
        /* <DEDUP_REMOVED lines=10> */
[----:B------:R-:W-:-:S02]  /*10e0*/  CS2R R52, SRZ ;  /* 0x0000000000347805 */ /* 0x000fc4000001ff00 */
[----:B------:R-:W-:Y:S01]  /*10f0*/  CS2R R88, SRZ ;  /* 0x0000000000587805 */ /* 0x000fe2000001ff00 */
[----:B------:R-:W-:Y:S06]  /*1100*/  @!P1 BRA `(.L_x_12) ;  /* 0x000000bc00489947 */ /* 0x000fec0003800000 */
[----:B------:R-:W-:Y:S01]  /*1110*/  SHF.R.S32.HI R0, RZ, 0x1f, R23 ;  /* 0x0000001fff007819 */ /* 0x000fe20000011417 */
[----:B------:R-:W0:Y:S01]  /*1120*/  S2UR UR6, SR_CgaCtaId ;  /* 0x00000000000679c3 */ /* 0x000e220000008800 */
[----:B------:R-:W-:Y:S02]  /*1130*/  UMOV UR5, 0x400 ;  /* 0x0000040000057882 */ /* 0x000fe40000000000 */
[----:B------:R-:W-:-:S04]  /*1140*/  LEA.HI R80, R0, R23, RZ, 0x7 ;  /* 0x0000001700507211 */ /* 0x000fc800078f38ff */
[----:B------:R-:W-:-:S06]  /*1150*/  SHF.R.S32.HI R0, RZ, 0x7, R80 ;  /* 0x00000007ff007819 */ /* 0x000fcc0000011450 */
[----:B------:R-:W1:Y:S01]  /*1160*/  SHFL.IDX PT, R0, R0, RZ, 0x1f ;  /* 0x00001fff00007589 */ /* 0x000e6200000e0000 */
[----:B0-----:R-:W-:-:S04]  /*1170*/  ULEA UR8, UR6, UR5, 0x18 ;  /* 0x0000000506087291 */ /* 0x001fc8000f8ec03f */
[----:B------:R-:W-:Y:S02]  /*1180*/  UIADD3 UR5, UR8, 0x16400, URZ ;  /* 0x0001640008057890 */ /* 0x000fe4000fffe03f */
[----:B------:R-:W-:Y:S02]  /*1190*/  IMAD.U32 R16, RZ, RZ, UR8 ;  /* 0x00000008ff107e24 */ /* 0x000fe4000f8e00ff */
[----:B------:R-:W-:Y:S01]  /*11a0*/  ULOP3.LUT UP0, URZ, UR5, 0x9f, URZ, 0xc0, !UPT ;  /* 0x0000009f053f7892 */ /* 0x000fe2000f80c03f */
[----:B-1----:R-:W-:-:S05]  /*11b0*/  R2UR UR7, R0 ;  /* 0x00000000000772ca */ /* 0x002fca00000e0000 */
[----:B------:R-:W-:-:S08]  /*11c0*/  PLOP3.LUT P0, PT, PT, PT, UP0, 0x80, 0x0 ;  /* 0x000000000000781c */ /* 0x000fd00003f0f008 */
[----:B------:R-:W-:Y:S02]  /*11d0*/  ULEA.HI UR4, UR7, UR7, URZ, 0x1 ;  /* 0x0000000707047291 */ /* 0x000fe4000f8f083f */
[----:B------:R-:W-:Y:S02]  /*11e0*/  MOV R18, UR7 ;  /* 0x0000000700127c02 */ /* 0x000fe40008000f00 */
[----:B------:R-:W-:-:S04]  /*11f0*/  ULOP3.LUT UR4, UR4, 0x1e, URZ, 0xc0, !UPT ;  /* 0x0000001e04047892 */ /* 0x000fc8000f8ec03f */
[----:B------:R-:W-:-:S04]  /*1200*/  UIADD3 UR4, UR7, -UR4, URZ ;  /* 0x8000000407047290 */ /* 0x000fc8000fffe03f */
[----:B------:R-:W-:-:S04]  /*1210*/  ULEA UR4, UR4, UR5, 0xd ;  /* 0x0000000504047291 */ /* 0x000fc8000f8e683f */
[----:B------:R-:W-:-:S04]  /*1220*/  USHF.R.U32.HI UR4, URZ, 0x4, UR4 ;  /* 0x000000043f047899 */ /* 0x000fc80008011604 */
[----:B------:R-:W-:Y:S01]  /*1230*/  ULOP3.LUT UR38, UR4, 0x3fff, URZ, 0xc0, !UPT ;  /* 0x00003fff04267892 */ /* 0x000fe2000f8ec03f */
[----:B------:R-:W-:Y:S11]  /*1240*/  @!P0 BRA `(.L_x_13) ;  /* 0x0000000000408947 */ /* 0x000ff60003800000 */
[----:B------:R-:W-:Y:S01]  /*1250*/  MOV R0, 0x0 ;  /* 0x0000000000007802 */ /* 0x000fe20000000f00 */
[----:B------:R-:W-:Y:S01]  /*1260*/  ULDC.64 UR4, c[0x4][0xa0] ;  /* 0x0100280000047ab9 */ /* 0x000fe20000000a00 */
[----:B------:R-:W-:Y:S01]  /*1270*/  ULDC.64 UR6, c[0x4][0x40] ;  /* 0x0100100000067ab9 */ /* 0x000fe20000000a00 */
[----:B------:R-:W-:Y:S01]  /*1280*/  IMAD.U32 R4, RZ, RZ, UR4 ;  /* 0x00000004ff047e24 */ /* 0x000fe2000f8e00ff */
[----:B------:R0:W1:Y:S01]  /*1290*/  LDC.64 R2, c[0x4][R0] ;  /* 0x0100000000027b82 */ /* 0x0000620000000a00 */
[----:B------:R-:W-:Y:S01]  /*12a0*/  IMAD.U32 R5, RZ, RZ, UR5 ;  /* 0x00000005ff057e24 */ /* 0x000fe2000f8e00ff */
[----:B------:R-:W-:Y:S01]  /*12b0*/  ULDC.64 UR4, c[0x4][0xa8] ;  /* 0x01002a0000047ab9 */ /* 0x000fe20000000a00 */
[----:B------:R-:W-:Y:S01]  /*12c0*/  IMAD.U32 R10, RZ, RZ, UR6 ;  /* 0x00000006ff0a7e24 */ /* 0x000fe2000f8e00ff */
[----:B------:R-:W-:Y:S01]  /*12d0*/  MOV R7, UR5 ;  /* 0x0000000500077c02 */ /* 0x000fe20008000f00 */
[----:B------:R-:W-:Y:S01]  /*12e0*/  IMAD.U32 R6, RZ, RZ, UR4 ;  /* 0x00000004ff067e24 */ /* 0x000fe2000f8e00ff */
[----:B------:R-:W-:Y:S01]  /*12f0*/  MOV R13, RZ ;  /* 0x000000ff000d7202 */ /* 0x000fe20000000f00 */
[----:B------:R-:W-:-:S02]  /*1300*/  IMAD.U32 R11, RZ, RZ, UR7 ;  /* 0x00000007ff0b7e24 */ /* 0x000fc4000f8e00ff */
[----:B------:R-:W-:Y:S02]  /*1310*/  IMAD.MOV.U32 R8, RZ, RZ, 0x70 ;  /* 0x00000070ff087424 */ /* 0x000fe400078e00ff */
[----:B0-----:R-:W-:-:S07]  /*1320*/  IMAD.MOV.U32 R12, RZ, RZ, 0x1 ;  /* 0x00000001ff0c7424 */ /* 0x001fce00078e00ff */
[----:B------:R-:W-:-:S07]  /*1330*/  LEPC R20, `(.L_x_13) ;  /* 0x000000001014794e */ /* 0x000fce0000000000 */
[----:B-1----:R-:W-:Y:S05]  /*1340*/  CALL.ABS.NOINC R2 ;  /* 0x0000000002007343 */ /* 0x002fea0003c00000 */
.L_x_13:
[----:B------:R-:W-:Y:S02]  /*1350*/  R2UR UR4, R16 ;  /* 0x00000000100472ca */ /* 0x000fe400000e0000 */
[----:B------:R-:W-:-:S11]  /*1360*/  SHF.L.U32 R0, RZ, 0x1f, RZ ;  /* 0x0000001fff007819 */ /* 0x000fd600000006ff */
[----:B------:R-:W0:Y:S02]  /*1370*/  SYNCS.PHASECHK.TRANS64.TRYWAIT P0, [UR4+0x34800], R0 ;  /* 0x03480000ff0075a7 */ /* 0x000e240008000144 */
[----:B0-----:R-:W-:Y:S05]  /*1380*/  @!P0 BRA `(.L_x_14) ;  /* 0x0000010c00d48947 */ /* 0x001fea0003800000 */
.L_x_118:
[----:B------:R-:W2:Y:S02]  /*1390*/  LDL R2, [R1+0xc] ;  /* 0x00000c0001027983 */ /* 0x000ea40000100800 */
[----:B--2---:R-:W-:-:S13]  /*13a0*/  R2UR UR4, R2 ;  /* 0x00000000020472ca */ /* 0x004fda00000e0000 */
[----:B------:R-:W-:-:S06]  /*13b0*/  ULOP3.LUT UR4, UR4, 0x1, URZ, 0xfc, !UPT ;  /* 0x0000000104047892 */ /* 0x000fcc000f8efc3f */
[----:B------:R-:W-:-:S05]  /*13c0*/  IMAD.U32 R2, RZ, RZ, UR4 ;  /* 0x00000004ff027e24 */ /* 0x000fca000f8e00ff */
[----:B------:R-:W-:-:S13]  /*13d0*/  ISETP.NE.AND P0, PT, R2, 0x3, PT ;  /* 0x000000030200780c */ /* 0x000fda0003f05270 */
[----:B------:R-:W-:Y:S05]  /*13e0*/  @!P0 BRA `(.L_x_15) ;  /* 0x0000000000048947 */ /* 0x000fea0003800000 */
[----:B------:R-:W-:Y:S01]  /*13f0*/  BPT.TRAP 0x1 ;  /* 0x000000040000795c */ /* 0x000fe20000300000 */
.L_x_15:
[----:B------:R-:W-:-:S13]  /*1400*/  R2UR UR4, R16 ;  /* 0x00000000100472ca */ /* 0x000fda00000e0000 */
[----:B------:R1:W2:Y:S01]  /*1410*/  SYNCS.PHASECHK.TRANS64.TRYWAIT P2, [UR4+0x34830], R0 ;  /* 0x03483000ff0075a7 */ /* 0x0002a20008040144 */
[----:B------:R-:W-:Y:S05]  /*1420*/  @!P0 BRA `(.L_x_16) ;  /* 0x0000000000048947 */ /* 0x000fea0003800000 */
[----:B------:R-:W-:Y:S01]  /*1430*/  BPT.TRAP 0x1 ;  /* 0x000000040000795c */ /* 0x000fe20000300000 */
.L_x_16:
[----:B------:R-:W3:Y:S02]  /*1440*/  S2R R2, SR_TID.X ;  /* 0x0000000000027919 */ /* 0x000ee40000002100 */
[----:B---3--:R-:W-:-:S04]  /*1450*/  LOP3.LUT R2, R2, 0x7f, RZ, 0xc0, !PT ;  /* 0x0000007f02027812 */ /* 0x008fc800078ec0ff */
[----:B------:R-:W-:Y:S01]  /*1460*/  ISETP.NE.AND P1, PT, R2, RZ, PT ;  /* 0x000000ff0200720c */ /* 0x000fe20003f25270 */
[----:B------:R-:W-:Y:S01]  /*1470*/  IMAD.U32 R2, RZ, RZ, UR38 ;  /* 0x00000026ff027e24 */ /* 0x000fe2000f8e00ff */
[----:B--2---:R-:W-:Y:S11]  /*1480*/  @P2 BRA `(.L_x_17) ;  /* 0x00000000000c2947 */ /* 0x004ff60003800000 */
[----:B------:R-:W-:-:S13]  /*1490*/  R2UR UR4, R16 ;  /* 0x00000000100472ca */ /* 0x000fda00000e0000 */
[----:B------:R-:W2:Y:S02]  /*14a0*/  SYNCS.PHASECHK.TRANS64.TRYWAIT P2, [UR4+0x34830], R0 ;  /* 0x03483000ff0075a7 */ /* 0x000ea40008040144 */
[----:B--2---:R-:W-:Y:S05]  /*14b0*/  @!P2 BRA `(.L_x_18) ;  /* 0x0000010c00a4a947 */ /* 0x004fea0003800000 */
.L_x_17:
[----:B------:R-:W-:Y:S05]  /*14c0*/  WARPSYNC.ALL ;  /* 0x0000000000007948 */ /* 0x000fea0003800000 */
[----:B01----:R-:W-:Y:S01]  /*14d0*/  IMAD.MOV.U32 R0, RZ, RZ, RZ ;  /* 0x000000ffff007224 */ /* 0x003fe200078e00ff */
[----:B------:R-:W-:Y:S01]  /*14e0*/  LOP3.LUT R2, R2, 0x10000, RZ, 0xfc, !PT ;  /* 0x0001000002027812 */ /* 0x000fe200078efcff */
[----:B------:R-:W-:Y:S01]  /*14f0*/  IMAD.MOV.U32 R87, RZ, RZ, RZ ;  /* 0x000000ffff577224 */ /* 0x000fe200078e00ff */
[----:B------:R-:W-:Y:S02]  /*1500*/  MOV R3, 0x40000040 ;  /* 0x4000004000037802 */ /* 0x000fe40000000f00 */
[----:B------:R-:W-:Y:S01]  /*1510*/  R2UR UR38, R16 ;  /* 0x00000000102672ca */ /* 0x000fe200000e0000 */
[----:B------:R-:W-:Y:S01]  /*1520*/  WARPGROUP.ARRIVE ;  /* 0x00000000000079c5 */ /* 0x000fe20000000000 */
[C---:B------:R-:W-:Y:S01]  /*1530*/  R2UR UR8, R2.reuse ;  /* 0x00000000020872ca */ /* 0x040fe200000e0000 */
[----:B------:R-:W-:Y:S01]  /*1540*/  UMOV UR11, 0x40000040 ;  /* 0x40000040000b7882 */ /* 0x000fe20000000000 */
        /* <DEDUP_REMOVED lines=9> */
[----:B------:R-:W-:Y:S01]  /*15e0*/  UIADD3 UR4, UR38, 0x1e400, URZ ;  /* 0x0001e40026047890 */ /* 0x000fe2000fffe03f */
[C---:B------:R-:W-:Y:S01]  /*15f0*/  R2UR UR20, R2.reuse ;  /* 0x00000000021472ca */ /* 0x040fe200000e0000 */
[----:B------:R-:W-:Y:S01]  /*1600*/  UMOV UR25, 0x40000040 ;  /* 0x4000004000197882 */ /* 0x000fe20000000000 */
[----:B------:R-:W-:Y:S01]  /*1610*/  R2UR UR21, R3 ;  /* 0x00000000031572ca */ /* 0x000fe200000e0000 */
[----:B------:R-:W-:Y:S01]  /*1620*/  USHF.R.U32.HI UR4, URZ, 0x4, UR4 ;  /* 0x000000043f047899 */ /* 0x000fe20008011604 */
[----:B------:R-:W-:Y:S01]  /*1630*/  R2UR UR6, R2 ;  /* 0x00000000020672ca */ /* 0x000fe200000e0000 */
[----:B------:R-:W-:Y:S01]  /*1640*/  UMOV UR27, 0x40000040 ;  /* 0x40000040001b7882 */ /* 0x000fe20000000000 */
[----:B------:R-:W-:Y:S01]  /*1650*/  UMOV UR33, 0x40000040 ;  /* 0x4000004000217882 */ /* 0x000fe20000000000 */
[----:B------:R-:W-:Y:S01]  /*1660*/  ULOP3.LUT UR4, UR4, 0x3fff, URZ, 0xc0, !UPT ;  /* 0x00003fff04047892 */ /* 0x000fe2000f8ec03f */
[----:B------:R-:W-:Y:S01]  /*1670*/  LOP3.LUT R80, R80, 0xffffff80, RZ, 0xc0, !PT ;  /* 0xffffff8050507812 */ /* 0x000fe200078ec0ff */
[----:B------:R-:W-:Y:S01]  /*1680*/  UMOV UR29, UR33 ;  /* 0x00000021001d7c82 */ /* 0x000fe20008000000 */
[----:B------:R-:W-:Y:S01]  /*1690*/  UMOV UR31, 0x40000040 ;  /* 0x40000040001f7882 */ /* 0x000fe20000000000 */
[----:B------:R-:W-:Y:S01]  /*16a0*/  ULOP3.LUT UR61, UR4, 0x10000, URZ, 0xfc, !UPT ;  /* 0x00010000043d7892 */ /* 0x000fe2000f8efc3f */
[----:B------:R-:W-:Y:S01]  /*16b0*/  P2R R20, PR, RZ, 0x1 ;  /* 0x00000001ff147803 */ /* 0x000fe20000000000 */
[----:B------:R-:W-:Y:S01]  /*16c0*/  IMAD.IADD R23, R23, 0x1, -R80 ;  /* 0x0000000117177824 */ /* 0x000fe200078e0a50 */
[----:B------:R-:W-:Y:S01]  /*16d0*/  UMOV UR35, 0x40000040 ;  /* 0x4000004000237882 */ /* 0x000fe20000000000 */
[----:B------:R-:W-:-:S02]  /*16e0*/  UIADD3 UR14, UR61, 0x80, URZ ;  /* 0x000000803d0e7890 */ /* 0x000fc4000fffe03f */
[----:B------:R-:W-:Y:S01]  /*16f0*/  UIADD3 UR18, UR61, 0x180, URZ ;  /* 0x000001803d127890 */ /* 0x000fe2000fffe03f */
[----:B------:R-:W-:Y:S01]  /*1700*/  SHF.R.S32.HI R10, RZ, 0x1f, R23 ;  /* 0x0000001fff0a7819 */ /* 0x000fe20000011417 */
[----:B------:R-:W-:Y:S01]  /*1710*/  UMOV UR10, UR61 ;  /* 0x0000003d000a7c82 */ /* 0x000fe20008000000 */
[----:B------:R-:W-:Y:S01]  /*1720*/  UIADD3 UR22, UR61, 0x200, URZ ;  /* 0x000002003d167890 */ /* 0x000fe2000fffe03f */
[----:B------:R-:W-:Y:S01]  /*1730*/  HGMMA.64x16x16.F32.BF16 R112, gdesc[UR8], RZ, !UPT, gsb0 ;  /* 0x00200000087079f0 */ /* 0x000fe2000c0018ff */
[----:B------:R-:W-:Y:S01]  /*1740*/  R2UR UR8, R2 ;  /* 0x00000000020872ca */ /* 0x000fe200000e0000 */
[----:B------:R-:W-:Y:S01]  /*1750*/  UIADD3 UR10, UR61, 0x100, URZ ;  /* 0x000001003d0a7890 */ /* 0x000fe2000fffe03f */
[----:B------:R-:W-:Y:S01]  /*1760*/  R2UR UR9, R3 ;  /* 0x00000000030972ca */ /* 0x000fe200000e0000 */
[----:B------:R-:W-:Y:S01]  /*1770*/  UMOV UR11, 0x40000040 ;  /* 0x40000040000b7882 */ /* 0x000fe20000000000 */
[----:B------:R-:W-:Y:S01]  /*1780*/  UIADD3 UR4, UR6, 0x2, URZ ;  /* 0x0000000206047890 */ /* 0x000fe2000fffe03f */
[----:B------:R-:W-:Y:S01]  /*1790*/  LEA.HI R10, R10, R23, RZ, 0x2 ;  /* 0x000000170a0a7211 */ /* 0x000fe200078f10ff */
[----:B------:R-:W-:-:S02]  /*17a0*/  UIADD3 UR7, UR61, 0x2, URZ ;  /* 0x000000023d077890 */ /* 0x000fc4000fffe03f */
[----:B------:R-:W-:Y:S01]  /*17b0*/  UIADD3 UR24, UR6, 0x404, URZ ;  /* 0x0000040406187890 */ /* 0x000fe2000fffe03f */
[----:B------:R-:W-:Y:S01]  /*17c0*/  LOP3.LUT R10, R10, 0x7ffffffc, RZ, 0xc0, !PT ;  /* 0x7ffffffc0a0a7812 */ /* 0x000fe200078ec0ff */
[----:B------:R-:W-:Y:S02]  /*17d0*/  UIADD3 UR26, UR61, 0x584, URZ ;  /* 0x000005843d1a7890 */ /* 0x000fe4000fffe03f */
[----:B------:R-:W-:Y:S02]  /*17e0*/  UIADD3 UR32, UR6, 0x406, URZ ;  /* 0x0000040606207890 */ /* 0x000fe4000fffe03f */
[----:B------:R-:W-:Y:S01]  /*17f0*/  UIADD3 UR30, UR61, 0x586, URZ ;  /* 0x000005863d1e7890 */ /* 0x000fe2000fffe03f */
[----:B------:R-:W-:Y:S01]  /*1800*/  IMAD.IADD R10, R23, 0x1, -R10 ;  /* 0x00000001170a7824 */ /* 0x000fe200078e0a0a */
[----:B------:R-:W-:Y:S01]  /*1810*/  UIADD3 UR34, UR61, 0xa86, URZ ;  /* 0x00000a863d227890 */ /* 0x000fe2000fffe03f */
[----:B------:R-:W-:Y:S02]  /*1820*/  IMAD.MOV.U32 R23, RZ, RZ, -0x2 ;  /* 0xfffffffeff177424 */ /* 0x000fe400078e00ff */
[----:B------:R-:W-:-:S02]  /*1830*/  UMOV UR28, UR32 ;  /* 0x00000020001c7c82 */ /* 0x000fc40008000000 */
[----:B------:R-:W-:Y:S02]  /*1840*/  IMAD R10, R10, R23, 0xb0 ;  /* 0x000000b00a0a7424 */ /* 0x000fe400078e0217 */
[----:B------:R-:W-:Y:S01]  /*1850*/  IMAD.U32 R23, RZ, RZ, UR36 ;  /* 0x00000024ff177e24 */ /* 0x000fe2000f8e00ff */
[----:B------:R-:W-:Y:S02]  /*1860*/  UIADD3 UR36, UR36, -0x2, URZ ;  /* 0xfffffffe24247890 */ /* 0x000fe4000fffe03f */
[----:B------:R-:W-:-:S05]  /*1870*/  IADD3 R10, R10, UR37, RZ ;  /* 0x000000250a0a7c10 */ /* 0x000fca000fffe0ff */
[----:B------:R-:W-:-:S05]  /*1880*/  IMAD R10, R23, -0xb0, R10 ;  /* 0xffffff50170a7824 */ /* 0x000fca00078e020a */
[C---:B------:R-:W-:Y:S02]  /*1890*/  ISETP.GT.AND P5, PT, R10.reuse, RZ, PT ;  /* 0x000000ff0a00720c */ /* 0x040fe40003fa4270 */
[C---:B------:R-:W-:Y:S02]  /*18a0*/  ISETP.GT.AND P4, PT, R10.reuse, 0x1, PT ;  /* 0x000000010a00780c */ /* 0x040fe40003f84270 */
[C---:B------:R-:W-:Y:S02]  /*18b0*/  ISETP.GT.AND P2, PT, R10.reuse, 0x8, PT ;  /* 0x000000080a00780c */ /* 0x040fe40003f44270 */
[C---:B------:R-:W-:Y:S02]  /*18c0*/  ISETP.GT.AND P6, PT, R10.reuse, 0x10, PT ;  /* 0x000000100a00780c */ /* 0x040fe40003fc4270 */
[----:B------:R-:W-:Y:S01]  /*18d0*/  ISETP.GT.AND P3, PT, R10, 0x9, PT ;  /* 0x000000090a00780c */ /* 0x000fe20003f64270 */
[----:B------:R-:W-:Y:S02]  /*18e0*/  WARPGROUP.DEPBAR.LE gsb0, 0x0 ;  /* 0x00008000000079c5 */ /* 0x000fe40000010000 */
[----:B------:R-:W-:-:S06]  /*18f0*/  WARPGROUP.ARRIVE ;  /* 0x00000000000079c5 */ /* 0x000fcc0000000000 */
[----:B------:R-:W-:Y:S01]  /*1900*/  HGMMA.64x16x16.F32.BF16 R104, gdesc[UR12], RZ, !UPT, gsb0 ;  /* 0x002000000c6879f0 */ /* 0x000fe2000c0018ff */
[----:B------:R-:W-:Y:S01]  /*1910*/  R2UR UR12, R2 ;  /* 0x00000000020c72ca */ /* 0x000fe200000e0000 */
[----:B------:R-:W-:Y:S01]  /*1920*/  UIADD3 UR14, UR61, 0x280, URZ ;  /* 0x000002803d0e7890 */ /* 0x000fe2000fffe03f */
[----:B------:R-:W-:Y:S01]  /*1930*/  R2UR UR13, R3 ;  /* 0x00000000030d72ca */ /* 0x000fe200000e0000 */
[----:B------:R-:W-:Y:S01]  /*1940*/  UMOV UR15, 0x40000040 ;  /* 0x40000040000f7882 */ /* 0x000fe20000000000 */
        /* <DEDUP_REMOVED lines=38> */
[----:B------:R-:W-:Y:S02]  /*1bb0*/  UIADD3 UR16, UR6, 0x400, URZ ;  /* 0x0000040006107890 */ /* 0x000fe4000fffe03f */
[----:B------:R-:W-:Y:S01]  /*1bc0*/  UIADD3 UR18, UR61, 0x580, URZ ;  /* 0x000005803d127890 */ /* 0x000fe2000fffe03f */
[----:B------:R-:W-:Y:S01]  /*1bd0*/  UMOV UR17, 0x40000040 ;  /* 0x4000004000117882 */ /* 0x000fe20000000000 */
        /* <DEDUP_REMOVED lines=11> */
[----:B------:R-:W-:Y:S01]  /*1c90*/  UIADD3 UR14, UR61, 0x82, URZ ;  /* 0x000000823d0e7890 */ /* 0x000fe2000fffe03f */
[----:B------:R-:W-:Y:S01]  /*1ca0*/  UMOV UR12, UR4 ;  /* 0x00000004000c7c82 */ /* 0x000fe20008000000 */
[----:B------:R-:W-:Y:S01]  /*1cb0*/  UMOV UR13, UR5 ;  /* 0x00000005000d7c82 */ /* 0x000fe20008000000 */
[----:B------:R-:W-:Y:S01]  /*1cc0*/  UMOV UR15, 0x40000040 ;  /* 0x40000040000f7882 */ /* 0x000fe20000000000 */
[----:B------:R-:W-:Y:S02]  /*1cd0*/  WARPGROUP.DEPBAR.LE gsb0, 0x0 ;  /* 0x00008000000079c5 */ /* 0x000fe40000010000 */
[----:B------:R-:W-:-:S06]  /*1ce0*/  WARPGROUP.ARRIVE ;  /* 0x00000000000079c5 */ /* 0x000fcc0000000000 */
[----:B------:R-:W-:Y:S01]  /*1cf0*/  HGMMA.64x16x16.F32.BF16 R24, gdesc[UR8], RZ, !UPT, gsb0 ;  /* 0x00200000081879f0 */ /* 0x000fe2000c0018ff */
[----:B------:R-:W-:Y:S01]  /*1d00*/  UMOV UR8, UR4 ;  /* 0x0000000400087c82 */ /* 0x000fe20008000000 */
[----:B------:R-:W-:Y:S01]  /*1d10*/  UMOV UR9, UR5 ;  /* 0x0000000500097c82 */ /* 0x000fe20008000000 */
[----:B------:R-:W-:Y:S01]  /*1d20*/  UMOV UR10, UR7 ;  /* 0x00000007000a7c82 */ /* 0x000fe20008000000 */
[----:B------:R-:W-:Y:S01]  /*1d30*/  UMOV UR11, 0x40000040 ;  /* 0x40000040000b7882 */ /* 0x000fe20000000000 */
[----:B------:R-:W-:Y:S01]  /*1d40*/  UIADD3 UR7, UR61, 0x102, URZ ;  /* 0x000001023d077890 */ /* 0x000fe2000fffe03f */
[----:B------:R-:W-:Y:S02]  /*1d50*/  WARPGROUP.DEPBAR.LE gsb0, 0x0 ;  /* 0x00008000000079c5 */ /* 0x000fe40000010000 */
[----:B------:R-:W-:-:S06]  /*1d60*/  WARPGROUP.ARRIVE ;  /* 0x00000000000079c5 */ /* 0x000fcc0000000000 */
[----:B------:R-:W-:Y:S01]  /*1d70*/  HGMMA.64x16x16.F32.BF16 R112, gdesc[UR8], R112, gsb0 ;  /* 0x00200000087079f0 */ /* 0x000fe20008001870 */
[----:B------:R-:W-:Y:S02]  /*1d80*/  UIADD3 UR9, UR61, 0x182, URZ ;  /* 0x000001823d097890 */ /* 0x000fe4000fffe03f */
[----:B------:R-:W-:Y:S02]  /*1d90*/  UIADD3 UR8, UR6, 0x4, URZ ;  /* 0x0000000406087890 */ /* 0x000fe4000fffe03f */
[----:B------:R-:W-:Y:S01]  /*1da0*/  UIADD3 UR10, UR61, 0x4, URZ ;  /* 0x000000043d0a7890 */ /* 0x000fe2000fffe03f */
[----:B------:R-:W-:Y:S01]  /*1db0*/  UMOV UR11, 0x40000040 ;  /* 0x40000040000b7882 */ /* 0x000fe20000000000 */
[----:B------:R-:W-:Y:S02]  /*1dc0*/  WARPGROUP.DEPBAR.LE gsb0, 0x0 ;  /* 0x00008000000079c5 */ /* 0x000fe40000010000 */
[----:B------:R-:W-:-:S06]  /*1dd0*/  WARPGROUP.ARRIVE ;  /* 0x00000000000079c5 */ /* 0x000fcc0000000000 */
[----:B------:R-:W-:Y:S01]  /*1de0*/  HGMMA.64x16x16.F32.BF16 R104, gdesc[UR12], R104, gsb0 ;  /* 0x002000000c6879f0 */ /* 0x000fe20008001868 */
        /* <DEDUP_REMOVED lines=76> */
[----:B------:R-:W-:Y:S01]  /*22b0*/  UIADD3 UR6, UR61, 0x684, URZ ;  /* 0x000006843d067890 */ /* 0x000fe2000fffe03f */
[----:B------:R-:W-:Y:S02]  /*22c0*/  WARPGROUP.DEPBAR.LE gsb0, 0x0 ;  /* 0x00008000000079c5 */ /* 0x000fe40000010000 */
[----:B------:R-:W-:-:S06]  /*22d0*/  WARPGROUP.ARRIVE ;  /* 0x00000000000079c5 */ /* 0x000fcc0000000000 */
[----:B------:R-:W-:Y:S01]  /*22e0*/  HGMMA.64x16x16.F32.BF16 R112, gdesc[UR8], R112, gsb0 ;  /* 0x00200000087079f0 */ /* 0x000fe20008001870 */
[----:B------:R-:W-:Y:S01]  /*22f0*/  UIADD3 UR10, UR61, 0x84, URZ ;  /* 0x000000843d0a7890 */ /* 0x000fe2000fffe03f */
[----:B------:R-:W-:Y:S01]  /*2300*/  UMOV UR11, 0x40000040 ;  /* 0x40000040000b7882 */ /* 0x000fe20000000000 */
[----:B------:R-:W-:Y:S02]  /*2310*/  WARPGROUP.DEPBAR.LE gsb0, 0x0 ;  /* 0x00008000000079c5 */ /* 0x000fe40000010000 */
[----:B------:R-:W-:-:S06]  /*2320*/  WARPGROUP.ARRIVE ;  /* 0x00000000000079c5 */ /* 0x000fcc0000000000 */
[----:B------:R-:W-:Y:S01]  /*2330*/  HGMMA.64x16x16.F32.BF16 R104, gdesc[UR8], R104, gsb0 ;  /* 0x00200000086879f0 */ /* 0x000fe20008001868 */
[----:B------:R-:W-:Y:S01]  /*2340*/  UMOV UR10, UR7 ;  /* 0x00000007000a7c82 */ /* 0x000fe20008000000 */
[----:B------:R-:W-:Y:S01]  /*2350*/  UMOV UR11, 0x40000040 ;  /* 0x40000040000b7882 */ /* 0x000fe20000000000 */
[----:B------:R-:W-:Y:S01]  /*2360*/  UIADD3 UR7, UR61, 0x204, URZ ;  /* 0x000002043d077890 */ /* 0x000fe2000fffe03f */
        /* <DEDUP_REMOVED lines=51> */
[----:B------:R-:W-:Y:S02]  /*26a0*/  UIADD3 UR10, UR61, 0x186, URZ ;  /* 0x000001863d0a7890 */ /* 0x000fe4000fffe03f */
        /* <DEDUP_REMOVED lines=61> */
[----:B------:R-:W-:Y:S03]  /*2a80*/  HGMMA.64x16x16.F32.BF16 R24, gdesc[UR12], R24, gsb0 ;  /* 0x002000000c1879f0 */ /* 0x000fe60008001818 */
        /* <DEDUP_REMOVED lines=175> */
[----:B------:R-:W-:Y:S01]  /*3580*/  ULDC UR7, c[0x0][0x988] ;  /* 0x0002620000077ab9 */ /* 0x000fe20000000800 */
        /* <DEDUP_REMOVED lines=8> */
[----:B------:R-:W-:Y:S03]  /*3610*/  HGMMA.64x16x16.F32.BF16 R24, gdesc[UR24], R24, gsb0 ;  /* 0x00200000181879f0 */ /* 0x000fe60008001818 */
[----:B------:R-:W-:Y:S02]  /*3620*/  WARPGROUP.DEPBAR.LE gsb0, 0x0 ;  /* 0x00008000000079c5 */ /* 0x000fe40000010000 */
[----:B------:R-:W-:-:S06]  /*3630*/  WARPGROUP.ARRIVE ;  /* 0x00000000000079c5 */ /* 0x000fcc0000000000 */
[----:B------:R-:W-:Y:S01]  /*3640*/  HGMMA.64x16x16.F32.BF16 R112, gdesc[UR28], R112, gsb0 ;  /* 0x002000001c7079f0 */ /* 0x000fe20008001870 */
[----:B------:R-:W-:Y:S01]  /*3650*/  UIADD3 UR30, UR61, 0x606, URZ ;  /* 0x000006063d1e7890 */ /* 0x000fe2000fffe03f */
[----:B------:R-:W-:Y:S01]  /*3660*/  UMOV UR28, UR32 ;  /* 0x00000020001c7c82 */ /* 0x000fe20008000000 */
[----:B------:R-:W-:Y:S01]  /*3670*/  UMOV UR29, UR33 ;  /* 0x00000021001d7c82 */ /* 0x000fe20008000000 */
[----:B------:R-:W-:Y:S01]  /*3680*/  UMOV UR31, 0x40000040 ;  /* 0x40000040001f7882 */ /* 0x000fe20000000000 */
[----:B------:R-:W-:Y:S02]  /*3690*/  WARPGROUP.DEPBAR.LE gsb0, 0x0 ;  /* 0x00008000000079c5 */ /* 0x000fe40000010000 */
[----:B------:R-:W-:Y:S01]  /*36a0*/  WARPGROUP.ARRIVE ;  /* 0x00000000000079c5 */ /* 0x000fe20000000000 */
[----:B------:R-:W-:Y:S01]  /*36b0*/  FMUL.FTZ R4, R112, UR6 ;  /* 0x0000000670047c20 */ /* 0x000fe20008410000 */
[----:B------:R-:W-:Y:S01]  /*36c0*/  FMUL.FTZ R7, R115, UR6 ;  /* 0x0000000673077c20 */ /* 0x000fe20008410000 */
[----:B------:R-:W-:Y:S01]  /*36d0*/  FMUL.FTZ R8, R116, UR6 ;  /* 0x0000000674087c20 */ /* 0x000fe20008410000 */
[----:B------:R-:W-:Y:S01]  /*36e0*/  FMUL.FTZ R118, R118, UR6 ;  /* 0x0000000676767c20 */ /* 0x000fe20008410000 */
[----:B------:R-:W-:Y:S01]  /*36f0*/  FMUL.FTZ R6, R113, UR6 ;  /* 0x0000000671067c20 */ /* 0x000fe20008410000 */
[----:B------:R-:W-:Y:S01]  /*3700*/  HGMMA.64x16x16.F32.BF16 R104, gdesc[UR28], R104, gsb0 ;  /* 0x002000001c6879f0 */ /* 0x000fe20008001868 */
[----:B------:R-:W-:Y:S01]  /*3710*/  UIADD3 UR30, UR61, 0x686, URZ ;  /* 0x000006863d1e7890 */ /* 0x000fe2000fffe03f */
[----:B------:R-:W-:Y:S01]  /*3720*/  MUFU.TANH R4, R4 ;  /* 0x0000000400047308 */ /* 0x000fe20000002400 */
[----:B------:R-:W-:Y:S01]  /*3730*/  UMOV UR28, UR32 ;  /* 0x00000020001c7c82 */ /* 0x000fe20008000000 */
[----:B------:R-:W-:Y:S01]  /*3740*/  UMOV UR29, UR33 ;  /* 0x00000021001d7c82 */ /* 0x000fe20008000000 */
[----:B------:R-:W-:Y:S01]  /*3750*/  UMOV UR31, 0x40000040 ;  /* 0x40000040001f7882 */ /* 0x000fe20000000000 */
[----:B------:R-:W-:Y:S01]  /*3760*/  FMUL.FTZ R9, R117, UR6 ;  /* 0x0000000675097c20 */ /* 0x000fe20008410000 */
[----:B------:R-:W-:Y:S01]  /*3770*/  FMUL.FTZ R5, R114, UR6 ;  /* 0x0000000672057c20 */ /* 0x000fe20008410000 */
[----:B------:R-:W-:-:S02]  /*3780*/  FMUL.FTZ R119, R119, UR6 ;  /* 0x0000000677777c20 */ /* 0x000fc40008410000 */
[----:B------:R-:W-:Y:S08]  /*3790*/  MUFU.TANH R7, R7 ;  /* 0x0000000700077308 */ /* 0x000ff00000002400 */
[----:B------:R-:W0:Y:S08]  /*37a0*/  MUFU.TANH R8, R8 ;  /* 0x0000000800087308 */ /* 0x000e300000002400 */
[----:B------:R-:W-:Y:S08]  /*37b0*/  MUFU.TANH R118, R118 ;  /* 0x0000007600767308 */ /* 0x000ff00000002400 */
[----:B------:R-:W1:Y:S01]  /*37c0*/  MUFU.TANH R6, R6 ;  /* 0x0000000600067308 */ /* 0x000e620000002400 */
[----:B0-----:R-:W-:-:S07]  /*37d0*/  FSEL R81, R8, -INF , P2 ;  /* 0xff80000008517808 */ /* 0x001fce0001000000 */
[----:B------:R-:W0:Y:S08]  /*37e0*/  MUFU.TANH R9, R9 ;  /* 0x0000000900097308 */ /* 0x000e300000002400 */
[----:B------:R-:W2:Y:S01]  /*37f0*/  MUFU.TANH R5, R5 ;  /* 0x0000000500057308 */ /* 0x000ea20000002400 */
[----:B-1----:R-:W-:Y:S01]  /*3800*/  FSEL R6, R6, -INF , P4 ;  /* 0xff80000006067808 */ /* 0x002fe20002000000 */
[----:B------:R-:W-:-:S02]  /*3810*/  WARPGROUP.DEPBAR.LE gsb0, 0x0 ;  /* 0x00008000000079c5 */ /* 0x000fc40000010000 */
[----:B------:R-:W-:Y:S01]  /*3820*/  WARPGROUP.ARRIVE ;  /* 0x00000000000079c5 */ /* 0x000fe20000000000 */
[----:B------:R-:W-:Y:S01]  /*3830*/  FMUL.FTZ R104, R104, UR6 ;  /* 0x0000000668687c20 */ /* 0x000fe20008410000 */
[----:B------:R-:W-:Y:S01]  /*3840*/  FMUL.FTZ R106, R106, UR6 ;  /* 0x000000066a6a7c20 */ /* 0x000fe20008410000 */
[----:B------:R-:W-:Y:S01]  /*3850*/  FMUL.FTZ R109, R109, UR6 ;  /* 0x000000066d6d7c20 */ /* 0x000fe20008410000 */
[----:B------:R-:W-:Y:S01]  /*3860*/  FMUL.FTZ R105, R105, UR6 ;  /* 0x0000000669697c20 */ /* 0x000fe20008410000 */
[----:B------:R-:W1:Y:S01]  /*3870*/  MUFU.TANH R85, R104 ;  /* 0x0000006800557308 */ /* 0x000e620000002400 */
[----:B------:R-:W-:Y:S01]  /*3880*/  HGMMA.64x16x16.F32.BF16 R96, gdesc[UR28], R96, gsb0 ;  /* 0x002000001c6079f0 */ /* 0x000fe20008001860 */
[----:B------:R-:W-:Y:S01]  /*3890*/  UIADD3 UR30, UR61, 0x706, URZ ;  /* 0x000007063d1e7890 */ /* 0x000fe2000fffe03f */
[----:B------:R-:W-:Y:S01]  /*38a0*/  FMUL.FTZ R108, R108, UR6 ;  /* 0x000000066c6c7c20 */ /* 0x000fe20008410000 */
[----:B------:R-:W-:Y:S01]  /*38b0*/  UMOV UR28, UR32 ;  /* 0x00000020001c7c82 */ /* 0x000fe20008000000 */
[----:B------:R-:W-:Y:S01]  /*38c0*/  UMOV UR29, UR33 ;  /* 0x00000021001d7c82 */ /* 0x000fe20008000000 */
[----:B------:R-:W-:Y:S01]  /*38d0*/  UMOV UR31, 0x40000040 ;  /* 0x40000040001f7882 */ /* 0x000fe20000000000 */
[----:B0-----:R-:W-:Y:S01]  /*38e0*/  FSEL R9, R9, -INF , P3 ;  /* 0xff80000009097808 */ /* 0x001fe20001800000 */
[----:B------:R-:W0:Y:S01]  /*38f0*/  MUFU.TANH R13, R106 ;  /* 0x0000006a000d7308 */ /* 0x000e220000002400 */
[----:B------:R-:W-:Y:S01]  /*3900*/  FMUL.FTZ R107, R107, UR6 ;  /* 0x000000066b6b7c20 */ /* 0x000fe20008410000 */
[----:B--2---:R-:W-:Y:S01]  /*3910*/  FSEL R5, R5, -INF , P5 ;  /* 0xff80000005057808 */ /* 0x004fe20002800000 */
[----:B------:R-:W-:Y:S01]  /*3920*/  FMUL.FTZ R110, R110, UR6 ;  /* 0x000000066e6e7c20 */ /* 0x000fe20008410000 */
[----:B------:R-:W-:-:S04]  /*3930*/  FMUL.FTZ R111, R111, UR6 ;  /* 0x000000066f6f7c20 */ /* 0x000fc80008410000 */
[----:B------:R-:W-:Y:S01]  /*3940*/  MUFU.TANH R109, R109 ;  /* 0x0000006d006d7308 */ /* 0x000fe20000002400 */
[----:B-1----:R-:W-:-:S07]  /*3950*/  FSEL R85, R85, -INF , P6 ;  /* 0xff80000055557808 */ /* 0x002fce0003000000 */
[----:B------:R-:W-:Y:S01]  /*3960*/  MUFU.TANH R105, R105 ;  /* 0x0000006900697308 */ /* 0x000fe20000002400 */
[----:B0-----:R-:W-:Y:S02]  /*3970*/  FSEL R13, R13, -INF , P6 ;  /* 0xff8000000d0d7808 */ /* 0x001fe40003000000 */
[----:B------:R-:W-:-:S05]  /*3980*/  ISETP.GT.AND P6, PT, R10, 0x21, PT ;  /* 0x000000210a00780c */ /* 0x000fca0003fc4270 */
[----:B------:R-:W-:Y:S08]  /*3990*/  MUFU.TANH R108, R108 ;  /* 0x0000006c006c7308 */ /* 0x000ff00000002400 */
[----:B------:R-:W0:Y:S08]  /*39a0*/  MUFU.TANH R11, R119 ;  /* 0x00000077000b7308 */ /* 0x000e300000002400 */
[----:B------:R-:W-:Y:S01]  /*39b0*/  MUFU.TANH R15, R107 ;  /* 0x0000006b000f7308 */ /* 0x000fe20000002400 */
[----:B------:R-:W-:-:S02]  /*39c0*/  WARPGROUP.DEPBAR.LE gsb0, 0x0 ;  /* 0x00008000000079c5 */ /* 0x000fc40000010000 */
[----:B------:R-:W-:Y:S01]  /*39d0*/  WARPGROUP.ARRIVE ;  /* 0x00000000000079c5 */ /* 0x000fe20000000000 */
[----:B------:R-:W-:Y:S01]  /*39e0*/  FMUL.FTZ R97, R97, UR6 ;  /* 0x0000000661617c20 */ /* 0x000fe20008410000 */
[----:B------:R-:W-:Y:S01]  /*39f0*/  FMUL.FTZ R96, R96, UR6 ;  /* 0x0000000660607c20 */ /* 0x000fe20008410000 */
[----:B------:R-:W-:Y:S01]  /*3a00*/  FMUL.FTZ R100, R100, UR6 ;  /* 0x0000000664647c20 */ /* 0x000fe20008410000 */
[----:B------:R-:W-:Y:S01]  /*3a10*/  FMUL.FTZ R103, R103, UR6 ;  /* 0x0000000667677c20 */ /* 0x000fe20008410000 */
[----:B------:R-:W-:Y:S01]  /*3a20*/  MUFU.TANH R12, R97 ;  /* 0x00000061000c7308 */ /* 0x000fe20000002400 */
[----:B------:R-:W-:Y:S01]  /*3a30*/  HGMMA.64x16x16.F32.BF16 R88, gdesc[UR28], R88, gsb0 ;  /* 0x002000001c5879f0 */ /* 0x000fe20008001858 */
[----:B------:R-:W-:Y:S01]  /*3a40*/  UIADD3 UR30, UR61, 0x786, URZ ;  /* 0x000007863d1e7890 */ /* 0x000fe2000fffe03f */
[----:B------:R-:W-:Y:S01]  /*3a50*/  FMUL.FTZ R101, R101, UR6 ;  /* 0x0000000665657c20 */ /* 0x000fe20008410000 */
[----:B------:R-:W-:Y:S01]  /*3a60*/  UMOV UR28, UR32 ;  /* 0x00000020001c7c82 */ /* 0x000fe20008000000 */
[----:B------:R-:W-:Y:S01]  /*3a70*/  UMOV UR29, UR33 ;  /* 0x00000021001d7c82 */ /* 0x000fe20008000000 */
[----:B------:R-:W-:Y:S01]  /*3a80*/  UMOV UR31, 0x40000040 ;  /* 0x40000040001f7882 */ /* 0x000fe20000000000 */
[----:B------:R-:W-:Y:S01]  /*3a90*/  FMUL.FTZ R98, R98, UR6 ;  /* 0x0000000662627c20 */ /* 0x000fe20008410000 */
[----:B------:R-:W1:Y:S01]  /*3aa0*/  MUFU.TANH R96, R96 ;  /* 0x0000006000607308 */ /* 0x000e620000002400 */
[----:B------:R-:W-:Y:S01]  /*3ab0*/  FMUL.FTZ R99, R99, UR6 ;  /* 0x0000000663637c20 */ /* 0x000fe20008410000 */
[----:B0-----:R-:W-:Y:S01]  /*3ac0*/  FSEL R11, R11, -INF , P3 ;  /* 0xff8000000b0b7808 */ /* 0x001fe20001800000 */
[----:B------:R-:W-:Y:S01]  /*3ad0*/  FMUL.FTZ R102, R102, UR6 ;  /* 0x0000000666667c20 */ /* 0x000fe20008410000 */
[----:B------:R-:W-:-:S04]  /*3ae0*/  ISETP.GT.AND P3, PT, R10, 0x20, PT ;  /* 0x000000200a00780c */ /* 0x000fc80003f64270 */
[----:B------:R-:W0:Y:S08]  /*3af0*/  MUFU.TANH R21, R110 ;  /* 0x0000006e00157308 */ /* 0x000e300000002400 */
[----:B------:R-:W2:Y:S08]  /*3b00*/  MUFU.TANH R100, R100 ;  /* 0x0000006400647308 */ /* 0x000eb00000002400 */
[----:B------:R-:W3:Y:S08]  /*3b10*/  MUFU.TANH R111, R111 ;  /* 0x0000006f006f7308 */ /* 0x000ef00000002400 */
[----:B------:R-:W-:Y:S08]  /*3b20*/  MUFU.TANH R103, R103 ;  /* 0x0000006700677308 */ /* 0x000ff00000002400 */
        /* <DEDUP_REMOVED lines=15> */
[----:B------:R-:W-:Y:S01]  /*3c20*/  MUFU.TANH R83, R95 ;  /* 0x0000005f00537308 */ /* 0x000fe20000002400 */
[----:B------:R-:W-:Y:S01]  /*3c30*/  FMUL.FTZ R90, R90, UR6 ;  /* 0x000000065a5a7c20 */ /* 0x000fe20008410000 */
[----:B------:R-:W-:-:S06]  /*3c40*/  FMUL.FTZ R94, R94, UR6 ;  /* 0x000000065e5e7c20 */ /* 0x000fcc0008410000 */
[----:B------:R-:W-:Y:S08]  /*3c50*/  MUFU.TANH R98, R98 ;  /* 0x0000006200627308 */ /* 0x000ff00000002400 */
[----:B------:R1:W-:Y:S08]  /*3c60*/  MUFU.TANH R14, R99 ;  /* 0x00000063000e7308 */ /* 0x0003f00000002400 */
[----:B------:R-:W4:Y:S01]  /*3c70*/  MUFU.TANH R88, R88 ;  /* 0x0000005800587308 */ /* 0x000f220000002400 */
[----:B-1----:R-:W-:-:S07]  /*3c80*/  FSEL R99, R96, -INF , P3 ;  /* 0xff80000060637808 */ /* 0x002fce0001800000 */
[----:B------:R-:W-:Y:S08]  /*3c90*/  MUFU.TANH R89, R89 ;  /* 0x0000005900597308 */ /* 0x000ff00000002400 */
[----:B------:R-:W-:Y:S01]  /*3ca0*/  MUFU.TANH R102, R102 ;  /* 0x0000006600667308 */ /* 0x000fe20000002400 */
[----:B------:R-:W-:Y:S02]  /*3cb0*/  WARPGROUP.DEPBAR.LE gsb0, 0x0 ;  /* 0x00008000000079c5 */ /* 0x000fe40000010000 */
[----:B------:R-:W-:Y:S01]  /*3cc0*/  WARPGROUP.ARRIVE ;  /* 0x00000000000079c5 */ /* 0x000fe20000000000 */
[----:B------:R-:W-:-:S04]  /*3cd0*/  FMUL.FTZ R79, R79, UR6 ;  /* 0x000000064f4f7c20 */ /* 0x000fc80008410000 */
[----:B------:R-:W-:Y:S01]  /*3ce0*/  MUFU.TANH R92, R92 ;  /* 0x0000005c005c7308 */ /* 0x000fe20000002400 */
[----:B------:R-:W-:Y:S01]  /*3cf0*/  FMUL.FTZ R72, R72, UR6 ;  /* 0x0000000648487c20 */ /* 0x000fe20008410000 */
[----:B------:R-:W-:Y:S01]  /*3d00*/  FMUL.FTZ R73, R73, UR6 ;  /* 0x0000000649497c20 */ /* 0x000fe20008410000 */
[----:B------:R-:W-:Y:S01]  /*3d10*/  FMUL.FTZ R76, R76, UR6 ;  /* 0x000000064c4c7c20 */ /* 0x000fe20008410000 */
[----:B------:R-:W-:Y:S01]  /*3d20*/  HGMMA.64x16x16.F32.BF16 R64, gdesc[UR28], R64, gsb0 ;  /* 0x002000001c4079f0 */ /* 0x000fe20008001840 */
[----:B------:R-:W-:Y:S01]  /*3d30*/  UIADD3 UR30, UR61, 0x886, URZ ;  /* 0x000008863d1e7890 */ /* 0x000fe2000fffe03f */
[----:B------:R-:W-:Y:S01]  /*3d40*/  FMUL.FTZ R77, R77, UR6 ;  /* 0x000000064d4d7c20 */ /* 0x000fe20008410000 */
[----:B------:R-:W-:Y:S01]  /*3d50*/  UMOV UR28, UR32 ;  /* 0x00000020001c7c82 */ /* 0x000fe20008000000 */
[----:B------:R-:W-:Y:S01]  /*3d60*/  UMOV UR29, UR33 ;  /* 0x00000021001d7c82 */ /* 0x000fe20008000000 */
[----:B------:R-:W-:Y:S01]  /*3d70*/  UMOV UR31, 0x40000040 ;  /* 0x40000040001f7882 */ /* 0x000fe20000000000 */
[----:B------:R1:W-:Y:S01]  /*3d80*/  MUFU.TANH R84, R79 ;  /* 0x0000004f00547308 */ /* 0x0003e20000002400 */
[----:B------:R-:W-:Y:S01]  /*3d90*/  FMUL.FTZ R74, R74, UR6 ;  /* 0x000000064a4a7c20 */ /* 0x000fe20008410000 */
[----:B------:R-:W-:Y:S01]  /*3da0*/  FMUL.FTZ R75, R75, UR6 ;  /* 0x000000064b4b7c20 */ /* 0x000fe20008410000 */
[----:B------:R-:W-:-:S05]  /*3db0*/  FMUL.FTZ R78, R78, UR6 ;  /* 0x000000064e4e7c20 */ /* 0x000fca0008410000 */
[----:B------:R-:W-:Y:S01]  /*3dc0*/  MUFU.TANH R93, R93 ;  /* 0x0000005d005d7308 */ /* 0x000fe20000002400 */
[----:B-1----:R-:W-:Y:S02]  /*3dd0*/  FSEL R79, R4, -INF , P5 ;  /* 0xff800000044f7808 */ /* 0x002fe40002800000 */
[----:B------:R-:W-:Y:S02]  /*3de0*/  FSEL R4, R7, -INF , P4 ;  /* 0xff80000007047808 */ /* 0x000fe40002000000 */
[----:B------:R-:W-:Y:S02]  /*3df0*/  FSEL R7, R118, -INF , P2 ;  /* 0xff80000076077808 */ /* 0x000fe40001000000 */
[C---:B------:R-:W-:Y:S01]  /*3e00*/  ISETP.GT.AND P2, PT, R10.reuse, 0x19, PT ;  /* 0x000000190a00780c */ /* 0x040fe20003f44270 */
[----:B------:R-:W1:Y:S01]  /*3e10*/  MUFU.TANH R90, R90 ;  /* 0x0000005a005a7308 */ /* 0x000e620000002400 */
[----:B------:R-:W-:Y:S02]  /*3e20*/  ISETP.GT.AND P5, PT, R10, 0x11, PT ;  /* 0x000000110a00780c */ /* 0x000fe40003fa4270 */
[----:B------:R-:W-:-:S02]  /*3e30*/  FSEL R97, R109, -INF , P2 ;  /* 0xff8000006d617808 */ /* 0x000fc40001000000 */
[----:B------:R-:W-:Y:S02]  /*3e40*/  FSEL R109, R12, -INF , P6 ;  /* 0xff8000000c6d7808 */ /* 0x000fe40003000000 */
[----:B------:R-:W-:Y:S01]  /*3e50*/  FMNMX.FTZ R12, R79, R6, !PT ;  /* 0x000000064f0c7209 */ /* 0x000fe20007810000 */
[----:B------:R-:W-:Y:S01]  /*3e60*/  MUFU.TANH R72, R72 ;  /* 0x0000004800487308 */ /* 0x000fe20000002400 */
[----:B------:R-:W-:Y:S02]  /*3e70*/  ISETP.GT.AND P4, PT, R10, 0x18, PT ;  /* 0x000000180a00780c */ /* 0x000fe40003f84270 */
[----:B------:R-:W-:Y:S02]  /*3e80*/  FMNMX.FTZ R12, R81, R12, !PT ;  /* 0x0000000c510c7209 */ /* 0x000fe40007810000 */
[----:B------:R-:W-:Y:S02]  /*3e90*/  FSEL R91, R105, -INF , P5 ;  /* 0xff800000695b7808 */ /* 0x000fe40002800000 */
[----:B------:R-:W-:Y:S01]  /*3ea0*/  FMNMX.FTZ R12, R9, R12, !PT ;  /* 0x0000000c090c7209 */ /* 0x000fe20007810000 */
[----:B------:R-:W5:Y:S01]  /*3eb0*/  MUFU.TANH R73, R73 ;  /* 0x0000004900497308 */ /* 0x000f620000002400 */
[----:B------:R-:W-:-:S02]  /*3ec0*/  FSEL R95, R108, -INF , P4 ;  /* 0xff8000006c5f7808 */ /* 0x000fc40002000000 */
[----:B------:R-:W-:Y:S02]  /*3ed0*/  FMNMX.FTZ R12, R85, R12, !PT ;  /* 0x0000000c550c7209 */ /* 0x000fe40007810000 */
[----:B------:R-:W-:Y:S02]  /*3ee0*/  FSEL R15, R15, -INF , P5 ;  /* 0xff8000000f0f7808 */ /* 0x000fe40002800000 */
[----:B------:R-:W-:Y:S01]  /*3ef0*/  FMNMX.FTZ R12, R91, R12, !PT ;  /* 0x0000000c5b0c7209 */ /* 0x000fe20007810000 */
[----:B------:R-:W5:Y:S01]  /*3f00*/  MUFU.TANH R94, R94 ;  /* 0x0000005e005e7308 */ /* 0x000f620000002400 */
[----:B------:R-:W-:Y:S02]  /*3f10*/  ISETP.GT.AND P5, PT, R10, 0x28, PT ;  /* 0x000000280a00780c */ /* 0x000fe40003fa4270 */
[----:B------:R-:W-:Y:S02]  /*3f20*/  FMNMX.FTZ R12, R95, R12, !PT ;  /* 0x0000000c5f0c7209 */ /* 0x000fe40007810000 */
[----:B0-----:R-:W-:Y:S01]  /*3f30*/  FSEL R21, R21, -INF , P4 ;  /* 0xff80000015157808 */ /* 0x001fe20002000000 */
[----:B------:R-:W-:-:S02]  /*3f40*/  WARPGROUP.DEPBAR.LE gsb0, 0x0 ;  /* 0x00008000000079c5 */ /* 0x000fc40000010000 */
[----:B------:R-:W-:Y:S01]  /*3f50*/  WARPGROUP.ARRIVE ;  /* 0x00000000000079c5 */ /* 0x000fe20000000000 */
[----:B------:R-:W-:Y:S01]  /*3f60*/  FMNMX.FTZ R12, R97, R12, !PT ;  /* 0x0000000c610c7209 */ /* 0x000fe20007810000 */
[----:B------:R-:W-:Y:S01]  /*3f70*/  FMUL.FTZ R69, R69, UR6 ;  /* 0x0000000645457c20 */ /* 0x000fe20008410000 */
[----:B------:R-:W-:Y:S01]  /*3f80*/  ISETP.GT.AND P4, PT, R10, 0x29, PT ;  /* 0x000000290a00780c */ /* 0x000fe20003f84270 */
[----:B------:R-:W0:Y:S01]  /*3f90*/  MUFU.TANH R76, R76 ;  /* 0x0000004c004c7308 */ /* 0x000e220000002400 */
[----:B------:R-:W-:Y:S01]  /*3fa0*/  FMNMX.FTZ R12, R99, R12, !PT ;  /* 0x0000000c630c7209 */ /* 0x000fe20007810000 */
[----:B------:R-:W-:Y:S01]  /*3fb0*/  HGMMA.64x16x16.F32.BF16 R56, gdesc[UR28], R56, gsb0 ;  /* 0x002000001c3879f0 */ /* 0x000fe20008001838 */
[----:B------:R-:W-:Y:S01]  /*3fc0*/  UIADD3 UR30, UR61, 0x906, URZ ;  /* 0x000009063d1e7890 */ /* 0x000fe2000fffe03f */
[----:B--2---:R-:W-:Y:S01]  /*3fd0*/  FSEL R107, R100, -INF , P5 ;  /* 0xff800000646b7808 */ /* 0x004fe20002800000 */
[----:B------:R-:W-:Y:S01]  /*3fe0*/  UMOV UR28, UR32 ;  /* 0x00000020001c7c82 */ /* 0x000fe20008000000 */
[----:B------:R-:W-:Y:S01]  /*3ff0*/  UMOV UR29, UR33 ;  /* 0x00000021001d7c82 */ /* 0x000fe20008000000 */
[----:B------:R-:W-:Y:S01]  /*4000*/  UMOV UR31, 0x40000040 ;  /* 0x40000040001f7882 */ /* 0x000fe20000000000 */
[----:B------:R-:W-:Y:S01]  /*4010*/  FMNMX.FTZ R12, R109, R12, !PT ;  /* 0x0000000c6d0c7209 */ /* 0x000fe20007810000 */
[----:B------:R-:W-:Y:S01]  /*4020*/  MUFU.TANH R133, R69 ;  /* 0x0000004500857308 */ /* 0x000fe20000002400 */
[----:B---3--:R-:W-:Y:S01]  /*4030*/  FSEL R23, R111, -INF , P2 ;  /* 0xff8000006f177808 */ /* 0x008fe20001000000 */
[----:B------:R-:W-:Y:S01]  /*4040*/  FMUL.FTZ R64, R64, UR6 ;  /* 0x0000000640407c20 */ /* 0x000fe20008410000 */
[----:B------:R-:W-:Y:S01]  /*4050*/  ISETP.GT.AND P2, PT, R10, 0x30, PT ;  /* 0x000000300a00780c */ /* 0x000fe20003f44270 */
[----:B------:R-:W-:Y:S01]  /*4060*/  FMUL.FTZ R65, R65, UR6 ;  /* 0x0000000641417c20 */ /* 0x000fe20008410000 */
[----:B------:R-:W-:Y:S01]  /*4070*/  FMNMX.FTZ R12, R107, R12, !PT ;  /* 0x0000000c6b0c7209 */ /* 0x000fe20007810000 */
[----:B------:R-:W-:Y:S01]  /*4080*/  FMUL.FTZ R68, R68, UR6 ;  /* 0x0000000644447c20 */ /* 0x000fe20008410000 */
[----:B----4-:R-:W-:Y:S01]  /*4090*/  FSEL R105, R88, -INF , P2 ;  /* 0xff80000058697808 */ /* 0x010fe20001000000 */
[----:B------:R-:W2:Y:S01]  /*40a0*/  MUFU.TANH R77, R77 ;  /* 0x0000004d004d7308 */ /* 0x000ea20000002400 */
[----:B------:R-:W-:Y:S01]  /*40b0*/  FMUL.FTZ R66, R66, UR6 ;  /* 0x0000000642427c20 */ /* 0x000fe20008410000 */
[----:B------:R-:W-:Y:S01]  /*40c0*/  FMUL.FTZ R67, R67, UR6 ;  /* 0x0000000643437c20 */ /* 0x000fe20008410000 */
[----:B------:R-:W-:Y:S01]  /*40d0*/  FMUL.FTZ R70, R70, UR6 ;  /* 0x0000000646467c20 */ /* 0x000fe20008410000 */
[----:B------:R-:W-:Y:S01]  /*40e0*/  FMUL.FTZ R71, R71, UR6 ;  /* 0x0000000647477c20 */ /* 0x000fe20008410000 */
[----:B------:R-:W-:-:S03]  /*40f0*/  IMAD.U32 R88, RZ, RZ, UR7 ;  /* 0x00000007ff587e24 */ /* 0x000fc6000f8e00ff */
[----:B------:R-:W3:Y:S08]  /*4100*/  MUFU.TANH R74, R74 ;  /* 0x0000004a004a7308 */ /* 0x000ef00000002400 */
[----:B------:R-:W4:Y:S08]  /*4110*/  MUFU.TANH R64, R64 ;  /* 0x0000004000407308 */ /* 0x000f300000002400 */
[----:B------:R-:W4:Y:S08]  /*4120*/  MUFU.TANH R75, R75 ;  /* 0x0000004b004b7308 */ /* 0x000f300000002400 */
[----:B------:R-:W4:Y:S01]  /*4130*/  MUFU.TANH R129, R65 ;  /* 0x0000004100817308 */ /* 0x000f220000002400 */
        /* <DEDUP_REMOVED lines=18> */
[----:B------:R-:W4:Y:S08]  /*4260*/  MUFU.TANH R78, R78 ;  /* 0x0000004e004e7308 */ /* 0x000f300000002400 */
        /* <DEDUP_REMOVED lines=9> */
[----:B------:R1:W-:Y:S01]  /*4300*/  MUFU.TANH R153, R49 ;  /* 0x0000003100997308 */ /* 0x0003e20000002400 */
        /* <DEDUP_REMOVED lines=8> */
[----:B-1----:R-:W-:Y:S01]  /*4390*/  FSEL R49, R90, -INF , P2 ;  /* 0xff8000005a317808 */ /* 0x002fe20001000000 */
[----:B------:R-:W-:Y:S01]  /*43a0*/  FMUL.FTZ R50, R50, UR6 ;  /* 0x0000000632327c20 */ /* 0x000fe20008410000 */
[----:B------:R-:W-:Y:S01]  /*43b0*/  ISETP.GT.AND P2, PT, R10, 0x41, PT ;  /* 0x000000410a00780c */ /* 0x000fe20003f44270 */
[----:B------:R-:W-:-:S03]  /*43c0*/  FMUL.FTZ R54, R54, UR6 ;  /* 0x0000000636367c20 */ /* 0x000fc60008410000 */
[----:B-----5:R-:W-:Y:S01]  /*43d0*/  FSEL R119, R73, -INF , P2 ;  /* 0xff80000049777808 */ /* 0x020fe20001000000 */
[----:B------:R-:W-:Y:S08]  /*43e0*/  MUFU.TANH R8, R55 ;  /* 0x0000003700087308 */ /* 0x000ff00000002400 */
[----:B------:R-:W1:Y:S08]  /*43f0*/  MUFU.TANH R67, R67 ;  /* 0x0000004300437308 */ /* 0x000e700000002400 */
[----:B------:R-:W-:Y:S08]  /*4400*/  MUFU.TANH R86, R63 ;  /* 0x0000003f00567308 */ /* 0x000ff00000002400 */
[----:B------:R-:W5:Y:S08]  /*4410*/  MUFU.TANH R70, R70 ;  /* 0x0000004600467308 */ /* 0x000f700000002400 */
[----:B------:R-:W5:Y:S01]  /*4420*/  MUFU.TANH R60, R60 ;  /* 0x0000003c003c7308 */ /* 0x000f620000002400 */
[----:B------:R-:W-:-:S02]  /*4430*/  WARPGROUP.DEPBAR.LE gsb0, 0x0 ;  /* 0x00008000000079c5 */ /* 0x000fc40000010000 */
[----:B------:R-:W-:Y:S01]  /*4440*/  WARPGROUP.ARRIVE ;  /* 0x00000000000079c5 */ /* 0x000fe20000000000 */
[----:B------:R-:W-:Y:S01]  /*4450*/  FMUL.FTZ R104, R47, UR6 ;  /* 0x000000062f687c20 */ /* 0x000fe20008410000 */
[----:B------:R-:W-:Y:S01]  /*4460*/  FSEL R47, R103, -INF , P4 ;  /* 0xff800000672f7808 */ /* 0x000fe20002000000 */
[----:B------:R-:W-:Y:S01]  /*4470*/  FMUL.FTZ R59, R41, UR6 ;  /* 0x00000006293b7c20 */ /* 0x000fe20008410000 */
[----:B------:R-:W-:Y:S01]  /*4480*/  FSEL R103, R101, -INF , P4 ;  /* 0xff80000065677808 */ /* 0x000fe20002000000 */
[----:B------:R-:W-:Y:S01]  /*4490*/  FMUL.FTZ R61, R43, UR6 ;  /* 0x000000062b3d7c20 */ /* 0x000fe20008410000 */
[----:B------:R-:W-:Y:S01]  /*44a0*/  HGMMA.64x16x16.F32.BF16 R32, gdesc[UR28], R32, gsb0 ;  /* 0x002000001c2079f0 */ /* 0x000fe20008001820 */
[----:B------:R-:W-:Y:S01]  /*44b0*/  FSEL R41, R98, -INF , P3 ;  /* 0xff80000062297808 */ /* 0x000fe20001800000 */
[----:B------:R-:W-:Y:S01]  /*44c0*/  FMUL.FTZ R69, R45, UR6 ;  /* 0x000000062d457c20 */ /* 0x000fe20008410000 */
[----:B------:R-:W-:Y:S01]  /*44d0*/  ISETP.GT.AND P3, PT, R10, 0x31, PT ;  /* 0x000000310a00780c */ /* 0x000fe20003f64270 */
[----:B------:R-:W-:Y:S01]  /*44e0*/  FMUL.FTZ R57, R40, UR6 ;  /* 0x0000000628397c20 */ /* 0x000fe20008410000 */
[----:B------:R-:W-:Y:S01]  /*44f0*/  FMNMX.FTZ R12, R103, R12, !PT ;  /* 0x0000000c670c7209 */ /* 0x000fe20007810000 */
[----:B------:R0:W-:Y:S01]  /*4500*/  MUFU.TANH R40, R51 ;  /* 0x0000003300287308 */ /* 0x0001e20000002400 */
[----:B------:R-:W-:Y:S01]  /*4510*/  FSEL R43, R14, -INF , P6 ;  /* 0xff8000000e2b7808 */ /* 0x000fe20003000000 */
[----:B------:R-:W-:Y:S01]  /*4520*/  FMUL.FTZ R44, R44, UR6 ;  /* 0x000000062c2c7c20 */ /* 0x000fe20008410000 */
[----:B------:R-:W-:Y:S01]  /*4530*/  ISETP.GT.AND P6, PT, R10, 0x38, PT ;  /* 0x000000380a00780c */ /* 0x000fe20003fc4270 */
[----:B------:R-:W-:Y:S01]  /*4540*/  FMUL.FTZ R42, R42, UR6 ;  /* 0x000000062a2a7c20 */ /* 0x000fe20008410000 */
[----:B------:R-:W-:Y:S01]  /*4550*/  FSEL R113, R89, -INF , P3 ;  /* 0xff80000059717808 */ /* 0x000fe20001800000 */
[----:B------:R-:W-:Y:S01]  /*4560*/  FMUL.FTZ R46, R46, UR6 ;  /* 0x000000062e2e7c20 */ /* 0x000fe20008410000 */
[----:B------:R-:W-:Y:S01]  /*4570*/  FMNMX.FTZ R12, R105, R12, !PT ;  /* 0x0000000c690c7209 */ /* 0x000fe20007810000 */
[----:B------:R3:W-:Y:S01]  /*4580*/  MUFU.TANH R157, R57 ;  /* 0x00000039009d7308 */ /* 0x0007e20000002400 */
[----:B------:R-:W-:-:S02]  /*4590*/  FSEL R45, R102, -INF , P5 ;  /* 0xff800000662d7808 */ /* 0x000fc40002800000 */
[----:B------:R-:W-:Y:S02]  /*45a0*/  ISETP.GT.AND P5, PT, R10, 0x39, PT ;  /* 0x000000390a00780c */ /* 0x000fe40003fa4270 */
[----:B------:R-:W-:Y:S02]  /*45b0*/  FSEL R117, R92, -INF , P6 ;  /* 0xff8000005c757808 */ /* 0x000fe40003000000 */
[----:B------:R-:W-:Y:S01]  /*45c0*/  FMNMX.FTZ R12, R113, R12, !PT ;  /* 0x0000000c710c7209 */ /* 0x000fe20007810000 */
[----:B------:R1:W-:Y:S01]  /*45d0*/  MUFU.TANH R159, R59 ;  /* 0x0000003b009f7308 */ /* 0x0003e20000002400 */
[----:B------:R-:W-:Y:S02]  /*45e0*/  ISETP.GT.AND P4, PT, R10, 0x40, PT ;  /* 0x000000400a00780c */ /* 0x000fe40003f84270 */
[----:B------:R-:W-:Y:S02]  /*45f0*/  FSEL R115, R93, -INF , P5 ;  /* 0xff8000005d737808 */ /* 0x000fe40002800000 */
[----:B------:R-:W-:-:S02]  /*4600*/  FMNMX.FTZ R12, R117, R12, !PT ;  /* 0x0000000c750c7209 */ /* 0x000fc40007810000 */
[----:B------:R-:W-:Y:S01]  /*4610*/  FSEL R121, R72, -INF , P4 ;  /* 0xff80000048797808 */ /* 0x000fe20002000000 */
[----:B------:R5:W-:Y:S01]  /*4620*/  MUFU.TANH R111, R61 ;  /* 0x0000003d006f7308 */ /* 0x000be20000002400 */
[----:B------:R-:W-:Y:S01]  /*4630*/  FMNMX.FTZ R12, R115, R12, !PT ;  /* 0x0000000c730c7209 */ /* 0x000fe20007810000 */
[--C-:B------:R-:W-:Y:S01]  /*4640*/  IMAD.MOV.U32 R72, RZ, RZ, R87.reuse ;  /* 0x000000ffff487224 */ /* 0x100fe200078e0057 */
[----:B0-----:R-:W-:Y:S01]  /*4650*/  FSEL R51, R82, -INF , P3 ;  /* 0xff80000052337808 */ /* 0x001fe20001800000 */
[----:B------:R-:W-:Y:S01]  /*4660*/  IMAD.MOV.U32 R82, RZ, RZ, R87 ;  /* 0x000000ffff527224 */ /* 0x000fe200078e0057 */
[----:B------:R-:W-:Y:S02]  /*4670*/  ISETP.GT.AND P3, PT, R10, 0x48, PT ;  /* 0x000000480a00780c */ /* 0x000fe40003f64270 */
[----:B------:R-:W-:Y:S01]  /*4680*/  FMNMX.FTZ R12, R121, R12, !PT ;  /* 0x0000000c790c7209 */ /* 0x000fe20007810000 */
[----:B------:R-:W0:Y:S01]  /*4690*/  MUFU.TANH R71, R71 ;  /* 0x0000004700477308 */ /* 0x000e220000002400 */
[----:B------:R-:W-:-:S02]  /*46a0*/  FSEL R53, R94, -INF , P6 ;  /* 0xff8000005e357808 */ /* 0x000fc40003000000 */
[----:B------:R-:W-:Y:S02]  /*46b0*/  ISETP.GT.AND P6, PT, R10, 0x49, PT ;  /* 0x000000490a00780c */ /* 0x000fe40003fc4270 */
[----:B------:R-:W-:Y:S01]  /*46c0*/  FSEL R123, R76, -INF , P3 ;  /* 0xff8000004c7b7808 */ /* 0x000fe20001800000 */
[----:B------:R-:W-:Y:S01]  /*46d0*/  IMAD.MOV.U32 R76, RZ, RZ, R87 ;  /* 0x000000ffff4c7224 */ /* 0x000fe200078e0057 */
[----:B------:R-:W-:Y:S01]  /*46e0*/  FMNMX.FTZ R12, R119, R12, !PT ;  /* 0x0000000c770c7209 */ /* 0x000fe20007810000 */
[----:B------:R-:W0:Y:S01]  /*46f0*/  MUFU.TANH R58, R58 ;  /* 0x0000003a003a7308 */ /* 0x000e220000002400 */
[----:B------:R-:W-:Y:S02]  /*4700*/  FSEL R55, R83, -INF , P5 ;  /* 0xff80000053377808 */ /* 0x000fe40002800000 */
[----:B------:R-:W-:Y:S02]  /*4710*/  ISETP.GT.AND P5, PT, R10, 0x50, PT ;  /* 0x000000500a00780c */ /* 0x000fe40003fa4270 */
[----:B--2---:R-:W-:Y:S01]  /*4720*/  FSEL R125, R77, -INF , P6 ;  /* 0xff8000004d7d7808 */ /* 0x004fe20003000000 */
[----:B------:R-:W-:-:S02]  /*4730*/  WARPGROUP.DEPBAR.LE gsb0, 0x0 ;  /* 0x00008000000079c5 */ /* 0x000fc40000010000 */
[----:B------:R-:W-:Y:S01]  /*4740*/  FMNMX.FTZ R14, R123, R12, !PT ;  /* 0x0000000c7b0e7209 */ /* 0x000fe20007810000 */
[----:B------:R-:W-:Y:S01]  /*4750*/  WARPGROUP.ARRIVE ;  /* 0x00000000000079c5 */ /* 0x000fe20000000000 */
[----:B---3--:R-:W-:Y:S01]  /*4760*/  FSEL R57, R74, -INF , P4 ;  /* 0xff8000004a397808 */ /* 0x008fe20002000000 */
[----:B------:R-:W2:Y:S01]  /*4770*/  MUFU.TANH R48, R48 ;  /* 0x0000003000307308 */ /* 0x000ea20000002400 */
[----:B------:R-:W-:Y:S01]  /*4780*/  ISETP.GT.AND P4, PT, R10, 0x51, PT ;  /* 0x000000510a00780c */ /* 0x000fe20003f84270 */
[----:B------:R-:W-:Y:S01]  /*4790*/  FMUL.FTZ R12, R33, UR6 ;  /* 0x00000006210c7c20 */ /* 0x000fe20008410000 */
[----:B----4-:R-:W-:Y:S01]  /*47a0*/  FSEL R127, R64, -INF , P5 ;  /* 0xff800000407f7808 */ /* 0x010fe20002800000 */
[----:B------:R-:W-:Y:S01]  /*47b0*/  HGMMA.64x16x16.F32.BF16 R24, gdesc[UR32], R24, gsb0 ;  /* 0x00200000201879f0 */ /* 0x000fe20008001818 */
[----:B------:R-:W-:Y:S01]  /*47c0*/  FMNMX.FTZ R14, R125, R14, !PT ;  /* 0x0000000e7d0e7209 */ /* 0x000fe20007810000 */
[----:B------:R-:W-:Y:S01]  /*47d0*/  FMUL.FTZ R32, R32, UR6 ;  /* 0x0000000620207c20 */ /* 0x000fe20008410000 */
[----:B-1----:R-:W-:Y:S01]  /*47e0*/  FSEL R59, R75, -INF , P2 ;  /* 0xff8000004b3b7808 */ /* 0x002fe20001000000 */
[----:B------:R-:W1:Y:S01]  /*47f0*/  MUFU.TANH R62, R62 ;  /* 0x0000003e003e7308 */ /* 0x000e620000002400 */
[----:B------:R-:W-:Y:S01]  /*4800*/  ISETP.GT.AND P2, PT, R10, 0x58, PT ;  /* 0x000000580a00780c */ /* 0x000fe20003f44270 */
[----:B------:R-:W-:Y:S01]  /*4810*/  FMUL.FTZ R36, R36, UR6 ;  /* 0x0000000624247c20 */ /* 0x000fe20008410000 */
[----:B------:R-:W-:Y:S01]  /*4820*/  FSEL R129, R129, -INF , P4 ;  /* 0xff80000081817808 */ /* 0x000fe20002000000 */
[----:B------:R-:W-:Y:S01]  /*4830*/  FMUL.FTZ R34, R34, UR6 ;  /* 0x0000000622227c20 */ /* 0x000fe20008410000 */
[----:B------:R-:W-:Y:S01]  /*4840*/  FMNMX.FTZ R14, R127, R14, !PT ;  /* 0x0000000e7f0e7209 */ /* 0x000fe20007810000 */
[----:B------:R-:W-:Y:S01]  /*4850*/  FMUL.FTZ R38, R38, UR6 ;  /* 0x0000000626267c20 */ /* 0x000fe20008410000 */
[----:B------:R-:W-:Y:S01]  /*4860*/  FSEL R63, R84, -INF , P6 ;  /* 0xff800000543f7808 */ /* 0x000fe20003000000 */
[----:B------:R3:W-:Y:S01]  /*4870*/  MUFU.TANH R163, R69 ;  /* 0x0000004500a37308 */ /* 0x0007e20000002400 */
[----:B-----5:R-:W-:Y:S01]  /*4880*/  FSEL R61, R78, -INF , P3 ;  /* 0xff8000004e3d7808 */ /* 0x020fe20001800000 */
[----:B------:R-:W-:Y:S01]  /*4890*/  FMUL.FTZ R39, R39, UR6 ;  /* 0x0000000627277c20 */ /* 0x000fe20008410000 */
[C---:B------:R-:W-:Y:S01]  /*48a0*/  ISETP.GT.AND P6, PT, R10.reuse, 0x60, PT ;  /* 0x000000600a00780c */ /* 0x040fe20003fc4270 */
[--C-:B------:R-:W-:Y:S01]  /*48b0*/  IMAD.MOV.U32 R84, RZ, RZ, R87.reuse ;  /* 0x000000ffff547224 */ /* 0x100fe200078e0057 */
[----:B------:R-:W-:Y:S01]  /*48c0*/  ISETP.GT.AND P3, PT, R10, 0x59, PT ;  /* 0x000000590a00780c */ /* 0x000fe20003f64270 */
[--C-:B------:R-:W-:Y:S01]  /*48d0*/  IMAD.MOV.U32 R78, RZ, RZ, R87.reuse ;  /* 0x000000ffff4e7224 */ /* 0x100fe200078e0057 */
[----:B------:R-:W-:Y:S01]  /*48e0*/  FSEL R131, R68, -INF , P2 ;  /* 0xff80000044837808 */ /* 0x000fe20001000000 */
[----:B------:R-:W4:Y:S01]  /*48f0*/  MUFU.TANH R52, R52 ;  /* 0x0000003400347308 */ /* 0x000f220000002400 */
[----:B------:R-:W-:Y:S01]  /*4900*/  FMNMX.FTZ R14, R129, R14, !PT ;  /* 0x0000000e810e7209 */ /* 0x000fe20007810000 */
[--C-:B------:R-:W-:Y:S01]  /*4910*/  IMAD.MOV.U32 R74, RZ, RZ, R87.reuse ;  /* 0x000000ffff4a7224 */ /* 0x100fe200078e0057 */
[----:B------:R-:W-:Y:S01]  /*4920*/  FSEL R135, R56, -INF , P6 ;  /* 0xff80000038877808 */ /* 0x000fe20003000000 */
[--C-:B------:R-:W-:Y:S01]  /*4930*/  IMAD.MOV.U32 R68, RZ, RZ, R87.reuse ;  /* 0x000000ffff447224 */ /* 0x100fe200078e0057 */
[----:B------:R-:W-:Y:S01]  /*4940*/  FSEL R133, R133, -INF , P3 ;  /* 0xff80000085857808 */ /* 0x000fe20001800000 */
[--C-:B------:R-:W-:Y:S01]  /*4950*/  IMAD.MOV.U32 R64, RZ, RZ, R87.reuse ;  /* 0x000000ffff407224 */ /* 0x100fe200078e0057 */
[----:B------:R-:W-:Y:S01]  /*4960*/  FMNMX.FTZ R56, R131, R14, !PT ;  /* 0x0000000e83387209 */ /* 0x000fe20007810000 */
[----:B------:R-:W5:Y:S01]  /*4970*/  MUFU.TANH R50, R50 ;  /* 0x0000003200327308 */ /* 0x000f620000002400 */
[----:B------:R-:W-:Y:S01]  /*4980*/  FSEL R65, R66, -INF , P5 ;  /* 0xff80000042417808 */ /* 0x000fe20002800000 */
[----:B------:R-:W-:Y:S01]  /*4990*/  FMUL.FTZ R14, R35, UR6 ;  /* 0x00000006230e7c20 */ /* 0x000fe20008410000 */
[----:B------:R-:W-:Y:S01]  /*49a0*/  ISETP.GT.AND P5, PT, R10, 0x61, PT ;  /* 0x000000610a00780c */ /* 0x000fe20003fa4270 */
[----:B------:R-:W-:Y:S01]  /*49b0*/  IMAD.MOV.U32 R66, RZ, RZ, R87 ;  /* 0x000000ffff427224 */ /* 0x000fe200078e0057 */
[----:B------:R-:W-:-:S02]  /*49c0*/  FMNMX.FTZ R56, R133, R56, !PT ;  /* 0x0000003885387209 */ /* 0x000fc40007810000 */
[----:B------:R-:W-:Y:S01]  /*49d0*/  FSEL R67, R67, -INF , P4 ;  /* 0xff80000043437808 */ /* 0x000fe20002000000 */
[----:B------:R-:W5:Y:S01]  /*49e0*/  MUFU.TANH R54, R54 ;  /* 0x0000003600367308 */ /* 0x000f620000002400 */
[----:B------:R-:W-:Y:S02]  /*49f0*/  ISETP.GT.AND P4, PT, R10, 0x68, PT ;  /* 0x000000680a00780c */ /* 0x000fe40003f84270 */
[----:B------:R-:W-:Y:S02]  /*4a00*/  FSEL R137, R137, -INF , P5 ;  /* 0xff80000089897808 */ /* 0x000fe40002800000 */
[----:B------:R-:W-:Y:S02]  /*4a10*/  FMNMX.FTZ R56, R135, R56, !PT ;  /* 0x0000003887387209 */ /* 0x000fe40007810000 */
[----:B---3--:R-:W-:Y:S01]  /*4a20*/  FSEL R69, R70, -INF , P2 ;  /* 0xff80000046457808 */ /* 0x008fe20001000000 */
[----:B------:R-:W3:Y:S01]  /*4a30*/  MUFU.TANH R44, R44 ;  /* 0x0000002c002c7308 */ /* 0x000ee20000002400 */
[----:B------:R-:W-:-:S02]  /*4a40*/  ISETP.GT.AND P2, PT, R10, 0x69, PT ;  /* 0x000000690a00780c */ /* 0x000fc40003f44270 */
[----:B------:R-:W-:Y:S02]  /*4a50*/  FSEL R141, R60, -INF , P4 ;  /* 0xff8000003c8d7808 */ /* 0x000fe40002000000 */
[----:B------:R-:W-:Y:S02]  /*4a60*/  FMNMX.FTZ R56, R137, R56, !PT ;  /* 0x0000003889387209 */ /* 0x000fe40007810000 */
[----:B0-----:R-:W-:Y:S01]  /*4a70*/  FSEL R71, R71, -INF , P3 ;  /* 0xff80000047477808 */ /* 0x001fe20001800000 */
[----:B------:R-:W0:Y:S01]  /*4a80*/  MUFU.TANH R32, R32 ;  /* 0x0000002000207308 */ /* 0x000e220000002400 */
[----:B------:R-:W-:Y:S01]  /*4a90*/  ISETP.GT.AND P3, PT, R10, 0x70, PT ;  /* 0x000000700a00780c */ /* 0x000fe20003f64270 */
[----:B------:R-:W-:Y:S02]  /*4aa0*/  WARPGROUP.DEPBAR.LE gsb0, 0x0 ;  /* 0x00008000000079c5 */ /* 0x000fe40000010000 */
[----:B------:R-:W-:Y:S01]  /*4ab0*/  FSEL R145, R145, -INF , P2 ;  /* 0xff80000091917808 */ /* 0x000fe20001000000 */
[----:B------:R-:W-:Y:S01]  /*4ac0*/  FMUL.FTZ R24, R24, UR6 ;  /* 0x0000000618187c20 */ /* 0x000fe20008410000 */
[----:B------:R-:W-:Y:S01]  /*4ad0*/  FMNMX.FTZ R56, R141, R56, !PT ;  /* 0x000000388d387209 */ /* 0x000fe20007810000 */
[----:B------:R-:W-:Y:S01]  /*4ae0*/  FMUL.FTZ R28, R28, UR6 ;  /* 0x000000061c1c7c20 */ /* 0x000fe20008410000 */
[----:B------:R-:W-:Y:S01]  /*4af0*/  FSEL R73, R58, -INF , P6 ;  /* 0xff8000003a497808 */ /* 0x000fe20003000000 */
[----:B------:R-:W0:Y:S01]  /*4b00*/  MUFU.TANH R42, R42 ;  /* 0x0000002a002a7308 */ /* 0x000e220000002400 */
[----:B------:R-:W-:Y:S01]  /*4b10*/  ISETP.GT.AND P6, PT, R10, 0x71, PT ;  /* 0x000000710a00780c */ /* 0x000fe20003fc4270 */
[----:B------:R-:W-:Y:S01]  /*4b20*/  FMUL.FTZ R26, R26, UR6 ;  /* 0x000000061a1a7c20 */ /* 0x000fe20008410000 */
[----:B--2---:R-:W-:Y:S01]  /*4b30*/  FSEL R147, R48, -INF , P3 ;  /* 0xff80000030937808 */ /* 0x004fe20001800000 */
[----:B------:R-:W-:Y:S01]  /*4b40*/  FMUL.FTZ R48, R37, UR6 ;  /* 0x0000000625307c20 */ /* 0x000fe20008410000 */
[----:B------:R-:W-:Y:S01]  /*4b50*/  FMNMX.FTZ R56, R145, R56, !PT ;  /* 0x0000003891387209 */ /* 0x000fe20007810000 */
[----:B------:R-:W-:Y:S01]  /*4b60*/  FMUL.FTZ R30, R30, UR6 ;  /* 0x000000061e1e7c20 */ /* 0x000fe20008410000 */
[----:B------:R-:W-:Y:S01]  /*4b70*/  FSEL R33, R80, -INF , P5 ;  /* 0xff80000050217808 */ /* 0x000fe20002800000 */
[----:B------:R-:W2:Y:S01]  /*4b80*/  MUFU.TANH R12, R12 ;  /* 0x0000000c000c7308 */ /* 0x000ea20000002400 */
[----:B------:R-:W-:Y:S01]  /*4b90*/  ISETP.GT.AND P5, PT, R10, 0x78, PT ;  /* 0x000000780a00780c */ /* 0x000fe20003fa4270 */
[----:B------:R-:W-:Y:S01]  /*4ba0*/  IMAD.MOV.U32 R58, RZ, RZ, R87 ;  /* 0x000000ffff3a7224 */ /* 0x000fe200078e0057 */
[----:B------:R-:W-:-:S02]  /*4bb0*/  FSEL R153, R153, -INF , P6 ;  /* 0xff80000099997808 */ /* 0x000fc40003000000 */
[----:B------:R-:W-:Y:S02]  /*4bc0*/  FMNMX.FTZ R56, R147, R56, !PT ;  /* 0x0000003893387209 */ /* 0x000fe40007810000 */
[----:B-1----:R-:W-:Y:S01]  /*4bd0*/  FSEL R75, R62, -INF , P4 ;  /* 0xff8000003e4b7808 */ /* 0x002fe20002000000 */
[----:B------:R-:W1:Y:S01]  /*4be0*/  MUFU.TANH R46, R46 ;  /* 0x0000002e002e7308 */ /* 0x000e620000002400 */
[----:B------:R-:W-:Y:S01]  /*4bf0*/  ISETP.GT.AND P4, PT, R10, 0x79, PT ;  /* 0x000000790a00780c */ /* 0x000fe20003f84270 */
[--C-:B------:R-:W-:Y:S01]  /*4c00*/  IMAD.MOV.U32 R62, RZ, RZ, R87.reuse ;  /* 0x000000ffff3e7224 */ /* 0x100fe200078e0057 */
[----:B----4-:R-:W-:Y:S02]  /*4c10*/  FSEL R151, R52, -INF , P5 ;  /* 0xff80000034977808 */ /* 0x010fe40002800000 */
[----:B------:R-:W-:Y:S02]  /*4c20*/  FMNMX.FTZ R56, R153, R56, !PT ;  /* 0x0000003899387209 */ /* 0x000fe40007810000 */
[----:B------:R-:W-:Y:S01]  /*4c30*/  FSEL R35, R86, -INF , P2 ;  /* 0xff80000056237808 */ /* 0x000fe20001000000 */
[----:B------:R-:W4:Y:S01]  /*4c40*/  MUFU.TANH R36, R36 ;  /* 0x0000002400247308 */ /* 0x000f220000002400 */
[----:B------:R-:W-:Y:S01]  /*4c50*/  ISETP.GT.AND P2, PT, R10, 0x80, PT ;  /* 0x000000800a00780c */ /* 0x000fe20003f44270 */
[----:B------:R-:W-:Y:S01]  /*4c60*/  IMAD.MOV.U32 R86, RZ, RZ, R87 ;  /* 0x000000ffff567224 */ /* 0x000fe200078e0057 */
[----:B------:R-:W-:-:S02]  /*4c70*/  FSEL R155, R155, -INF , P4 ;  /* 0xff8000009b9b7808 */ /* 0x000fc40002000000 */
[----:B------:R-:W-:Y:S02]  /*4c80*/  FMNMX.FTZ R56, R151, R56, !PT ;  /* 0x0000003897387209 */ /* 0x000fe40007810000 */
[----:B-----5:R-:W-:Y:S01]  /*4c90*/  FSEL R77, R50, -INF , P3 ;  /* 0xff800000324d7808 */ /* 0x020fe20001800000 */
[----:B------:R-:W5:Y:S01]  /*4ca0*/  MUFU.TANH R104, R104 ;  /* 0x0000006800687308 */ /* 0x000f620000002400 */
[----:B------:R-:W-:Y:S02]  /*4cb0*/  ISETP.GT.AND P3, PT, R10, 0x81, PT ;  /* 0x000000810a00780c */ /* 0x000fe40003f64270 */
[----:B------:R-:W-:Y:S02]  /*4cc0*/  FSEL R157, R157, -INF , P2 ;  /* 0xff8000009d9d7808 */ /* 0x000fe40001000000 */
[----:B------:R-:W-:Y:S02]  /*4cd0*/  FMNMX.FTZ R56, R155, R56, !PT ;  /* 0x000000389b387209 */ /* 0x000fe40007810000 */
[----:B------:R-:W-:Y:S01]  /*4ce0*/  FSEL R37, R40, -INF , P6 ;  /* 0xff80000028257808 */ /* 0x000fe20003000000 */
[----:B------:R-:W5:Y:S01]  /*4cf0*/  MUFU.TANH R48, R48 ;  /* 0x0000003000307308 */ /* 0x000f620000002400 */
[----:B------:R-:W-:-:S02]  /*4d00*/  ISETP.GT.AND P6, PT, R10, 0x88, PT ;  /* 0x000000880a00780c */ /* 0x000fc40003fc4270 */
[----:B------:R-:W-:Y:S02]  /*4d10*/  FSEL R159, R159, -INF , P3 ;  /* 0xff8000009f9f7808 */ /* 0x000fe40001800000 */
[----:B------:R-:W-:Y:S02]  /*4d20*/  FMNMX.FTZ R56, R157, R56, !PT ;  /* 0x000000389d387209 */ /* 0x000fe40007810000 */
[----:B------:R-:W-:Y:S01]  /*4d30*/  FSEL R83, R54, -INF , P5 ;  /* 0xff80000036537808 */ /* 0x000fe20002800000 */
[----:B------:R-:W5:Y:S01]  /*4d40*/  MUFU.TANH R34, R34 ;  /* 0x0000002200227308 */ /* 0x000f620000002400 */
[----:B------:R-:W-:Y:S02]  /*4d50*/  ISETP.GT.AND P5, PT, R10, 0x89, PT ;  /* 0x000000890a00780c */ /* 0x000fe40003fa4270 */
[----:B---3--:R-:W-:Y:S02]  /*4d60*/  FSEL R161, R44, -INF , P6 ;  /* 0xff8000002ca17808 */ /* 0x008fe40003000000 */
[----:B------:R-:W-:-:S02]  /*4d70*/  FMNMX.FTZ R56, R159, R56, !PT ;  /* 0x000000389f387209 */ /* 0x000fc40007810000 */
[----:B------:R-:W-:Y:S01]  /*4d80*/  FSEL R93, R8, -INF , P4 ;  /* 0xff800000085d7808 */ /* 0x000fe20002000000 */
[----:B------:R-:W-:Y:S01]  /*4d90*/  FMUL.FTZ R8, R25, UR6 ;  /* 0x0000000619087c20 */ /* 0x000fe20008410000 */
[C---:B------:R-:W-:Y:S01]  /*4da0*/  ISETP.GT.AND P4, PT, R10.reuse, 0x90, PT ;  /* 0x000000900a00780c */ /* 0x040fe20003f84270 */
[----:B------:R-:W3:Y:S01]  /*4db0*/  MUFU.TANH R24, R24 ;  /* 0x0000001800187308 */ /* 0x000ee20000002400 */
[----:B------:R-:W-:Y:S02]  /*4dc0*/  FSEL R163, R163, -INF , P5 ;  /* 0xff800000a3a37808 */ /* 0x000fe40002800000 */
[----:B------:R-:W-:Y:S02]  /*4dd0*/  FMNMX.FTZ R56, R161, R56, !PT ;  /* 0x00000038a1387209 */ /* 0x000fe40007810000 */
[----:B------:R-:W-:Y:S02]  /*4de0*/  FSEL R111, R111, -INF , P3 ;  /* 0xff8000006f6f7808 */ /* 0x000fe40001800000 */
[----:B------:R-:W-:Y:S01]  /*4df0*/  ISETP.GT.AND P3, PT, R10, 0x91, PT ;  /* 0x000000910a00780c */ /* 0x000fe20003f64270 */
[----:B------:R-:W3:Y:S01]  /*4e00*/  MUFU.TANH R14, R14 ;  /* 0x0000000e000e7308 */ /* 0x000ee20000002400 */
[----:B0-----:R-:W-:-:S02]  /*4e10*/  FSEL R165, R32, -INF , P4 ;  /* 0xff80000020a57808 */ /* 0x001fc40002000000 */
[----:B------:R-:W-:Y:S02]  /*4e20*/  FMNMX.FTZ R56, R163, R56, !PT ;  /* 0x00000038a3387209 */ /* 0x000fe40007810000 */
[----:B------:R-:W-:Y:S02]  /*4e30*/  FSEL R101, R42, -INF , P2 ;  /* 0xff8000002a657808 */ /* 0x000fe40001000000 */
[----:B------:R-:W-:Y:S01]  /*4e40*/  ISETP.GT.AND P2, PT, R10, 0x98, PT ;  /* 0x000000980a00780c */ /* 0x000fe20003f44270 */
[----:B------:R-:W0:Y:S01]  /*4e50*/  MUFU.TANH R8, R8 ;  /* 0x0000000800087308 */ /* 0x000e220000002400 */
[----:B--2---:R-:W-:Y:S01]  /*4e60*/  FSEL R167, R12, -INF , P3 ;  /* 0xff8000000ca77808 */ /* 0x004fe20001800000 */
[----:B------:R-:W-:Y:S01]  /*4e70*/  FMUL.FTZ R12, R29, UR6 ;  /* 0x000000061d0c7c20 */ /* 0x000fe20008410000 */
[----:B------:R-:W-:Y:S02]  /*4e80*/  FMNMX.FTZ R56, R165, R56, !PT ;  /* 0x00000038a5387209 */ /* 0x000fe40007810000 */
[----:B-1----:R-:W-:-:S02]  /*4e90*/  FSEL R25, R46, -INF , P6 ;  /* 0xff8000002e197808 */ /* 0x002fc40003000000 */
[----:B------:R-:W-:Y:S01]  /*4ea0*/  ISETP.GT.AND P6, PT, R10, 0x99, PT ;  /* 0x000000990a00780c */ /* 0x000fe20003fc4270 */
[----:B------:R-:W1:Y:S01]  /*4eb0*/  MUFU.TANH R38, R38 ;  /* 0x0000002600267308 */ /* 0x000e620000002400 */
[----:B----4-:R-:W-:Y:S02]  /*4ec0*/  FSEL R169, R36, -INF , P2 ;  /* 0xff80000024a97808 */ /* 0x010fe40001000000 */
[----:B------:R-:W-:Y:S02]  /*4ed0*/  FMNMX.FTZ R56, R167, R56, !PT ;  /* 0x00000038a7387209 */ /* 0x000fe40007810000 */
[----:B-----5:R-:W-:Y:S02]  /*4ee0*/  FSEL R29, R104, -INF , P5 ;  /* 0xff800000681d7808 */ /* 0x020fe40002800000 */
[----:B------:R-:W-:Y:S01]  /*4ef0*/  ISETP.GT.AND P5, PT, R10, 0xa0, PT ;  /* 0x000000a00a00780c */ /* 0x000fe20003fa4270 */
[----:B------:R-:W2:Y:S01]  /*4f00*/  MUFU.TANH R28, R28 ;  /* 0x0000001c001c7308 */ /* 0x000ea20000002400 */
[----:B------:R-:W-:-:S02]  /*4f10*/  FSEL R171, R48, -INF , P6 ;  /* 0xff80000030ab7808 */ /* 0x000fc40003000000 */
[----:B------:R-:W-:Y:S02]  /*4f20*/  FMNMX.FTZ R56, R169, R56, !PT ;  /* 0x00000038a9387209 */ /* 0x000fe40007810000 */
[----:B------:R-:W-:Y:S02]  /*4f30*/  FSEL R139, R34, -INF , P4 ;  /* 0xff800000228b7808 */ /* 0x000fe40002000000 */
[----:B------:R-:W-:Y:S01]  /*4f40*/  ISETP.GT.AND P4, PT, R10, 0xa1, PT ;  /* 0x000000a10a00780c */ /* 0x000fe20003f84270 */
[----:B------:R-:W4:Y:S01]  /*4f50*/  MUFU.TANH R12, R12 ;  /* 0x0000000c000c7308 */ /* 0x000f220000002400 */
[----:B---3--:R-:W-:Y:S02]  /*4f60*/  FSEL R173, R24, -INF , P5 ;  /* 0xff80000018ad7808 */ /* 0x008fe40002800000 */
[----:B------:R-:W-:Y:S02]  /*4f70*/  FMNMX.FTZ R56, R171, R56, !PT ;  /* 0x00000038ab387209 */ /* 0x000fe40007810000 */
[----:B------:R-:W-:Y:S01]  /*4f80*/  FSEL R143, R14, -INF , P3 ;  /* 0xff8000000e8f7808 */ /* 0x000fe20001800000 */
[----:B------:R-:W-:Y:S01]  /*4f90*/  FMUL.FTZ R14, R31, UR6 ;  /* 0x000000061f0e7c20 */ /* 0x000fe20008410000 */
[----:B------:R-:W-:Y:S01]  /*4fa0*/  ISETP.GT.AND P3, PT, R10, 0xa8, PT ;  /* 0x000000a80a00780c */ /* 0x000fe20003f64270 */
[----:B------:R-:W-:Y:S01]  /*4fb0*/  MUFU.TANH R26, R26 ;  /* 0x0000001a001a7308 */ /* 0x000fe20000002400 */
[----:B0-----:R-:W-:-:S02]  /*4fc0*/  FSEL R175, R8, -INF , P4 ;  /* 0xff80000008af7808 */ /* 0x001fc40002000000 */
[----:B------:R-:W-:Y:S02]  /*4fd0*/  FMNMX.FTZ R56, R173, R56, !PT ;  /* 0x00000038ad387209 */ /* 0x000fe40007810000 */
[----:B-1----:R-:W-:Y:S02]  /*4fe0*/  FSEL R149, R38, -INF , P2 ;  /* 0xff80000026957808 */ /* 0x002fe40001000000 */
[----:B------:R-:W-:Y:S01]  /*4ff0*/  ISETP.GT.AND P2, PT, R10, 0xa9, PT ;  /* 0x000000a90a00780c */ /* 0x000fe20003f44270 */
[----:B------:R-:W-:Y:S01]  /*5000*/  MUFU.TANH R30, R30 ;  /* 0x0000001e001e7308 */ /* 0x000fe20000002400 */
[----:B--2---:R-:W-:Y:S02]  /*5010*/  FSEL R177, R28, -INF , P3 ;  /* 0xff8000001cb17808 */ /* 0x004fe40001800000 */
[----:B------:R-:W-:Y:S02]  /*5020*/  FMNMX.FTZ R56, R175, R56, !PT ;  /* 0x00000038af387209 */ /* 0x000fe40007810000 */
[----:B----4-:R-:W-:-:S02]  /*5030*/  FSEL R179, R12, -INF , P2 ;  /* 0xff8000000cb37808 */ /* 0x010fc40001000000 */
[----:B------:R-:W-:Y:S01]  /*5040*/  FMNMX.FTZ R56, R177, R56, !PT ;  /* 0x00000038b1387209 */ /* 0x000fe20007810000 */
[----:B------:R-:W0:Y:S01]  /*5050*/  MUFU.TANH R10, R39 ;  /* 0x00000027000a7308 */ /* 0x000e220000002400 */
[-C--:B------:R-:W-:Y:S02]  /*5060*/  MOV R80, R87.reuse ;  /* 0x0000005700507202 */ /* 0x080fe40000000f00 */
[----:B------:R-:W-:Y:S02]  /*5070*/  FMNMX.FTZ R56, R179, R56, !PT ;  /* 0x00000038b3387209 */ /* 0x000fe40007810000 */
[-C--:B------:R-:W-:Y:S02]  /*5080*/  MOV R70, R87.reuse ;  /* 0x0000005700467202 */ /* 0x080fe40000000f00 */
[----:B------:R-:W-:Y:S01]  /*5090*/  MOV R60, R87 ;  /* 0x00000057003c7202 */ /* 0x000fe20000000f00 */
[----:B------:R-:W1:Y:S01]  /*50a0*/  SHFL.BFLY PT, R89, R56, 0x2, 0x1f ;  /* 0x0c401f0038597f89 */ /* 0x000e6200000e0000 */
[----:B------:R-:W-:Y:S01]  /*50b0*/  MUFU.TANH R14, R14 ;  /* 0x0000000e000e7308 */ /* 0x000fe20000002400 */
[----:B-1----:R-:W-:Y:S01]  /*50c0*/  FMNMX.FTZ R12, R56, R89, !PT ;  /* 0x00000059380c7209 */ /* 0x002fe20007810000 */
[----:B------:R-:W-:-:S04]  /*50d0*/  IMAD.MOV.U32 R56, RZ, RZ, R87 ;  /* 0x000000ffff387224 */ /* 0x000fc800078e0057 */
[----:B------:R-:W1:Y:S02]  /*50e0*/  SHFL.BFLY PT, R89, R12, 0x1, 0x1f ;  /* 0x0c201f000c597f89 */ /* 0x000e6400000e0000 */
[----:B-1----:R-:W-:Y:S01]  /*50f0*/  FMNMX.FTZ R89, R12, R89, !PT ;  /* 0x000000590c597209 */ /* 0x002fe20007810000 */
[----:B------:R-:W-:Y:S01]  /*5100*/  FMUL.FTZ R12, R27, UR6 ;  /* 0x000000061b0c7c20 */ /* 0x000fe20008410000 */
[----:B------:R-:W-:Y:S02]  /*5110*/  R2UR UR6, R17 ;  /* 0x00000000110672ca */ /* 0x000fe400000e0000 */
[C---:B------:R-:W-:Y:S01]  /*5120*/  FSETP.NEU.FTZ.AND P0, PT, R89.reuse, -INF , PT ;  /* 0xff8000005900780b */ /* 0x040fe20003f1d000 */
[----:B------:R-:W-:Y:S02]  /*5130*/  FMUL.FTZ R8, R89, R88 ;  /* 0x0000005859087220 */ /* 0x000fe40000410000 */
[----:B------:R-:W1:Y:S03]  /*5140*/  MUFU.TANH R12, R12 ;  /* 0x0000000c000c7308 */ /* 0x000e660000002400 */
[----:B------:R-:W-:-:S02]  /*5150*/  FSEL R8, R8, RZ, P0 ;  /* 0x000000ff08087208 */ /* 0x000fc40000000000 */
[----:B------:R-:W-:-:S03]  /*5160*/  ISETP.NE.AND P0, PT, R20, RZ, PT ;  /* 0x000000ff1400720c */ /* 0x000fc60003f05270 */
[--C-:B------:R-:W-:Y:S01]  /*5170*/  FFMA.FTZ R27, R6, R88, -R8.reuse ;  /* 0x00000058061b7223 */ /* 0x100fe20000010808 */
[----:B------:R-:W-:Y:S01]  /*5180*/  FMNMX.FTZ R6, R5, R4, !PT ;  /* 0x0000000405067209 */ /* 0x000fe20007810000 */
[-CC-:B------:R-:W-:Y:S01]  /*5190*/  FFMA.FTZ R192, R121, R88.reuse, -R8.reuse ;  /* 0x0000005879c07223 */ /* 0x180fe20000010808 */
[----:B0-----:R-:W-:Y:S01]  /*51a0*/  FSEL R121, R10, -INF , P6 ;  /* 0xff8000000a797808 */ /* 0x001fe20003000000 */
[--C-:B------:R-:W-:Y:S01]  /*51b0*/  FFMA.FTZ R194, R123, R88, -R8.reuse ;  /* 0x000000587bc27223 */ /* 0x100fe20000010808 */
[----:B------:R-:W-:Y:S01]  /*51c0*/  FMNMX.FTZ R6, R7, R6, !PT ;  /* 0x0000000607067209 */ /* 0x000fe20007810000 */
[-CC-:B------:R-:W-:Y:S01]  /*51d0*/  FFMA.FTZ R196, R127, R88.reuse, -R8.reuse ;  /* 0x000000587fc47223 */ /* 0x180fe20000010808 */
[----:B------:R-:W-:Y:S01]  /*51e0*/  FSEL R123, R26, -INF , P5 ;  /* 0xff8000001a7b7808 */ /* 0x000fe20002800000 */
[--C-:B------:R-:W-:Y:S01]  /*51f0*/  FFMA.FTZ R198, R131, R88, -R8.reuse ;  /* 0x0000005883c67223 */ /* 0x100fe20000010808 */
[----:B------:R-:W-:Y:S01]  /*5200*/  FMNMX.FTZ R6, R11, R6, !PT ;  /* 0x000000060b067209 */ /* 0x000fe20007810000 */
[-CC-:B------:R-:W-:Y:S01]  /*5210*/  FFMA.FTZ R188, R105, R88.reuse, -R8.reuse ;  /* 0x0000005869bc7223 */ /* 0x180fe20000010808 */
[----:B-1----:R-:W-:Y:S01]  /*5220*/  FSEL R127, R12, -INF , P4 ;  /* 0xff8000000c7f7808 */ /* 0x002fe20002000000 */
[--C-:B------:R-:W-:Y:S01]  /*5230*/  FFMA.FTZ R105, R133, R88, -R8.reuse ;  /* 0x0000005885697223 */ /* 0x100fe20000010808 */
[----:B------:R-:W-:Y:S01]  /*5240*/  FMNMX.FTZ R6, R13, R6, !PT ;  /* 0x000000060d067209 */ /* 0x000fe20007810000 */
[-CC-:B------:R-:W-:Y:S01]  /*5250*/  FFMA.FTZ R31, R9, R88.reuse, -R8.reuse ;  /* 0x00000058091f7223 */ /* 0x180fe20000010808 */
[----:B------:R-:W-:Y:S01]  /*5260*/  FSEL R131, R30, -INF , P3 ;  /* 0xff8000001e837808 */ /* 0x000fe20001800000 */
[--C-:B------:R-:W-:Y:S01]  /*5270*/  FFMA.FTZ R176, R79, R88, -R8.reuse ;  /* 0x000000584fb07223 */ /* 0x100fe20000010808 */
[----:B------:R-:W-:Y:S01]  /*5280*/  FMNMX.FTZ R6, R15, R6, !PT ;  /* 0x000000060f067209 */ /* 0x000fe20007810000 */
[--C-:B------:R-:W-:Y:S01]  /*5290*/  FFMA.FTZ R178, R81, R88, -R8.reuse ;  /* 0x0000005851b27223 */ /* 0x100fe20000010808 */
[----:B------:R-:W-:Y:S01]  /*52a0*/  FSEL R133, R14, -INF , P2 ;  /* 0xff8000000e857808 */ /* 0x000fe20001000000 */
[----:B------:R-:W-:Y:S01]  /*52b0*/  MUFU.EX2 R27, R27 ;  /* 0x0000001b001b7308 */ /* 0x000fe20000000800 */
[----:B------:R-:W-:Y:S01]  /*52c0*/  FMNMX.FTZ R6, R21, R6, !PT ;  /* 0x0000000615067209 */ /* 0x000fe20007810000 */
[-CC-:B------:R-:W-:Y:S01]  /*52d0*/  FFMA.FTZ R180, R85, R88.reuse, -R8.reuse ;  /* 0x0000005855b47223 */ /* 0x180fe20000010808 */
[-CC-:B------:R-:W-:Y:S01]  /*52e0*/  FFMA.FTZ R39, R91, R88.reuse, -R8.reuse ;  /* 0x000000585b277223 */ /* 0x180fe20000010808 */
[--C-:B------:R-:W-:Y:S01]  /*52f0*/  FFMA.FTZ R182, R95, R88, -R8.reuse ;  /* 0x000000585fb67223 */ /* 0x100fe20000010808 */
[----:B------:R-:W-:Y:S01]  /*5300*/  FMNMX.FTZ R6, R23, R6, !PT ;  /* 0x0000000617067209 */ /* 0x000fe20007810000 */
[-CC-:B------:R-:W-:Y:S01]  /*5310*/  FFMA.FTZ R218, R177, R88.reuse, -R8.reuse ;  /* 0x00000058b1da7223 */ /* 0x180fe20000010808 */
[--C-:B------:R-:W-:Y:S01]  /*5320*/  FFMA.FTZ R79, R97, R88, -R8.reuse ;  /* 0x00000058614f7223 */ /* 0x100fe20000010808 */
[----:B------:R-:W0:Y:S01]  /*5330*/  MUFU.EX2 R176, R176 ;  /* 0x000000b000b07308 */ /* 0x000e220000000800 */
[----:B------:R-:W-:Y:S01]  /*5340*/  FMNMX.FTZ R6, R41, R6, !PT ;  /* 0x0000000629067209 */ /* 0x000fe20007810000 */
[-CC-:B------:R-:W-:Y:S01]  /*5350*/  FFMA.FTZ R184, R99, R88.reuse, -R8.reuse ;  /* 0x0000005863b87223 */ /* 0x180fe20000010808 */
[-CC-:B------:R-:W-:Y:S01]  /*5360*/  FFMA.FTZ R81, R109, R88.reuse, -R8.reuse ;  /* 0x000000586d517223 */ /* 0x180fe20000010808 */
[--C-:B------:R-:W-:Y:S01]  /*5370*/  FFMA.FTZ R186, R107, R88, -R8.reuse ;  /* 0x000000586bba7223 */ /* 0x100fe20000010808 */
[----:B------:R-:W-:Y:S01]  /*5380*/  FMNMX.FTZ R6, R43, R6, !PT ;  /* 0x000000062b067209 */ /* 0x000fe20007810000 */
[-CC-:B------:R-:W-:Y:S01]  /*5390*/  FFMA.FTZ R107, R137, R88.reuse, -R8.reuse ;  /* 0x00000058896b7223 */ /* 0x180fe20000010808 */
[--C-:B------:R-:W-:Y:S01]  /*53a0*/  FFMA.FTZ R137, R179, R88, -R8.reuse ;  /* 0x00000058b3897223 */ /* 0x100fe20000010808 */
[----:B------:R-:W1:Y:S01]  /*53b0*/  MUFU.EX2 R178, R178 ;  /* 0x000000b200b27308 */ /* 0x000e620000000800 */
[----:B------:R-:W-:Y:S01]  /*53c0*/  FMNMX.FTZ R6, R45, R6, !PT ;  /* 0x000000062d067209 */ /* 0x000fe20007810000 */
[-CC-:B------:R-:W-:Y:S01]  /*53d0*/  FFMA.FTZ R85, R103, R88.reuse, -R8.reuse ;  /* 0x0000005867557223 */ /* 0x180fe20000010808 */
[-CC-:B------:R-:W-:Y:S01]  /*53e0*/  FFMA.FTZ R91, R113, R88.reuse, -R8.reuse ;  /* 0x00000058715b7223 */ /* 0x180fe20000010808 */
[--C-:B------:R-:W-:Y:S01]  /*53f0*/  FFMA.FTZ R190, R117, R88, -R8.reuse ;  /* 0x0000005875be7223 */ /* 0x100fe20000010808 */
[----:B------:R-:W-:Y:S01]  /*5400*/  FMNMX.FTZ R6, R47, R6, !PT ;  /* 0x000000062f067209 */ /* 0x000fe20007810000 */
[-CC-:B------:R-:W-:Y:S01]  /*5410*/  FFMA.FTZ R95, R115, R88.reuse, -R8.reuse ;  /* 0x00000058735f7223 */ /* 0x180fe20000010808 */
[--C-:B------:R-:W-:Y:S01]  /*5420*/  FFMA.FTZ R97, R119, R88, -R8.reuse ;  /* 0x0000005877617223 */ /* 0x100fe20000010808 */
[----:B------:R-:W2:Y:S01]  /*5430*/  MUFU.EX2 R31, R31 ;  /* 0x0000001f001f7308 */ /* 0x000ea20000000800 */
[----:B------:R-:W-:Y:S01]  /*5440*/  FMNMX.FTZ R6, R49, R6, !PT ;  /* 0x0000000631067209 */ /* 0x000fe20007810000 */
[-CC-:B------:R-:W-:Y:S01]  /*5450*/  FFMA.FTZ R99, R125, R88.reuse, -R8.reuse ;  /* 0x000000587d637223 */ /* 0x180fe20000010808 */
[-CC-:B------:R-:W-:Y:S01]  /*5460*/  FFMA.FTZ R103, R129, R88.reuse, -R8.reuse ;  /* 0x0000005881677223 */ /* 0x180fe20000010808 */
[--C-:B------:R-:W-:Y:S01]  /*5470*/  FFMA.FTZ R200, R135, R88, -R8.reuse ;  /* 0x0000005887c87223 */ /* 0x100fe20000010808 */
[----:B------:R-:W-:Y:S01]  /*5480*/  FMNMX.FTZ R6, R51, R6, !PT ;  /* 0x0000000633067209 */ /* 0x000fe20007810000 */
[-CC-:B------:R-:W-:Y:S01]  /*5490*/  FFMA.FTZ R202, R141, R88.reuse, -R8.reuse ;  /* 0x000000588dca7223 */ /* 0x180fe20000010808 */
[--C-:B------:R-:W-:Y:S01]  /*54a0*/  FFMA.FTZ R109, R145, R88, -R8.reuse ;  /* 0x00000058916d7223 */ /* 0x100fe20000010808 */
[----:B------:R-:W3:Y:S01]  /*54b0*/  MUFU.EX2 R180, R180 ;  /* 0x000000b400b47308 */ /* 0x000ee20000000800 */
[----:B------:R-:W-:Y:S01]  /*54c0*/  FMNMX.FTZ R6, R53, R6, !PT ;  /* 0x0000000635067209 */ /* 0x000fe20007810000 */
[-CC-:B------:R-:W-:Y:S01]  /*54d0*/  FFMA.FTZ R204, R147, R88.reuse, -R8.reuse ;  /* 0x0000005893cc7223 */ /* 0x180fe20000010808 */
[-CC-:B------:R-:W-:Y:S01]  /*54e0*/  FFMA.FTZ R113, R153, R88.reuse, -R8.reuse ;  /* 0x0000005899717223 */ /* 0x180fe20000010808 */
[--C-:B------:R-:W-:Y:S01]  /*54f0*/  FFMA.FTZ R206, R151, R88, -R8.reuse ;  /* 0x0000005897ce7223 */ /* 0x100fe20000010808 */
[----:B------:R-:W-:Y:S01]  /*5500*/  FMNMX.FTZ R6, R55, R6, !PT ;  /* 0x0000000637067209 */ /* 0x000fe20007810000 */
[-CC-:B------:R-:W-:Y:S01]  /*5510*/  FFMA.FTZ R115, R155, R88.reuse, -R8.reuse ;  /* 0x000000589b737223 */ /* 0x180fe20000010808 */
[--C-:B------:R-:W-:Y:S01]  /*5520*/  FFMA.FTZ R208, R157, R88, -R8.reuse ;  /* 0x000000589dd07223 */ /* 0x100fe20000010808 */
[----:B------:R-:W4:Y:S01]  /*5530*/  MUFU.EX2 R39, R39 ;  /* 0x0000002700277308 */ /* 0x000f220000000800 */
[----:B------:R-:W-:Y:S01]  /*5540*/  FMNMX.FTZ R6, R57, R6, !PT ;  /* 0x0000000639067209 */ /* 0x000fe20007810000 */
[-CC-:B------:R-:W-:Y:S01]  /*5550*/  FFMA.FTZ R117, R159, R88.reuse, -R8.reuse ;  /* 0x000000589f757223 */ /* 0x180fe20000010808 */
[-CC-:B------:R-:W-:Y:S01]  /*5560*/  FFMA.FTZ R210, R161, R88.reuse, -R8.reuse ;  /* 0x00000058a1d27223 */ /* 0x180fe20000010808 */
[--C-:B------:R-:W-:Y:S01]  /*5570*/  FFMA.FTZ R119, R163, R88, -R8.reuse ;  /* 0x00000058a3777223 */ /* 0x100fe20000010808 */
[----:B------:R-:W-:Y:S01]  /*5580*/  FMNMX.FTZ R6, R59, R6, !PT ;  /* 0x000000063b067209 */ /* 0x000fe20007810000 */
[-CC-:B------:R-:W-:Y:S01]  /*5590*/  FFMA.FTZ R212, R165, R88.reuse, -R8.reuse ;  /* 0x00000058a5d47223 */ /* 0x180fe20000010808 */
[--C-:B------:R-:W-:Y:S01]  /*55a0*/  FFMA.FTZ R125, R167, R88, -R8.reuse ;  /* 0x00000058a77d7223 */ /* 0x100fe20000010808 */
[----:B------:R-:W5:Y:S01]  /*55b0*/  MUFU.EX2 R182, R182 ;  /* 0x000000b600b67308 */ /* 0x000f620000000800 */
[----:B------:R-:W-:Y:S01]  /*55c0*/  FMNMX.FTZ R6, R61, R6, !PT ;  /* 0x000000063d067209 */ /* 0x000fe20007810000 */
[-CC-:B------:R-:W-:Y:S01]  /*55d0*/  FFMA.FTZ R214, R169, R88.reuse, -R8.reuse ;  /* 0x00000058a9d67223 */ /* 0x180fe20000010808 */
[-CC-:B------:R-:W-:Y:S01]  /*55e0*/  FFMA.FTZ R129, R171, R88.reuse, -R8.reuse ;  /* 0x00000058ab817223 */ /* 0x180fe20000010808 */
[--C-:B------:R-:W-:Y:S01]  /*55f0*/  FFMA.FTZ R216, R173, R88, -R8.reuse ;  /* 0x00000058add87223 */ /* 0x100fe20000010808 */
[----:B------:R-:W-:Y:S01]  /*5600*/  FMNMX.FTZ R6, R63, R6, !PT ;  /* 0x000000063f067209 */ /* 0x000fe20007810000 */
[----:B------:R-:W-:Y:S01]  /*5610*/  FFMA.FTZ R135, R175, R88, -R8 ;  /* 0x00000058af877223 */ /* 0x000fe20000010808 */
[----:B------:R-:W-:Y:S01]  /*5620*/  UISETP.GE.AND UP0, UPT, UR36, UR6, UPT ;  /* 0x000000062400728c */ /* 0x000fe2000bf06270 */
[----:B------:R-:W5:Y:S01]  /*5630*/  MUFU.EX2 R79, R79 ;  /* 0x0000004f004f7308 */ /* 0x000f620000000800 */
[----:B------:R-:W-:Y:S01]  /*5640*/  FMNMX.FTZ R6, R65, R6, !PT ;  /* 0x0000000641067209 */ /* 0x000fe20007810000 */
[----:B------:R-:W-:-:S02]  /*5650*/  UMOV UR6, URZ ;  /* 0x0000003f00067c82 */ /* 0x000fc40008000000 */
[----:B------:R-:W-:Y:S01]  /*5660*/  IMAD.U32 R221, RZ, RZ, UR6 ;  /* 0x00000006ffdd7e24 */ /* 0x000fe2000f8e00ff */
[----:B------:R-:W-:-:S03]  /*5670*/  FMNMX.FTZ R6, R67, R6, !PT ;  /* 0x0000000643067209 */ /* 0x000fc60007810000 */
[----:B------:R-:W5:Y:S01]  /*5680*/  MUFU.EX2 R184, R184 ;  /* 0x000000b800b87308 */ /* 0x000f620000000800 */
[----:B------:R-:W-:-:S04]  /*5690*/  FMNMX.FTZ R6, R69, R6, !PT ;  /* 0x0000000645067209 */ /* 0x000fc80007810000 */
[----:B------:R-:W-:-:S03]  /*56a0*/  FMNMX.FTZ R6, R71, R6, !PT ;  /* 0x0000000647067209 */ /* 0x000fc60007810000 */
[----:B------:R-:W-:Y:S01]  /*56b0*/  MUFU.EX2 R81, R81 ;  /* 0x0000005100517308 */ /* 0x000fe20000000800 */
        /* <DEDUP_REMOVED lines=29> */
[----:B------:R-:W-:Y:S02]  /*5890*/  MUFU.EX2 R99, R99 ;  /* 0x0000006300637308 */ /* 0x000fe40000000800 */
[----:B------:R-:W0:Y:S06]  /*58a0*/  SHFL.BFLY PT, R9, R6, 0x2, 0x1f ;  /* 0x0c401f0006097f89 */ /* 0x000e2c00000e0000 */
[----:B------:R-:W-:Y:S08]  /*58b0*/  MUFU.EX2 R196, R196 ;  /* 0x000000c400c47308 */ /* 0x000ff00000000800 */
[----:B------:R-:W-:Y:S08]  /*58c0*/  MUFU.EX2 R103, R103 ;  /* 0x0000006700677308 */ /* 0x000ff00000000800 */
[----:B------:R-:W-:Y:S01]  /*58d0*/  MUFU.EX2 R198, R198 ;  /* 0x000000c600c67308 */ /* 0x000fe20000000800 */
[----:B0-----:R-:W-:-:S05]  /*58e0*/  FMNMX.FTZ R10, R6, R9, !PT ;  /* 0x00000009060a7209 */ /* 0x001fca0007810000 */
[----:B------:R-:W0:Y:S02]  /*58f0*/  SHFL.BFLY PT, R9, R10, 0x1, 0x1f ;  /* 0x0c201f000a097f89 */ /* 0x000e2400000e0000 */
[----:B------:R-:W-:Y:S08]  /*5900*/  MUFU.EX2 R105, R105 ;  /* 0x0000006900697308 */ /* 0x000ff00000000800 */
[----:B------:R-:W-:Y:S08]  /*5910*/  MUFU.EX2 R200, R200 ;  /* 0x000000c800c87308 */ /* 0x000ff00000000800 */
[----:B------:R-:W-:Y:S01]  /*5920*/  MUFU.EX2 R107, R107 ;  /* 0x0000006b006b7308 */ /* 0x000fe20000000800 */
[----:B0-----:R-:W-:-:S07]  /*5930*/  FMNMX.FTZ R9, R10, R9, !PT ;  /* 0x000000090a097209 */ /* 0x001fce0007810000 */
[----:B------:R-:W-:Y:S01]  /*5940*/  MUFU.EX2 R202, R202 ;  /* 0x000000ca00ca7308 */ /* 0x000fe20000000800 */
[C---:B------:R-:W-:Y:S01]  /*5950*/  FSETP.NEU.FTZ.AND P2, PT, R9.reuse, -INF , PT ;  /* 0xff8000000900780b */ /* 0x040fe20003f5d000 */
[----:B------:R-:W-:-:S06]  /*5960*/  FMUL.FTZ R6, R9, R88 ;  /* 0x0000005809067220 */ /* 0x000fcc0000410000 */
[----:B------:R-:W-:Y:S01]  /*5970*/  MUFU.EX2 R109, R109 ;  /* 0x0000006d006d7308 */ /* 0x000fe20000000800 */
[----:B------:R-:W-:Y:S02]  /*5980*/  FSEL R36, R6, RZ, P2 ;  /* 0x000000ff06247208 */ /* 0x000fe40001000000 */
[----:B------:R-:W-:-:S03]  /*5990*/  PLOP3.LUT P2, PT, PT, PT, UP0, 0x80, 0x0 ;  /* 0x000000000000781c */ /* 0x000fc60003f4f008 */
[-CC-:B------:R-:W-:Y:S01]  /*59a0*/  FFMA.FTZ R177, R5, R88.reuse, -R36.reuse ;  /* 0x0000005805b17223 */ /* 0x180fe20000010824 */
[----:B------:R-:W-:Y:S01]  /*59b0*/  FADD.FTZ R5, R176, R27 ;  /* 0x0000001bb0057221 */ /* 0x000fe20000010000 */
[-CC-:B------:R-:W-:Y:S01]  /*59c0*/  FFMA.FTZ R4, R4, R88.reuse, -R36.reuse ;  /* 0x0000005804047223 */ /* 0x180fe20000010824 */
[-CC-:B------:R-:W-:Y:S01]  /*59d0*/  FFMA.FTZ R179, R7, R88.reuse, -R36.reuse ;  /* 0x0000005807b37223 */ /* 0x180fe20000010824 */
[-CC-:B------:R-:W-:Y:S01]  /*59e0*/  FFMA.FTZ R6, R11, R88.reuse, -R36.reuse ;  /* 0x000000580b067223 */ /* 0x180fe20000010824 */
[----:B-1----:R-:W-:Y:S01]  /*59f0*/  FADD.FTZ R32, R178, R5 ;  /* 0x00000005b2207221 */ /* 0x002fe20000010000 */
[----:B------:R-:W-:Y:S01]  /*5a00*/  MUFU.EX2 R177, R177 ;  /* 0x000000b100b17308 */ /* 0x000fe20000000800 */
[-CC-:B------:R-:W-:Y:S01]  /*5a10*/  FFMA.FTZ R181, R13, R88.reuse, -R36.reuse ;  /* 0x000000580db57223 */ /* 0x180fe20000010824 */
[-C--:B------:R-:W-:Y:S01]  /*5a20*/  FFMA.FTZ R8, R15, R88.reuse, -R36 ;  /* 0x000000580f087223 */ /* 0x080fe20000010824 */
[----:B--2---:R-:W-:Y:S01]  /*5a30*/  FADD.FTZ R5, R31, R32 ;  /* 0x000000201f057221 */ /* 0x004fe20000010000 */
[-CC-:B------:R-:W-:Y:S01]  /*5a40*/  FFMA.FTZ R183, R21, R88.reuse, -R36.reuse ;  /* 0x0000005815b77223 */ /* 0x180fe20000010824 */
[-CC-:B------:R-:W-:Y:S01]  /*5a50*/  FFMA.FTZ R10, R23, R88.reuse, -R36.reuse ;  /* 0x00000058170a7223 */ /* 0x180fe20000010824 */
[-CC-:B------:R-:W-:Y:S01]  /*5a60*/  FFMA.FTZ R185, R41, R88.reuse, -R36.reuse ;  /* 0x0000005829b97223 */ /* 0x180fe20000010824 */
[----:B---3--:R-:W-:Y:S01]  /*5a70*/  FADD.FTZ R32, R180, R5 ;  /* 0x00000005b4207221 */ /* 0x008fe20000010000 */
[----:B------:R-:W0:Y:S01]  /*5a80*/  MUFU.EX2 R4, R4 ;  /* 0x0000000400047308 */ /* 0x000e220000000800 */
[-CC-:B------:R-:W-:Y:S01]  /*5a90*/  FFMA.FTZ R12, R43, R88.reuse, -R36.reuse ;  /* 0x000000582b0c7223 */ /* 0x180fe20000010824 */
[-C--:B------:R-:W-:Y:S01]  /*5aa0*/  FFMA.FTZ R187, R45, R88.reuse, -R36 ;  /* 0x000000582dbb7223 */ /* 0x080fe20000010824 */
[----:B----4-:R-:W-:Y:S01]  /*5ab0*/  FADD.FTZ R5, R39, R32 ;  /* 0x0000002027057221 */ /* 0x010fe20000010000 */
[-CC-:B------:R-:W-:Y:S01]  /*5ac0*/  FFMA.FTZ R14, R47, R88.reuse, -R36.reuse ;  /* 0x000000582f0e7223 */ /* 0x180fe20000010824 */
[-CC-:B------:R-:W-:Y:S01]  /*5ad0*/  FFMA.FTZ R189, R49, R88.reuse, -R36.reuse ;  /* 0x0000005831bd7223 */ /* 0x180fe20000010824 */
[-CC-:B------:R-:W-:Y:S01]  /*5ae0*/  FFMA.FTZ R20, R51, R88.reuse, -R36.reuse ;  /* 0x0000005833147223 */ /* 0x180fe20000010824 */
[----:B-----5:R-:W-:Y:S01]  /*5af0*/  FADD.FTZ R34, R182, R5 ;  /* 0x00000005b6227221 */ /* 0x020fe20000010000 */
[----:B------:R-:W1:Y:S01]  /*5b00*/  MUFU.EX2 R179, R179 ;  /* 0x000000b300b37308 */ /* 0x000e620000000800 */
[-CC-:B------:R-:W-:Y:S01]  /*5b10*/  FFMA.FTZ R191, R53, R88.reuse, -R36.reuse ;  /* 0x0000005835bf7223 */ /* 0x180fe20000010824 */
[-C--:B------:R-:W-:Y:S01]  /*5b20*/  FFMA.FTZ R24, R55, R88.reuse, -R36 ;  /* 0x0000005837187223 */ /* 0x080fe20000010824 */
[----:B------:R-:W-:Y:S01]  /*5b30*/  FADD.FTZ R5, R79, R34 ;  /* 0x000000224f057221 */ /* 0x000fe20000010000 */
[-CC-:B------:R-:W-:Y:S01]  /*5b40*/  FFMA.FTZ R193, R57, R88.reuse, -R36.reuse ;  /* 0x0000005839c17223 */ /* 0x180fe20000010824 */
[-CC-:B------:R-:W-:Y:S01]  /*5b50*/  FFMA.FTZ R26, R59, R88.reuse, -R36.reuse ;  /* 0x000000583b1a7223 */ /* 0x180fe20000010824 */
[-C--:B------:R-:W-:Y:S01]  /*5b60*/  FFMA.FTZ R195, R61, R88.reuse, -R36 ;  /* 0x000000583dc37223 */ /* 0x080fe20000010824 */
[----:B------:R-:W-:Y:S01]  /*5b70*/  FADD.FTZ R34, R184, R5 ;  /* 0x00000005b8227221 */ /* 0x000fe20000010000 */
[----:B------:R-:W2:Y:S01]  /*5b80*/  MUFU.EX2 R6, R6 ;  /* 0x0000000600067308 */ /* 0x000ea20000000800 */
[----:B0-----:R-:W-:Y:S01]  /*5b90*/  FADD.FTZ R38, R177, R4 ;  /* 0x00000004b1267221 */ /* 0x001fe20000010000 */
[-C--:B------:R-:W-:Y:S01]  /*5ba0*/  FFMA.FTZ R28, R63, R88.reuse, -R36 ;  /* 0x000000583f1c7223 */ /* 0x080fe20000010824 */
[----:B------:R-:W-:Y:S01]  /*5bb0*/  FADD.FTZ R7, R81, R34 ;  /* 0x0000002251077221 */ /* 0x000fe20000010000 */
[-CC-:B------:R-:W-:Y:S01]  /*5bc0*/  FFMA.FTZ R197, R65, R88.reuse, -R36.reuse ;  /* 0x0000005841c57223 */ /* 0x180fe20000010824 */
[-CC-:B------:R-:W-:Y:S01]  /*5bd0*/  FFMA.FTZ R30, R67, R88.reuse, -R36.reuse ;  /* 0x00000058431e7223 */ /* 0x180fe20000010824 */
[-C--:B------:R-:W-:Y:S01]  /*5be0*/  FFMA.FTZ R199, R69, R88.reuse, -R36 ;  /* 0x0000005845c77223 */ /* 0x080fe20000010824 */
[----:B------:R-:W-:Y:S01]  /*5bf0*/  FADD.FTZ R40, R186, R7 ;  /* 0x00000007ba287221 */ /* 0x000fe20000010000 */
[----:B------:R-:W0:Y:S01]  /*5c00*/  MUFU.EX2 R181, R181 ;  /* 0x000000b500b57308 */ /* 0x000e220000000800 */
[----:B-1----:R-:W-:Y:S01]  /*5c10*/  FADD.FTZ R5, R179, R38 ;  /* 0x00000026b3057221 */ /* 0x002fe20000010000 */
[-C--:B------:R-:W-:Y:S01]  /*5c20*/  FFMA.FTZ R32, R71, R88.reuse, -R36 ;  /* 0x0000005847207223 */ /* 0x080fe20000010824 */
[----:B------:R-:W-:Y:S01]  /*5c30*/  FADD.FTZ R7, R85, R40 ;  /* 0x0000002855077221 */ /* 0x000fe20000010000 */
[-CC-:B------:R-:W-:Y:S01]  /*5c40*/  FFMA.FTZ R201, R73, R88.reuse, -R36.reuse ;  /* 0x0000005849c97223 */ /* 0x180fe20000010824 */
[-CC-:B------:R-:W-:Y:S01]  /*5c50*/  FFMA.FTZ R34, R33, R88.reuse, -R36.reuse ;  /* 0x0000005821227223 */ /* 0x180fe20000010824 */
[-CC-:B------:R-:W-:Y:S01]  /*5c60*/  FFMA.FTZ R203, R75, R88.reuse, -R36.reuse ;  /* 0x000000584bcb7223 */ /* 0x180fe20000010824 */
[----:B------:R-:W-:Y:S01]  /*5c70*/  FADD.FTZ R40, R188, R7 ;  /* 0x00000007bc287221 */ /* 0x000fe20000010000 */
[----:B------:R-:W1:Y:S01]  /*5c80*/  MUFU.EX2 R8, R8 ;  /* 0x0000000800087308 */ /* 0x000e620000000800 */
[----:B--2---:R-:W-:Y:S01]  /*5c90*/  FADD.FTZ R38, R6, R5 ;  /* 0x0000000506267221 */ /* 0x004fe20000010000 */
        /* <DEDUP_REMOVED lines=12> */
[----:B------:R-:W-:Y:S01]  /*5d60*/  FFMA.FTZ R25, R25, R88, -R36 ;  /* 0x0000005819197223 */ /* 0x000fe20000010824 */
[----:B------:R-:W-:Y:S01]  /*5d70*/  FADD.FTZ R42, R192, R7 ;  /* 0x00000007c02a7221 */ /* 0x000fe20000010000 */
[----:B------:R-:W0:Y:S01]  /*5d80*/  MUFU.EX2 R10, R10 ;  /* 0x0000000a000a7308 */ /* 0x000e220000000800 */
[----:B-1----:R-:W-:Y:S01]  /*5d90*/  FADD.FTZ R38, R8, R5 ;  /* 0x0000000508267221 */ /* 0x002fe20000010000 */
[----:B------:R-:W-:-:S02]  /*5da0*/  IMAD.U32 R7, RZ, RZ, UR38 ;  /* 0x00000026ff077e24 */ /* 0x000fc4000f8e00ff */
[----:B------:R-:W-:Y:S01]  /*5db0*/  FADD.FTZ R11, R97, R42 ;  /* 0x0000002a610b7221 */ /* 0x000fe20000010000 */
[-CC-:B------:R-:W-:Y:S01]  /*5dc0*/  FFMA.FTZ R29, R29, R88.reuse, -R36.reuse ;  /* 0x000000581d1d7223 */ /* 0x180fe20000010824 */
[-CC-:B------:R-:W-:Y:S01]  /*5dd0*/  FFMA.FTZ R139, R139, R88.reuse, -R36.reuse ;  /* 0x000000588b8b7223 */ /* 0x180fe20000010824 */
[-C--:B------:R-:W-:Y:S01]  /*5de0*/  FFMA.FTZ R143, R143, R88.reuse, -R36 ;  /* 0x000000588f8f7223 */ /* 0x080fe20000010824 */
[----:B------:R-:W-:Y:S01]  /*5df0*/  FADD.FTZ R44, R194, R11 ;  /* 0x0000000bc22c7221 */ /* 0x000fe20000010000 */
[----:B------:R-:W1:Y:S01]  /*5e00*/  MUFU.EX2 R185, R185 ;  /* 0x000000b900b97308 */ /* 0x000e620000000800 */
[----:B--2---:R-:W-:Y:S01]  /*5e10*/  FADD.FTZ R5, R183, R38 ;  /* 0x00000026b7057221 */ /* 0x004fe20000010000 */
[-CC-:B------:R-:W-:Y:S01]  /*5e20*/  FFMA.FTZ R149, R149, R88.reuse, -R36.reuse ;  /* 0x0000005895957223 */ /* 0x180fe20000010824 */
[-CC-:B------:R-:W-:Y:S01]  /*5e30*/  FFMA.FTZ R121, R121, R88.reuse, -R36.reuse ;  /* 0x0000005879797223 */ /* 0x180fe20000010824 */
[-CC-:B------:R-:W-:Y:S01]  /*5e40*/  FFMA.FTZ R123, R123, R88.reuse, -R36.reuse ;  /* 0x000000587b7b7223 */ /* 0x180fe20000010824 */
[-CC-:B------:R-:W-:Y:S01]  /*5e50*/  FFMA.FTZ R127, R127, R88.reuse, -R36.reuse ;  /* 0x000000587f7f7223 */ /* 0x180fe20000010824 */
[-CC-:B------:R-:W-:Y:S01]  /*5e60*/  FFMA.FTZ R131, R131, R88.reuse, -R36.reuse ;  /* 0x0000005883837223 */ /* 0x180fe20000010824 */
[----:B------:R-:W-:Y:S01]  /*5e70*/  FFMA.FTZ R133, R133, R88, -R36 ;  /* 0x0000005885857223 */ /* 0x000fe20000010824 */
[----:B------:R-:W2:Y:S01]  /*5e80*/  MUFU.EX2 R12, R12 ;  /* 0x0000000c000c7308 */ /* 0x000ea20000000800 */
[----:B0-----:R-:W-:Y:S01]  /*5e90*/  FADD.FTZ R40, R10, R5 ;  /* 0x000000050a287221 */ /* 0x001fe20000010000 */
[----:B------:R-:W-:Y:S01]  /*5ea0*/  F2FP.BF16.F32.PACK_AB R177, R4, R177 ;  /* 0x000000b104b1723e */ /* 0x000fe200000010ff */
[--C-:B------:R-:W-:Y:S01]  /*5eb0*/  IMAD.MOV.U32 R73, RZ, RZ, R87.reuse ;  /* 0x000000ffff497224 */ /* 0x100fe200078e0057 */
[----:B------:R-:W-:Y:S01]  /*5ec0*/  F2FP.BF16.F32.PACK_AB R179, R6, R179 ;  /* 0x000000b306b3723e */ /* 0x000fe200000010ff */
[--C-:B------:R-:W-:Y:S01]  /*5ed0*/  IMAD.MOV.U32 R71, RZ, RZ, R87.reuse ;  /* 0x000000ffff477224 */ /* 0x100fe200078e0057 */
[----:B------:R-:W-:Y:S01]  /*5ee0*/  F2FP.BF16.F32.PACK_AB R176, R27, R176 ;  /* 0x000000b01bb0723e */ /* 0x000fe200000010ff */
[--C-:B------:R-:W-:Y:S01]  /*5ef0*/  IMAD.MOV.U32 R69, RZ, RZ, R87.reuse ;  /* 0x000000ffff457224 */ /* 0x100fe200078e0057 */
[----:B------:R-:W0:Y:S01]  /*5f00*/  MUFU.EX2 R187, R187 ;  /* 0x000000bb00bb7308 */ /* 0x000e220000000800 */
[----:B-1----:R-:W-:Y:S01]  /*5f10*/  FADD.FTZ R5, R185, R40 ;  /* 0x00000028b9057221 */ /* 0x002fe20000010000 */
[----:B------:R-:W-:Y:S01]  /*5f20*/  F2FP.BF16.F32.PACK_AB R178, R31, R178 ;  /* 0x000000b21fb2723e */ /* 0x000fe200000010ff */
[--C-:B------:R-:W-:Y:S01]  /*5f30*/  IMAD.MOV.U32 R67, RZ, RZ, R87.reuse ;  /* 0x000000ffff437224 */ /* 0x100fe200078e0057 */
[----:B------:R-:W-:Y:S01]  /*5f40*/  F2FP.BF16.F32.PACK_AB R180, R39, R180 ;  /* 0x000000b427b4723e */ /* 0x000fe200000010ff */
[--C-:B------:R-:W-:Y:S01]  /*5f50*/  IMAD.MOV.U32 R63, RZ, RZ, R87.reuse ;  /* 0x000000ffff3f7224 */ /* 0x100fe200078e0057 */
[----:B------:R-:W-:Y:S01]  /*5f60*/  F2FP.BF16.F32.PACK_AB R182, R79, R182 ;  /* 0x000000b64fb6723e */ /* 0x000fe200000010ff */
[----:B------:R-:W-:Y:S01]  /*5f70*/  IMAD.MOV.U32 R79, RZ, RZ, R87 ;  /* 0x000000ffff4f7224 */ /* 0x000fe200078e0057 */
[----:B------:R-:W1:Y:S01]  /*5f80*/  MUFU.EX2 R14, R14 ;  /* 0x0000000e000e7308 */ /* 0x000e620000000800 */
[----:B--2---:R-:W-:Y:S01]  /*5f90*/  FADD.FTZ R40, R12, R5 ;  /* 0x000000050c287221 */ /* 0x004fe20000010000 */
[----:B------:R-:W-:Y:S01]  /*5fa0*/  @!P1 VIADD R5, R7, 0x34840 ;  /* 0x0003484007059836 */ /* 0x000fe20000000000 */
[----:B------:R-:W-:Y:S01]  /*5fb0*/  F2FP.BF16.F32.PACK_AB R184, R81, R184 ;  /* 0x000000b851b8723e */ /* 0x000fe200000010ff */
[--C-:B------:R-:W-:Y:S01]  /*5fc0*/  IMAD.MOV.U32 R81, RZ, RZ, R87.reuse ;  /* 0x000000ffff517224 */ /* 0x100fe200078e0057 */
[----:B------:R-:W-:Y:S01]  /*5fd0*/  F2FP.BF16.F32.PACK_AB R186, R85, R186 ;  /* 0x000000ba55ba723e */ /* 0x000fe200000010ff */
[----:B------:R-:W-:Y:S01]  /*5fe0*/  IMAD.MOV.U32 R61, RZ, RZ, R87 ;  /* 0x000000ffff3d7224 */ /* 0x000fe200078e0057 */
[----:B------:R-:W-:Y:S01]  /*5ff0*/  @!P1 PRMT R5, RZ, 0x654, R5 ;  /* 0x00000654ff059816 */ /* 0x000fe20000000005 */
[----:B------:R-:W2:Y:S01]  /*6000*/  MUFU.EX2 R189, R189 ;  /* 0x000000bd00bd7308 */ /* 0x000ea20000000800 */
[----:B0-----:R-:W-:Y:S01]  /*6010*/  FADD.FTZ R7, R187, R40 ;  /* 0x00000028bb077221 */ /* 0x001fe20000010000 */
[----:B------:R-:W-:Y:S01]  /*6020*/  F2FP.BF16.F32.PACK_AB R188, R91, R188 ;  /* 0x000000bc5bbc723e */ /* 0x000fe200000010ff */
[----:B------:R2:W-:Y:S01]  /*6030*/  @!P1 SYNCS.ARRIVE.TRANS64.RED.A1T0 RZ, [R5+URZ], RZ ;  /* 0x000000ff05ff99a7 */ /* 0x0005e2000810043f */
[----:B------:R-:W-:Y:S01]  /*6040*/  F2FP.BF16.F32.PACK_AB R190, R95, R190 ;  /* 0x000000be5fbe723e */ /* 0x000fe200000010ff */
[--C-:B------:R-:W-:Y:S01]  /*6050*/  IMAD.MOV.U32 R59, RZ, RZ, R87.reuse ;  /* 0x000000ffff3b7224 */ /* 0x100fe200078e0057 */
[----:B------:R-:W-:Y:S01]  /*6060*/  F2FP.BF16.F32.PACK_AB R192, R97, R192 ;  /* 0x000000c061c0723e */ /* 0x000fe200000010ff */
[----:B------:R-:W-:Y:S01]  /*6070*/  IMAD.MOV.U32 R57, RZ, RZ, R87 ;  /* 0x000000ffff397224 */ /* 0x000fe200078e0057 */
[----:B------:R-:W0:Y:S01]  /*6080*/  MUFU.EX2 R20, R20 ;  /* 0x0000001400147308 */ /* 0x000e220000000800 */
[----:B-1----:R-:W-:Y:S01]  /*6090*/  FADD.FTZ R42, R14, R7 ;  /* 0x000000070e2a7221 */ /* 0x002fe20000010000 */
[C---:B------:R-:W-:Y:S01]  /*60a0*/  FADD.FTZ R7, R99.reuse, R44 ;  /* 0x0000002c63077221 */ /* 0x040fe20000010000 */
[----:B------:R-:W-:Y:S01]  /*60b0*/  F2FP.BF16.F32.PACK_AB R194, R99, R194 ;  /* 0x000000c263c2723e */ /* 0x000fe200000010ff */
[----:B------:R-:W-:Y:S01]  /*60c0*/  IMAD.MOV.U32 R53, RZ, RZ, R87 ;  /* 0x000000ffff357224 */ /* 0x000fe200078e0057 */
[----:B------:R-:W-:Y:S01]  /*60d0*/  F2FP.BF16.F32.PACK_AB R181, R8, R181 ;  /* 0x000000b508b5723e */ /* 0x000fe200000010ff */
[----:B------:R-:W-:Y:S01]  /*60e0*/  FADD.FTZ R44, R196, R7 ;  /* 0x00000007c42c7221 */ /* 0x000fe20000010000 */
[----:B------:R-:W-:Y:S01]  /*60f0*/  F2FP.BF16.F32.PACK_AB R196, R103, R196 ;  /* 0x000000c467c4723e */ /* 0x000fe200000010ff */
[----:B------:R-:W1:Y:S01]  /*6100*/  MUFU.EX2 R191, R191 ;  /* 0x000000bf00bf7308 */ /* 0x000e620000000800 */
[----:B--2---:R-:W-:Y:S01]  /*6110*/  FADD.FTZ R5, R189, R42 ;  /* 0x0000002abd057221 */ /* 0x004fe20000010000 */
[----:B------:R-:W-:Y:S01]  /*6120*/  FADD.FTZ R7, R103, R44 ;  /* 0x0000002c67077221 */ /* 0x000fe20000010000 */
[----:B------:R-:W-:Y:S01]  /*6130*/  F2FP.BF16.F32.PACK_AB R183, R10, R183 ;  /* 0x000000b70ab7723e */ /* 0x000fe200000010ff */
[----:B------:R-:W-:Y:S01]  /*6140*/  IMAD.MOV.U32 R51, RZ, RZ, R87 ;  /* 0x000000ffff337224 */ /* 0x000fe200078e0057 */
[----:B------:R-:W-:Y:S01]  /*6150*/  F2FP.BF16.F32.PACK_AB R185, R12, R185 ;  /* 0x000000b90cb9723e */ /* 0x000fe200000010ff */
[----:B------:R-:W-:Y:S01]  /*6160*/  FADD.FTZ R46, R198, R7 ;  /* 0x00000007c62e7221 */ /* 0x000fe20000010000 */
[C---:B------:R-:W-:Y:S01]  /*6170*/  F2FP.BF16.F32.PACK_AB R198, R105.reuse, R198 ;  /* 0x000000c669c6723e */ /* 0x040fe200000010ff */
[----:B------:R-:W2:Y:S01]  /*6180*/  MUFU.EX2 R24, R24 ;  /* 0x0000001800187308 */ /* 0x000ea20000000800 */
[----:B0-----:R-:W-:Y:S01]  /*6190*/  FADD.FTZ R42, R20, R5 ;  /* 0x00000005142a7221 */ /* 0x001fe20000010000 */
[----:B------:R-:W-:Y:S01]  /*61a0*/  FADD.FTZ R7, R105, R46 ;  /* 0x0000002e69077221 */ /* 0x000fe20000010000 */
[----:B------:R-:W-:Y:S01]  /*61b0*/  F2FP.BF16.F32.PACK_AB R187, R14, R187 ;  /* 0x000000bb0ebb723e */ /* 0x000fe200000010ff */
[----:B------:R-:W-:Y:S01]  /*61c0*/  IMAD.MOV.U32 R49, RZ, RZ, R87 ;  /* 0x000000ffff317224 */ /* 0x000fe200078e0057 */
[----:B------:R-:W-:Y:S01]  /*61d0*/  F2FP.BF16.F32.PACK_AB R189, R20, R189 ;  /* 0x000000bd14bd723e */ /* 0x000fe200000010ff */
[----:B------:R-:W-:Y:S01]  /*61e0*/  FADD.FTZ R46, R200, R7 ;  /* 0x00000007c82e7221 */ /* 0x000fe20000010000 */
[----:B------:R-:W-:Y:S01]  /*61f0*/  F2FP.BF16.F32.PACK_AB R200, R107, R200 ;  /* 0x000000c86bc8723e */ /* 0x000fe200000010ff */
[----:B------:R-:W0:Y:S01]  /*6200*/  MUFU.EX2 R193, R193 ;  /* 0x000000c100c17308 */ /* 0x000e220000000800 */
[----:B-1----:R-:W-:Y:S01]  /*6210*/  FADD.FTZ R5, R191, R42 ;  /* 0x0000002abf057221 */ /* 0x002fe20000010000 */
[----:B------:R-:W-:Y:S01]  /*6220*/  FADD.FTZ R7, R107, R46 ;  /* 0x0000002e6b077221 */ /* 0x000fe20000010000 */
[-C--:B------:R-:W-:Y:S01]  /*6230*/  MOV R85, R87.reuse ;  /* 0x0000005700557202 */ /* 0x080fe20000000f00 */
[----:B------:R-:W-:Y:S01]  /*6240*/  IMAD.MOV.U32 R47, RZ, RZ, R87 ;  /* 0x000000ffff2f7224 */ /* 0x000fe200078e0057 */
[----:B------:R-:W-:Y:S01]  /*6250*/  MOV R75, R87 ;  /* 0x00000057004b7202 */ /* 0x000fe20000000f00 */
[----:B------:R-:W-:Y:S01]  /*6260*/  FADD.FTZ R48, R202, R7 ;  /* 0x00000007ca307221 */ /* 0x000fe20000010000 */
[C---:B------:R-:W-:Y:S01]  /*6270*/  F2FP.BF16.F32.PACK_AB R202, R109.reuse, R202 ;  /* 0x000000ca6dca723e */ /* 0x040fe200000010ff */
[----:B------:R-:W1:Y:S01]  /*6280*/  MUFU.EX2 R26, R26 ;  /* 0x0000001a001a7308 */ /* 0x000e620000000800 */
[C---:B--2---:R-:W-:Y:S01]  /*6290*/  FADD.FTZ R44, R24.reuse, R5 ;  /* 0x00000005182c7221 */ /* 0x044fe20000010000 */
[----:B------:R-:W-:Y:S01]  /*62a0*/  FADD.FTZ R7, R109, R48 ;  /* 0x000000306d077221 */ /* 0x000fe20000010000 */
[----:B------:R-:W-:Y:S01]  /*62b0*/  F2FP.BF16.F32.PACK_AB R191, R24, R191 ;  /* 0x000000bf18bf723e */ /* 0x000fe200000010ff */
[--C-:B------:R-:W-:Y:S01]  /*62c0*/  IMAD.MOV.U32 R43, RZ, RZ, R87.reuse ;  /* 0x000000ffff2b7224 */ /* 0x100fe200078e0057 */
[-C--:B------:R-:W-:Y:S01]  /*62d0*/  MOV R65, R87.reuse ;  /* 0x0000005700417202 */ /* 0x080fe20000000f00 */
[--C-:B------:R-:W-:Y:S01]  /*62e0*/  IMAD.MOV.U32 R41, RZ, RZ, R87.reuse ;  /* 0x000000ffff297224 */ /* 0x100fe200078e0057 */
[-C--:B------:R-:W-:Y:S01]  /*62f0*/  MOV R55, R87.reuse ;  /* 0x0000005700377202 */ /* 0x080fe20000000f00 */
[----:B------:R-:W2:Y:S01]  /*6300*/  MUFU.EX2 R195, R195 ;  /* 0x000000c300c37308 */ /* 0x000ea20000000800 */
[----:B0-----:R-:W-:Y:S01]  /*6310*/  FADD.FTZ R5, R193, R44 ;  /* 0x0000002cc1057221 */ /* 0x001fe20000010000 */
[----:B------:R-:W-:Y:S01]  /*6320*/  MOV R45, R87 ;  /* 0x00000057002d7202 */ /* 0x000fe20000000f00 */
[----:B------:R-:W-:-:S02]  /*6330*/  IMAD.MOV.U32 R39, RZ, RZ, R87 ;  /* 0x000000ffff277224 */ /* 0x000fc400078e0057 */
[--C-:B------:R-:W-:Y:S02]  /*6340*/  IMAD.MOV.U32 R33, RZ, RZ, R87.reuse ;  /* 0x000000ffff217224 */ /* 0x100fe400078e0057 */
[----:B------:R-:W-:Y:S01]  /*6350*/  IMAD.MOV.U32 R31, RZ, RZ, R87 ;  /* 0x000000ffff1f7224 */ /* 0x000fe200078e0057 */
[----:B------:R-:W0:Y:S01]  /*6360*/  MUFU.EX2 R28, R28 ;  /* 0x0000001c001c7308 */ /* 0x000e220000000800 */
[C---:B-1----:R-:W-:Y:S01]  /*6370*/  FADD.FTZ R44, R26.reuse, R5 ;  /* 0x000000051a2c7221 */ /* 0x042fe20000010000 */
[----:B------:R-:W-:Y:S01]  /*6380*/  F2FP.BF16.F32.PACK_AB R193, R26, R193 ;  /* 0x000000c11ac1723e */ /* 0x000fe200000010ff */
[--C-:B------:R-:W-:Y:S02]  /*6390*/  IMAD.MOV.U32 R27, RZ, RZ, R87.reuse ;  /* 0x000000ffff1b7224 */ /* 0x100fe400078e0057 */
[--C-:B------:R-:W-:Y:S02]  /*63a0*/  IMAD.MOV.U32 R26, RZ, RZ, R87.reuse ;  /* 0x000000ffff1a7224 */ /* 0x100fe400078e0057 */
[----:B------:R-:W-:Y:S01]  /*63b0*/  IMAD.MOV.U32 R24, RZ, RZ, R87 ;  /* 0x000000ffff187224 */ /* 0x000fe200078e0057 */
[----:B------:R-:W1:Y:S01]  /*63c0*/  MUFU.EX2 R197, R197 ;  /* 0x000000c500c57308 */ /* 0x000e620000000800 */
[----:B--2---:R-:W-:-:S07]  /*63d0*/  FADD.FTZ R5, R195, R44 ;  /* 0x0000002cc3057221 */ /* 0x004fce0000010000 */
[----:B------:R-:W2:Y:S01]  /*63e0*/  MUFU.EX2 R30, R30 ;  /* 0x0000001e001e7308 */ /* 0x000ea20000000800 */
[C---:B0-----:R-:W-:Y:S01]  /*63f0*/  FADD.FTZ R46, R28.reuse, R5 ;  /* 0x000000051c2e7221 */ /* 0x041fe20000010000 */
[----:B------:R-:W-:Y:S01]  /*6400*/  F2FP.BF16.F32.PACK_AB R195, R28, R195 ;  /* 0x000000c31cc3723e */ /* 0x000fe200000010ff */
[----:B------:R-:W-:-:S05]  /*6410*/  IMAD.MOV.U32 R28, RZ, RZ, R87 ;  /* 0x000000ffff1c7224 */ /* 0x000fca00078e0057 */
[----:B------:R-:W0:Y:S01]  /*6420*/  MUFU.EX2 R204, R204 ;  /* 0x000000cc00cc7308 */ /* 0x000e220000000800 */
[----:B-1----:R-:W-:-:S07]  /*6430*/  FADD.FTZ R5, R197, R46 ;  /* 0x0000002ec5057221 */ /* 0x002fce0000010000 */
[----:B------:R-:W1:Y:S01]  /*6440*/  MUFU.EX2 R199, R199 ;  /* 0x000000c700c77308 */ /* 0x000e620000000800 */
[C---:B--2---:R-:W-:Y:S01]  /*6450*/  FADD.FTZ R36, R30.reuse, R5 ;  /* 0x000000051e247221 */ /* 0x044fe20000010000 */
[----:B------:R-:W-:Y:S02]  /*6460*/  F2FP.BF16.F32.PACK_AB R197, R30, R197 ;  /* 0x000000c51ec5723e */ /* 0x000fe400000010ff */
[----:B------:R-:W-:-:S04]  /*6470*/  MOV R30, R87 ;  /* 0x00000057001e7202 */ /* 0x000fc80000000f00 */
[----:B------:R-:W2:Y:S01]  /*6480*/  MUFU.EX2 R113, R113 ;  /* 0x0000007100717308 */ /* 0x000ea20000000800 */
[----:B0-----:R-:W-:-:S07]  /*6490*/  FADD.FTZ R46, R204, R7 ;  /* 0x00000007cc2e7221 */ /* 0x001fce0000010000 */
[----:B------:R-:W0:Y:S01]  /*64a0*/  MUFU.EX2 R32, R32 ;  /* 0x0000002000207308 */ /* 0x000e220000000800 */
[----:B-1----:R-:W-:-:S07]  /*64b0*/  FADD.FTZ R5, R199, R36 ;  /* 0x00000024c7057221 */ /* 0x002fce0000010000 */
[----:B------:R-:W1:Y:S01]  /*64c0*/  MUFU.EX2 R206, R206 ;  /* 0x000000ce00ce7308 */ /* 0x000e620000000800 */
[C---:B--2---:R-:W-:Y:S01]  /*64d0*/  FADD.FTZ R7, R113.reuse, R46 ;  /* 0x0000002e71077221 */ /* 0x044fe20000010000 */
[----:B------:R-:W-:-:S06]  /*64e0*/  F2FP.BF16.F32.PACK_AB R204, R113, R204 ;  /* 0x000000cc71cc723e */ /* 0x000fcc00000010ff */
[----:B------:R-:W2:Y:S01]  /*64f0*/  MUFU.EX2 R201, R201 ;  /* 0x000000c900c97308 */ /* 0x000ea20000000800 */
[C---:B0-----:R-:W-:Y:S01]  /*6500*/  FADD.FTZ R46, R32.reuse, R5 ;  /* 0x00000005202e7221 */ /* 0x041fe20000010000 */
[----:B------:R-:W-:Y:S01]  /*6510*/  F2FP.BF16.F32.PACK_AB R199, R32, R199 ;  /* 0x000000c720c7723e */ /* 0x000fe200000010ff */
[----:B------:R-:W-:-:S05]  /*6520*/  IMAD.MOV.U32 R32, RZ, RZ, R87 ;  /* 0x000000ffff207224 */ /* 0x000fca00078e0057 */
[----:B------:R-:W0:Y:S01]  /*6530*/  MUFU.EX2 R115, R115 ;  /* 0x0000007300737308 */ /* 0x000e220000000800 */
[----:B-1----:R-:W-:-:S07]  /*6540*/  FADD.FTZ R48, R206, R7 ;  /* 0x00000007ce307221 */ /* 0x002fce0000010000 */
[----:B------:R-:W1:Y:S01]  /*6550*/  MUFU.EX2 R34, R34 ;  /* 0x0000002200227308 */ /* 0x000e620000000800 */
[----:B--2---:R-:W-:-:S07]  /*6560*/  FADD.FTZ R5, R201, R46 ;  /* 0x0000002ec9057221 */ /* 0x004fce0000010000 */
[----:B------:R-:W2:Y:S01]  /*6570*/  MUFU.EX2 R208, R208 ;  /* 0x000000d000d07308 */ /* 0x000ea20000000800 */
[C---:B0-----:R-:W-:Y:S01]  /*6580*/  FADD.FTZ R7, R115.reuse, R48 ;  /* 0x0000003073077221 */ /* 0x041fe20000010000 */
[----:B------:R-:W-:-:S06]  /*6590*/  F2FP.BF16.F32.PACK_AB R206, R115, R206 ;  /* 0x000000ce73ce723e */ /* 0x000fcc00000010ff */
[----:B------:R-:W0:Y:S01]  /*65a0*/  MUFU.EX2 R203, R203 ;  /* 0x000000cb00cb7308 */ /* 0x000e220000000800 */
[C---:B-1----:R-:W-:Y:S01]  /*65b0*/  FADD.FTZ R46, R34.reuse, R5 ;  /* 0x00000005222e7221 */ /* 0x042fe20000010000 */
[----:B------:R-:W-:Y:S01]  /*65c0*/  F2FP.BF16.F32.PACK_AB R201, R34, R201 ;  /* 0x000000c922c9723e */ /* 0x000fe200000010ff */
[----:B------:R-:W-:-:S05]  /*65d0*/  IMAD.MOV.U32 R34, RZ, RZ, R87 ;  /* 0x000000ffff227224 */ /* 0x000fca00078e0057 */
[----:B------:R-:W1:Y:S01]  /*65e0*/  MUFU.EX2 R117, R117 ;  /* 0x0000007500757308 */ /* 0x000e620000000800 */
[----:B--2---:R-:W-:-:S07]  /*65f0*/  FADD.FTZ R48, R208, R7 ;  /* 0x00000007d0307221 */ /* 0x004fce0000010000 */
[----:B------:R2:W3:Y:S01]  /*6600*/  MUFU.EX2 R38, R35 ;  /* 0x0000002300267308 */ /* 0x0004e20000000800 */
[----:B0-----:R-:W-:-:S07]  /*6610*/  FADD.FTZ R5, R203, R46 ;  /* 0x0000002ecb057221 */ /* 0x001fce0000010000 */
[----:B------:R-:W0:Y:S01]  /*6620*/  MUFU.EX2 R210, R210 ;  /* 0x000000d200d27308 */ /* 0x000e220000000800 */
[C---:B-1----:R-:W-:Y:S01]  /*6630*/  FADD.FTZ R7, R117.reuse, R48 ;  /* 0x0000003075077221 */ /* 0x042fe20000010000 */
[----:B------:R-:W-:Y:S02]  /*6640*/  F2FP.BF16.F32.PACK_AB R208, R117, R208 ;  /* 0x000000d075d0723e */ /* 0x000fe400000010ff */
[----:B--2---:R-:W-:-:S04]  /*6650*/  MOV R35, R87 ;  /* 0x0000005700237202 */ /* 0x004fc80000000f00 */
[----:B------:R-:W1:Y:S01]  /*6660*/  MUFU.EX2 R77, R77 ;  /* 0x0000004d004d7308 */ /* 0x000e620000000800 */
[C---:B---3--:R-:W-:Y:S01]  /*6670*/  FADD.FTZ R48, R38.reuse, R5 ;  /* 0x0000000526307221 */ /* 0x048fe20000010000 */
[----:B------:R-:W-:Y:S01]  /*6680*/  F2FP.BF16.F32.PACK_AB R203, R38, R203 ;  /* 0x000000cb26cb723e */ /* 0x000fe200000010ff */
[----:B------:R-:W-:-:S05]  /*6690*/  IMAD.MOV.U32 R38, RZ, RZ, R87 ;  /* 0x000000ffff267224 */ /* 0x000fca00078e0057 */
[----:B------:R-:W2:Y:S01]  /*66a0*/  MUFU.EX2 R119, R119 ;  /* 0x0000007700777308 */ /* 0x000ea20000000800 */
[----:B0-----:R-:W-:-:S07]  /*66b0*/  FADD.FTZ R50, R210, R7 ;  /* 0x00000007d2327221 */ /* 0x001fce0000010000 */
[----:B------:R0:W3:Y:S01]  /*66c0*/  MUFU.EX2 R40, R37 ;  /* 0x0000002500287308 */ /* 0x0000e20000000800 */
[----:B-1----:R-:W-:-:S07]  /*66d0*/  FADD.FTZ R5, R77, R48 ;  /* 0x000000304d057221 */ /* 0x002fce0000010000 */
[----:B------:R-:W1:Y:S01]  /*66e0*/  MUFU.EX2 R212, R212 ;  /* 0x000000d400d47308 */ /* 0x000e620000000800 */
[C---:B--2---:R-:W-:Y:S01]  /*66f0*/  FADD.FTZ R7, R119.reuse, R50 ;  /* 0x0000003277077221 */ /* 0x044fe20000010000 */
[----:B------:R-:W-:Y:S01]  /*6700*/  F2FP.BF16.F32.PACK_AB R210, R119, R210 ;  /* 0x000000d277d2723e */ /* 0x000fe200000010ff */
[----:B0-----:R-:W-:-:S05]  /*6710*/  IMAD.MOV.U32 R37, RZ, RZ, R87 ;  /* 0x000000ffff257224 */ /* 0x001fca00078e0057 */
[----:B------:R-:W0:Y:S01]  /*6720*/  MUFU.EX2 R83, R83 ;  /* 0x0000005300537308 */ /* 0x000e220000000800 */
[C---:B---3--:R-:W-:Y:S01]  /*6730*/  FADD.FTZ R48, R40.reuse, R5 ;  /* 0x0000000528307221 */ /* 0x048fe20000010000 */
[----:B------:R-:W-:Y:S01]  /*6740*/  F2FP.BF16.F32.PACK_AB R205, R40, R77 ;  /* 0x0000004d28cd723e */ /* 0x000fe200000010ff */
[----:B------:R-:W-:Y:S01]  /*6750*/  IMAD.MOV.U32 R77, RZ, RZ, R87 ;  /* 0x000000ffff4d7224 */ /* 0x000fe200078e0057 */
[----:B------:R-:W-:-:S04]  /*6760*/  MOV R40, R87 ;  /* 0x0000005700287202 */ /* 0x000fc80000000f00 */
[----:B------:R-:W2:Y:S01]  /*6770*/  MUFU.EX2 R125, R125 ;  /* 0x0000007d007d7308 */ /* 0x000ea20000000800 */
[----:B-1----:R-:W-:-:S07]  /*6780*/  FADD.FTZ R50, R212, R7 ;  /* 0x00000007d4327221 */ /* 0x002fce0000010000 */
[----:B------:R-:W1:Y:S01]  /*6790*/  MUFU.EX2 R42, R93 ;  /* 0x0000005d002a7308 */ /* 0x000e620000000800 */
[----:B0-----:R-:W-:-:S07]  /*67a0*/  FADD.FTZ R5, R83, R48 ;  /* 0x0000003053057221 */ /* 0x001fce0000010000 */
[----:B------:R-:W0:Y:S01]  /*67b0*/  MUFU.EX2 R214, R214 ;  /* 0x000000d600d67308 */ /* 0x000e220000000800 */
[C---:B--2---:R-:W-:Y:S01]  /*67c0*/  FADD.FTZ R7, R125.reuse, R50 ;  /* 0x000000327d077221 */ /* 0x044fe20000010000 */
[----:B------:R-:W-:-:S06]  /*67d0*/  F2FP.BF16.F32.PACK_AB R212, R125, R212 ;  /* 0x000000d47dd4723e */ /* 0x000fcc00000010ff */
[----:B------:R-:W2:Y:S01]  /*67e0*/  MUFU.EX2 R101, R101 ;  /* 0x0000006500657308 */ /* 0x000ea20000000800 */
[C---:B-1----:R-:W-:Y:S01]  /*67f0*/  FADD.FTZ R50, R42.reuse, R5 ;  /* 0x000000052a327221 */ /* 0x042fe20000010000 */
[----:B------:R-:W-:Y:S01]  /*6800*/  F2FP.BF16.F32.PACK_AB R207, R42, R83 ;  /* 0x000000532acf723e */ /* 0x000fe200000010ff */
[--C-:B------:R-:W-:Y:S02]  /*6810*/  IMAD.MOV.U32 R83, RZ, RZ, R87.reuse ;  /* 0x000000ffff537224 */ /* 0x100fe400078e0057 */
[----:B------:R-:W-:-:S03]  /*6820*/  IMAD.MOV.U32 R42, RZ, RZ, R87 ;  /* 0x000000ffff2a7224 */ /* 0x000fc600078e0057 */
[----:B------:R-:W1:Y:S01]  /*6830*/  MUFU.EX2 R129, R129 ;  /* 0x0000008100817308 */ /* 0x000e620000000800 */
[----:B0-----:R-:W-:-:S07]  /*6840*/  FADD.FTZ R52, R214, R7 ;  /* 0x00000007d6347221 */ /* 0x001fce0000010000 */
[----:B------:R-:W0:Y:S01]  /*6850*/  MUFU.EX2 R44, R111 ;  /* 0x0000006f002c7308 */ /* 0x000e220000000800 */
[----:B--2---:R-:W-:-:S07]  /*6860*/  FADD.FTZ R5, R101, R50 ;  /* 0x0000003265057221 */ /* 0x004fce0000010000 */
[----:B------:R-:W2:Y:S01]  /*6870*/  MUFU.EX2 R216, R216 ;  /* 0x000000d800d87308 */ /* 0x000ea20000000800 */
[C---:B-1----:R-:W-:Y:S01]  /*6880*/  FADD.FTZ R7, R129.reuse, R52 ;  /* 0x0000003481077221 */ /* 0x042fe20000010000 */
[----:B------:R-:W-:-:S06]  /*6890*/  F2FP.BF16.F32.PACK_AB R214, R129, R214 ;  /* 0x000000d681d6723e */ /* 0x000fcc00000010ff */
[----:B------:R-:W1:Y:S01]  /*68a0*/  MUFU.EX2 R25, R25 ;  /* 0x0000001900197308 */ /* 0x000e620000000800 */
[C---:B0-----:R-:W-:Y:S01]  /*68b0*/  FADD.FTZ R50, R44.reuse, R5 ;  /* 0x000000052c327221 */ /* 0x041fe20000010000 */
[----:B------:R-:W-:Y:S01]  /*68c0*/  F2FP.BF16.F32.PACK_AB R209, R44, R101 ;  /* 0x000000652cd1723e */ /* 0x000fe200000010ff */
[----:B------:R-:W-:-:S05]  /*68d0*/  IMAD.MOV.U32 R44, RZ, RZ, R87 ;  /* 0x000000ffff2c7224 */ /* 0x000fca00078e0057 */
[----:B------:R-:W0:Y:S01]  /*68e0*/  MUFU.EX2 R135, R135 ;  /* 0x0000008700877308 */ /* 0x000e220000000800 */
[----:B--2---:R-:W-:-:S07]  /*68f0*/  FADD.FTZ R52, R216, R7 ;  /* 0x00000007d8347221 */ /* 0x004fce0000010000 */
[----:B------:R2:W3:Y:S01]  /*6900*/  MUFU.EX2 R36, R29 ;  /* 0x0000001d00247308 */ /* 0x0004e20000000800 */
[----:B-1----:R-:W-:-:S07]  /*6910*/  FADD.FTZ R5, R25, R50 ;  /* 0x0000003219057221 */ /* 0x002fce0000010000 */
[----:B------:R-:W1:Y:S01]  /*6920*/  MUFU.EX2 R139, R139 ;  /* 0x0000008b008b7308 */ /* 0x000e620000000800 */
[C---:B0-----:R-:W-:Y:S01]  /*6930*/  FADD.FTZ R7, R135.reuse, R52 ;  /* 0x0000003487077221 */ /* 0x041fe20000010000 */
[----:B------:R-:W-:Y:S01]  /*6940*/  F2FP.BF16.F32.PACK_AB R216, R135, R216 ;  /* 0x000000d887d8723e */ /* 0x000fe200000010ff */
[----:B--2---:R-:W-:-:S05]  /*6950*/  IMAD.MOV.U32 R29, RZ, RZ, R87 ;  /* 0x000000ffff1d7224 */ /* 0x004fca00078e0057 */
[----:B------:R-:W0:Y:S01]  /*6960*/  MUFU.EX2 R46, R143 ;  /* 0x0000008f002e7308 */ /* 0x000e220000000800 */
[C---:B---3--:R-:W-:Y:S01]  /*6970*/  FADD.FTZ R52, R36.reuse, R5 ;  /* 0x0000000524347221 */ /* 0x048fe20000010000 */
[----:B------:R-:W-:Y:S01]  /*6980*/  F2FP.BF16.F32.PACK_AB R211, R36, R25 ;  /* 0x0000001924d3723e */ /* 0x000fe200000010ff */
[----:B------:R-:W-:Y:S01]  /*6990*/  IMAD.MOV.U32 R36, RZ, RZ, R87 ;  /* 0x000000ffff247224 */ /* 0x000fe200078e0057 */
[----:B------:R-:W-:-:S04]  /*69a0*/  MOV R25, R87 ;  /* 0x0000005700197202 */ /* 0x000fc80000000f00 */
[----:B------:R-:W2:Y:S01]  /*69b0*/  MUFU.EX2 R149, R149 ;  /* 0x0000009500957308 */ /* 0x000ea20000000800 */
[----:B-1----:R-:W-:Y:S01]  /*69c0*/  FADD.FTZ R5, R139, R52 ;  /* 0x000000348b057221 */ /* 0x002fe20000010000 */
[----:B------:R-:W-:-:S06]  /*69d0*/  IMAD.MOV.U32 R52, RZ, RZ, R87 ;  /* 0x000000ffff347224 */ /* 0x000fcc00078e0057 */
[----:B------:R-:W1:Y:S01]  /*69e0*/  MUFU.EX2 R48, R121 ;  /* 0x0000007900307308 */ /* 0x000e620000000800 */
[C---:B0-----:R-:W-:Y:S01]  /*69f0*/  FADD.FTZ R4, R46.reuse, R5 ;  /* 0x000000052e047221 */ /* 0x041fe20000010000 */
[----:B------:R-:W-:Y:S01]  /*6a00*/  F2FP.BF16.F32.PACK_AB R213, R46, R139 ;  /* 0x0000008b2ed5723e */ /* 0x000fe200000010ff */
[----:B------:R-:W-:-:S05]  /*6a10*/  IMAD.MOV.U32 R46, RZ, RZ, R87 ;  /* 0x000000ffff2e7224 */ /* 0x000fca00078e0057 */
[----:B------:R-:W0:Y:S01]  /*6a20*/  MUFU.EX2 R123, R123 ;  /* 0x0000007b007b7308 */ /* 0x000e220000000800 */
[----:B--2---:R-:W-:-:S07]  /*6a30*/  FADD.FTZ R5, R149, R4 ;  /* 0x0000000495057221 */ /* 0x004fce0000010000 */
[----:B------:R-:W2:Y:S01]  /*6a40*/  MUFU.EX2 R50, R127 ;  /* 0x0000007f00327308 */ /* 0x000ea20000000800 */
[C---:B-1----:R-:W-:Y:S01]  /*6a50*/  FADD.FTZ R6, R48.reuse, R5 ;  /* 0x0000000530067221 */ /* 0x042fe20000010000 */
[----:B------:R-:W-:Y:S01]  /*6a60*/  F2FP.BF16.F32.PACK_AB R215, R48, R149 ;  /* 0x0000009530d7723e */ /* 0x000fe200000010ff */
[----:B------:R-:W-:-:S05]  /*6a70*/  IMAD.MOV.U32 R48, RZ, RZ, R87 ;  /* 0x000000ffff307224 */ /* 0x000fca00078e0057 */
[----:B------:R-:W1:Y:S01]  /*6a80*/  MUFU.EX2 R218, R218 ;  /* 0x000000da00da7308 */ /* 0x000e620000000800 */
[----:B0-----:R-:W-:-:S07]  /*6a90*/  FADD.FTZ R5, R123, R6 ;  /* 0x000000067b057221 */ /* 0x001fce0000010000 */
[----:B------:R-:W0:Y:S01]  /*6aa0*/  MUFU.EX2 R131, R131 ;  /* 0x0000008300837308 */ /* 0x000e220000000800 */
[C---:B--2---:R-:W-:Y:S01]  /*6ab0*/  FADD.FTZ R6, R50.reuse, R5 ;  /* 0x0000000532067221 */ /* 0x044fe20000010000 */
[----:B------:R-:W-:Y:S02]  /*6ac0*/  F2FP.BF16.F32.PACK_AB R217, R50, R123 ;  /* 0x0000007b32d9723e */ /* 0x000fe400000010ff */
[----:B------:R-:W-:-:S04]  /*6ad0*/  MOV R50, R87 ;  /* 0x0000005700327202 */ /* 0x000fc80000000f00 */
[----:B------:R-:W2:Y:S01]  /*6ae0*/  MUFU.EX2 R137, R137 ;  /* 0x0000008900897308 */ /* 0x000ea20000000800 */
[----:B-1----:R-:W-:-:S07]  /*6af0*/  FADD.FTZ R54, R218, R7 ;  /* 0x00000007da367221 */ /* 0x002fce0000010000 */
[----:B------:R-:W1:Y:S01]  /*6b00*/  MUFU.EX2 R4, R133 ;  /* 0x0000008500047308 */ /* 0x000e620000000800 */
[----:B0-----:R-:W-:Y:S01]  /*6b10*/  FADD.FTZ R5, R131, R6 ;  /* 0x0000000683057221 */ /* 0x001fe20000010000 */
[C---:B--2---:R-:W-:Y:S01]  /*6b20*/  FADD.FTZ R7, R137.reuse, R54 ;  /* 0x0000003689077221 */ /* 0x044fe20000010000 */
[----:B------:R-:W-:Y:S01]  /*6b30*/  F2FP.BF16.F32.PACK_AB R218, R137, R218 ;  /* 0x000000da89da723e */ /* 0x000fe200000010ff */
[----:B------:R-:W-:Y:S02]  /*6b40*/  IMAD.MOV.U32 R54, RZ, RZ, R87 ;  /* 0x000000ffff367224 */ /* 0x000fe400078e0057 */
[C---:B-1----:R-:W-:Y:S01]  /*6b50*/  FADD.FTZ R6, R4.reuse, R5 ;  /* 0x0000000504067221 */ /* 0x042fe20000010000 */
[----:B------:R-:W-:Y:S01]  /*6b60*/  F2FP.BF16.F32.PACK_AB R219, R4, R131 ;  /* 0x0000008304db723e */ /* 0x000fe200000010ff */
[----:B------:R-:W-:Y:S06]  /*6b70*/  @!P2 BRA `(.L_x_19) ;  /* 0x000000580008a947 */ /* 0x000fec0003800000 */
[----:B------:R-:W-:Y:S01]  /*6b80*/  UMOV UR6, URZ ;  /* 0x0000003f00067c82 */ /* 0x000fe20008000000 */
[----:B------:R-:W-:Y:S01]  /*6b90*/  IMAD.U32 R220, RZ, RZ, UR36 ;  /* 0x00000024ffdc7e24 */ /* 0x000fe2000f8e00ff */
[----:B------:R-:W-:Y:S01]  /*6ba0*/  MOV R5, R89 ;  /* 0x0000005900057202 */ /* 0x000fe20000000f00 */
[----:B------:R-:W-:Y:S01]  /*6bb0*/  IMAD.MOV.U32 R4, RZ, RZ, R9 ;  /* 0x000000ffff047224 */ /* 0x000fe200078e0009 */
[----:B------:R-:W-:Y:S01]  /*6bc0*/  CS2R R86, SRZ ;  /* 0x0000000000567805 */ /* 0x000fe2000001ff00 */
[----:B------:R-:W-:Y:S01]  /*6bd0*/  IMAD.U32 R11, RZ, RZ, UR6 ;  /* 0x00000006ff0b7e24 */ /* 0x000fe2000f8e00ff */
        /* <DEDUP_REMOVED lines=30> */
[----:B------:R-:W-:Y:S01]  /*6dc0*/  CS2R R24, SRZ ;  /* 0x0000000000187805 */ /* 0x000fe2000001ff00 */
[----:B------:R-:W-:Y:S01]  /*6dd0*/  IMAD.U32 R12, RZ, RZ, UR6 ;  /* 0x00000006ff0c7e24 */ /* 0x000fe2000f8e00ff */
[----:B------:R-:W-:-:S06]  /*6de0*/  ULDC UR60, c[0x0][0x9d8] ;  /* 0x00027600003c7ab9 */ /* 0x000fcc0000000800 */
.L_x_28:
[----:B------:R-:W-:Y:S02]  /*6df0*/  R2UR UR6, R12 ;  /* 0x000000000c0672ca */ /* 0x000fe400000e0000 */
[----:B------:R-:W-:Y:S02]  /*6e00*/  R2UR UR11, R18 ;  /* 0x00000000120b72ca */ /* 0x000fe400000e0000 */
[----:B------:R-:W-:-:S09]  /*6e10*/  R2UR UR10, R11 ;  /* 0x000000000b0a72ca */ /* 0x000fd200000e0000 */
[----:B------:R-:W-:Y:S02]  /*6e20*/  UIADD3 UR6, UR6, 0x1, URZ ;  /* 0x0000000106067890 */ /* 0x000fe4000fffe03f */
[----:B------:R-:W-:Y:S02]  /*6e30*/  ISETP.NE.AND P3, PT, RZ, UR11, PT ;  /* 0x0000000bff007c0c */ /* 0x000fe4000bf65270 */
[----:B------:R-:W-:-:S04]  /*6e40*/  UISETP.NE.AND UP0, UPT, UR6, 0x2, UPT ;  /* 0x000000020600788c */ /* 0x000fc8000bf05270 */
[----:B------:R-:W-:Y:S02]  /*6e50*/  USEL UR7, URZ, 0x1, UP0 ;  /* 0x000000013f077887 */ /* 0x000fe40008000000 */
[----:B------:R-:W-:Y:S02]  /*6e60*/  USEL UR6, UR6, URZ, UP0 ;  /* 0x0000003f06067287 */ /* 0x000fe40008000000 */
[----:B------:R-:W-:-:S04]  /*6e70*/  ULOP3.LUT UR7, UR10, UR7, URZ, 0x3c, !UPT ;  /* 0x000000070a077292 */ /* 0x000fc8000f8e3c3f */
[----:B------:R-:W-:Y:S02]  /*6e80*/  IMAD.U32 R0, RZ, RZ, UR6 ;  /* 0x00000006ff007e24 */ /* 0x000fe4000f8e00ff */
[----:B------:R-:W-:Y:S01]  /*6e90*/  IMAD.U32 R221, RZ, RZ, UR7 ;  /* 0x00000007ffdd7e24 */ /* 0x000fe2000f8e00ff */
[----:B------:R-:W-:Y:S06]  /*6ea0*/  @P3 BRA `(.L_x_20) ;  /* 0x0000000000343947 */ /* 0x000fec0003800000 */
[----:B------:R-:W-:Y:S05]  /*6eb0*/  @!P0 BRA `(.L_x_21) ;  /* 0x0000000000048947 */ /* 0x000fea0003800000 */
[----:B------:R-:W-:Y:S01]  /*6ec0*/  BPT.TRAP 0x1 ;  /* 0x000000040000795c */ /* 0x000fe20000300000 */
.L_x_21:
[----:B------:R-:W-:Y:S02]  /*6ed0*/  R2UR UR7, R221 ;  /* 0x00000000dd0772ca */ /* 0x000fe400000e0000 */
[----:B------:R-:W-:-:S11]  /*6ee0*/  R2UR UR6, R16 ;  /* 0x00000000100672ca */ /* 0x000fd600000e0000 */
[----:B------:R-:W-:Y:S02]  /*6ef0*/  MOV R8, UR7 ;  /* 0x0000000700087c02 */ /* 0x000fe40008000f00 */
[----:B------:R-:W-:Y:S02]  /*6f00*/  LEA R9, R0, UR6, 0x3 ;  /* 0x0000000600097c11 */ /* 0x000fe4000f8e18ff */
[----:B------:R-:W-:-:S04]  /*6f10*/  SHF.L.U32 R8, R8, 0x1f, RZ ;  /* 0x0000001f08087819 */ /* 0x000fc800000006ff */
[----:B------:R0:W1:Y:S01]  /*6f20*/  SYNCS.PHASECHK.TRANS64.TRYWAIT P2, [R9+URZ+0x34830], R8 ;  /* 0x03483008090075a7 */ /* 0x000062000804017f */
[----:B------:R-:W-:Y:S05]  /*6f30*/  @!P0 BRA `(.L_x_22) ;  /* 0x0000000000048947 */ /* 0x000fea0003800000 */
[----:B------:R-:W-:Y:S01]  /*6f40*/  BPT.TRAP 0x1 ;  /* 0x000000040000795c */ /* 0x000fe20000300000 */
.L_x_22:
[----:B-1----:R-:W-:Y:S05]  /*6f50*/  @P2 BRA `(.L_x_20) ;  /* 0x0000000000082947 */ /* 0x002fea0003800000 */
[----:B------:R-:W1:Y:S02]  /*6f60*/  SYNCS.PHASECHK.TRANS64.TRYWAIT P2, [R9+URZ+0x34830], R8 ;  /* 0x03483008090075a7 */ /* 0x000e64000804017f */
[----:B-1----:R-:W-:Y:S05]  /*6f70*/  @!P2 BRA `(.L_x_23) ;  /* 0x000000b40010a947 */ /* 0x002fea0003800000 */
.L_x_20:
[----:B01----:R-:W-:Y:S01]  /*6f80*/  VIADD R8, R22, 0x8 ;  /* 0x0000000816087836 */ /* 0x003fe20000000000 */
[----:B------:R-:W-:Y:S01]  /*6f90*/  R2UR UR30, R0 ;  /* 0x00000000001e72ca */ /* 0x000fe200000e0000 */
[----:B------:R-:W-:Y:S01]  /*6fa0*/  UMOV UR31, 0x40000040 ;  /* 0x40000040001f7882 */ /* 0x000fe20000000000 */
[C---:B------:R-:W-:Y:S01]  /*6fb0*/  R2UR UR28, R2.reuse ;  /* 0x00000000021c72ca */ /* 0x040fe200000e0000 */
[----:B------:R-:W-:Y:S01]  /*6fc0*/  UMOV UR51, 0x40000040 ;  /* 0x4000004000337882 */ /* 0x000fe20000000000 */
[----:B------:R0:W-:Y:S01]  /*6fd0*/  BAR.SYNC.DEFER_BLOCKING R8, 0x100 ;  /* 0x000400080000751d */ /* 0x0001e20000010000 */
[C---:B------:R-:W-:Y:S02]  /*6fe0*/  R2UR UR29, R3.reuse ;  /* 0x00000000031d72ca */ /* 0x040fe400000e0000 */
[C---:B------:R-:W-:Y:S02]  /*6ff0*/  R2UR UR48, R2.reuse ;  /* 0x00000000023072ca */ /* 0x040fe400000e0000 */
[C---:B------:R-:W-:Y:S01]  /*7000*/  R2UR UR49, R3.reuse ;  /* 0x00000000033172ca */ /* 0x040fe200000e0000 */
[----:B------:R-:W-:Y:S01]  /*7010*/  UMOV UR55, 0x40000040 ;  /* 0x4000004000377882 */ /* 0x000fe20000000000 */
[C---:B------:R-:W-:Y:S01]  /*7020*/  R2UR UR52, R2.reuse ;  /* 0x00000000023472ca */ /* 0x040fe200000e0000 */
[----:B------:R-:W-:Y:S01]  /*7030*/  UMOV UR39, 0x40000040 ;  /* 0x4000004000277882 */ /* 0x000fe20000000000 */
[----:B------:R-:W-:Y:S01]  /*7040*/  UIMAD UR30, UR30, 0xb00, UR61 ;  /* 0x00000b001e1e78a4 */ /* 0x000fe2000f8e023d */
[C---:B------:R-:W-:Y:S01]  /*7050*/  R2UR UR53, R3.reuse ;  /* 0x00000000033572ca */ /* 0x040fe200000e0000 */
[----:B------:R-:W-:Y:S01]  /*7060*/  UMOV UR43, 0x40000040 ;  /* 0x40000040002b7882 */ /* 0x000fe20000000000 */
[C---:B------:R-:W-:Y:S01]  /*7070*/  R2UR UR36, R2.reuse ;  /* 0x00000000022472ca */ /* 0x040fe200000e0000 */
[----:B------:R-:W-:Y:S01]  /*7080*/  UIADD3 UR50, UR30, 0x80, URZ ;  /* 0x000000801e327890 */ /* 0x000fe2000fffe03f */
[C---:B------:R-:W-:Y:S01]  /*7090*/  R2UR UR37, R3.reuse ;  /* 0x00000000032572ca */ /* 0x040fe200000e0000 */
[----:B------:R-:W-:Y:S01]  /*70a0*/  UIADD3 UR54, UR30, 0x100, URZ ;  /* 0x000001001e367890 */ /* 0x000fe2000fffe03f */
[C---:B------:R-:W-:Y:S01]  /*70b0*/  R2UR UR40, R2.reuse ;  /* 0x00000000022872ca */ /* 0x040fe200000e0000 */
[----:B------:R-:W-:Y:S01]  /*70c0*/  UIADD3 UR38, UR30, 0x180, URZ ;  /* 0x000001801e267890 */ /* 0x000fe2000fffe03f */
[C---:B------:R-:W-:Y:S01]  /*70d0*/  R2UR UR41, R3.reuse ;  /* 0x00000000032972ca */ /* 0x040fe200000e0000 */
[----:B------:R-:W-:Y:S01]  /*70e0*/  UIADD3 UR42, UR30, 0x200, URZ ;  /* 0x000002001e2a7890 */ /* 0x000fe2000fffe03f */
[----:B------:R-:W-:Y:S01]  /*70f0*/  R2UR UR44, R2 ;  /* 0x00000000022c72ca */ /* 0x000fe200000e0000 */
[----:B------:R-:W-:Y:S01]  /*7100*/  UIADD3 UR46, UR30, 0x280, URZ ;  /* 0x000002801e2e7890 */ /* 0x000fe2000fffe03f */
[----:B------:R-:W-:Y:S01]  /*7110*/  R2UR UR45, R3 ;  /* 0x00000000032d72ca */ /* 0x000fe200000e0000 */
[----:B------:R-:W-:Y:S01]  /*7120*/  UMOV UR47, 0x40000040 ;  /* 0x40000040002f7882 */ /* 0x000fe20000000000 */
[----:B------:R-:W-:Y:S01]  /*7130*/  WARPGROUP.ARRIVE ;  /* 0x00000000000079c5 */ /* 0x000fe20000000000 */
[----:B------:R-:W-:Y:S01]  /*7140*/  UIADD3 UR6, UR30, 0x2, URZ ;  /* 0x000000021e067890 */ /* 0x000fe2000fffe03f */
[----:B------:R-:W-:Y:S01]  /*7150*/  MOV R9, UR33 ;  /* 0x0000002100097c02 */ /* 0x000fe20008000f00 */
[----:B------:R-:W-:Y:S01]  /*7160*/  UMOV UR7, 0x40000040 ;  /* 0x4000004000077882 */ /* 0x000fe20000000000 */
[----:B------:R-:W-:Y:S01]  /*7170*/  UIADD3 UR10, UR30, 0x82, URZ ;  /* 0x000000821e0a7890 */ /* 0x000fe2000fffe03f */
[----:B------:R-:W-:Y:S01]  /*7180*/  MOV R10, UR32 ;  /* 0x00000020000a7c02 */ /* 0x000fe20008000f00 */
[----:B------:R-:W-:Y:S01]  /*7190*/  HGMMA.64x16x16.F32.BF16 R168, gdesc[UR28], RZ, !UPT, gsb0 ;  /* 0x002000001ca879f0 */ /* 0x000fe2000c0018ff */
[----:B------:R-:W-:Y:S01]  /*71a0*/  UMOV UR32, UR4 ;  /* 0x0000000400207c82 */ /* 0x000fe20008000000 */
[----:B------:R-:W-:Y:S01]  /*71b0*/  UMOV UR33, UR5 ;  /* 0x0000000500217c82 */ /* 0x000fe20008000000 */
[----:B------:R-:W-:Y:S01]  /*71c0*/  UMOV UR35, 0x40000040 ;  /* 0x4000004000237882 */ /* 0x000fe20000000000 */
[----:B------:R-:W-:Y:S01]  /*71d0*/  UIADD3 UR11, UR30, 0x102, URZ ;  /* 0x000001021e0b7890 */ /* 0x000fe2000fffe03f */
[----:B------:R-:W-:Y:S01]  /*71e0*/  UMOV UR34, UR10 ;  /* 0x0000000a00227c82 */ /* 0x000fe20008000000 */
[----:B------:R-:W-:Y:S01]  /*71f0*/  UIADD3 UR58, UR30, 0x402, URZ ;  /* 0x000004021e3a7890 */ /* 0x000fe2000fffe03f */
[----:B------:R-:W-:Y:S01]  /*7200*/  UMOV UR56, UR4 ;  /* 0x0000000400387c82 */ /* 0x000fe20008000000 */
[----:B------:R-:W-:Y:S01]  /*7210*/  UMOV UR57, UR5 ;  /* 0x0000000500397c82 */ /* 0x000fe20008000000 */
[----:B------:R-:W-:Y:S01]  /*7220*/  UMOV UR59, 0x40000040 ;  /* 0x40000040003b7882 */ /* 0x000fe20000000000 */
[----:B------:R-:W-:-:S02]  /*7230*/  UIADD3 UR10, UR30, 0x502, URZ ;  /* 0x000005021e0a7890 */ /* 0x000fc4000fffe03f */
[----:B------:R-:W-:Y:S01]  /*7240*/  UIADD3 UR14, UR30, 0x6, URZ ;  /* 0x000000061e0e7890 */ /* 0x000fe2000fffe03f */
[----:B------:R-:W-:Y:S01]  /*7250*/  UMOV UR15, 0x40000040 ;  /* 0x40000040000f7882 */ /* 0x000fe20000000000 */
[----:B------:R-:W-:Y:S01]  /*7260*/  UIADD3 UR18, UR30, 0x580, URZ ;  /* 0x000005801e127890 */ /* 0x000fe2000fffe03f */
[----:B------:R-:W-:Y:S01]  /*7270*/  UMOV UR19, 0x40000040 ;  /* 0x4000004000137882 */ /* 0x000fe20000000000 */
[----:B------:R-:W-:Y:S01]  /*7280*/  UIADD3 UR22, UR30, 0x582, URZ ;  /* 0x000005821e167890 */ /* 0x000fe2000fffe03f */
[----:B------:R-:W-:Y:S01]  /*7290*/  UMOV UR23, 0x40000040 ;  /* 0x4000004000177882 */ /* 0x000fe20000000000 */
[----:B------:R-:W-:Y:S01]  /*72a0*/  UIADD3 UR26, UR30, 0x584, URZ ;  /* 0x000005841e1a7890 */ /* 0x000fe2000fffe03f */
[----:B------:R-:W-:Y:S01]  /*72b0*/  UMOV UR27, 0x40000040 ;  /* 0x40000040001b7882 */ /* 0x000fe20000000000 */
        /* <DEDUP_REMOVED lines=82> */
[----:B------:R-:W-:Y:S01]  /*77e0*/  UMOV UR35, 0x40000040 ;  /* 0x4000004000237882 */ /* 0x000fe20000000000 */
        /* <DEDUP_REMOVED lines=57> */
[----:B------:R-:W-:-:S05]  /*7b80*/  UIADD3 UR7, UR30, 0x104, URZ ;  /* 0x000001041e077890 */ /* 0x000fca000fffe03f */
[----:B------:R-:W-:Y:S01]  /*7b90*/  UMOV UR34, UR6 ;  /* 0x0000000600227c82 */ /* 0x000fe20008000000 */
        /* <DEDUP_REMOVED lines=65> */
[----:B------:R-:W-:-:S07]  /*7fb0*/  UIADD3 UR6, UR30, 0x86, URZ ;  /* 0x000000861e067890 */ /* 0x000fce000fffe03f */
[----:B------:R-:W-:Y:S01]  /*7fc0*/  UMOV UR34, UR6 ;  /* 0x0000000600227c82 */ /* 0x000fe20008000000 */
        /* <DEDUP_REMOVED lines=74> */
[----:B------:R-:W-:Y:S03]  /*8470*/  HGMMA.64x16x16.F32.BF16 R88, gdesc[UR12], R88, gsb0 ;  /* 0x002000000c5879f0 */ /* 0x000fe60008001858 */
        /* <DEDUP_REMOVED lines=149> */
[----:B------:R-:W-:Y:S01]  /*8dd0*/  R2UR UR33, R9 ;  /* 0x00000000092172ca */ /* 0x000fe200000e0000 */
[----:B------:R-:W-:Y:S01]  /*8de0*/  UIADD3 UR34, UR30, 0x586, URZ ;  /* 0x000005861e227890 */ /* 0x000fe2000fffe03f */
[----:B------:R-:W-:Y:S01]  /*8df0*/  R2UR UR32, R10 ;  /* 0x000000000a2072ca */ /* 0x000fe200000e0000 */
[----:B------:R-:W-:-:S10]  /*8e00*/  UMOV UR35, 0x40000040 ;  /* 0x4000004000237882 */ /* 0x000fd40000000000 */
[----:B------:R-:W-:Y:S02]  /*8e10*/  UMOV UR29, UR33 ;  /* 0x00000021001d7c82 */ /* 0x000fe40008000000 */
[----:B------:R-:W-:Y:S01]  /*8e20*/  UMOV UR28, UR32 ;  /* 0x00000020001c7c82 */ /* 0x000fe20008000000 */
        /* <DEDUP_REMOVED lines=61> */
[----:B------:R-:W-:-:S07]  /*9200*/  UIADD3 UR6, UR30, 0x986, URZ ;  /* 0x000009861e067890 */ /* 0x000fce000fffe03f */
[----:B------:R-:W-:Y:S01]  /*9210*/  UMOV UR30, UR6 ;  /* 0x00000006001e7c82 */ /* 0x000fe20008000000 */
[----:B------:R-:W-:Y:S02]  /*9220*/  WARPGROUP.DEPBAR.LE gsb0, 0x0 ;  /* 0x00008000000079c5 */ /* 0x000fe40000010000 */
[----:B------:R-:W-:-:S06]  /*9230*/  WARPGROUP.ARRIVE ;  /* 0x00000000000079c5 */ /* 0x000fcc0000000000 */
[----:B------:R-:W-:Y:S03]  /*9240*/  HGMMA.64x16x16.F32.BF16 R160, gdesc[UR32], R160, gsb0 ;  /* 0x0020000020a079f0 */ /* 0x000fe600080018a0 */
        /* <DEDUP_REMOVED lines=20> */
[----:B------:R-:W-:Y:S01]  /*9390*/  HGMMA.64x16x16.F32.BF16 R104, gdesc[UR28], R104, gsb0 ;  /* 0x002000001c6879f0 */ /* 0x000fe20008001868 */
[----:B------:R-:W-:Y:S01]  /*93a0*/  UMOV UR28, UR32 ;  /* 0x00000020001c7c82 */ /* 0x000fe20008000000 */
[----:B------:R-:W-:Y:S01]  /*93b0*/  UMOV UR29, UR33 ;  /* 0x00000021001d7c82 */ /* 0x000fe20008000000 */
[----:B------:R-:W-:Y:S01]  /*93c0*/  UMOV UR30, UR7 ;  /* 0x00000007001e7c82 */ /* 0x000fe20008000000 */
        /* <DEDUP_REMOVED lines=10> */
[----:B------:R-:W-:Y:S03]  /*9470*/  HGMMA.64x16x16.F32.BF16 R88, gdesc[UR28], R88, gsb0 ;  /* 0x002000001c5879f0 */ /* 0x000fe60008001858 */
[----:B------:R-:W-:Y:S02]  /*9480*/  WARPGROUP.DEPBAR.LE gsb0, 0x0 ;  /* 0x00008000000079c5 */ /* 0x000fe40000010000 */
[----:B0-----:R-:W-:Y:S05]  /*9490*/  @P3 BRA `(.L_x_24) ;  /* 0x0000000000383947 */ /* 0x001fea0003800000 */
[----:B------:R-:W-:Y:S05]  /*94a0*/  @!P0 BRA `(.L_x_25) ;  /* 0x0000000000048947 */ /* 0x000fea0003800000 */
[----:B------:R-:W-:Y:S01]  /*94b0*/  BPT.TRAP 0x1 ;  /* 0x000000040000795c */ /* 0x000fe20000300000 */
.L_x_25:
[----:B------:R-:W-:Y:S02]  /*94c0*/  R2UR UR10, R16 ;  /* 0x00000000100a72ca */ /* 0x000fe400000e0000 */
[----:B------:R-:W-:Y:S02]  /*94d0*/  R2UR UR6, R12 ;  /* 0x000000000c0672ca */ /* 0x000fe400000e0000 */
[----:B------:R-:W-:-:S11]  /*94e0*/  R2UR UR7, R11 ;  /* 0x000000000b0772ca */ /* 0x000fd600000e0000 */
[----:B------:R-:W-:Y:S02]  /*94f0*/  ULEA UR6, UR6, UR10, 0x3 ;  /* 0x0000000a06067291 */ /* 0x000fe4000f8e183f */
[----:B------:R-:W-:-:S05]  /*9500*/  IMAD.U32 R8, RZ, RZ, UR7 ;  /* 0x00000007ff087e24 */ /* 0x000fca000f8e00ff */
[----:B------:R-:W-:-:S04]  /*9510*/  SHF.L.U32 R8, R8, 0x1f, RZ ;  /* 0x0000001f08087819 */ /* 0x000fc800000006ff */
[----:B------:R0:W1:Y:S01]  /*9520*/  SYNCS.PHASECHK.TRANS64.TRYWAIT P2, [UR6+0x34850], R8 ;  /* 0x03485008ff0075a7 */ /* 0x0000620008040146 */
[----:B------:R-:W-:Y:S05]  /*9530*/  @!P0 BRA `(.L_x_26) ;  /* 0x0000000000048947 */ /* 0x000fea0003800000 */
[----:B------:R-:W-:Y:S01]  /*9540*/  BPT.TRAP 0x1 ;  /* 0x000000040000795c */ /* 0x000fe20000300000 */
.L_x_26:
[----:B-1----:R-:W-:Y:S05]  /*9550*/  @P2 BRA `(.L_x_24) ;  /* 0x0000000000082947 */ /* 0x002fea0003800000 */
[----:B------:R-:W1:Y:S02]  /*9560*/  SYNCS.PHASECHK.TRANS64.TRYWAIT P2, [UR6+0x34850], R8 ;  /* 0x03485008ff0075a7 */ /* 0x000e640008040146 */
[----:B-1----:R-:W-:Y:S05]  /*9570*/  @!P2 BRA `(.L_x_27) ;  /* 0x0000008c00a4a947 */ /* 0x002fea0003800000 */
.L_x_24:
[----:B------:R-:W-:Y:S01]  /*9580*/  R2UR UR14, R16 ;  /* 0x00000000100e72ca */ /* 0x000fe200000e0000 */
[----:B------:R-:W-:Y:S01]  /*9590*/  WARPGROUP.ARRIVE ;  /* 0x00000000000079c5 */ /* 0x000fe20000000000 */
[----:B------:R-:W-:Y:S01]  /*95a0*/  R2UR UR15, R12 ;  /* 0x000000000c0f72ca */ /* 0x000fe200000e0000 */
[----:B------:R-:W-:Y:S01]  /*95b0*/  UMOV UR7, 0x40000040 ;  /* 0x4000004000077882 */ /* 0x000fe20000000000 */
[----:B------:R-:W-:Y:S01]  /*95c0*/  UMOV UR11, 0x40000040 ;  /* 0x40000040000b7882 */ /* 0x000fe20000000000 */
[----:B01----:R-:W-:Y:S01]  /*95d0*/  FMUL.FTZ R8, R168, UR60 ;  /* 0x0000003ca8087c20 */ /* 0x003fe20008410000 */
[----:B------:R-:W-:Y:S01]  /*95e0*/  FMUL.FTZ R9, R169, UR60 ;  /* 0x0000003ca9097c20 */ /* 0x000fe20008410000 */
[----:B------:R-:W-:Y:S01]  /*95f0*/  FMUL.FTZ R12, R172, UR60 ;  /* 0x0000003cac0c7c20 */ /* 0x000fe20008410000 */
[----:B------:R-:W-:Y:S01]  /*9600*/  FMUL.FTZ R13, R173, UR60 ;  /* 0x0000003cad0d7c20 */ /* 0x000fe20008410000 */
[----:B------:R-:W-:Y:S01]  /*9610*/  FMUL.FTZ R20, R160, UR60 ;  /* 0x0000003ca0147c20 */ /* 0x000fe20008410000 */
[----:B------:R-:W-:Y:S01]  /*9620*/  FMUL.FTZ R21, R161, UR60 ;  /* 0x0000003ca1157c20 */ /* 0x000fe20008410000 */
[----:B------:R-:W0:Y:S01]  /*9630*/  MUFU.TANH R8, R8 ;  /* 0x0000000800087308 */ /* 0x000e220000002400 */
[----:B------:R-:W-:Y:S01]  /*9640*/  FMUL.FTZ R160, R163, UR60 ;  /* 0x0000003ca3a07c20 */ /* 0x000fe20008410000 */
[----:B------:R-:W-:Y:S01]  /*9650*/  UIADD3 UR6, UR14, 0x400, URZ ;  /* 0x000004000e067890 */ /* 0x000fe2000fffe03f */
[----:B------:R-:W-:Y:S01]  /*9660*/  FMUL.FTZ R163, R166, UR60 ;  /* 0x0000003ca6a37c20 */ /* 0x000fe20008410000 */
[----:B------:R-:W-:Y:S01]  /*9670*/  FMUL.FTZ R161, R164, UR60 ;  /* 0x0000003ca4a17c20 */ /* 0x000fe20008410000 */
[----:B------:R-:W-:Y:S01]  /*9680*/  FMUL.FTZ R23, R162, UR60 ;  /* 0x0000003ca2177c20 */ /* 0x000fe20008410000 */
[----:B------:R-:W-:Y:S01]  /*9690*/  USHF.R.U32.HI UR6, URZ, 0x4, UR6 ;  /* 0x000000043f067899 */ /* 0x000fe20008011606 */
[----:B------:R-:W-:Y:S01]  /*96a0*/  FMUL.FTZ R162, R165, UR60 ;  /* 0x0000003ca5a27c20 */ /* 0x000fe20008410000 */
[----:B------:R-:W1:Y:S01]  /*96b0*/  MUFU.TANH R9, R9 ;  /* 0x0000000900097308 */ /* 0x000e620000002400 */
[----:B------:R-:W-:Y:S01]  /*96c0*/  FMUL.FTZ R152, R152, UR60 ;  /* 0x0000003c98987c20 */ /* 0x000fe20008410000 */
[----:B------:R-:W-:Y:S01]  /*96d0*/  ULOP3.LUT UR6, UR6, 0x3fff, URZ, 0xc0, !UPT ;  /* 0x00003fff06067892 */ /* 0x000fe2000f8ec03f */
[----:B------:R-:W-:Y:S01]  /*96e0*/  FMUL.FTZ R153, R153, UR60 ;  /* 0x0000003c99997c20 */ /* 0x000fe20008410000 */
[----:B------:R-:W-:Y:S01]  /*96f0*/  FMUL.FTZ R156, R156, UR60 ;  /* 0x0000003c9c9c7c20 */ /* 0x000fe20008410000 */
[----:B------:R-:W-:Y:S01]  /*9700*/  FMUL.FTZ R157, R157, UR60 ;  /* 0x0000003c9d9d7c20 */ /* 0x000fe20008410000 */
[----:B------:R-:W-:Y:S01]  /*9710*/  ULOP3.LUT UR6, UR6, 0x5800000, URZ, 0xfc, !UPT ;  /* 0x0580000006067892 */ /* 0x000fe2000f8efc3f */
[----:B------:R-:W-:Y:S01]  /*9720*/  FMUL.FTZ R144, R144, UR60 ;  /* 0x0000003c90907c20 */ /* 0x000fe20008410000 */
[----:B------:R-:W2:Y:S01]  /*9730*/  MUFU.TANH R12, R12 ;  /* 0x0000000c000c7308 */ /* 0x000ea20000002400 */
[----:B0-----:R-:W-:Y:S01]  /*9740*/  FMNMX.FTZ R166, R8, R5, !PT ;  /* 0x0000000508a67209 */ /* 0x001fe20007810000 */
[----:B------:R-:W-:Y:S01]  /*9750*/  UIMAD UR6, UR15, 0xb00, UR6 ;  /* 0x00000b000f0678a4 */ /* 0x000fe2000f8e0206 */
[----:B------:R-:W-:Y:S01]  /*9760*/  FMUL.FTZ R145, R145, UR60 ;  /* 0x0000003c91917c20 */ /* 0x000fe20008410000 */
[----:B------:R-:W-:Y:S01]  /*9770*/  FMUL.FTZ R148, R148, UR60 ;  /* 0x0000003c94947c20 */ /* 0x000fe20008410000 */
[----:B------:R-:W-:Y:S01]  /*9780*/  FMUL.FTZ R149, R149, UR60 ;  /* 0x0000003c95957c20 */ /* 0x000fe20008410000 */
[----:B------:R-:W-:Y:S01]  /*9790*/  UIADD3 UR10, UR6, 0x80, URZ ;  /* 0x00000080060a7890 */ /* 0x000fe2000fffe03f */
[----:B------:R-:W-:Y:S01]  /*97a0*/  FMUL.FTZ R136, R136, UR60 ;  /* 0x0000003c88887c20 */ /* 0x000fe20008410000 */
[----:B------:R-:W0:Y:S01]  /*97b0*/  MUFU.TANH R13, R13 ;  /* 0x0000000d000d7308 */ /* 0x000e220000002400 */
[----:B-1----:R-:W-:Y:S01]  /*97c0*/  FMNMX.FTZ R165, R9, R166, !PT ;  /* 0x000000a609a57209 */ /* 0x002fe20007810000 */
[----:B------:R-:W-:Y:S01]  /*97d0*/  FMUL.FTZ R137, R137, UR60 ;  /* 0x0000003c89897c20 */ /* 0x000fe20008410000 */
[----:B------:R-:W-:Y:S01]  /*97e0*/  HGMMA.64x128x16.F32.BF16 R24, R176, gdesc[UR4].tnspB, R24, gsb0 ;  /* 0x41e00004b0187df0 */ /* 0x000fe20008001818 */
[----:B------:R-:W-:Y:S01]  /*97f0*/  FMUL.FTZ R140, R140, UR60 ;  /* 0x0000003c8c8c7c20 */ /* 0x000fe20008410000 */
[----:B------:R-:W-:Y:S01]  /*9800*/  FMUL.FTZ R164, R167, UR60 ;  /* 0x0000003ca7a47c20 */ /* 0x000fe20008410000 */
[----:B------:R-:W-:Y:S01]  /*9810*/  FMUL.FTZ R141, R141, UR60 ;  /* 0x0000003c8d8d7c20 */ /* 0x000fe20008410000 */
[----:B------:R-:W-:Y:S01]  /*9820*/  FMUL.FTZ R128, R128, UR60 ;  /* 0x0000003c80807c20 */ /* 0x000fe20008410000 */
[----:B------:R-:W1:Y:S01]  /*9830*/  MUFU.TANH R20, R20 ;  /* 0x0000001400147308 */ /* 0x000e620000002400 */
[----:B--2---:R-:W-:Y:S01]  /*9840*/  FMNMX.FTZ R166, R12, R165, !PT ;  /* 0x000000a50ca67209 */ /* 0x004fe20007810000 */
[----:B------:R-:W-:Y:S01]  /*9850*/  FMUL.FTZ R129, R129, UR60 ;  /* 0x0000003c81817c20 */ /* 0x000fe20008410000 */
[----:B------:R-:W-:Y:S01]  /*9860*/  FMUL.FTZ R132, R132, UR60 ;  /* 0x0000003c84847c20 */ /* 0x000fe20008410000 */
[----:B------:R-:W-:Y:S01]  /*9870*/  FMUL.FTZ R133, R133, UR60 ;  /* 0x0000003c85857c20 */ /* 0x000fe20008410000 */
[----:B------:R-:W-:Y:S01]  /*9880*/  FMUL.FTZ R120, R120, UR60 ;  /* 0x0000003c78787c20 */ /* 0x000fe20008410000 */
[----:B------:R-:W-:Y:S01]  /*9890*/  FMUL.FTZ R10, R171, UR60 ;  /* 0x0000003cab0a7c20 */ /* 0x000fe20008410000 */
[----:B------:R-:W-:Y:S01]  /*98a0*/  FMUL.FTZ R121, R121, UR60 ;  /* 0x0000003c79797c20 */ /* 0x000fe20008410000 */
[----:B------:R-:W2:Y:S01]  /*98b0*/  MUFU.TANH R21, R21 ;  /* 0x0000001500157308 */ /* 0x000ea20000002400 */
[----:B0-----:R-:W-:Y:S01]  /*98c0*/  FMNMX.FTZ R165, R13, R166, !PT ;  /* 0x000000a60da57209 */ /* 0x001fe20007810000 */
[----:B------:R-:W-:Y:S01]  /*98d0*/  FMUL.FTZ R124, R124, UR60 ;  /* 0x0000003c7c7c7c20 */ /* 0x000fe20008410000 */
[----:B------:R-:W-:Y:S01]  /*98e0*/  FMUL.FTZ R125, R125, UR60 ;  /* 0x0000003c7d7d7c20 */ /* 0x000fe20008410000 */
[----:B------:R-:W-:Y:S01]  /*98f0*/  FMUL.FTZ R112, R112, UR60 ;  /* 0x0000003c70707c20 */ /* 0x000fe20008410000 */
[----:B------:R-:W-:Y:S01]  /*9900*/  FMUL.FTZ R113, R113, UR60 ;  /* 0x0000003c71717c20 */ /* 0x000fe20008410000 */
[----:B------:R-:W-:Y:S01]  /*9910*/  FMUL.FTZ R116, R116, UR60 ;  /* 0x0000003c74747c20 */ /* 0x000fe20008410000 */
[----:B------:R-:W-:Y:S01]  /*9920*/  FMUL.FTZ R15, R175, UR60 ;  /* 0x0000003caf0f7c20 */ /* 0x000fe20008410000 */
[----:B------:R-:W0:Y:S01]  /*9930*/  MUFU.TANH R161, R161 ;  /* 0x000000a100a17308 */ /* 0x000e220000002400 */
[----:B-1----:R-:W-:Y:S01]  /*9940*/  FMNMX.FTZ R166, R20, R165, !PT ;  /* 0x000000a514a67209 */ /* 0x002fe20007810000 */
[----:B------:R-:W-:Y:S01]  /*9950*/  FMUL.FTZ R105, R105, UR60 ;  /* 0x0000003c69697c20 */ /* 0x000fe20008410000 */
[----:B------:R-:W-:Y:S01]  /*9960*/  FMUL.FTZ R109, R109, UR60 ;  /* 0x0000003c6d6d7c20 */ /* 0x000fe20008410000 */
        /* <DEDUP_REMOVED lines=47> */
[----:B------:R-:W-:-:S05]  /*9c60*/  UMOV UR7, 0x40000040 ;  /* 0x4000004000077882 */ /* 0x000fca0000000000 */
[----:B------:R-:W1:Y:S01]  /*9c70*/  MUFU.TANH R145, R145 ;  /* 0x0000009100917308 */ /* 0x000e620000002400 */
[----:B--2---:R-:W-:-:S07]  /*9c80*/  FMNMX.FTZ R117, R157, R166, !PT ;  /* 0x000000a69d757209 */ /* 0x004fce0007810000 */
[----:B------:R-:W2:Y:S01]  /*9c90*/  MUFU.TANH R148, R148 ;  /* 0x0000009400947308 */ /* 0x000ea20000002400 */
[----:B0-----:R-:W-:Y:S01]  /*9ca0*/  FMNMX.FTZ R166, R144, R117, !PT ;  /* 0x0000007590a67209 */ /* 0x001fe20007810000 */
[----:B------:R-:W-:-:S06]  /*9cb0*/  FMUL.FTZ R117, R118, UR60 ;  /* 0x0000003c76757c20 */ /* 0x000fcc0008410000 */
[----:B------:R-:W0:Y:S01]  /*9cc0*/  MUFU.TANH R149, R149 ;  /* 0x0000009500957308 */ /* 0x000e220000002400 */
[----:B-1----:R-:W-:-:S07]  /*9cd0*/  FMNMX.FTZ R167, R145, R166, !PT ;  /* 0x000000a691a77209 */ /* 0x002fce0007810000 */
[----:B------:R-:W1:Y:S01]  /*9ce0*/  MUFU.TANH R136, R136 ;  /* 0x0000008800887308 */ /* 0x000e620000002400 */
[----:B--2---:R-:W-:Y:S01]  /*9cf0*/  FMNMX.FTZ R118, R148, R167, !PT ;  /* 0x000000a794767209 */ /* 0x004fe20007810000 */
[----:B------:R-:W-:-:S06]  /*9d00*/  FMUL.FTZ R167, R104, UR60 ;  /* 0x0000003c68a77c20 */ /* 0x000fcc0008410000 */
[----:B------:R-:W2:Y:S01]  /*9d10*/  MUFU.TANH R137, R137 ;  /* 0x0000008900897308 */ /* 0x000ea20000002400 */
[----:B0-----:R-:W-:Y:S01]  /*9d20*/  FMNMX.FTZ R169, R149, R118, !PT ;  /* 0x0000007695a97209 */ /* 0x001fe20007810000 */
[----:B------:R-:W-:-:S05]  /*9d30*/  IMAD.U32 R118, RZ, RZ, UR15 ;  /* 0x0000000fff767e24 */ /* 0x000fca000f8e00ff */
[----:B------:R-:W-:Y:S01]  /*9d40*/  @!P1 LEA R118, R118, UR14, 0x3 ;  /* 0x0000000e76769c11 */ /* 0x000fe2000f8e18ff */
[----:B------:R-:W0:Y:S01]  /*9d50*/  MUFU.TANH R140, R140 ;  /* 0x0000008c008c7308 */ /* 0x000e220000002400 */
[----:B-1----:R-:W-:Y:S02]  /*9d60*/  FMNMX.FTZ R104, R136, R169, !PT ;  /* 0x000000a988687209 */ /* 0x002fe40007810000 */
[----:B------:R-:W-:-:S04]  /*9d70*/  @!P1 IADD3 R118, R118, 0x34860, RZ ;  /* 0x0003486076769810 */ /* 0x000fc80007ffe0ff */
[----:B------:R-:W-:Y:S01]  /*9d80*/  @!P1 PRMT R118, RZ, 0x654, R118 ;  /* 0x00000654ff769816 */ /* 0x000fe20000000076 */
[----:B------:R-:W1:Y:S01]  /*9d90*/  MUFU.TANH R141, R141 ;  /* 0x0000008d008d7308 */ /* 0x000e620000002400 */
[----:B--2---:R-:W-:-:S07]  /*9da0*/  FMNMX.FTZ R169, R137, R104, !PT ;  /* 0x0000006889a97209 */ /* 0x004fce0007810000 */
[----:B------:R-:W2:Y:S01]  /*9db0*/  MUFU.TANH R128, R128 ;  /* 0x0000008000807308 */ /* 0x000ea20000002400 */
[----:B0-----:R-:W-:Y:S01]  /*9dc0*/  FMNMX.FTZ R104, R140, R169, !PT ;  /* 0x000000a98c687209 */ /* 0x001fe20007810000 */
[----:B------:R-:W-:-:S06]  /*9dd0*/  FMUL.FTZ R169, R108, UR60 ;  /* 0x0000003c6ca97c20 */ /* 0x000fcc0008410000 */
[----:B------:R-:W0:Y:S01]  /*9de0*/  MUFU.TANH R129, R129 ;  /* 0x0000008100817308 */ /* 0x000e220000002400 */
[----:B------:R-:W-:Y:S02]  /*9df0*/  WARPGROUP.DEPBAR.LE gsb0, 0x0 ;  /* 0x00008000000079c5 */ /* 0x000fe40000010000 */
[----:B------:R-:W-:Y:S01]  /*9e00*/  WARPGROUP.ARRIVE ;  /* 0x00000000000079c5 */ /* 0x000fe20000000000 */
[----:B-1----:R-:W-:Y:S01]  /*9e10*/  FMNMX.FTZ R171, R141, R104, !PT ;  /* 0x000000688dab7209 */ /* 0x002fe20007810000 */
[----:B------:R-:W-:Y:S01]  /*9e20*/  FMUL.FTZ R177, R89, UR60 ;  /* 0x0000003c59b17c20 */ /* 0x000fe20008410000 */
[----:B------:R-:W-:Y:S02]  /*9e30*/  FMUL.FTZ R179, R92, UR60 ;  /* 0x0000003c5cb37c20 */ /* 0x000fe40008410000 */
[----:B------:R-:W1:Y:S01]  /*9e40*/  MUFU.TANH R132, R132 ;  /* 0x0000008400847308 */ /* 0x000e620000002400 */
[----:B------:R-:W-:Y:S01]  /*9e50*/  HGMMA.64x128x16.F32.BF16 R24, R180, gdesc[UR8].tnspB, R24, gsb0 ;  /* 0x41e00008b4187df0 */ /* 0x000fe20008001818 */
[----:B------:R-:W-:Y:S01]  /*9e60*/  UIADD3 UR10, UR6, 0x100, URZ ;  /* 0x00000100060a7890 */ /* 0x000fe2000fffe03f */
[----:B--2---:R-:W-:Y:S01]  /*9e70*/  FMNMX.FTZ R104, R128, R171, !PT ;  /* 0x000000ab80687209 */ /* 0x004fe20007810000 */
[----:B------:R-:W-:-:S04]  /*9e80*/  UMOV UR11, 0x40000040 ;  /* 0x40000040000b7882 */ /* 0x000fc80000000000 */
[----:B------:R-:W2:Y:S01]  /*9e90*/  MUFU.TANH R133, R133 ;  /* 0x0000008500857308 */ /* 0x000ea20000002400 */
[----:B0-----:R-:W-:-:S07]  /*9ea0*/  FMNMX.FTZ R171, R129, R104, !PT ;  /* 0x0000006881ab7209 */ /* 0x001fce0007810000 */
[----:B------:R-:W0:Y:S01]  /*9eb0*/  MUFU.TANH R120, R120 ;  /* 0x0000007800787308 */ /* 0x000e220000002400 */
[----:B-1----:R-:W-:Y:S01]  /*9ec0*/  FMNMX.FTZ R104, R132, R171, !PT ;  /* 0x000000ab84687209 */ /* 0x002fe20007810000 */
[----:B------:R-:W-:-:S06]  /*9ed0*/  FMUL.FTZ R171, R96, UR60 ;  /* 0x0000003c60ab7c20 */ /* 0x000fcc0008410000 */
[----:B------:R-:W1:Y:S01]  /*9ee0*/  MUFU.TANH R121, R121 ;  /* 0x0000007900797308 */ /* 0x000e620000002400 */
[----:B--2---:R-:W-:-:S07]  /*9ef0*/  FMNMX.FTZ R173, R133, R104, !PT ;  /* 0x0000006885ad7209 */ /* 0x004fce0007810000 */
[----:B------:R-:W2:Y:S01]  /*9f00*/  MUFU.TANH R124, R124 ;  /* 0x0000007c007c7308 */ /* 0x000ea20000002400 */
[----:B0-----:R-:W-:-:S07]  /*9f10*/  FMNMX.FTZ R96, R120, R173, !PT ;  /* 0x000000ad78607209 */ /* 0x001fce0007810000 */
[----:B------:R-:W0:Y:S01]  /*9f20*/  MUFU.TANH R125, R125 ;  /* 0x0000007d007d7308 */ /* 0x000e220000002400 */
[----:B-1----:R-:W-:-:S07]  /*9f30*/  FMNMX.FTZ R173, R121, R96, !PT ;  /* 0x0000006079ad7209 */ /* 0x002fce0007810000 */
[----:B------:R-:W1:Y:S01]  /*9f40*/  MUFU.TANH R112, R112 ;  /* 0x0000007000707308 */ /* 0x000e620000002400 */
[----:B--2---:R-:W-:Y:S01]  /*9f50*/  FMNMX.FTZ R96, R124, R173, !PT ;  /* 0x000000ad7c607209 */ /* 0x004fe20007810000 */
[----:B------:R-:W-:-:S06]  /*9f60*/  FMUL.FTZ R173, R100, UR60 ;  /* 0x0000003c64ad7c20 */ /* 0x000fcc0008410000 */
[----:B------:R-:W2:Y:S01]  /*9f70*/  MUFU.TANH R113, R113 ;  /* 0x0000007100717308 */ /* 0x000ea20000002400 */
[----:B0-----:R-:W-:-:S07]  /*9f80*/  FMNMX.FTZ R175, R125, R96, !PT ;  /* 0x000000607daf7209 */ /* 0x001fce0007810000 */
[----:B------:R-:W0:Y:S01]  /*9f90*/  MUFU.TANH R116, R116 ;  /* 0x0000007400747308 */ /* 0x000e220000002400 */
[----:B-1----:R-:W-:-:S07]  /*9fa0*/  FMNMX.FTZ R96, R112, R175, !PT ;  /* 0x000000af70607209 */ /* 0x002fce0007810000 */
[----:B------:R-:W1:Y:S01]  /*9fb0*/  MUFU.TANH R165, R165 ;  /* 0x000000a500a57308 */ /* 0x000e620000002400 */
[----:B--2---:R-:W-:-:S07]  /*9fc0*/  FMNMX.FTZ R175, R113, R96, !PT ;  /* 0x0000006071af7209 */ /* 0x004fce0007810000 */
[----:B------:R-:W2:Y:S01]  /*9fd0*/  MUFU.TANH R167, R167 ;  /* 0x000000a700a77308 */ /* 0x000ea20000002400 */
[----:B0-----:R-:W-:Y:S01]  /*9fe0*/  FMNMX.FTZ R96, R116, R175, !PT ;  /* 0x000000af74607209 */ /* 0x001fe20007810000 */
[----:B------:R-:W-:Y:S02]  /*9ff0*/  FMUL.FTZ R175, R88, UR60 ;  /* 0x0000003c58af7c20 */ /* 0x000fe40008410000 */
[----:B------:R-:W0:Y:S04]  /*a000*/  LDC R88, c[0x0][0x988] ;  /* 0x00026200ff587b82 */ /* 0x000e280000000800 */
[----:B------:R-:W3:Y:S01]  /*a010*/  MUFU.TANH R105, R105 ;  /* 0x0000006900697308 */ /* 0x000ee20000002400 */
[----:B-1----:R-:W-:-:S07]  /*a020*/  FMNMX.FTZ R96, R165, R96, !PT ;  /* 0x00000060a5607209 */ /* 0x002fce0007810000 */
[----:B------:R-:W1:Y:S01]  /*a030*/  MUFU.TANH R169, R169 ;  /* 0x000000a900a97308 */ /* 0x000e620000002400 */
[----:B--2---:R-:W-:-:S07]  /*a040*/  FMNMX.FTZ R96, R167, R96, !PT ;  /* 0x00000060a7607209 */ /* 0x004fce0007810000 */
[----:B------:R-:W2:Y:S01]  /*a050*/  MUFU.TANH R109, R109 ;  /* 0x0000006d006d7308 */ /* 0x000ea20000002400 */
[----:B---3--:R-:W-:-:S07]  /*a060*/  FMNMX.FTZ R96, R105, R96, !PT ;  /* 0x0000006069607209 */ /* 0x008fce0007810000 */
[----:B------:R-:W3:Y:S01]  /*a070*/  MUFU.TANH R171, R171 ;  /* 0x000000ab00ab7308 */ /* 0x000ee20000002400 */
[----:B-1----:R-:W-:-:S07]  /*a080*/  FMNMX.FTZ R96, R169, R96, !PT ;  /* 0x00000060a9607209 */ /* 0x002fce0007810000 */
[----:B------:R-:W1:Y:S01]  /*a090*/  MUFU.TANH R97, R97 ;  /* 0x0000006100617308 */ /* 0x000e620000002400 */
[----:B--2---:R-:W-:-:S07]  /*a0a0*/  FMNMX.FTZ R96, R109, R96, !PT ;  /* 0x000000606d607209 */ /* 0x004fce0007810000 */
[----:B------:R-:W2:Y:S01]  /*a0b0*/  MUFU.TANH R173, R173 ;  /* 0x000000ad00ad7308 */ /* 0x000ea20000002400 */
[----:B---3--:R-:W-:-:S07]  /*a0c0*/  FMNMX.FTZ R96, R171, R96, !PT ;  /* 0x00000060ab607209 */ /* 0x008fce0007810000 */
[----:B------:R-:W3:Y:S01]  /*a0d0*/  MUFU.TANH R101, R101 ;  /* 0x0000006500657308 */ /* 0x000ee20000002400 */
[----:B-1----:R-:W-:Y:S01]  /*a0e0*/  FMNMX.FTZ R96, R97, R96, !PT ;  /* 0x0000006061607209 */ /* 0x002fe20007810000 */
[----:B------:R-:W-:Y:S02]  /*a0f0*/  WARPGROUP.DEPBAR.LE gsb0, 0x0 ;  /* 0x00008000000079c5 */ /* 0x000fe40000010000 */
[----:B------:R-:W-:-:S04]  /*a100*/  WARPGROUP.ARRIVE ;  /* 0x00000000000079c5 */ /* 0x000fc80000000000 */
[----:B------:R-:W1:Y:S01]  /*a110*/  MUFU.TANH R175, R175 ;  /* 0x000000af00af7308 */ /* 0x000e620000002400 */
[----:B--2---:R-:W-:Y:S01]  /*a120*/  FMNMX.FTZ R96, R173, R96, !PT ;  /* 0x00000060ad607209 */ /* 0x004fe20007810000 */
[----:B------:R-:W-:Y:S01]  /*a130*/  FMUL.FTZ R181, R106, UR60 ;  /* 0x0000003c6ab57c20 */ /* 0x000fe20008410000 */
[----:B------:R-:W-:Y:S01]  /*a140*/  FMUL.FTZ R183, R110, UR60 ;  /* 0x0000003c6eb77c20 */ /* 0x000fe20008410000 */
[----:B------:R-:W-:Y:S01]  /*a150*/  @!P1 LEA R110, R0, UR14, 0x3 ;  /* 0x0000000e006e9c11 */ /* 0x000fe2000f8e18ff */
[----:B------:R-:W-:Y:S01]  /*a160*/  HGMMA.64x128x16.F32.BF16 R24, R184, gdesc[UR8].tnspB, R24, gsb0 ;  /* 0x41e00008b8187df0 */ /* 0x000fe20008001818 */
[----:B------:R-:W-:Y:S01]  /*a170*/  UIADD3 UR10, UR6, 0x180, URZ ;  /* 0x00000180060a7890 */ /* 0x000fe2000fffe03f */
[----:B---3--:R-:W-:Y:S01]  /*a180*/  FMNMX.FTZ R96, R101, R96, !PT ;  /* 0x0000006065607209 */ /* 0x008fe20007810000 */
[----:B------:R-:W-:Y:S01]  /*a190*/  UMOV UR11, 0x40000040 ;  /* 0x40000040000b7882 */ /* 0x000fe20000000000 */
[----:B------:R-:W2:Y:S01]  /*a1a0*/  MUFU.TANH R177, R177 ;  /* 0x000000b100b17308 */ /* 0x000ea20000002400 */
[----:B------:R-:W-:-:S07]  /*a1b0*/  @!P1 VIADD R110, R110, 0x34840 ;  /* 0x000348406e6e9836 */ /* 0x000fce0000000000 */
[----:B------:R-:W3:Y:S01]  /*a1c0*/  MUFU.TANH R179, R179 ;  /* 0x000000b300b37308 */ /* 0x000ee20000002400 */
[----:B-1----:R-:W-:-:S07]  /*a1d0*/  FMNMX.FTZ R96, R175, R96, !PT ;  /* 0x00000060af607209 */ /* 0x002fce0007810000 */
[----:B------:R-:W1:Y:S01]  /*a1e0*/  MUFU.TANH R93, R93 ;  /* 0x0000005d005d7308 */ /* 0x000e620000002400 */
[----:B--2---:R-:W-:-:S07]  /*a1f0*/  FMNMX.FTZ R96, R177, R96, !PT ;  /* 0x00000060b1607209 */ /* 0x004fce0007810000 */
[----:B------:R-:W2:Y:S01]  /*a200*/  MUFU.TANH R11, R11 ;  /* 0x0000000b000b7308 */ /* 0x000ea20000002400 */
[----:B---3--:R-:W-:-:S07]  /*a210*/  FMNMX.FTZ R96, R179, R96, !PT ;  /* 0x00000060b3607209 */ /* 0x008fce0007810000 */
[----:B------:R-:W3:Y:S01]  /*a220*/  MUFU.TANH R10, R10 ;  /* 0x0000000a000a7308 */ /* 0x000ee20000002400 */
[----:B-1----:R-:W-:-:S05]  /*a230*/  FMNMX.FTZ R96, R93, R96, !PT ;  /* 0x000000605d607209 */ /* 0x002fca0007810000 */
[----:B------:R-:W1:Y:S02]  /*a240*/  SHFL.BFLY PT, R89, R96, 0x2, 0x1f ;  /* 0x0c401f0060597f89 */ /* 0x000e6400000e0000 */
[----:B------:R-:W4:Y:S08]  /*a250*/  MUFU.TANH R14, R14 ;  /* 0x0000000e000e7308 */ /* 0x000f300000002400 */
[----:B------:R-:W5:Y:S08]  /*a260*/  MUFU.TANH R15, R15 ;  /* 0x0000000f000f7308 */ /* 0x000f700000002400 */
[----:B------:R-:W5:Y:S01]  /*a270*/  MUFU.TANH R23, R23 ;  /* 0x0000001700177308 */ /* 0x000f620000002400 */
[----:B-1----:R-:W-:-:S07]  /*a280*/  FMNMX.FTZ R89, R96, R89, !PT ;  /* 0x0000005960597209 */ /* 0x002fce0007810000 */
[----:B------:R-:W1:Y:S01]  /*a290*/  MUFU.TANH R160, R160 ;  /* 0x000000a000a07308 */ /* 0x000e620000002400 */
[----:B------:R-:W0:Y:S07]  /*a2a0*/  SHFL.BFLY PT, R92, R89, 0x1, 0x1f ;  /* 0x0c201f00595c7f89 */ /* 0x000e2e00000e0000 */
[----:B------:R-:W1:Y:S08]  /*a2b0*/  MUFU.TANH R163, R163 ;  /* 0x000000a300a37308 */ /* 0x000e700000002400 */
[----:B------:R-:W1:Y:S08]  /*a2c0*/  MUFU.TANH R164, R164 ;  /* 0x000000a400a47308 */ /* 0x000e700000002400 */
[----:B------:R-:W-:Y:S01]  /*a2d0*/  MUFU.TANH R154, R154 ;  /* 0x0000009a009a7308 */ /* 0x000fe20000002400 */
[----:B0-----:R-:W-:-:S05]  /*a2e0*/  FMNMX.FTZ R89, R89, R92, !PT ;  /* 0x0000005c59597209 */ /* 0x001fca0007810000 */
[----:B------:R-:W-:Y:S02]  /*a2f0*/  FADD.FTZ R5, -R89, R5 ;  /* 0x0000000559057221 */ /* 0x000fe40000010100 */
[----:B------:R-:W-:Y:S08]  /*a300*/  MUFU.TANH R155, R155 ;  /* 0x0000009b009b7308 */ /* 0x000ff00000002400 */
[----:B------:R-:W-:Y:S08]  /*a310*/  MUFU.TANH R158, R158 ;  /* 0x0000009e009e7308 */ /* 0x000ff00000002400 */
[----:B------:R-:W-:Y:S08]  /*a320*/  MUFU.TANH R159, R159 ;  /* 0x0000009f009f7308 */ /* 0x000ff00000002400 */
[----:B------:R-:W-:Y:S08]  /*a330*/  MUFU.TANH R146, R146 ;  /* 0x0000009200927308 */ /* 0x000ff00000002400 */
[----:B------:R-:W-:Y:S08]  /*a340*/  MUFU.TANH R147, R147 ;  /* 0x0000009300937308 */ /* 0x000ff00000002400 */
[----:B------:R-:W-:Y:S01]  /*a350*/  MUFU.TANH R150, R150 ;  /* 0x0000009600967308 */ /* 0x000fe20000002400 */
[----:B------:R-:W-:-:S02]  /*a360*/  WARPGROUP.DEPBAR.LE gsb0, 0x0 ;  /* 0x00008000000079c5 */ /* 0x000fc40000010000 */
[----:B------:R-:W-:Y:S01]  /*a370*/  WARPGROUP.ARRIVE ;  /* 0x00000000000079c5 */ /* 0x000fe20000000000 */
[----:B------:R-:W-:Y:S01]  /*a380*/  FMUL.FTZ R185, R98, UR60 ;  /* 0x0000003c62b97c20 */ /* 0x000fe20008410000 */
[----:B------:R-:W-:-:S03]  /*a390*/  FMUL.FTZ R187, R102, UR60 ;  /* 0x0000003c66bb7c20 */ /* 0x000fc60008410000 */
[----:B------:R-:W-:Y:S01]  /*a3a0*/  MUFU.TANH R151, R151 ;  /* 0x0000009700977308 */ /* 0x000fe20000002400 */
[----:B------:R-:W-:Y:S01]  /*a3b0*/  HGMMA.64x128x16.F32.BF16 R24, R188, gdesc[UR8].tnspB, R24, gsb0 ;  /* 0x41e00008bc187df0 */ /* 0x000fe20008001818 */
[----:B------:R-:W-:Y:S01]  /*a3c0*/  UIADD3 UR10, UR6, 0x200, URZ ;  /* 0x00000200060a7890 */ /* 0x000fe2000fffe03f */
[----:B------:R-:W-:-:S05]  /*a3d0*/  UMOV UR11, 0x40000040 ;  /* 0x40000040000b7882 */ /* 0x000fca0000000000 */
[----:B------:R-:W-:Y:S08]  /*a3e0*/  MUFU.TANH R138, R138 ;  /* 0x0000008a008a7308 */ /* 0x000ff00000002400 */
        /* <DEDUP_REMOVED lines=19> */
[----:B------:R-:W-:-:S03]  /*a520*/  FMUL.FTZ R90, R5, R88 ;  /* 0x00000058055a7220 */ /* 0x000fc60000410000 */
[----:B------:R-:W-:Y:S01]  /*a530*/  MUFU.TANH R107, R107 ;  /* 0x0000006b006b7308 */ /* 0x000fe20000002400 */
[----:B------:R-:W-:Y:S01]  /*a540*/  FMUL.FTZ R191, R94, UR60 ;  /* 0x0000003c5ebf7c20 */ /* 0x000fe20008410000 */
[----:B------:R-:W-:Y:S01]  /*a550*/  HGMMA.64x128x16.F32.BF16 R24, R192, gdesc[UR8].tnspB, R24, gsb0 ;  /* 0x41e00008c0187df0 */ /* 0x000fe20008001818 */
[----:B------:R-:W-:Y:S01]  /*a560*/  UIADD3 UR10, UR6, 0x280, URZ ;  /* 0x00000280060a7890 */ /* 0x000fe2000fffe03f */
[----:B------:R-:W-:-:S04]  /*a570*/  UMOV UR11, 0x40000040 ;  /* 0x40000040000b7882 */ /* 0x000fc80000000000 */
        /* <DEDUP_REMOVED lines=10> */
[----:B------:R-:W-:Y:S01]  /*a620*/  MUFU.EX2 R90, R90 ;  /* 0x0000005a005a7308 */ /* 0x000fe20000000800 */
[----:B------:R-:W-:-:S02]  /*a630*/  WARPGROUP.DEPBAR.LE gsb0, 0x0 ;  /* 0x00008000000079c5 */ /* 0x000fc40000010000 */
[----:B------:R-:W-:Y:S01]  /*a640*/  WARPGROUP.ARRIVE ;  /* 0x00000000000079c5 */ /* 0x000fe20000000000 */
[----:B------:R-:W-:-:S04]  /*a650*/  FMUL.FTZ R195, R89, R88 ;  /* 0x0000005859c37220 */ /* 0x000fc80000410000 */
[--C-:B------:R-:W-:Y:S01]  /*a660*/  FFMA.FTZ R176, R9, R88, -R195.reuse ;  /* 0x0000005809b07223 */ /* 0x100fe200000108c3 */
[----:B------:R-:W-:Y:S01]  /*a670*/  HGMMA.64x128x16.F32.BF16 R24, R196, gdesc[UR8].tnspB, R24, gsb0 ;  /* 0x41e00008c4187df0 */ /* 0x000fe20008001818 */
[----:B------:R-:W-:Y:S01]  /*a680*/  UIADD3 UR10, UR6, 0x300, URZ ;  /* 0x00000300060a7890 */ /* 0x000fe2000fffe03f */
[----:B--2---:R-:W-:Y:S01]  /*a690*/  FMNMX.FTZ R9, R11, R4, !PT ;  /* 0x000000040b097209 */ /* 0x004fe20007810000 */
[----:B------:R-:W-:Y:S01]  /*a6a0*/  UMOV UR11, 0x40000040 ;  /* 0x40000040000b7882 */ /* 0x000fe20000000000 */
[-CC-:B------:R-:W-:Y:S01]  /*a6b0*/  FFMA.FTZ R5, R8, R88.reuse, -R195.reuse ;  /* 0x0000005808057223 */ /* 0x180fe200000108c3 */
[-CC-:B------:R-:W-:Y:S01]  /*a6c0*/  FFMA.FTZ R178, R12, R88.reuse, -R195.reuse ;  /* 0x000000580cb27223 */ /* 0x180fe200000108c3 */
[----:B---3--:R-:W-:Y:S01]  /*a6d0*/  FMNMX.FTZ R9, R10, R9, !PT ;  /* 0x000000090a097209 */ /* 0x008fe20007810000 */
[-CC-:B------:R-:W-:Y:S01]  /*a6e0*/  FFMA.FTZ R193, R21, R88.reuse, -R195.reuse ;  /* 0x0000005815c17223 */ /* 0x180fe200000108c3 */
[-CC-:B------:R-:W-:Y:S01]  /*a6f0*/  FFMA.FTZ R21, R157, R88.reuse, -R195.reuse ;  /* 0x000000589d157223 */ /* 0x180fe200000108c3 */
[-CC-:B------:R-:W-:Y:S01]  /*a700*/  FFMA.FTZ R157, R129, R88.reuse, -R195.reuse ;  /* 0x00000058819d7223 */ /* 0x180fe200000108c3 */
[----:B----4-:R-:W-:Y:S01]  /*a710*/  FMNMX.FTZ R8, R14, R9, !PT ;  /* 0x000000090e087209 */ /* 0x010fe20007810000 */
[-CC-:B------:R-:W-:Y:S01]  /*a720*/  FFMA.FTZ R129, R133, R88.reuse, -R195.reuse ;  /* 0x0000005885817223 */ /* 0x180fe200000108c3 */
[-CC-:B------:R-:W-:Y:S01]  /*a730*/  FFMA.FTZ R133, R165, R88.reuse, -R195.reuse ;  /* 0x00000058a5857223 */ /* 0x180fe200000108c3 */
[--C-:B------:R-:W-:Y:S01]  /*a740*/  FFMA.FTZ R165, R177, R88, -R195.reuse ;  /* 0x00000058b1a57223 */ /* 0x100fe200000108c3 */
[----:B-----5:R-:W-:Y:S01]  /*a750*/  FMNMX.FTZ R8, R15, R8, !PT ;  /* 0x000000080f087209 */ /* 0x020fe20007810000 */
[-CC-:B------:R-:W-:Y:S01]  /*a760*/  FFMA.FTZ R179, R179, R88.reuse, -R195.reuse ;  /* 0x00000058b3b37223 */ /* 0x180fe200000108c3 */
[----:B------:R-:W0:Y:S01]  /*a770*/  MUFU.EX2 R5, R5 ;  /* 0x0000000500057308 */ /* 0x000e220000000800 */
[--C-:B------:R-:W-:Y:S01]  /*a780*/  FFMA.FTZ R13, R13, R88, -R195.reuse ;  /* 0x000000580d0d7223 */ /* 0x100fe200000108c3 */
[----:B------:R-:W-:Y:S01]  /*a790*/  FMNMX.FTZ R9, R23, R8, !PT ;  /* 0x0000000817097209 */ /* 0x000fe20007810000 */
[-CC-:B------:R-:W-:Y:S01]  /*a7a0*/  FFMA.FTZ R180, R20, R88.reuse, -R195.reuse ;  /* 0x0000005814b47223 */ /* 0x180fe200000108c3 */
[-CC-:B------:R-:W-:Y:S01]  /*a7b0*/  FFMA.FTZ R182, R161, R88.reuse, -R195.reuse ;  /* 0x00000058a1b67223 */ /* 0x180fe200000108c3 */
[-CC-:B------:R-:W-:Y:S01]  /*a7c0*/  FFMA.FTZ R161, R162, R88.reuse, -R195.reuse ;  /* 0x00000058a2a17223 */ /* 0x180fe200000108c3 */
[----:B-1----:R-:W-:Y:S01]  /*a7d0*/  FMNMX.FTZ R8, R160, R9, !PT ;  /* 0x00000009a0087209 */ /* 0x002fe20007810000 */
[-CC-:B------:R-:W-:Y:S01]  /*a7e0*/  FFMA.FTZ R184, R152, R88.reuse, -R195.reuse ;  /* 0x0000005898b87223 */ /* 0x180fe200000108c3 */
[----:B------:R-:W1:Y:S01]  /*a7f0*/  MUFU.EX2 R176, R176 ;  /* 0x000000b000b07308 */ /* 0x000e620000000800 */
[--C-:B------:R-:W-:Y:S01]  /*a800*/  FFMA.FTZ R153, R153, R88, -R195.reuse ;  /* 0x0000005899997223 */ /* 0x100fe200000108c3 */
[----:B------:R-:W-:Y:S01]  /*a810*/  FMNMX.FTZ R9, R163, R8, !PT ;  /* 0x00000008a3097209 */ /* 0x000fe20007810000 */
[-CC-:B------:R-:W-:Y:S01]  /*a820*/  FFMA.FTZ R186, R156, R88.reuse, -R195.reuse ;  /* 0x000000589cba7223 */ /* 0x180fe200000108c3 */
[-CC-:B------:R-:W-:Y:S01]  /*a830*/  FFMA.FTZ R188, R144, R88.reuse, -R195.reuse ;  /* 0x0000005890bc7223 */ /* 0x180fe200000108c3 */
[-CC-:B------:R-:W-:Y:S01]  /*a840*/  FFMA.FTZ R145, R145, R88.reuse, -R195.reuse ;  /* 0x0000005891917223 */ /* 0x180fe200000108c3 */
[----:B------:R-:W-:Y:S01]  /*a850*/  FMNMX.FTZ R9, R164, R9, !PT ;  /* 0x00000009a4097209 */ /* 0x000fe20007810000 */
[-C--:B------:R-:W-:Y:S01]  /*a860*/  FFMA.FTZ R190, R148, R88.reuse, -R195 ;  /* 0x0000005894be7223 */ /* 0x080fe200000108c3 */
[----:B------:R-:W-:Y:S01]  /*a870*/  MUFU.EX2 R178, R178 ;  /* 0x000000b200b27308 */ /* 0x000fe20000000800 */
[----:B0-----:R-:W-:Y:S01]  /*a880*/  FFMA.FTZ R7, R90, R7, R5 ;  /* 0x000000075a077223 */ /* 0x001fe20000010005 */
[----:B------:R-:W-:Y:S01]  /*a890*/  FMNMX.FTZ R8, R154, R9, !PT ;  /* 0x000000099a087209 */ /* 0x000fe20007810000 */
[-CC-:B------:R-:W-:Y:S01]  /*a8a0*/  FFMA.FTZ R149, R149, R88.reuse, -R195.reuse ;  /* 0x0000005895957223 */ /* 0x180fe200000108c3 */
[-CC-:B------:R-:W-:Y:S01]  /*a8b0*/  FFMA.FTZ R192, R136, R88.reuse, -R195.reuse ;  /* 0x0000005888c07223 */ /* 0x180fe200000108c3 */
[--C-:B------:R-:W-:Y:S01]  /*a8c0*/  FFMA.FTZ R137, R137, R88, -R195.reuse ;  /* 0x0000005889897223 */ /* 0x100fe200000108c3 */
[----:B------:R-:W-:Y:S01]  /*a8d0*/  FMNMX.FTZ R9, R155, R8, !PT ;  /* 0x000000089b097209 */ /* 0x000fe20007810000 */
[-C--:B------:R-:W-:Y:S01]  /*a8e0*/  FFMA.FTZ R194, R140, R88.reuse, -R195 ;  /* 0x000000588cc27223 */ /* 0x080fe200000108c3 */
[----:B------:R-:W-:Y:S01]  /*a8f0*/  MUFU.EX2 R13, R13 ;  /* 0x0000000d000d7308 */ /* 0x000fe20000000800 */
[----:B-1----:R-:W-:Y:S01]  /*a900*/  FADD.FTZ R7, R176, R7 ;  /* 0x00000007b0077221 */ /* 0x002fe20000010000 */
[----:B------:R-:W-:Y:S01]  /*a910*/  FMNMX.FTZ R8, R158, R9, !PT ;  /* 0x000000099e087209 */ /* 0x000fe20007810000 */
[-CC-:B------:R-:W-:Y:S01]  /*a920*/  FFMA.FTZ R141, R141, R88.reuse, -R195.reuse ;  /* 0x000000588d8d7223 */ /* 0x180fe200000108c3 */
[-CC-:B------:R-:W-:Y:S01]  /*a930*/  FFMA.FTZ R121, R121, R88.reuse, -R195.reuse ;  /* 0x0000005879797223 */ /* 0x180fe200000108c3 */
[--C-:B------:R-:W-:Y:S01]  /*a940*/  FFMA.FTZ R125, R125, R88, -R195.reuse ;  /* 0x000000587d7d7223 */ /* 0x100fe200000108c3 */
[----:B------:R-:W-:Y:S01]  /*a950*/  FMNMX.FTZ R9, R159, R8, !PT ;  /* 0x000000089f097209 */ /* 0x000fe20007810000 */
[-CC-:B------:R-:W-:Y:S01]  /*a960*/  FFMA.FTZ R113, R113, R88.reuse, -R195.reuse ;  /* 0x0000005871717223 */ /* 0x180fe200000108c3 */
[----:B------:R-:W-:Y:S01]  /*a970*/  MUFU.EX2 R180, R180 ;  /* 0x000000b400b47308 */ /* 0x000fe20000000800 */
[-CC-:B------:R-:W-:Y:S01]  /*a980*/  FFMA.FTZ R105, R105, R88.reuse, -R195.reuse ;  /* 0x0000005869697223 */ /* 0x180fe200000108c3 */
[----:B------:R-:W-:Y:S01]  /*a990*/  FMNMX.FTZ R8, R146, R9, !PT ;  /* 0x0000000992087209 */ /* 0x000fe20007810000 */
[-CC-:B------:R-:W-:Y:S01]  /*a9a0*/  FFMA.FTZ R109, R109, R88.reuse, -R195.reuse ;  /* 0x000000586d6d7223 */ /* 0x180fe200000108c3 */
[-CC-:B------:R-:W-:Y:S01]  /*a9b0*/  FFMA.FTZ R97, R97, R88.reuse, -R195.reuse ;  /* 0x0000005861617223 */ /* 0x180fe200000108c3 */
[--C-:B------:R-:W-:Y:S01]  /*a9c0*/  FFMA.FTZ R101, R101, R88, -R195.reuse ;  /* 0x0000005865657223 */ /* 0x100fe200000108c3 */
[----:B------:R-:W-:Y:S01]  /*a9d0*/  FMNMX.FTZ R9, R147, R8, !PT ;  /* 0x0000000893097209 */ /* 0x000fe20007810000 */
[-CC-:B------:R-:W-:Y:S01]  /*a9e0*/  FFMA.FTZ R20, R175, R88.reuse, -R195.reuse ;  /* 0x00000058af147223 */ /* 0x180fe200000108c3 */
[----:B------:R-:W-:Y:S01]  /*a9f0*/  MUFU.EX2 R193, R193 ;  /* 0x000000c100c17308 */ /* 0x000fe20000000800 */
[----:B------:R-:W-:Y:S01]  /*aa00*/  FFMA.FTZ R93, R93, R88, -R195 ;  /* 0x000000585d5d7223 */ /* 0x000fe200000108c3 */
[----:B------:R-:W-:-:S02]  /*aa10*/  FMNMX.FTZ R8, R150, R9, !PT ;  /* 0x0000000996087209 */ /* 0x000fc40007810000 */
[----:B------:R-:W-:Y:S02]  /*aa20*/  F2FP.BF16.F32.PACK_AB R176, R176, R5 ;  /* 0x00000005b0b0723e */ /* 0x000fe400000010ff */
[----:B------:R-:W-:Y:S02]  /*aa30*/  FMNMX.FTZ R9, R151, R8, !PT ;  /* 0x0000000897097209 */ /* 0x000fe40007810000 */
[----:B------:R-:W-:Y:S02]  /*aa40*/  MUFU.EX2 R182, R182 ;  /* 0x000000b600b67308 */ /* 0x000fe40000000800 */
[----:B------:R-:W-:-:S04]  /*aa50*/  FMNMX.FTZ R8, R138, R9, !PT ;  /* 0x000000098a087209 */ /* 0x000fc80007810000 */
        /* <DEDUP_REMOVED lines=26> */
[----:B------:R-:W-:Y:S01]  /*ac00*/  FMNMX.FTZ R8, R183, R8, !PT ;  /* 0x00000008b7087209 */ /* 0x000fe20007810000 */
[----:B------:R-:W-:Y:S02]  /*ac10*/  WARPGROUP.DEPBAR.LE gsb0, 0x0 ;  /* 0x00008000000079c5 */ /* 0x000fe40000010000 */
[----:B------:R-:W-:Y:S01]  /*ac20*/  WARPGROUP.ARRIVE ;  /* 0x00000000000079c5 */ /* 0x000fe20000000000 */
[----:B------:R-:W-:Y:S02]  /*ac30*/  FMNMX.FTZ R8, R111, R8, !PT ;  /* 0x000000086f087209 */ /* 0x000fe40007810000 */
[----:B------:R-:W-:Y:S01]  /*ac40*/  MUFU.EX2 R192, R192 ;  /* 0x000000c000c07308 */ /* 0x000fe20000000800 */
[-CC-:B------:R-:W-:Y:S01]  /*ac50*/  FFMA.FTZ R196, R128, R88.reuse, -R195.reuse ;  /* 0x0000005880c47223 */ /* 0x180fe200000108c3 */
[----:B------:R-:W-:Y:S01]  /*ac60*/  FFMA.FTZ R198, R132, R88, -R195 ;  /* 0x0000005884c67223 */ /* 0x000fe200000108c3 */
[----:B------:R-:W-:Y:S01]  /*ac70*/  FMNMX.FTZ R8, R185, R8, !PT ;  /* 0x00000008b9087209 */ /* 0x000fe20007810000 */
[----:B------:R-:W-:Y:S01]  /*ac80*/  HGMMA.64x128x16.F32.BF16 R24, R200, gdesc[UR8].tnspB, R24, gsb0 ;  /* 0x41e00008c8187df0 */ /* 0x000fe20008001818 */
[----:B------:R-:W-:Y:S01]  /*ac90*/  UIADD3 UR10, UR6, 0x380, URZ ;  /* 0x00000380060a7890 */ /* 0x000fe2000fffe03f */
[----:B------:R-:W-:Y:S01]  /*aca0*/  UMOV UR11, 0x40000040 ;  /* 0x40000040000b7882 */ /* 0x000fe20000000000 */
[----:B------:R-:W-:Y:S01]  /*acb0*/  FMNMX.FTZ R8, R99, R8, !PT ;  /* 0x0000000863087209 */ /* 0x000fe20007810000 */
[----:B------:R-:W-:Y:S03]  /*acc0*/  MUFU.EX2 R137, R137 ;  /* 0x0000008900897308 */ /* 0x000fe60000000800 */
[----:B------:R-:W-:-:S04]  /*acd0*/  FMNMX.FTZ R8, R187, R8, !PT ;  /* 0x00000008bb087209 */ /* 0x000fc80007810000 */
[----:B------:R-:W-:Y:S01]  /*ace0*/  FMNMX.FTZ R8, R103, R8, !PT ;  /* 0x0000000867087209 */ /* 0x000fe20007810000 */
[----:B------:R-:W-:Y:S03]  /*acf0*/  MUFU.EX2 R194, R194 ;  /* 0x000000c200c27308 */ /* 0x000fe60000000800 */
[----:B------:R-:W-:-:S04]  /*ad00*/  FMNMX.FTZ R8, R189, R8, !PT ;  /* 0x00000008bd087209 */ /* 0x000fc80007810000 */
[----:B------:R-:W-:Y:S01]  /*ad10*/  FMNMX.FTZ R8, R91, R8, !PT ;  /* 0x000000085b087209 */ /* 0x000fe20007810000 */
[----:B------:R-:W-:Y:S03]  /*ad20*/  MUFU.EX2 R141, R141 ;  /* 0x0000008d008d7308 */ /* 0x000fe60000000800 */
[----:B------:R-:W-:-:S04]  /*ad30*/  FMNMX.FTZ R8, R191, R8, !PT ;  /* 0x00000008bf087209 */ /* 0x000fc80007810000 */
[----:B------:R-:W-:Y:S01]  /*ad40*/  FMNMX.FTZ R9, R95, R8, !PT ;  /* 0x000000085f097209 */ /* 0x000fe20007810000 */
[--C-:B------:R-:W-:Y:S01]  /*ad50*/  FFMA.FTZ R8, R171, R88, -R195.reuse ;  /* 0x00000058ab087223 */ /* 0x100fe200000108c3 */
[----:B------:R-:W-:Y:S03]  /*ad60*/  MUFU.EX2 R196, R196 ;  /* 0x000000c400c47308 */ /* 0x000fe60000000800 */
[----:B------:R-:W0:Y:S05]  /*ad70*/  SHFL.BFLY PT, R12, R9, 0x2, 0x1f ;  /* 0x0c401f00090c7f89 */ /* 0x000e2a00000e0000 */
[----:B------:R-:W-:Y:S08]  /*ad80*/  MUFU.EX2 R157, R157 ;  /* 0x0000009d009d7308 */ /* 0x000ff00000000800 */
[----:B------:R-:W-:Y:S08]  /*ad90*/  MUFU.EX2 R198, R198 ;  /* 0x000000c600c67308 */ /* 0x000ff00000000800 */
[----:B------:R-:W-:Y:S01]  /*ada0*/  MUFU.EX2 R129, R129 ;  /* 0x0000008100817308 */ /* 0x000fe20000000800 */
[----:B0-----:R-:W-:Y:S01]  /*adb0*/  FMNMX.FTZ R92, R9, R12, !PT ;  /* 0x0000000c095c7209 */ /* 0x001fe20007810000 */
[----:B------:R-:W-:-:S04]  /*adc0*/  FFMA.FTZ R12, R173, R88, -R195 ;  /* 0x00000058ad0c7223 */ /* 0x000fc800000108c3 */
[----:B------:R-:W0:Y:S02]  /*add0*/  SHFL.BFLY PT, R9, R92, 0x1, 0x1f ;  /* 0x0c201f005c097f89 */ /* 0x000e2400000e0000 */
[----:B------:R-:W-:Y:S08]  /*ade0*/  MUFU.EX2 R121, R121 ;  /* 0x0000007900797308 */ /* 0x000ff00000000800 */
[----:B------:R-:W-:Y:S08]  /*adf0*/  MUFU.EX2 R125, R125 ;  /* 0x0000007d007d7308 */ /* 0x000ff00000000800 */
[----:B------:R-:W-:Y:S01]  /*ae00*/  MUFU.EX2 R113, R113 ;  /* 0x0000007100717308 */ /* 0x000fe20000000800 */
[----:B0-----:R-:W-:-:S07]  /*ae10*/  FMNMX.FTZ R9, R92, R9, !PT ;  /* 0x000000095c097209 */ /* 0x001fce0007810000 */
[----:B------:R-:W-:Y:S08]  /*ae20*/  MUFU.EX2 R133, R133 ;  /* 0x0000008500857308 */ /* 0x000ff00000000800 */
[----:B------:R0:W-:Y:S08]  /*ae30*/  MUFU.EX2 R92, R179 ;  /* 0x000000b3005c7308 */ /* 0x0001f00000000800 */
[----:B------:R-:W-:Y:S08]  /*ae40*/  MUFU.EX2 R105, R105 ;  /* 0x0000006900697308 */ /* 0x000ff00000000800 */
[----:B------:R-:W-:Y:S08]  /*ae50*/  MUFU.EX2 R109, R109 ;  /* 0x0000006d006d7308 */ /* 0x000ff00000000800 */
[----:B------:R-:W-:Y:S08]  /*ae60*/  MUFU.EX2 R8, R8 ;  /* 0x0000000800087308 */ /* 0x000ff00000000800 */
[----:B------:R-:W-:Y:S08]  /*ae70*/  MUFU.EX2 R97, R97 ;  /* 0x0000006100617308 */ /* 0x000ff00000000800 */
[----:B------:R-:W-:Y:S01]  /*ae80*/  MUFU.EX2 R12, R12 ;  /* 0x0000000c000c7308 */ /* 0x000fe20000000800 */
[----:B------:R-:W-:-:S02]  /*ae90*/  WARPGROUP.DEPBAR.LE gsb0, 0x0 ;  /* 0x00008000000079c5 */ /* 0x000fc40000010000 */
[----:B------:R-:W-:Y:S01]  /*aea0*/  WARPGROUP.ARRIVE ;  /* 0x00000000000079c5 */ /* 0x000fe20000000000 */
[-CC-:B------:R-:W-:Y:S01]  /*aeb0*/  FFMA.FTZ R200, R120, R88.reuse, -R195.reuse ;  /* 0x0000005878c87223 */ /* 0x180fe200000108c3 */
[----:B------:R-:W-:-:S03]  /*aec0*/  FFMA.FTZ R202, R124, R88, -R195 ;  /* 0x000000587cca7223 */ /* 0x000fc600000108c3 */
[----:B------:R-:W-:Y:S01]  /*aed0*/  MUFU.EX2 R101, R101 ;  /* 0x0000006500657308 */ /* 0x000fe20000000800 */
[----:B------:R-:W-:Y:S01]  /*aee0*/  HGMMA.64x128x16.F32.BF16 R24, R204, gdesc[UR8].tnspB, R24, gsb0 ;  /* 0x41e00008cc187df0 */ /* 0x000fe20008001818 */
[----:B------:R-:W-:Y:S01]  /*aef0*/  UIADD3 UR10, UR6, 0x400, URZ ;  /* 0x00000400060a7890 */ /* 0x000fe2000fffe03f */
[----:B------:R-:W-:-:S05]  /*af00*/  UMOV UR11, 0x40000040 ;  /* 0x40000040000b7882 */ /* 0x000fca0000000000 */
        /* <DEDUP_REMOVED lines=8> */
[----:B------:R-:W-:Y:S01]  /*af90*/  IADD3 R112, -R22, 0xb, RZ ;  /* 0x0000000b16707810 */ /* 0x000fe20007ffe1ff */
[----:B------:R-:W-:Y:S01]  /*afa0*/  FFMA.FTZ R206, R116, R88, -R195 ;  /* 0x0000005874ce7223 */ /* 0x000fe200000108c3 */
[----:B------:R-:W-:Y:S02]  /*afb0*/  @!P1 PRMT R116, RZ, 0x654, R110 ;  /* 0x00000654ff749816 */ /* 0x000fe4000000006e */
[----:B------:R-:W-:Y:S01]  /*afc0*/  HGMMA.64x128x16.F32.BF16 R24, R208, gdesc[UR8].tnspB, R24, gsb0 ;  /* 0x41e00008d0187df0 */ /* 0x000fe20008001818 */
[----:B------:R-:W-:Y:S01]  /*afd0*/  UIADD3 UR10, UR6, 0x480, URZ ;  /* 0x00000480060a7890 */ /* 0x000fe2000fffe03f */
[----:B------:R-:W-:Y:S01]  /*afe0*/  MUFU.EX2 R204, R204 ;  /* 0x000000cc00cc7308 */ /* 0x000fe20000000800 */
[----:B------:R-:W-:Y:S01]  /*aff0*/  UMOV UR11, 0x40000040 ;  /* 0x40000040000b7882 */ /* 0x000fe20000000000 */
[----:B------:R-:W-:-:S06]  /*b000*/  UIADD3 UR6, UR6, 0x500, URZ ;  /* 0x0000050006067890 */ /* 0x000fcc000fffe03f */
[----:B------:R-:W-:Y:S01]  /*b010*/  MUFU.EX2 R206, R206 ;  /* 0x000000ce00ce7308 */ /* 0x000fe20000000800 */
[----:B------:R-:W-:Y:S02]  /*b020*/  WARPGROUP.DEPBAR.LE gsb0, 0x0 ;  /* 0x00008000000079c5 */ /* 0x000fe40000010000 */
[----:B------:R-:W-:Y:S01]  /*b030*/  WARPGROUP.ARRIVE ;  /* 0x00000000000079c5 */ /* 0x000fe20000000000 */
[-CC-:B------:R-:W-:Y:S01]  /*b040*/  FFMA.FTZ R208, R167, R88.reuse, -R195.reuse ;  /* 0x00000058a7d07223 */ /* 0x180fe200000108c3 */
[-C--:B------:R-:W-:Y:S01]  /*b050*/  FFMA.FTZ R210, R169, R88.reuse, -R195 ;  /* 0x00000058a9d27223 */ /* 0x080fe200000108c3 */
[C---:B------:R-:W-:Y:S01]  /*b060*/  FADD.FTZ R167, -R9.reuse, R4 ;  /* 0x0000000409a77221 */ /* 0x040fe20000010100 */
[-C--:B------:R-:W-:Y:S02]  /*b070*/  FMUL.FTZ R169, R9, R88.reuse ;  /* 0x0000005809a97220 */ /* 0x080fe40000410000 */
[----:B------:R-:W-:Y:S01]  /*b080*/  HGMMA.64x128x16.F32.BF16 R24, R212, gdesc[UR8].tnspB, R24, gsb0 ;  /* 0x41e00008d4187df0 */ /* 0x000fe20008001818 */
[-C--:B------:R-:W-:Y:S01]  /*b090*/  FMUL.FTZ R167, R167, R88.reuse ;  /* 0x00000058a7a77220 */ /* 0x080fe20000410000 */
[-CC-:B------:R-:W-:Y:S01]  /*b0a0*/  FFMA.FTZ R4, R11, R88.reuse, -R169.reuse ;  /* 0x000000580b047223 */ /* 0x180fe200000108a9 */
[-CC-:B------:R-:W-:Y:S01]  /*b0b0*/  FFMA.FTZ R177, R10, R88.reuse, -R169.reuse ;  /* 0x000000580ab17223 */ /* 0x180fe200000108a9 */
[-CC-:B0-----:R-:W-:Y:S01]  /*b0c0*/  FFMA.FTZ R179, R14, R88.reuse, -R169.reuse ;  /* 0x000000580eb37223 */ /* 0x181fe200000108a9 */
[-CC-:B------:R-:W-:Y:S01]  /*b0d0*/  FFMA.FTZ R10, R15, R88.reuse, -R169.reuse ;  /* 0x000000580f0a7223 */ /* 0x180fe200000108a9 */
[-CC-:B------:R-:W-:Y:S01]  /*b0e0*/  FFMA.FTZ R11, R23, R88.reuse, -R169.reuse ;  /* 0x00000058170b7223 */ /* 0x180fe200000108a9 */
[----:B------:R-:W-:Y:S01]  /*b0f0*/  MUFU.EX2 R167, R167 ;  /* 0x000000a700a77308 */ /* 0x000fe20000000800 */
[-CC-:B------:R-:W-:Y:S01]  /*b100*/  FFMA.FTZ R14, R160, R88.reuse, -R169.reuse ;  /* 0x00000058a00e7223 */ /* 0x180fe200000108a9 */
[-CC-:B------:R-:W-:Y:S01]  /*b110*/  FFMA.FTZ R15, R163, R88.reuse, -R169.reuse ;  /* 0x00000058a30f7223 */ /* 0x180fe200000108a9 */
[-CC-:B------:R-:W-:Y:S01]  /*b120*/  FFMA.FTZ R94, R164, R88.reuse, -R169.reuse ;  /* 0x00000058a45e7223 */ /* 0x180fe200000108a9 */
[-CC-:B------:R-:W-:Y:S01]  /*b130*/  FFMA.FTZ R23, R154, R88.reuse, -R169.reuse ;  /* 0x000000589a177223 */ /* 0x180fe200000108a9 */
[-CC-:B------:R-:W-:Y:S01]  /*b140*/  FFMA.FTZ R96, R155, R88.reuse, -R169.reuse ;  /* 0x000000589b607223 */ /* 0x180fe200000108a9 */
[-CC-:B------:R-:W-:Y:S01]  /*b150*/  FFMA.FTZ R98, R158, R88.reuse, -R169.reuse ;  /* 0x000000589e627223 */ /* 0x180fe200000108a9 */
[-CC-:B------:R-:W-:Y:S01]  /*b160*/  FFMA.FTZ R155, R159, R88.reuse, -R169.reuse ;  /* 0x000000589f9b7223 */ /* 0x180fe200000108a9 */
[----:B------:R-:W0:Y:S01]  /*b170*/  MUFU.EX2 R4, R4 ;  /* 0x0000000400047308 */ /* 0x000e220000000800 */
[-CC-:B------:R-:W-:Y:S01]  /*b180*/  FFMA.FTZ R100, R146, R88.reuse, -R169.reuse ;  /* 0x0000005892647223 */ /* 0x180fe200000108a9 */
[-CC-:B------:R-:W-:Y:S01]  /*b190*/  FFMA.FTZ R205, R114, R88.reuse, -R169.reuse ;  /* 0x0000005872cd7223 */ /* 0x180fe200000108a9 */
[-CC-:B------:R-:W-:Y:S01]  /*b1a0*/  FFMA.FTZ R114, R115, R88.reuse, -R169.reuse ;  /* 0x0000005873727223 */ /* 0x180fe200000108a9 */
[-CC-:B------:R-:W-:Y:S01]  /*b1b0*/  FFMA.FTZ R147, R147, R88.reuse, -R169.reuse ;  /* 0x0000005893937223 */ /* 0x180fe200000108a9 */
[-CC-:B------:R-:W-:Y:S01]  /*b1c0*/  FFMA.FTZ R102, R150, R88.reuse, -R169.reuse ;  /* 0x0000005896667223 */ /* 0x180fe200000108a9 */
        /* <DEDUP_REMOVED lines=9> */
[--C-:B------:R-:W-:Y:S01]  /*b260*/  FFMA.FTZ R108, R131, R88, -R169.reuse ;  /* 0x00000058836c7223 */ /* 0x100fe200000108a9 */
[----:B------:R-:W-:Y:S01]  /*b270*/  MUFU.EX2 R179, R179 ;  /* 0x000000b300b37308 */ /* 0x000fe20000000800 */
[----:B0-----:R-:W-:Y:S01]  /*b280*/  FFMA.FTZ R6, R167, R6, R4 ;  /* 0x00000006a7067223 */ /* 0x001fe20000010004 */
        /* <DEDUP_REMOVED lines=9> */
[----:B------:R-:W-:-:S05]  /*b320*/  FFMA.FTZ R95, R95, R88, -R169 ;  /* 0x000000585f5f7223 */ /* 0x000fca00000108a9 */
[----:B------:R-:W-:Y:S08]  /*b330*/  MUFU.EX2 R11, R11 ;  /* 0x0000000b000b7308 */ /* 0x000ff00000000800 */
[----:B------:R-:W0:Y:S08]  /*b340*/  MUFU.EX2 R14, R14 ;  /* 0x0000000e000e7308 */ /* 0x000e300000000800 */
[----:B------:R-:W-:Y:S08]  /*b350*/  MUFU.EX2 R15, R15 ;  /* 0x0000000f000f7308 */ /* 0x000ff00000000800 */
[----:B------:R-:W-:Y:S01]  /*b360*/  MUFU.EX2 R94, R94 ;  /* 0x0000005e005e7308 */ /* 0x000fe20000000800 */
[----:B0-----:R-:W-:-:S07]  /*b370*/  F2FP.BF16.F32.PACK_AB R181, R14, R11 ;  /* 0x0000000b0eb5723e */ /* 0x001fce00000010ff */
[----:B------:R-:W-:Y:S08]  /*b380*/  MUFU.EX2 R23, R23 ;  /* 0x0000001700177308 */ /* 0x000ff00000000800 */
[----:B------:R-:W-:Y:S08]  /*b390*/  MUFU.EX2 R96, R96 ;  /* 0x0000006000607308 */ /* 0x000ff00000000800 */
[----:B------:R-:W-:Y:S08]  /*b3a0*/  MUFU.EX2 R98, R98 ;  /* 0x0000006200627308 */ /* 0x000ff00000000800 */
[----:B------:R-:W-:Y:S08]  /*b3b0*/  MUFU.EX2 R155, R155 ;  /* 0x0000009b009b7308 */ /* 0x000ff00000000800 */
[----:B------:R-:W-:Y:S08]  /*b3c0*/  MUFU.EX2 R100, R100 ;  /* 0x0000006400647308 */ /* 0x000ff00000000800 */
[----:B------:R-:W-:Y:S08]  /*b3d0*/  MUFU.EX2 R147, R147 ;  /* 0x0000009300937308 */ /* 0x000ff00000000800 */
[----:B------:R-:W-:Y:S08]  /*b3e0*/  MUFU.EX2 R102, R102 ;  /* 0x0000006600667308 */ /* 0x000ff00000000800 */
[----:B------:R-:W-:Y:S01]  /*b3f0*/  MUFU.EX2 R151, R151 ;  /* 0x0000009700977308 */ /* 0x000fe20000000800 */
[----:B------:R-:W-:-:S02]  /*b400*/  WARPGROUP.DEPBAR.LE gsb0, 0x0 ;  /* 0x00008000000079c5 */ /* 0x000fc40000010000 */
[----:B------:R-:W-:-:S05]  /*b410*/  WARPGROUP.ARRIVE ;  /* 0x00000000000079c5 */ /* 0x000fca0000000000 */
[----:B------:R-:W-:Y:S01]  /*b420*/  MUFU.EX2 R104, R104 ;  /* 0x0000006800687308 */ /* 0x000fe20000000800 */
[----:B------:R-:W-:Y:S02]  /*b430*/  F2FP.BF16.F32.PACK_AB R214, R101, R12 ;  /* 0x0000000c65d6723e */ /* 0x000fe400000010ff */
[----:B------:R-:W-:Y:S01]  /*b440*/  F2FP.BF16.F32.PACK_AB R212, R97, R8 ;  /* 0x0000000861d4723e */ /* 0x000fe200000010ff */
[----:B------:R-:W-:Y:S01]  /*b450*/  HGMMA.64x128x16.F32.BF16 R24, R216, gdesc[UR4].tnspB, R24, gsb0 ;  /* 0x41e00004d8187df0 */ /* 0x000fe20008001818 */
[----:B------:R-:W-:-:S03]  /*b460*/  R2UR UR7, R17 ;  /* 0x00000000110772ca */ /* 0x000fc600000e0000 */
[----:B------:R-:W0:Y:S01]  /*b470*/  MUFU.EX2 R139, R139 ;  /* 0x0000008b008b7308 */ /* 0x000e220000000800 */
[----:B------:R-:W-:-:S07]  /*b480*/  R2UR UR6, R220 ;  /* 0x00000000dc0672ca */ /* 0x000fce00000e0000 */
[----:B------:R-:W1:Y:S06]  /*b490*/  MUFU.EX2 R195, R195 ;  /* 0x000000c300c37308 */ /* 0x000e6c0000000800 */
[----:B------:R-:W-:Y:S01]  /*b4a0*/  UISETP.GT.AND UP0, UPT, UR6, UR7, UPT ;  /* 0x000000070600728c */ /* 0x000fe2000bf04270 */
[----:B------:R-:W-:Y:S01]  /*b4b0*/  R2UR UR7, R0 ;  /* 0x00000000000772ca */ /* 0x000fe200000e0000 */
[----:B------:R-:W2:Y:S01]  /*b4c0*/  MUFU.EX2 R106, R106 ;  /* 0x0000006a006a7308 */ /* 0x000ea20000000800 */
[----:B------:R-:W-:-:S03]  /*b4d0*/  UIADD3 UR6, UR6, -0x1, URZ ;  /* 0xffffffff06067890 */ /* 0x000fc6000fffe03f */
[----:B------:R-:W-:-:S03]  /*b4e0*/  PLOP3.LUT P2, PT, PT, PT, UP0, 0x80, 0x0 ;  /* 0x000000000000781c */ /* 0x000fc60003f4f008 */
[----:B------:R-:W-:Y:S01]  /*b4f0*/  IMAD.U32 R220, RZ, RZ, UR6 ;  /* 0x00000006ffdc7e24 */ /* 0x000fe2000f8e00ff */
[----:B------:R-:W3:Y:S08]  /*b500*/  MUFU.EX2 R197, R197 ;  /* 0x000000c500c57308 */ /* 0x000ef00000000800 */
[----:B------:R-:W4:Y:S08]  /*b510*/  MUFU.EX2 R108, R108 ;  /* 0x0000006c006c7308 */ /* 0x000f300000000800 */
[----:B------:R-:W5:Y:S08]  /*b520*/  MUFU.EX2 R199, R199 ;  /* 0x000000c700c77308 */ /* 0x000f700000000800 */
[----:B------:R-:W5:Y:S08]  /*b530*/  MUFU.EX2 R110, R110 ;  /* 0x0000006e006e7308 */ /* 0x000f700000000800 */
[----:B------:R-:W5:Y:S08]  /*b540*/  MUFU.EX2 R201, R201 ;  /* 0x000000c900c97308 */ /* 0x000f700000000800 */
[----:B------:R-:W-:Y:S08]  /*b550*/  MUFU.EX2 R203, R203 ;  /* 0x000000cb00cb7308 */ /* 0x000ff00000000800 */
        /* <DEDUP_REMOVED lines=10> */
[----:B------:R0:W-:Y:S06]  /*b600*/  BAR.ARV R112, 0x100 ;  /* 0x000400700000751d */ /* 0x0001ec0000002000 */
[----:B------:R1:W-:Y:S01]  /*b610*/  @!P1 SYNCS.ARRIVE.TRANS64.RED.A1T0 RZ, [R116+URZ], RZ ;  /* 0x000000ff74ff99a7 */ /* 0x0003e2000810043f */
[----:B------:R-:W-:Y:S01]  /*b620*/  MUFU.EX2 R95, R95 ;  /* 0x0000005f005f7308 */ /* 0x000fe20000000800 */
[----:B0-----:R-:W-:Y:S01]  /*b630*/  FADD.FTZ R112, R178, R7 ;  /* 0x00000007b2707221 */ /* 0x001fe20000010000 */
[----:B------:R-:W-:Y:S01]  /*b640*/  F2FP.BF16.F32.PACK_AB R178, R13, R178 ;  /* 0x000000b20db2723e */ /* 0x000fe200000010ff */
[----:B------:R-:W-:Y:S01]  /*b650*/  FMUL.FTZ R24, R24, R90 ;  /* 0x0000005a18187220 */ /* 0x000fe20000410000 */
[----:B------:R-:W-:Y:S01]  /*b660*/  F2FP.BF16.F32.PACK_AB R216, R165, R20 ;  /* 0x00000014a5d8723e */ /* 0x000fe200000010ff */
[----:B------:R-:W-:Y:S01]  /*b670*/  FMUL.FTZ R25, R25, R90 ;  /* 0x0000005a19197220 */ /* 0x000fe20000410000 */
[----:B------:R-:W-:Y:S01]  /*b680*/  F2FP.BF16.F32.PACK_AB R218, R93, R92 ;  /* 0x0000005c5dda723e */ /* 0x000fe200000010ff */
[----:B-1----:R-:W-:Y:S01]  /*b690*/  FADD.FTZ R116, R177, R6 ;  /* 0x00000006b1747221 */ /* 0x002fe20000010000 */
[----:B------:R-:W-:Y:S01]  /*b6a0*/  FFMA.FTZ R6, R123, R88, -R169 ;  /* 0x000000587b067223 */ /* 0x000fe200000108a9 */
[----:B------:R-:W-:Y:S01]  /*b6b0*/  FADD.FTZ R123, R13, R112 ;  /* 0x000000700d7b7221 */ /* 0x000fe20000010000 */
[----:B------:R0:W-:Y:S01]  /*b6c0*/  @!P1 SYNCS.ARRIVE.TRANS64.RED.A1T0 RZ, [R118+URZ], RZ ;  /* 0x000000ff76ff99a7 */ /* 0x0001e2000810043f */
[----:B------:R-:W-:Y:S01]  /*b6d0*/  FADD.FTZ R7, R179, R116 ;  /* 0x00000074b3077221 */ /* 0x000fe20000010000 */
[----:B------:R-:W-:Y:S01]  /*b6e0*/  F2FP.BF16.F32.PACK_AB R179, R10, R179 ;  /* 0x000000b30ab3723e */ /* 0x000fe200000010ff */
[----:B------:R-:W-:Y:S01]  /*b6f0*/  FADD.FTZ R116, R180, R123 ;  /* 0x0000007bb4747221 */ /* 0x000fe20000010000 */
[----:B------:R-:W1:Y:S01]  /*b700*/  MUFU.EX2 R6, R6 ;  /* 0x0000000600067308 */ /* 0x000e620000000800 */
[----:B------:R-:W-:Y:S01]  /*b710*/  FADD.FTZ R112, R10, R7 ;  /* 0x000000070a707221 */ /* 0x000fe20000010000 */
[----:B------:R-:W-:Y:S01]  /*b720*/  F2FP.BF16.F32.PACK_AB R177, R177, R4 ;  /* 0x00000004b1b1723e */ /* 0x000fe200000010ff */
[C---:B------:R-:W-:Y:S01]  /*b730*/  FADD.FTZ R123, R193.reuse, R116 ;  /* 0x00000074c17b7221 */ /* 0x040fe20000010000 */
[----:B------:R-:W-:Y:S01]  /*b740*/  F2FP.BF16.F32.PACK_AB R180, R193, R180 ;  /* 0x000000b4c1b4723e */ /* 0x000fe200000010ff */
[----:B------:R-:W-:Y:S01]  /*b750*/  FADD.FTZ R7, R11, R112 ;  /* 0x000000700b077221 */ /* 0x000fe20000010000 */
[----:B------:R-:W-:Y:S01]  /*b760*/  FFMA.FTZ R112, R127, R88, -R169 ;  /* 0x000000587f707223 */ /* 0x000fe200000108a9 */
[----:B0-----:R-:W-:Y:S01]  /*b770*/  FADD.FTZ R118, R182, R123 ;  /* 0x0000007bb6767221 */ /* 0x001fe20000010000 */
[----:B------:R-:W-:Y:S01]  /*b780*/  MUFU.EX2 R4, R107 ;  /* 0x0000006b00047308 */ /* 0x000fe20000000800 */
[----:B------:R-:W-:Y:S01]  /*b790*/  FADD.FTZ R116, R14, R7 ;  /* 0x000000070e747221 */ /* 0x000fe20000010000 */
[C---:B------:R-:W-:Y:S01]  /*b7a0*/  F2FP.BF16.F32.PACK_AB R182, R161.reuse, R182 ;  /* 0x000000b6a1b6723e */ /* 0x040fe200000010ff */
[----:B------:R-:W-:Y:S01]  /*b7b0*/  FADD.FTZ R115, R161, R118 ;  /* 0x00000076a1737221 */ /* 0x000fe20000010000 */
[----:B------:R-:W-:Y:S01]  /*b7c0*/  F2FP.BF16.F32.PACK_AB R193, R139, R104 ;  /* 0x000000688bc1723e */ /* 0x000fe200000010ff */
[----:B------:R-:W-:Y:S01]  /*b7d0*/  FADD.FTZ R7, R15, R116 ;  /* 0x000000740f077221 */ /* 0x000fe20000010000 */
[-C--:B------:R-:W-:Y:S01]  /*b7e0*/  FFMA.FTZ R116, R119, R88.reuse, -R169 ;  /* 0x0000005877747223 */ /* 0x080fe200000108a9 */
[----:B------:R-:W-:Y:S01]  /*b7f0*/  FADD.FTZ R120, R184, R115 ;  /* 0x00000073b8787221 */ /* 0x000fe20000010000 */
[----:B------:R-:W0:Y:S01]  /*b800*/  MUFU.EX2 R112, R112 ;  /* 0x0000007000707308 */ /* 0x000e220000000800 */
[C---:B------:R-:W-:Y:S01]  /*b810*/  FADD.FTZ R118, R94.reuse, R7 ;  /* 0x000000075e767221 */ /* 0x040fe20000010000 */
[-CC-:B------:R-:W-:Y:S01]  /*b820*/  FFMA.FTZ R115, R183, R88.reuse, -R169.reuse ;  /* 0x00000058b7737223 */ /* 0x180fe200000108a9 */
[----:B------:R-:W-:Y:S01]  /*b830*/  FADD.FTZ R117, R153, R120 ;  /* 0x0000007899757221 */ /* 0x000fe20000010000 */
[----:B------:R-:W-:Y:S01]  /*b840*/  F2FP.BF16.F32.PACK_AB R183, R94, R15 ;  /* 0x0000000f5eb7723e */ /* 0x000fe200000010ff */
[----:B------:R-:W-:Y:S01]  /*b850*/  FADD.FTZ R7, R23, R118 ;  /* 0x0000007617077221 */ /* 0x000fe20000010000 */
[-C--:B------:R-:W-:Y:S01]  /*b860*/  FFMA.FTZ R119, R187, R88.reuse, -R169 ;  /* 0x00000058bb777223 */ /* 0x080fe200000108a9 */
[----:B------:R-:W-:Y:S01]  /*b870*/  FADD.FTZ R118, R186, R117 ;  /* 0x00000075ba767221 */ /* 0x000fe20000010000 */
[----:B------:R-:W0:Y:S01]  /*b880*/  MUFU.EX2 R116, R116 ;  /* 0x0000007400747308 */ /* 0x000e220000000800 */
[C---:B------:R-:W-:Y:S01]  /*b890*/  FADD.FTZ R7, R96.reuse, R7 ;  /* 0x0000000760077221 */ /* 0x040fe20000010000 */
[----:B------:R-:W-:Y:S01]  /*b8a0*/  FFMA.FTZ R117, R185, R88, -R169 ;  /* 0x00000058b9757223 */ /* 0x000fe200000108a9 */
[----:B------:R-:W-:Y:S01]  /*b8b0*/  F2FP.BF16.F32.PACK_AB R185, R96, R23 ;  /* 0x0000001760b9723e */ /* 0x000fe200000010ff */
[----:B------:R-:W-:Y:S01]  /*b8c0*/  FMUL.FTZ R28, R28, R90 ;  /* 0x0000005a1c1c7220 */ /* 0x000fe20000410000 */
[----:B------:R-:W-:Y:S01]  /*b8d0*/  FADD.FTZ R120, R98, R7 ;  /* 0x0000000762787221 */ /* 0x000fe20000010000 */
[----:B------:R-:W-:Y:S01]  /*b8e0*/  FADD.FTZ R7, R21, R118 ;  /* 0x0000007615077221 */ /* 0x000fe20000010000 */
[----:B------:R-:W-:Y:S01]  /*b8f0*/  FFMA.FTZ R118, R99, R88, -R169 ;  /* 0x0000005863767223 */ /* 0x000fe200000108a9 */
[----:B------:R-:W0:Y:S01]  /*b900*/  MUFU.EX2 R94, R115 ;  /* 0x00000073005e7308 */ /* 0x000e220000000800 */
[C---:B------:R-:W-:Y:S01]  /*b910*/  FADD.FTZ R123, R155.reuse, R120 ;  /* 0x000000789b7b7221 */ /* 0x040fe20000010000 */
[----:B------:R-:W-:Y:S01]  /*b920*/  FADD.FTZ R120, R188, R7 ;  /* 0x00000007bc787221 */ /* 0x000fe20000010000 */
[----:B------:R-:W-:Y:S01]  /*b930*/  F2FP.BF16.F32.PACK_AB R187, R155, R98 ;  /* 0x000000629bbb723e */ /* 0x000fe200000010ff */
[----:B------:R-:W-:Y:S01]  /*b940*/  FFMA.FTZ R99, R189, R88, -R169 ;  /* 0x00000058bd637223 */ /* 0x000fe200000108a9 */
[----:B------:R-:W-:Y:S01]  /*b950*/  FADD.FTZ R122, R100, R123 ;  /* 0x0000007b647a7221 */ /* 0x000fe20000010000 */
[----:B------:R-:W-:Y:S01]  /*b960*/  FADD.FTZ R7, R145, R120 ;  /* 0x0000007891077221 */ /* 0x000fe20000010000 */
[----:B------:R-:W-:Y:S01]  /*b970*/  F2FP.BF16.F32.PACK_AB R184, R153, R184 ;  /* 0x000000b899b8723e */ /* 0x000fe200000010ff */
[----:B------:R-:W0:Y:S01]  /*b980*/  MUFU.EX2 R96, R117 ;  /* 0x0000007500607308 */ /* 0x000e220000000800 */
[----:B------:R-:W-:Y:S01]  /*b990*/  FADD.FTZ R123, R147, R122 ;  /* 0x0000007a937b7221 */ /* 0x000fe20000010000 */
[----:B------:R-:W-:Y:S01]  /*b9a0*/  FADD.FTZ R120, R190, R7 ;  /* 0x00000007be787221 */ /* 0x000fe20000010000 */
[----:B------:R-:W-:Y:S01]  /*b9b0*/  FFMA.FTZ R7, R191, R88, -R169 ;  /* 0x00000058bf077223 */ /* 0x000fe200000108a9 */
[----:B------:R-:W-:Y:S01]  /*b9c0*/  F2FP.BF16.F32.PACK_AB R186, R21, R186 ;  /* 0x000000ba15ba723e */ /* 0x000fe200000010ff */
[----:B------:R-:W-:Y:S01]  /*b9d0*/  FADD.FTZ R122, R102, R123 ;  /* 0x0000007b667a7221 */ /* 0x000fe20000010000 */
[----:B------:R-:W-:Y:S01]  /*b9e0*/  FADD.FTZ R123, R149, R120 ;  /* 0x00000078957b7221 */ /* 0x000fe20000010000 */
[----:B------:R-:W-:Y:S01]  /*b9f0*/  F2FP.BF16.F32.PACK_AB R188, R145, R188 ;  /* 0x000000bc91bc723e */ /* 0x000fe200000010ff */
[----:B------:R-:W0:Y:S01]  /*ba00*/  MUFU.EX2 R118, R118 ;  /* 0x0000007600767308 */ /* 0x000e220000000800 */
[----:B------:R-:W-:Y:S01]  /*ba10*/  FADD.FTZ R127, R151, R122 ;  /* 0x0000007a977f7221 */ /* 0x000fe20000010000 */
[----:B------:R-:W-:Y:S01]  /*ba20*/  FADD.FTZ R120, R192, R123 ;  /* 0x0000007bc0787221 */ /* 0x000fe20000010000 */
[----:B------:R-:W-:Y:S01]  /*ba30*/  F2FP.BF16.F32.PACK_AB R189, R147, R100 ;  /* 0x0000006493bd723e */ /* 0x000fe200000010ff */
[----:B------:R-:W-:Y:S01]  /*ba40*/  FMUL.FTZ R29, R29, R90 ;  /* 0x0000005a1d1d7220 */ /* 0x000fe20000410000 */
        /* <DEDUP_REMOVED lines=11> */
[----:B------:R-:W-:Y:S01]  /*bb00*/  FMUL.FTZ R33, R33, R90 ;  /* 0x0000005a21217220 */ /* 0x000fe20000410000 */
[----:B--2---:R-:W-:Y:S01]  /*bb10*/  FADD.FTZ R10, R106, R5 ;  /* 0x000000056a0a7221 */ /* 0x004fe20000010000 */
[----:B------:R-:W-:Y:S01]  /*bb20*/  FADD.FTZ R14, R196, R13 ;  /* 0x0000000dc40e7221 */ /* 0x000fe20000010000 */
[----:B------:R-:W-:Y:S01]  /*bb30*/  F2FP.BF16.F32.PACK_AB R194, R141, R194 ;  /* 0x000000c28dc2723e */ /* 0x000fe200000010ff */
[-C--:B------:R-:W-:Y:S01]  /*bb40*/  FMUL.FTZ R36, R36, R90.reuse ;  /* 0x0000005a24247220 */ /* 0x080fe20000410000 */
[----:B---3--:R-:W-:Y:S01]  /*bb50*/  FADD.FTZ R5, R197, R10 ;  /* 0x0000000ac5057221 */ /* 0x008fe20000010000 */
[----:B------:R-:W-:Y:S01]  /*bb60*/  FADD.FTZ R11, R157, R14 ;  /* 0x0000000e9d0b7221 */ /* 0x000fe20000010000 */
[----:B------:R-:W-:Y:S01]  /*bb70*/  F2FP.BF16.F32.PACK_AB R195, R106, R195 ;  /* 0x000000c36ac3723e */ /* 0x000fe200000010ff */
[----:B------:R-:W-:Y:S01]  /*bb80*/  FMUL.FTZ R37, R37, R90 ;  /* 0x0000005a25257220 */ /* 0x000fe20000410000 */
[----:B----4-:R-:W-:Y:S01]  /*bb90*/  FADD.FTZ R10, R108, R5 ;  /* 0x000000056c0a7221 */ /* 0x010fe20000010000 */
[----:B------:R-:W-:Y:S01]  /*bba0*/  FADD.FTZ R14, R198, R11 ;  /* 0x0000000bc60e7221 */ /* 0x000fe20000010000 */
[----:B------:R-:W-:Y:S01]  /*bbb0*/  F2FP.BF16.F32.PACK_AB R196, R157, R196 ;  /* 0x000000c49dc4723e */ /* 0x000fe200000010ff */
[-C--:B------:R-:W-:Y:S01]  /*bbc0*/  FMUL.FTZ R40, R40, R90.reuse ;  /* 0x0000005a28287220 */ /* 0x080fe20000410000 */
[----:B-----5:R-:W-:Y:S01]  /*bbd0*/  FADD.FTZ R5, R199, R10 ;  /* 0x0000000ac7057221 */ /* 0x020fe20000010000 */
[----:B------:R-:W-:Y:S01]  /*bbe0*/  FADD.FTZ R11, R129, R14 ;  /* 0x0000000e810b7221 */ /* 0x000fe20000010000 */
[----:B------:R-:W-:Y:S01]  /*bbf0*/  F2FP.BF16.F32.PACK_AB R197, R108, R197 ;  /* 0x000000c56cc5723e */ /* 0x000fe200000010ff */
[----:B------:R-:W-:Y:S01]  /*bc00*/  FMUL.FTZ R41, R41, R90 ;  /* 0x0000005a29297220 */ /* 0x000fe20000410000 */
[----:B------:R-:W-:Y:S01]  /*bc10*/  FADD.FTZ R10, R110, R5 ;  /* 0x000000056e0a7221 */ /* 0x000fe20000010000 */
[----:B------:R-:W-:Y:S01]  /*bc20*/  FADD.FTZ R14, R200, R11 ;  /* 0x0000000bc80e7221 */ /* 0x000fe20000010000 */
[----:B------:R-:W-:Y:S01]  /*bc30*/  F2FP.BF16.F32.PACK_AB R198, R129, R198 ;  /* 0x000000c681c6723e */ /* 0x000fe200000010ff */
[-C--:B------:R-:W-:Y:S01]  /*bc40*/  FMUL.FTZ R44, R44, R90.reuse ;  /* 0x0000005a2c2c7220 */ /* 0x080fe20000410000 */
[----:B------:R-:W-:Y:S01]  /*bc50*/  FADD.FTZ R5, R201, R10 ;  /* 0x0000000ac9057221 */ /* 0x000fe20000010000 */
[----:B------:R-:W-:Y:S01]  /*bc60*/  FADD.FTZ R11, R121, R14 ;  /* 0x0000000e790b7221 */ /* 0x000fe20000010000 */
[C---:B-1----:R-:W-:Y:S01]  /*bc70*/  F2FP.BF16.F32.PACK_AB R201, R6.reuse, R201 ;  /* 0x000000c906c9723e */ /* 0x042fe200000010ff */
[-C--:B------:R-:W-:Y:S01]  /*bc80*/  FMUL.FTZ R45, R45, R90.reuse ;  /* 0x0000005a2d2d7220 */ /* 0x080fe20000410000 */
        /* <DEDUP_REMOVED lines=8> */
[----:B0-----:R-:W-:Y:S01]  /*bd10*/  FADD.FTZ R10, R112, R5 ;  /* 0x00000005700a7221 */ /* 0x001fe20000010000 */
[----:B------:R-:W-:Y:S01]  /*bd20*/  FADD.FTZ R14, R204, R11 ;  /* 0x0000000bcc0e7221 */ /* 0x000fe20000010000 */
[----:B------:R-:W-:Y:S01]  /*bd30*/  F2FP.BF16.F32.PACK_AB R202, R125, R202 ;  /* 0x000000ca7dca723e */ /* 0x000fe200000010ff */
        /* <DEDUP_REMOVED lines=19> */
[----:B------:R-:W0:Y:S01]  /*be70*/  MUFU.EX2 R10, R99 ;  /* 0x00000063000a7308 */ /* 0x000e220000000800 */
[C---:B------:R-:W-:Y:S01]  /*be80*/  F2FP.BF16.F32.PACK_AB R209, R4.reuse, R209 ;  /* 0x000000d104d1723e */ /* 0x040fe200000010ff */
[----:B------:R-:W-:Y:S01]  /*be90*/  FADD.FTZ R5, R4, R5 ;  /* 0x0000000504057221 */ /* 0x000fe20000010000 */
[----:B------:R-:W-:Y:S01]  /*bea0*/  FADD.FTZ R6, R210, R11 ;  /* 0x0000000bd2067221 */ /* 0x000fe20000010000 */
[----:B------:R-:W-:Y:S01]  /*beb0*/  F2FP.BF16.F32.PACK_AB R207, R116, R207 ;  /* 0x000000cf74cf723e */ /* 0x000fe200000010ff */
[----:B------:R-:W-:Y:S01]  /*bec0*/  FMUL.FTZ R61, R61, R90 ;  /* 0x0000005a3d3d7220 */ /* 0x000fe20000410000 */
[----:B------:R-:W-:Y:S01]  /*bed0*/  FADD.FTZ R5, R94, R5 ;  /* 0x000000055e057221 */ /* 0x000fe20000010000 */
[----:B------:R-:W-:Y:S01]  /*bee0*/  FADD.FTZ R11, R109, R6 ;  /* 0x000000066d0b7221 */ /* 0x000fe20000010000 */
[----:B------:R1:W2:Y:S01]  /*bef0*/  MUFU.EX2 R14, R7 ;  /* 0x00000007000e7308 */ /* 0x0002a20000000800 */
[----:B------:R-:W-:Y:S01]  /*bf00*/  F2FP.BF16.F32.PACK_AB R208, R105, R208 ;  /* 0x000000d069d0723e */ /* 0x000fe200000010ff */
        /* <DEDUP_REMOVED lines=8> */
[----:B------:R-:W-:Y:S01]  /*bf90*/  FADD.FTZ R5, R118, R5 ;  /* 0x0000000576057221 */ /* 0x000fe20000010000 */
[----:B------:R-:W-:Y:S01]  /*bfa0*/  FADD.FTZ R6, R12, R11 ;  /* 0x0000000b0c067221 */ /* 0x000fe20000010000 */
[----:B------:R-:W-:Y:S01]  /*bfb0*/  IMAD.U32 R12, RZ, RZ, UR7 ;  /* 0x00000007ff0c7e24 */ /* 0x000fe2000f8e00ff */
[----:B------:R-:W-:Y:S01]  /*bfc0*/  R2UR UR7, R221 ;  /* 0x00000000dd0772ca */ /* 0x000fe200000e0000 */
[----:B------:R-:W-:Y:S01]  /*bfd0*/  FADD.FTZ R5, R98, R5 ;  /* 0x0000000562057221 */ /* 0x000fe20000010000 */
[----:B------:R-:W-:Y:S01]  /*bfe0*/  FADD.FTZ R11, R101, R6 ;  /* 0x00000006650b7221 */ /* 0x000fe20000010000 */
[----:B------:R-:W-:Y:S01]  /*bff0*/  F2FP.BF16.F32.PACK_AB R213, R118, R96 ;  /* 0x0000006076d5723e */ /* 0x000fe200000010ff */
[----:B------:R-:W-:Y:S01]  /*c000*/  FMUL.FTZ R68, R68, R90 ;  /* 0x0000005a44447220 */ /* 0x000fe20000410000 */
[C---:B------:R-:W-:Y:S01]  /*c010*/  FADD.FTZ R5, R103.reuse, R5 ;  /* 0x0000000567057221 */ /* 0x040fe20000010000 */
[----:B------:R-:W-:Y:S01]  /*c020*/  FADD.FTZ R4, R20, R11 ;  /* 0x0000000b14047221 */ /* 0x000fe20000010000 */
[----:B------:R-:W-:Y:S01]  /*c030*/  F2FP.BF16.F32.PACK_AB R215, R103, R98 ;  /* 0x0000006267d7723e */ /* 0x000fe200000010ff */
[----:B------:R-:W-:Y:S01]  /*c040*/  FMUL.FTZ R69, R69, R90 ;  /* 0x0000005a45457220 */ /* 0x000fe20000410000 */
[----:B0-----:R-:W-:Y:S01]  /*c050*/  FADD.FTZ R5, R10, R5 ;  /* 0x000000050a057221 */ /* 0x001fe20000010000 */
[----:B-1----:R-:W-:Y:S01]  /*c060*/  FADD.FTZ R7, R165, R4 ;  /* 0x00000004a5077221 */ /* 0x002fe20000010000 */
[C---:B------:R-:W-:Y:S01]  /*c070*/  F2FP.BF16.F32.PACK_AB R217, R91.reuse, R10 ;  /* 0x0000000a5bd9723e */ /* 0x040fe200000010ff */
[-C--:B------:R-:W-:Y:S01]  /*c080*/  FMUL.FTZ R72, R72, R90.reuse ;  /* 0x0000005a48487220 */ /* 0x080fe20000410000 */
[----:B------:R-:W-:Y:S01]  /*c090*/  FADD.FTZ R5, R91, R5 ;  /* 0x000000055b057221 */ /* 0x000fe20000010000 */
[----:B------:R-:W-:Y:S01]  /*c0a0*/  FADD.FTZ R4, R92, R7 ;  /* 0x000000075c047221 */ /* 0x000fe20000010000 */
[----:B------:R-:W-:Y:S01]  /*c0b0*/  MOV R11, UR7 ;  /* 0x00000007000b7c02 */ /* 0x000fe20008000f00 */
[----:B------:R-:W-:Y:S01]  /*c0c0*/  FMUL.FTZ R73, R73, R90 ;  /* 0x0000005a49497220 */ /* 0x000fe20000410000 */
[----:B--2---:R-:W-:Y:S01]  /*c0d0*/  FADD.FTZ R5, R14, R5 ;  /* 0x000000050e057221 */ /* 0x004fe20000010000 */
[----:B------:R-:W-:Y:S01]  /*c0e0*/  FADD.FTZ R7, R93, R4 ;  /* 0x000000045d077221 */ /* 0x000fe20000010000 */
[C---:B------:R-:W-:Y:S01]  /*c0f0*/  F2FP.BF16.F32.PACK_AB R219, R95.reuse, R14 ;  /* 0x0000000e5fdb723e */ /* 0x040fe200000010ff */
[-C--:B------:R-:W-:Y:S01]  /*c100*/  FMUL.FTZ R76, R76, R90.reuse ;  /* 0x0000005a4c4c7220 */ /* 0x080fe20000410000 */
[----:B------:R-:W-:Y:S01]  /*c110*/  FADD.FTZ R6, R95, R5 ;  /* 0x000000055f067221 */ /* 0x000fe20000010000 */
[-C--:B------:R-:W-:Y:S01]  /*c120*/  FMUL.FTZ R77, R77, R90.reuse ;  /* 0x0000005a4d4d7220 */ /* 0x080fe20000410000 */
[-C--:B------:R-:W-:Y:S01]  /*c130*/  FMUL.FTZ R80, R80, R90.reuse ;  /* 0x0000005a50507220 */ /* 0x080fe20000410000 */
[-C--:B------:R-:W-:Y:S01]  /*c140*/  FMUL.FTZ R81, R81, R90.reuse ;  /* 0x0000005a51517220 */ /* 0x080fe20000410000 */
[-C--:B------:R-:W-:Y:S01]  /*c150*/  FMUL.FTZ R84, R84, R90.reuse ;  /* 0x0000005a54547220 */ /* 0x080fe20000410000 */
[----:B------:R-:W-:Y:S01]  /*c160*/  FMUL.FTZ R85, R85, R90 ;  /* 0x0000005a55557220 */ /* 0x000fe20000410000 */
[-C--:B------:R-:W-:Y:S01]  /*c170*/  FMUL.FTZ R26, R26, R167.reuse ;  /* 0x000000a71a1a7220 */ /* 0x080fe20000410000 */
        /* <DEDUP_REMOVED lines=30> */
[----:B------:R-:W-:Y:S01]  /*c360*/  FMUL.FTZ R87, R87, R167 ;  /* 0x000000a757577220 */ /* 0x000fe20000410000 */
[----:B------:R-:W-:-:S02]  /*c370*/  IMAD.MOV.U32 R4, RZ, RZ, R9 ;  /* 0x000000ffff047224 */ /* 0x000fc400078e0009 */
[----:B------:R-:W-:Y:S01]  /*c380*/  IMAD.MOV.U32 R5, RZ, RZ, R89 ;  /* 0x000000ffff057224 */ /* 0x000fe200078e0059 */
[----:B------:R-:W-:Y:S06]  /*c390*/  @P2 BRA `(.L_x_28) ;  /* 0xffffffa800942947 */ /* 0x000fec000383ffff */
.L_x_19:
[----:B------:R-:W-:Y:S06]  /*c3a0*/  BAR.ARV 0x8, 0x180 ;  /* 0x0206000000007b1d */ /* 0x000fec0000002000 */
[----:B------:R-:W-:Y:S05]  /*c3b0*/  @!P0 BRA `(.L_x_29) ;  /* 0x0000000000048947 */ /* 0x000fea0003800000 */
[----:B------:R-:W-:Y:S01]  /*c3c0*/  BPT.TRAP 0x1 ;  /* 0x000000040000795c */ /* 0x000fe20000300000 */
.L_x_29:
[----:B------:R-:W-:Y:S02]  /*c3d0*/  R2UR UR5, R221 ;  /* 0x00000000dd0572ca */ /* 0x000fe400000e0000 */
[----:B------:R-:W-:-:S11]  /*c3e0*/  R2UR UR4, R16 ;  /* 0x00000000100472ca */ /* 0x000fd600000e0000 */
[----:B------:R-:W-:Y:S02]  /*c3f0*/  IMAD.U32 R2, RZ, RZ, UR5 ;  /* 0x00000005ff027e24 */ /* 0x000fe4000f8e00ff */
[----:B------:R-:W-:-:S03]  /*c400*/  LEA R11, R0, UR4, 0x3 ;  /* 0x00000004000b7c11 */ /* 0x000fc6000f8e18ff */
[----:B------:R-:W-:-:S04]  /*c410*/  SHF.L.U32 R2, R2, 0x1f, RZ ;  /* 0x0000001f02027819 */ /* 0x000fc800000006ff */
[----:B------:R0:W1:Y:S01]  /*c420*/  SYNCS.PHASECHK.TRANS64.TRYWAIT P2, [R11+URZ+0x34850], R2 ;  /* 0x034850020b0075a7 */ /* 0x000062000804017f */
[----:B------:R-:W-:Y:S05]  /*c430*/  @!P0 BRA `(.L_x_30) ;  /* 0x0000000000048947 */ /* 0x000fea0003800000 */
[----:B------:R-:W-:Y:S01]  /*c440*/  BPT.TRAP 0x1 ;  /* 0x000000040000795c */ /* 0x000fe20000300000 */
.L_x_30:
[----:B-1----:R-:W-:Y:S05]  /*c450*/  @P2 BRA `(.L_x_31) ;  /* 0x0000000000082947 */ /* 0x002fea0003800000 */
[----:B------:R-:W1:Y:S02]  /*c460*/  SYNCS.PHASECHK.TRANS64.TRYWAIT P0, [R11+URZ+0x34850], R2 ;  /* 0x034850020b0075a7 */ /* 0x000e64000800017f */
[----:B-1----:R-:W-:Y:S05]  /*c470*/  @!P0 BRA `(.L_x_32) ;  /* 0x0000005c00fc8947 */ /* 0x002fea0003800000 */
.L_x_31:
[----:B------:R-:W-:Y:S01]  /*c480*/  R2UR UR4, R16 ;  /* 0x00000000100472ca */ /* 0x000fe200000e0000 */
[----:B------:R-:W-:Y:S01]  /*c490*/  WARPGROUP.ARRIVE ;  /* 0x00000000000079c5 */ /* 0x000fe20000000000 */
[----:B------:R-:W-:Y:S01]  /*c4a0*/  R2UR UR5, R0 ;  /* 0x00000000000572ca */ /* 0x000fe200000e0000 */
[----:B------:R-:W-:Y:S01]  /*c4b0*/  UMOV UR7, 0x40000040 ;  /* 0x4000004000077882 */ /* 0x000fe20000000000 */
[----:B------:R-:W2:Y:S01]  /*c4c0*/  SHFL.BFLY PT, R0, R7, 0x2, 0x1f ;  /* 0x0c401f0007007f89 */ /* 0x000ea200000e0000 */
[----:B------:R-:W-:Y:S01]  /*c4d0*/  IMAD.MOV.U32 R8, RZ, RZ, RZ ;  /* 0x000000ffff087224 */ /* 0x000fe200078e00ff */
[----:B------:R-:W-:Y:S01]  /*c4e0*/  MOV R17, RZ ;  /* 0x000000ff00117202 */ /* 0x000fe20000000f00 */
[----:B------:R-:W-:Y:S01]  /*c4f0*/  IMAD.MOV.U32 R16, RZ, RZ, -0x800000 ;  /* 0xff800000ff107424 */ /* 0x000fe200078e00ff */
[----:B------:R-:W0:Y:S05]  /*c500*/  SHFL.BFLY PT, R3, R6, 0x2, 0x1f ;  /* 0x0c401f0006037f89 */ /* 0x000e2a00000e0000 */
[----:B------:R-:W-:-:S04]  /*c510*/  UIADD3 UR4, UR4, 0x400, URZ ;  /* 0x0000040004047890 */ /* 0x000fc8000fffe03f */
[----:B------:R-:W-:-:S04]  /*c520*/  USHF.R.U32.HI UR4, URZ, 0x4, UR4 ;  /* 0x000000043f047899 */ /* 0x000fc80008011604 */
[----:B------:R-:W-:-:S04]  /*c530*/  ULOP3.LUT UR4, UR4, 0x3fff, URZ, 0xc0, !UPT ;  /* 0x00003fff04047892 */ /* 0x000fc8000f8ec03f */
[----:B------:R-:W-:Y:S01]  /*c540*/  ULOP3.LUT UR4, UR4, 0x5800000, URZ, 0xfc, !UPT ;  /* 0x0580000004047892 */ /* 0x000fe2000f8efc3f */
[----:B--2---:R-:W-:-:S03]  /*c550*/  FADD.FTZ R0, R0, R7 ;  /* 0x0000000700007221 */ /* 0x004fc60000010000 */
[----:B------:R-:W-:Y:S01]  /*c560*/  UIMAD UR4, UR5, 0xb00, UR4 ;  /* 0x00000b00050478a4 */ /* 0x000fe2000f8e0204 */
[----:B01----:R-:W-:Y:S02]  /*c570*/  FADD.FTZ R2, R3, R6 ;  /* 0x0000000603027221 */ /* 0x003fe40000010000 */
[----:B------:R-:W0:Y:S04]  /*c580*/  SHFL.BFLY PT, R3, R0, 0x1, 0x1f ;  /* 0x0c201f0000037f89 */ /* 0x000e2800000e0000 */
[----:B------:R-:W-:Y:S02]  /*c590*/  UMOV UR6, UR4 ;  /* 0x0000000400067c82 */ /* 0x000fe40008000000 */
[----:B------:R-:W-:Y:S01]  /*c5a0*/  HGMMA.64x128x16.F32.BF16 R24, R176, gdesc[UR4].tnspB, R24, gsb0 ;  /* 0x41e00004b0187df0 */ /* 0x000fe20008001818 */
[----:B------:R-:W-:Y:S01]  /*c5b0*/  UIADD3 UR6, UR4, 0x80, URZ ;  /* 0x0000008004067890 */ /* 0x000fe2000fffe03f */
[----:B------:R-:W1:Y:S01]  /*c5c0*/  SHFL.BFLY PT, R5, R2, 0x1, 0x1f ;  /* 0x0c201f0002057f89 */ /* 0x000e6200000e0000 */
[----:B------:R-:W-:Y:S01]  /*c5d0*/  UMOV UR7, 0x40000040 ;  /* 0x4000004000077882 */ /* 0x000fe20000000000 */
[----:B0-----:R-:W-:Y:S01]  /*c5e0*/  FADD.FTZ R10, R0, R3 ;  /* 0x00000003000a7221 */ /* 0x001fe20000010000 */
[----:B------:R-:W-:-:S04]  /*c5f0*/  IMAD.MOV.U32 R0, RZ, RZ, -0x800000 ;  /* 0xff800000ff007424 */ /* 0x000fc800078e00ff */
[----:B------:R-:W-:Y:S01]  /*c600*/  FSETP.NE.FTZ.AND P0, PT, R10, RZ, PT ;  /* 0x000000ff0a00720b */ /* 0x000fe20003f15000 */
[----:B-1----:R-:W-:Y:S01]  /*c610*/  FADD.FTZ R12, R2, R5 ;  /* 0x00000005020c7221 */ /* 0x002fe20000010000 */
[----:B------:R-:W-:-:S04]  /*c620*/  @!P1 VIADD R5, R11, 0x34860 ;  /* 0x000348600b059836 */ /* 0x000fc80000000000 */
[----:B------:R-:W-:Y:S02]  /*c630*/  FSETP.NE.FTZ.AND P2, PT, R12, RZ, PT ;  /* 0x000000ff0c00720b */ /* 0x000fe40003f55000 */
[----:B------:R-:W-:-:S05]  /*c640*/  @!P1 PRMT R5, RZ, 0x654, R5 ;  /* 0x00000654ff059816 */ /* 0x000fca0000000005 */
[----:B------:R-:W0:Y:S01]  /*c650*/  @P0 MUFU.LG2 R3, R10 ;  /* 0x0000000a00030308 */ /* 0x000e220000000c00 */
[----:B------:R-:W-:-:S05]  /*c660*/  @P0 FMUL.FTZ R2, R88, 0.69314718246459960938 ;  /* 0x3f31721858020820 */ /* 0x000fca0000410000 */
[----:B------:R-:W-:Y:S02]  /*c670*/  @P2 FMUL.FTZ R7, R88, 0.69314718246459960938 ;  /* 0x3f31721858072820 */ /* 0x000fe40000410000 */
[----:B------:R-:W1:Y:S08]  /*c680*/  @P2 MUFU.LG2 R4, R12 ;  /* 0x0000000c00042308 */ /* 0x000e700000000c00 */
[----:B------:R-:W2:Y:S01]  /*c690*/  @P0 MUFU.RCP R8, R10 ;  /* 0x0000000a00080308 */ /* 0x000ea20000001000 */
[----:B0-----:R-:W-:-:S04]  /*c6a0*/  @P0 FMUL.FTZ R3, R3, 0.69314718246459960938 ;  /* 0x3f31721803030820 */ /* 0x001fc80000410000 */
[----:B------:R-:W-:Y:S01]  /*c6b0*/  @P0 FFMA.FTZ R16, R2, R89, R3 ;  /* 0x0000005902100223 */ /* 0x000fe20000010003 */
[----:B------:R-:W-:Y:S02]  /*c6c0*/  PLOP3.LUT P0, PT, PT, PT, PT, 0x8, 0x0 ;  /* 0x000000000000781c */ /* 0x000fe40003f0e170 */
[----:B------:R-:W0:Y:S01]  /*c6d0*/  @P2 MUFU.RCP R17, R12 ;  /* 0x0000000c00112308 */ /* 0x000e220000001000 */
[----:B-1----:R-:W-:-:S04]  /*c6e0*/  @P2 FMUL.FTZ R4, R4, 0.69314718246459960938 ;  /* 0x3f31721804042820 */ /* 0x002fc80000410000 */
[----:B------:R-:W-:Y:S01]  /*c6f0*/  @P2 FFMA.FTZ R0, R7, R9, R4 ;  /* 0x0000000907002223 */ /* 0x000fe20000010004 */
[----:B------:R-:W-:Y:S02]  /*c700*/  WARPGROUP.DEPBAR.LE gsb0, 0x0 ;  /* 0x00008000000079c5 */ /* 0x000fe40000010000 */
[----:B------:R-:W-:-:S06]  /*c710*/  WARPGROUP.ARRIVE ;  /* 0x00000000000079c5 */ /* 0x000fcc0000000000 */
[----:B------:R-:W-:Y:S01]  /*c720*/  HGMMA.64x128x16.F32.BF16 R24, R180, gdesc[UR4].tnspB, R24, gsb0 ;  /* 0x41e00004b4187df0 */ /* 0x000fe20008001818 */
[----:B------:R-:W-:Y:S01]  /*c730*/  UIADD3 UR6, UR4, 0x100, URZ ;  /* 0x0000010004067890 */ /* 0x000fe2000fffe03f */
[----:B------:R-:W-:Y:S01]  /*c740*/  UMOV UR7, 0x40000040 ;  /* 0x4000004000077882 */ /* 0x000fe20000000000 */
[----:B------:R-:W-:Y:S02]  /*c750*/  WARPGROUP.DEPBAR.LE gsb0, 0x0 ;  /* 0x00008000000079c5 */ /* 0x000fe40000010000 */
[----:B------:R-:W-:-:S07]  /*c760*/  WARPGROUP.ARRIVE ;  /* 0x00000000000079c5 */ /* 0x000fce0000000000 */
        /* <DEDUP_REMOVED lines=33> */
[----:B------:R-:W-:Y:S01]  /*c980*/  UIADD3 UR4, UR4, 0x500, URZ ;  /* 0x0000050004047890 */ /* 0x000fe2000fffe03f */
[----:B------:R-:W-:Y:S02]  /*c990*/  WARPGROUP.DEPBAR.LE gsb0, 0x0 ;  /* 0x00008000000079c5 */ /* 0x000fe40000010000 */
[----:B------:R-:W-:-:S06]  /*c9a0*/  WARPGROUP.ARRIVE ;  /* 0x00000000000079c5 */ /* 0x000fcc0000000000 */
[----:B------:R-:W-:Y:S01]  /*c9b0*/  HGMMA.64x128x16.F32.BF16 R24, R212, gdesc[UR4].tnspB, R24, gsb0 ;  /* 0x41e00004d4187df0 */ /* 0x000fe20008001818 */
[----:B------:R-:W-:Y:S01]  /*c9c0*/  UMOV UR6, UR4 ;  /* 0x0000000400067c82 */ /* 0x000fe20008000000 */
[----:B------:R-:W-:Y:S01]  /*c9d0*/  UMOV UR7, 0x40000040 ;  /* 0x4000004000077882 */ /* 0x000fe20000000000 */
[----:B------:R-:W-:Y:S02]  /*c9e0*/  WARPGROUP.DEPBAR.LE gsb0, 0x0 ;  /* 0x00008000000079c5 */ /* 0x000fe40000010000 */
[----:B------:R-:W-:-:S07]  /*c9f0*/  WARPGROUP.ARRIVE ;  /* 0x00000000000079c5 */ /* 0x000fce0000000000 */
[----:B------:R-:W-:Y:S03]  /*ca00*/  HGMMA.64x128x16.F32.BF16 R24, R216, gdesc[UR4].tnspB, R24, gsb0 ;  /* 0x41e00004d8187df0 */ /* 0x000fe60008001818 */
[----:B------:R-:W-:Y:S02]  /*ca10*/  WARPGROUP.DEPBAR.LE gsb0, 0x0 ;  /* 0x00008000000079c5 */ /* 0x000fe40000010000 */
[-C--:B--2---:R-:W-:Y:S01]  /*ca20*/  FMUL.FTZ R94, R36, R8.reuse ;  /* 0x00000008245e7220 */ /* 0x084fe20000410000 */
        /* <DEDUP_REMOVED lines=11> */
[-C--:B0-----:R-:W-:Y:S01]  /*cae0*/  FMUL.FTZ R40, R30, R17.reuse ;  /* 0x000000111e287220 */ /* 0x081fe20000410000 */
[-C--:B------:R-:W-:Y:S01]  /*caf0*/  FMUL.FTZ R41, R31, R17.reuse ;  /* 0x000000111f297220 */ /* 0x080fe20000410000 */
[----:B------:R0:W-:Y:S01]  /*cb00*/  @!P1 SYNCS.ARRIVE.TRANS64.RED.A1T0 RZ, [R5+URZ], RZ ;  /* 0x000000ff05ff99a7 */ /* 0x0001e2000810043f */
        /* <DEDUP_REMOVED lines=49> */
[----:B------:R-:W-:-:S07]  /*ce20*/  FMUL.FTZ R87, R87, R17 ;  /* 0x0000001157577220 */ /* 0x000fce0000410000 */
.L_x_12:
[----:B------:R-:W-:Y:S05]  /*ce30*/  @P0 BRA `(.L_x_33) ;  /* 0x0000001400600947 */ /* 0x000fea0003800000 */
[----:B------:R-:W0:Y:S01]  /*ce40*/  S2R R17, SR_TID.X ;  /* 0x0000000000117919 */ /* 0x000e220000002100 */
[----:B------:R-:W1:Y:S01]  /*ce50*/  LDC R71, c[0x0][0xbe8] ;  /* 0x0002fa00ff477b82 */ /* 0x000e620000000800 */
[----:B------:R-:W-:Y:S01]  /*ce60*/  R2UR UR13, R19 ;  /* 0x00000000130d72ca */ /* 0x000fe200000e0000 */
[----:B------:R-:W-:Y:S01]  /*ce70*/  ULDC.64 UR8, c[0x0][0xbd0] ;  /* 0x0002f40000087ab9 */ /* 0x000fe20000000a00 */
[----:B------:R-:W2:Y:S01]  /*ce80*/  S2R R64, SR_CTAID.X ;  /* 0x0000000000407919 */ /* 0x000ea20000002500 */
[----:B------:R-:W-:Y:S01]  /*ce90*/  ULDC.64 UR14, c[0x0][0x208] ;  /* 0x00008200000e7ab9 */ /* 0x000fe20000000a00 */
[----:B------:R-:W-:Y:S03]  /*cea0*/  BSSY B0, `(.L_x_34) ;  /* 0x00000eb000007945 */ /* 0x000fe60003800000 */
[----:B------:R-:W3:Y:S06]  /*ceb0*/  S2UR UR12, SR_CTAID.Z ;  /* 0x00000000000c79c3 */ /* 0x000eec0000002700 */
[----:B------:R-:W-:-:S02]  /*cec0*/  USHF.R.S32.HI UR7, URZ, 0x1f, UR13 ;  /* 0x0000001f3f077899 */ /* 0x000fc4000801140d */
[----:B------:R-:W4:Y:S01]  /*ced0*/  LDC.64 R68, c[0x0][0xbd8] ;  /* 0x0002f600ff447b82 */ /* 0x000f220000000a00 */
[----:B------:R-:W-:Y:S02]  /*cee0*/  UIMAD.WIDE.U32 UR4, UR13, UR8, URZ ;  /* 0x000000080d0472a5 */ /* 0x000fe4000f8e003f */
[----:B------:R-:W-:-:S04]  /*cef0*/  UIMAD UR6, UR7, UR8, URZ ;  /* 0x00000008070672a4 */ /* 0x000fc8000f8e023f */
[----:B------:R-:W-:Y:S01]  /*cf00*/  UIMAD UR6, UR13, UR9, UR6 ;  /* 0x000000090d0672a4 */ /* 0x000fe2000f8e0206 */
[----:B-1----:R-:W-:Y:S01]  /*cf10*/  ISETP.NE.AND P0, PT, R71, 0x1, PT ;  /* 0x000000014700780c */ /* 0x002fe20003f05270 */
[----:B------:R-:W1:Y:S01]  /*cf20*/  S2UR UR11, SR_CTAID.Y ;  /* 0x00000000000b79c3 */ /* 0x000e620000002600 */
[----:B------:R-:W-:Y:S01]  /*cf30*/  ULDC.64 UR8, c[0x0][0xb38] ;  /* 0x0002ce0000087ab9 */ /* 0x000fe20000000a00 */
[----:B------:R-:W-:Y:S02]  /*cf40*/  UIADD3 UR6, UR5, UR6, URZ ;  /* 0x0000000605067290 */ /* 0x000fe4000fffe03f */
[----:B------:R-:W-:Y:S01]  /*cf50*/  UIMAD UR7, UR7, UR8, URZ ;  /* 0x00000008070772a4 */ /* 0x000fe2000f8e023f */
[----:B0-----:R-:W-:Y:S01]  /*cf60*/  VIADD R59, R17, 0xffffff80 ;  /* 0xffffff80113b7836 */ /* 0x001fe20000000000 */
[----:B---3--:R-:W-:Y:S02]  /*cf70*/  USHF.R.S32.HI UR10, URZ, 0x1f, UR12 ;  /* 0x0000001f3f0a7899 */ /* 0x008fe4000801140c */
[----:B------:R-:W1:Y:S02]  /*cf80*/  LDC R75, c[0x0][0xc50] ;  /* 0x00031400ff4b7b82 */ /* 0x000e640000000800 */
[----:B------:R-:W-:-:S04]  /*cf90*/  SHF.R.S32.HI R22, RZ, 0x1f, R59 ;  /* 0x0000001fff167819 */ /* 0x000fc8000001143b */
[CC--:B------:R-:W-:Y:S02]  /*cfa0*/  LEA.HI R17, R22.reuse, R59.reuse, RZ, 0x7 ;  /* 0x0000003b16117211 */ /* 0x0c0fe400078f38ff */
[----:B------:R-:W0:Y:S01]  /*cfb0*/  LDC.64 R72, c[0x0][0xb40] ;  /* 0x0002d000ff487b82 */ /* 0x000e220000000a00 */
[----:B------:R-:W-:Y:S02]  /*cfc0*/  LEA.HI R22, R22, R59, RZ, 0x2 ;  /* 0x0000003b16167211 */ /* 0x000fe400078f10ff */
[----:B------:R-:W-:Y:S02]  /*cfd0*/  LOP3.LUT R18, R17, 0xffffff80, RZ, 0xc0, !PT ;  /* 0xffffff8011127812 */ /* 0x000fe400078ec0ff */
[----:B------:R-:W-:Y:S02]  /*cfe0*/  SHF.R.S32.HI R58, RZ, 0x7, R17 ;  /* 0x00000007ff3a7819 */ /* 0x000fe40000011411 */
[----:B------:R-:W-:Y:S01]  /*cff0*/  LOP3.LUT R22, R22, 0xfffffffc, RZ, 0xc0, !PT ;  /* 0xfffffffc16167812 */ /* 0x000fe200078ec0ff */
[----:B------:R-:W-:Y:S01]  /*d000*/  IMAD.IADD R70, R59, 0x1, -R18 ;  /* 0x000000013b467824 */ /* 0x000fe200078e0a12 */
[----:B------:R-:W-:Y:S01]  /*d010*/  LEA.HI R17, R17, R58, RZ, 0x1 ;  /* 0x0000003a11117211 */ /* 0x000fe200078f08ff */
[----:B------:R-:W3:Y:S02]  /*d020*/  @P0 LDC R67, c[0x0][0xbf0] ;  /* 0x0002fc00ff430b82 */ /* 0x000ee40000000800 */
[----:B------:R-:W-:Y:S01]  /*d030*/  IMAD.IADD R22, R59, 0x1, -R22 ;  /* 0x000000013b167824 */ /* 0x000fe200078e0a16 */
[----:B------:R-:W-:-:S02]  /*d040*/  SHF.R.S32.HI R63, RZ, 0x1f, R70 ;  /* 0x0000001fff3f7819 */ /* 0x000fc40000011446 */
[----:B------:R-:W-:Y:S02]  /*d050*/  LOP3.LUT R17, R17, 0x3fffffe, RZ, 0xc0, !PT ;  /* 0x03fffffe11117812 */ /* 0x000fe400078ec0ff */
[----:B------:R-:W-:Y:S01]  /*d060*/  LEA.HI R77, R63, R70, RZ, 0x2 ;  /* 0x000000463f4d7211 */ /* 0x000fe200078f10ff */
[----:B------:R-:W5:Y:S01]  /*d070*/  @P0 LDC R79, c[0x0][0xbec] ;  /* 0x0002fb00ff4f0b82 */ /* 0x000f620000000800 */
[----:B------:R-:W-:Y:S02]  /*d080*/  IADD3 R17, R58, -R17, RZ ;  /* 0x800000113a117210 */ /* 0x000fe40007ffe0ff */
[--C-:B------:R-:W-:Y:S02]  /*d090*/  SHF.R.S32.HI R18, RZ, 0x2, R77.reuse ;  /* 0x00000002ff127819 */ /* 0x100fe4000001144d */
[----:B------:R-:W-:Y:S01]  /*d0a0*/  SHF.R.S32.HI R23, RZ, 0x1f, R77 ;  /* 0x0000001fff177819 */ /* 0x000fe2000001144d */
[----:B0-----:R-:W-:Y:S01]  /*d0b0*/  IMAD R66, R72, UR10, RZ ;  /* 0x0000000a48427c24 */ /* 0x001fe2000f8e02ff */
[----:B------:R-:W-:Y:S01]  /*d0c0*/  LEA.HI R58, R22, R22, RZ, 0x1 ;  /* 0x00000016163a7211 */ /* 0x000fe200078f08ff */
[----:B------:R-:W0:Y:S01]  /*d0d0*/  @P0 LDC R74, c[0x0][0xbf0] ;  /* 0x0002fc00ff4a0b82 */ /* 0x000e220000000800 */
[----:B------:R-:W-:-:S02]  /*d0e0*/  LEA.HI R23, R23, R18, RZ, 0x3 ;  /* 0x0000001217177211 */ /* 0x000fc400078f18ff */
[----:B------:R-:W-:Y:S02]  /*d0f0*/  LOP3.LUT R59, R58, 0x1ffffffe, RZ, 0xc0, !PT ;  /* 0x1ffffffe3a3b7812 */ /* 0x000fe400078ec0ff */
[----:B------:R-:W-:Y:S02]  /*d100*/  LOP3.LUT R23, R23, 0xfffffff8, RZ, 0xc0, !PT ;  /* 0xfffffff817177812 */ /* 0x000fe400078ec0ff */
[----:B------:R-:W-:Y:S01]  /*d110*/  LOP3.LUT R77, R77, 0x7ffffffc, RZ, 0xc0, !PT ;  /* 0x7ffffffc4d4d7812 */ /* 0x000fe200078ec0ff */
[----:B------:R-:W-:Y:S02]  /*d120*/  IMAD.IADD R58, R22, 0x1, -R59 ;  /* 0x00000001163a7824 */ /* 0x000fe400078e0a3b */
[----:B------:R-:W-:Y:S01]  /*d130*/  IMAD.IADD R23, R18, 0x1, -R23 ;  /* 0x0000000112177824 */ /* 0x000fe200078e0a17 */
[----:B------:R-:W-:Y:S01]  /*d140*/  LEA.HI R18, R63, R70, RZ, 0x5 ;  /* 0x000000463f127211 */ /* 0x000fe200078f28ff */
[----:B------:R-:W-:Y:S01]  /*d150*/  IMAD.U32 R22, RZ, RZ, UR4 ;  /* 0x00000004ff167e24 */ /* 0x000fe2000f8e00ff */
[----:B------:R-:W1:Y:S02]  /*d160*/  @P0 LDC R63, c[0x0][0xbec] ;  /* 0x0002fb00ff3f0b82 */ /* 0x000e640000000800 */
[----:B------:R-:W-:-:S05]  /*d170*/  SHF.R.S32.HI R18, RZ, 0x5, R18 ;  /* 0x00000005ff127819 */ /* 0x000fca0000011412 */
[----:B------:R-:W-:Y:S01]  /*d180*/  IMAD R18, R18, 0x10, R23 ;  /* 0x0000001012127824 */ /* 0x000fe200078e0217 */
[----:B------:R-:W-:Y:S01]  /*d190*/  MOV R23, UR5 ;  /* 0x0000000500177c02 */ /* 0x000fe20008000f00 */
[----:B------:R-:W-:Y:S01]  /*d1a0*/  IMAD.U32 R23, RZ, RZ, UR6 ;  /* 0x00000006ff177e24 */ /* 0x000fe2000f8e00ff */
[----:B------:R-:W-:Y:S01]  /*d1b0*/  UIMAD.WIDE.U32 UR4, UR13, UR8, URZ ;  /* 0x000000080d0472a5 */ /* 0x000fe2000f8e003f */
[----:B------:R-:W-:Y:S01]  /*d1c0*/  IMAD R17, R17, 0x40, R18 ;  /* 0x0000004011117824 */ /* 0x000fe200078e0212 */
[----:B------:R-:W-:Y:S01]  /*d1d0*/  UIMAD UR6, UR13, UR9, UR7 ;  /* 0x000000090d0672a4 */ /* 0x000fe2000f8e0207 */
[----:B----4-:R-:W-:Y:S02]  /*d1e0*/  IMAD R18, R68, UR10, RZ ;  /* 0x0000000a44127c24 */ /* 0x010fe4000f8e02ff */
[----:B------:R-:W-:Y:S01]  /*d1f0*/  IMAD R58, R58, 0x8, R17 ;  /* 0x000000083a3a7824 */ /* 0x000fe200078e0211 */
[----:B------:R-:W-:Y:S01]  /*d200*/  UIADD3 UR6, UR5, UR6, URZ ;  /* 0x0000000605067290 */ /* 0x000fe2000fffe03f */
[----:B------:R-:W-:Y:S01]  /*d210*/  IMAD R65, R69, UR12, R18 ;  /* 0x0000000c45417c24 */ /* 0x000fe2000f8e0212 */
[----:B------:R-:W-:Y:S01]  /*d220*/  ULDC.64 UR8, c[0x0][0xb28] ;  /* 0x0002ca0000087ab9 */ /* 0x000fe20000000a00 */
[----:B--2---:R-:W-:Y:S01]  /*d230*/  IMAD R18, R64, 0x80, R58 ;  /* 0x0000008040127824 */ /* 0x004fe200078e023a */
[----:B------:R-:W-:Y:S01]  /*d240*/  MOV R58, UR4 ;  /* 0x00000004003a7c02 */ /* 0x000fe20008000f00 */
[----:B------:R-:W-:-:S04]  /*d250*/  IMAD.WIDE.U32 R22, R68, UR12, R22 ;  /* 0x0000000c44167c25 */ /* 0x000fc8000f8e0016 */
[----:B------:R-:W-:Y:S01]  /*d260*/  IMAD R68, RZ, RZ, -UR13 ;  /* 0x8000000dff447e24 */ /* 0x000fe2000f8e02ff */
[----:B------:R-:W-:Y:S01]  /*d270*/  IADD3 R23, R23, R65, RZ ;  /* 0x0000004117177210 */ /* 0x000fe20007ffe0ff */
[----:B-1----:R-:W-:-:S04]  /*d280*/  @P0 IMAD.HI.U32 R62, R18, R63, RZ ;  /* 0x0000003f123e0227 */ /* 0x002fc800078e00ff */
[----:B------:R-:W-:Y:S01]  /*d290*/  IMAD.U32 R59, RZ, RZ, UR5 ;  /* 0x00000005ff3b7e24 */ /* 0x000fe2000f8e00ff */
[----:B------:R-:W-:Y:S01]  /*d2a0*/  ULDC.64 UR4, c[0x0][0xbe0] ;  /* 0x0002f80000047ab9 */ /* 0x000fe20000000a00 */
[----:B------:R-:W-:Y:S02]  /*d2b0*/  IMAD R75, R75, R68, UR11 ;  /* 0x0000000b4b4b7e24 */ /* 0x000fe4000f8e0244 */
[----:B------:R-:W-:Y:S01]  /*d2c0*/  IMAD.U32 R59, RZ, RZ, UR6 ;  /* 0x00000006ff3b7e24 */ /* 0x000fe2000f8e00ff */
[----:B------:R-:W-:Y:S01]  /*d2d0*/  ULDC.64 UR6, c[0x0][0xb48] ;  /* 0x0002d20000067ab9 */ /* 0x000fe20000000a00 */
[----:B------:R-:W-:Y:S01]  /*d2e0*/  IMAD.MOV.U32 R63, RZ, RZ, R18 ;  /* 0x000000ffff3f7224 */ /* 0x000fe200078e0012 */
[----:B---3--:R-:W-:Y:S01]  /*d2f0*/  @P0 SHF.R.U32.HI R63, RZ, R67, R62 ;  /* 0x00000043ff3f0219 */ /* 0x008fe2000001163e */
[----:B------:R-:W-:Y:S01]  /*d300*/  IMAD R67, R73, UR12, R66 ;  /* 0x0000000c49437c24 */ /* 0x000fe2000f8e0242 */
[----:B------:R-:W-:Y:S01]  /*d310*/  SHF.R.S32.HI R66, RZ, 0x1f, R75 ;  /* 0x0000001fff427819 */ /* 0x000fe2000001144b */
[----:B------:R-:W-:-:S04]  /*d320*/  IMAD.WIDE.U32 R58, R72, UR12, R58 ;  /* 0x0000000c483a7c25 */ /* 0x000fc8000f8e003a */
[----:B-----5:R-:W-:-:S04]  /*d330*/  @P0 IMAD.HI.U32 R79, R18, R79, RZ ;  /* 0x0000004f124f0227 */ /* 0x020fc800078e00ff */
[----:B------:R-:W-:Y:S02]  /*d340*/  IMAD.IADD R59, R59, 0x1, R67 ;  /* 0x000000013b3b7824 */ /* 0x000fe400078e0243 */
[----:B------:R-:W-:Y:S02]  /*d350*/  IMAD R67, R66, UR6, RZ ;  /* 0x0000000642437c24 */ /* 0x000fe4000f8e02ff */
[----:B------:R-:W-:-:S04]  /*d360*/  IMAD.WIDE.U32 R22, R75, UR4, R22 ;  /* 0x000000044b167c25 */ /* 0x000fc8000f8e0016 */
[----:B------:R-:W-:Y:S01]  /*d370*/  IMAD.MOV.U32 R65, RZ, RZ, R18 ;  /* 0x000000ffff417224 */ /* 0x000fe200078e0012 */
[----:B0-----:R-:W-:Y:S01]  /*d380*/  @P0 SHF.R.U32.HI R65, RZ, R74, R79 ;  /* 0x0000004aff410219 */ /* 0x001fe2000001164f */
[----:B------:R-:W-:Y:S01]  /*d390*/  IMAD R62, R66, UR4, RZ ;  /* 0x00000004423e7c24 */ /* 0x000fe2000f8e02ff */
[----:B------:R-:W-:Y:S01]  /*d3a0*/  BAR.SYNC.DEFER_BLOCKING 0x1, 0x100 ;  /* 0x0044000000007b1d */ /* 0x000fe20000010000 */
[C---:B------:R-:W-:Y:S01]  /*d3b0*/  IMAD R69, R75.reuse, UR7, R67 ;  /* 0x000000074b457c24 */ /* 0x040fe2000f8e0243 */
[--C-:B------:R-:W-:Y:S01]  /*d3c0*/  SHF.R.S32.HI R67, RZ, 0x1f, R63.reuse ;  /* 0x0000001fff437819 */ /* 0x100fe2000001143f */
[----:B------:R-:W-:Y:S01]  /*d3d0*/  IMAD R66, R75, UR5, R62 ;  /* 0x000000054b427c24 */ /* 0x000fe2000f8e023e */
[----:B------:R-:W-:Y:S01]  /*d3e0*/  IADD3 R22, P0, R63, R22, RZ ;  /* 0x000000163f167210 */ /* 0x000fe20007f1e0ff */
[----:B------:R-:W-:Y:S01]  /*d3f0*/  IMAD.MOV R63, RZ, RZ, -R63 ;  /* 0x000000ffff3f7224 */ /* 0x000fe200078e0a3f */
[----:B------:R-:W-:Y:S01]  /*d400*/  SHF.R.S32.HI R62, RZ, 0x1f, R65 ;  /* 0x0000001fff3e7819 */ /* 0x000fe20000011441 */
[----:B------:R-:W-:Y:S01]  /*d410*/  IMAD.WIDE.U32 R58, R75, UR6, R58 ;  /* 0x000000064b3a7c25 */ /* 0x000fe2000f8e003a */
[----:B------:R-:W-:Y:S01]  /*d420*/  ULDC.64 UR4, c[0x0][0xb30] ;  /* 0x0002cc0000047ab9 */ /* 0x000fe20000000a00 */
[----:B------:R-:W-:Y:S01]  /*d430*/  IADD3.X R23, R67, R23, R66, P0, !PT ;  /* 0x0000001743177210 */ /* 0x000fe200007fe442 */
[----:B------:R-:W-:Y:S01]  /*d440*/  ULDC.64 UR6, c[0x0][0xbc8] ;  /* 0x0002f20000067ab9 */ /* 0x000fe20000000a00 */
[----:B------:R-:W-:Y:S01]  /*d450*/  IMAD.MOV R68, RZ, RZ, -R65 ;  /* 0x000000ffff447224 */ /* 0x000fe200078e0a41 */
[----:B------:R-:W-:Y:S01]  /*d460*/  IADD3 R59, R59, R69, RZ ;  /* 0x000000453b3b7210 */ /* 0x000fe20007ffe0ff */
[----:B------:R-:W-:-:S02]  /*d470*/  IMAD R63, R71, R63, R18 ;  /* 0x0000003f473f7224 */ /* 0x000fc400078e0212 */
[----:B------:R-:W-:Y:S02]  /*d480*/  IMAD R62, R62, UR4, RZ ;  /* 0x000000043e3e7c24 */ /* 0x000fe4000f8e02ff */
[----:B------:R-:W-:Y:S01]  /*d490*/  IMAD R67, R71, R68, R18 ;  /* 0x0000004447437224 */ /* 0x000fe200078e0212 */
[----:B------:R-:W-:Y:S01]  /*d4a0*/  SHF.R.S32.HI R18, RZ, 0x1f, R63 ;  /* 0x0000001fff127819 */ /* 0x000fe2000001143f */
[C---:B------:R-:W-:Y:S01]  /*d4b0*/  IMAD R69, R65.reuse, UR5, R62 ;  /* 0x0000000541457c24 */ /* 0x040fe2000f8e023e */
[----:B------:R-:W0:Y:S01]  /*d4c0*/  S2UR UR5, SR_CgaCtaId ;  /* 0x00000000000579c3 */ /* 0x000e220000008800 */
[----:B------:R-:W-:Y:S01]  /*d4d0*/  IMAD.WIDE.U32 R58, R65, UR4, R58 ;  /* 0x00000004413a7c25 */ /* 0x000fe2000f8e003a */
[----:B------:R-:W-:Y:S01]  /*d4e0*/  SHF.R.S32.HI R62, RZ, 0x1f, R67 ;  /* 0x0000001fff3e7819 */ /* 0x000fe20000011443 */
[----:B------:R-:W-:Y:S02]  /*d4f0*/  UMOV UR4, 0x400 ;  /* 0x0000040000047882 */ /* 0x000fe40000000000 */
[----:B------:R-:W-:-:S02]  /*d500*/  IMAD R18, R18, UR6, RZ ;  /* 0x0000000612127c24 */ /* 0x000fc4000f8e02ff */
[----:B------:R-:W-:Y:S02]  /*d510*/  IMAD.IADD R59, R59, 0x1, R69 ;  /* 0x000000013b3b7824 */ /* 0x000fe400078e0245 */
[----:B------:R-:W-:Y:S02]  /*d520*/  IMAD R62, R62, UR8, RZ ;  /* 0x000000083e3e7c24 */ /* 0x000fe4000f8e02ff */
[C---:B------:R-:W-:Y:S02]  /*d530*/  IMAD R65, R63.reuse, UR7, R18 ;  /* 0x000000073f417c24 */ /* 0x040fe4000f8e0212 */
[----:B------:R-:W-:Y:S01]  /*d540*/  IMAD.WIDE.U32 R22, R63, UR6, R22 ;  /* 0x000000063f167c25 */ /* 0x000fe2000f8e0016 */
[----:B------:R-:W-:-:S03]  /*d550*/  ULDC.64 UR6, c[0x0][0xba8] ;  /* 0x0002ea0000067ab9 */ /* 0x000fc60000000a00 */
[C---:B------:R-:W-:Y:S01]  /*d560*/  IMAD R69, R67.reuse, UR9, R62 ;  /* 0x0000000943457c24 */ /* 0x040fe2000f8e023e */
[----:B------:R-:W-:Y:S01]  /*d570*/  LEA R62, P0, R22, UR6, 0x2 ;  /* 0x00000006163e7c11 */ /* 0x000fe2000f8010ff */
[----:B------:R-:W-:Y:S01]  /*d580*/  IMAD.WIDE.U32 R58, R67, UR8, R58 ;  /* 0x00000008433a7c25 */ /* 0x000fe2000f8e003a */
[----:B------:R-:W-:Y:S01]  /*d590*/  ULDC.64 UR8, c[0x0][0xb00] ;  /* 0x0002c00000087ab9 */ /* 0x000fe20000000a00 */
[----:B------:R-:W-:Y:S02]  /*d5a0*/  ULDC UR6, c[0x0][0xa88] ;  /* 0x0002a20000067ab9 */ /* 0x000fe40000000800 */
[----:B------:R-:W-:Y:S01]  /*d5b0*/  IMAD.IADD R63, R23, 0x1, R65 ;  /* 0x00000001173f7824 */ /* 0x000fe200078e0241 */
[----:B------:R-:W-:Y:S01]  /*d5c0*/  LEA R74, P1, R58, UR8, 0x2 ;  /* 0x000000083a4a7c11 */ /* 0x000fe2000f8210ff */
[----:B------:R-:W-:Y:S01]  /*d5d0*/  IMAD.IADD R23, R59, 0x1, R69 ;  /* 0x000000013b177824 */ /* 0x000fe200078e0245 */
[----:B0-----:R-:W-:Y:S01]  /*d5e0*/  ULEA UR4, UR5, UR4, 0x18 ;  /* 0x0000000405047291 */ /* 0x001fe2000f8ec03f */
[----:B------:R-:W-:Y:S01]  /*d5f0*/  IMAD R17, R64, 0x80, R17 ;  /* 0x0000008040117824 */ /* 0x000fe200078e0211 */
[----:B------:R-:W-:Y:S01]  /*d600*/  LEA.HI.X R63, R22, UR7, R63, 0x2, P0 ;  /* 0x00000007163f7c11 */ /* 0x000fe200080f143f */
[----:B------:R-:W-:Y:S01]  /*d610*/  IMAD R18, R71, UR6, RZ ;  /* 0x0000000647127c24 */ /* 0x000fe2000f8e02ff */
[----:B------:R-:W-:Y:S01]  /*d620*/  LEA.HI.X R76, R58, UR9, R23, 0x2, P1 ;  /* 0x000000093a4c7c11 */ /* 0x000fe200088f1417 */
[----:B------:R-:W-:Y:S01]  /*d630*/  SHFL.IDX PT, R22, R62, RZ, 0x1c1f ;  /* 0x001c1fff3e167589 */ /* 0x000fe200000e0000 */
[C---:B------:R-:W-:Y:S01]  /*d640*/  LOP3.LUT P0, RZ, R70.reuse, 0x3, RZ, 0xc0, !PT ;  /* 0x0000000346ff7812 */ /* 0x040fe2000780c0ff */
[----:B------:R-:W-:Y:S01]  /*d650*/  UIADD3 UR4, UR4, 0x34820, URZ ;  /* 0x0003482004047890 */ /* 0x000fe2000fffe03f */
[C---:B------:R-:W-:Y:S01]  /*d660*/  IADD3 R69, R17.reuse, 0x8, RZ ;  /* 0x0000000811457810 */ /* 0x040fe20007ffe0ff */
[----:B------:R-:W0:Y:S01]  /*d670*/  SHFL.IDX PT, R23, R63, RZ, 0x1c1f ;  /* 0x001c1fff3f177589 */ /* 0x000e2200000e0000 */
[-C--:B------:R-:W-:Y:S01]  /*d680*/  ISETP.GE.OR P1, PT, R17, R18.reuse, P0 ;  /* 0x000000121100720c */ /* 0x080fe20000726670 */
[----:B------:R-:W-:Y:S01]  /*d690*/  UPRMT UR4, URZ, 0x654, UR4 ;  /* 0x000006543f047896 */ /* 0x000fe20008000004 */
[-C--:B------:R-:W-:Y:S01]  /*d6a0*/  ISETP.GE.OR P0, PT, R69, R18.reuse, P0 ;  /* 0x000000124500720c */ /* 0x080fe20000706670 */
[----:B------:R-:W-:Y:S01]  /*d6b0*/  SHFL.IDX PT, R58, R62, 0x1, 0x1c1f ;  /* 0x003c1f003e3a7f89 */ /* 0x000fe200000e0000 */
[----:B------:R-:W-:Y:S01]  /*d6c0*/  ISETP.GE.AND P2, PT, R17, R18, PT ;  /* 0x000000121100720c */ /* 0x000fe20003f46270 */
[----:B------:R-:W-:-:S02]  /*d6d0*/  IMAD.IADD R71, R70, 0x1, -R77 ;  /* 0x0000000146477824 */ /* 0x000fc400078e0a4d */
[----:B------:R-:W1:Y:S02]  /*d6e0*/  SHFL.IDX PT, R59, R63, 0x1, 0x1c1f ;  /* 0x003c1f003f3b7f89 */ /* 0x000e6400000e0000 */
[----:B------:R-:W-:Y:S01]  /*d6f0*/  IMAD.SHL.U32 R71, R71, 0x2, RZ ;  /* 0x0000000247477824 */ /* 0x000fe200078e00ff */
[----:B------:R-:W-:Y:S01]  /*d700*/  SYNCS.ARRIVE.TRANS64.RED.A1T0 RZ, [UR4], RZ ;  /* 0x000000ffffff79a7 */ /* 0x000fe20008100404 */
[----:B------:R2:W3:Y:S04]  /*d710*/  SHFL.IDX PT, R66, R74, RZ, 0x1c1f ;  /* 0x001c1fff4a427589 */ /* 0x0004e800000e0000 */
[----:B------:R2:W4:Y:S04]  /*d720*/  SHFL.IDX PT, R67, R76, RZ, 0x1c1f ;  /* 0x001c1fff4c437589 */ /* 0x00052800000e0000 */
[----:B0-----:R2:W-:Y:S04]  /*d730*/  @!P1 ST.E desc[UR14][R22.64], R16 ;  /* 0x0000001016009985 */ /* 0x0015e8000c10190e */
[----:B-1----:R2:W-:Y:S01]  /*d740*/  @!P0 ST.E desc[UR14][R58.64], R0 ;  /* 0x000000003a008985 */ /* 0x0025e2000c10190e */
[----:B------:R-:W-:Y:S05]  /*d750*/  @P2 BRA `(.L_x_35) ;  /* 0x00000004007c2947 */ /* 0x000fea0003800000 */
[C---:B--2---:R-:W-:Y:S01]  /*d760*/  VIADD R0, R71.reuse, 0x8 ;  /* 0x0000000847007836 */ /* 0x044fe20000000000 */
[----:B------:R-:W-:Y:S01]  /*d770*/  ULDC UR4, c[0x0][0xac8] ;  /* 0x0002b20000047ab9 */ /* 0x000fe20000000800 */
[C---:B------:R-:W-:Y:S01]  /*d780*/  VIADD R58, R71.reuse, 0x10 ;  /* 0x00000010473a7836 */ /* 0x040fe20000000000 */
[C---:B------:R-:W-:Y:S01]  /*d790*/  ISETP.GE.AND P2, PT, R71.reuse, UR4, PT ;  /* 0x0000000447007c0c */ /* 0x040fe2000bf46270 */
[C---:B------:R-:W-:Y:S01]  /*d7a0*/  VIADD R62, R71.reuse, 0x28 ;  /* 0x00000028473e7836 */ /* 0x040fe20000000000 */
[----:B------:R-:W-:Y:S01]  /*d7b0*/  ISETP.GE.AND P3, PT, R0, UR4, PT ;  /* 0x0000000400007c0c */ /* 0x000fe2000bf66270 */
[----:B------:R-:W-:Y:S01]  /*d7c0*/  ULDC.64 UR6, c[0x0][0x208] ;  /* 0x0000820000067ab9 */ /* 0x000fe20000000a00 */
[C---:B------:R-:W-:Y:S01]  /*d7d0*/  IADD3 R59, R71.reuse, 0x18, RZ ;  /* 0x00000018473b7810 */ /* 0x040fe20007ffe0ff */
[C---:B------:R-:W-:Y:S01]  /*d7e0*/  VIADD R63, R71.reuse, 0x30 ;  /* 0x00000030473f7836 */ /* 0x040fe20000000000 */
[----:B------:R-:W-:Y:S01]  /*d7f0*/  ISETP.GE.AND P0, PT, R58, UR4, PT ;  /* 0x000000043a007c0c */ /* 0x000fe2000bf06270 */
[----:B------:R-:W-:Y:S01]  /*d800*/  VIADD R64, R71, 0x38 ;  /* 0x0000003847407836 */ /* 0x000fe20000000000 */
[----:B------:R-:W-:Y:S01]  /*d810*/  ISETP.GE.AND P1, PT, R59, UR4, PT ;  /* 0x000000043b007c0c */ /* 0x000fe2000bf26270 */
[C---:B------:R-:W-:Y:S01]  /*d820*/  VIADD R68, R71.reuse, 0x50 ;  /* 0x0000005047447836 */ /* 0x040fe20000000000 */
[C---:B------:R-:W-:Y:S01]  /*d830*/  IADD3 R65, R71.reuse, 0x40, RZ ;  /* 0x0000004047417810 */ /* 0x040fe20007ffe0ff */
[----:B------:R-:W-:Y:S01]  /*d840*/  VIADD R70, R71, 0x58 ;  /* 0x0000005847467836 */ /* 0x000fe20000000000 */
[----:B------:R-:W-:Y:S01]  /*d850*/  ISETP.GE.AND P4, PT, R63, UR4, PT ;  /* 0x000000043f007c0c */ /* 0x000fe2000bf86270 */
[----:B---34-:R-:W-:Y:S01]  /*d860*/  @!P2 IMAD.WIDE R16, R71, 0x4, R66 ;  /* 0x000000044710a825 */ /* 0x018fe200078e0242 */
[----:B------:R-:W-:-:S02]  /*d870*/  ISETP.GE.AND P5, PT, R64, UR4, PT ;  /* 0x0000000440007c0c */ /* 0x000fc4000bfa6270 */
[----:B------:R-:W-:Y:S01]  /*d880*/  @!P3 LEA.HI R0, R0, R0, RZ, 0x1 ;  /* 0x000000000000b211 */ /* 0x000fe200078f08ff */
[----:B------:R-:W-:Y:S01]  /*d890*/  VIADD R72, R71, 0x60 ;  /* 0x0000006047487836 */ /* 0x000fe20000000000 */
[----:B------:R0:W-:Y:S01]  /*d8a0*/  @!P2 ST.E.64 desc[UR6][R16.64], R88 ;  /* 0x000000581000a985 */ /* 0x0001e2000c101b06 */
[----:B------:R-:W-:Y:S02]  /*d8b0*/  ISETP.GE.AND P6, PT, R65, UR4, PT ;  /* 0x0000000441007c0c */ /* 0x000fe4000bfc6270 */
[----:B------:R-:W-:Y:S01]  /*d8c0*/  @!P3 LOP3.LUT R23, R0, 0xfffffffe, RZ, 0xc0, !PT ;  /* 0xfffffffe0017b812 */ /* 0x000fe200078ec0ff */
[----:B------:R-:W-:Y:S01]  /*d8d0*/  VIADD R0, R71, 0x20 ;  /* 0x0000002047007836 */ /* 0x000fe20000000000 */
[----:B------:R-:W-:Y:S02]  /*d8e0*/  @!P0 LEA.HI R58, R58, R58, RZ, 0x1 ;  /* 0x0000003a3a3a8211 */ /* 0x000fe400078f08ff */
[----:B------:R-:W-:Y:S01]  /*d8f0*/  @!P1 LEA.HI R59, R59, R59, RZ, 0x1 ;  /* 0x0000003b3b3b9211 */ /* 0x000fe200078f08ff */
[----:B------:R-:W-:Y:S01]  /*d900*/  @!P3 IMAD.WIDE R22, R23, 0x4, R66 ;  /* 0x000000041716b825 */ /* 0x000fe200078e0242 */
[----:B------:R-:W-:-:S02]  /*d910*/  ISETP.GE.AND P2, PT, R0, UR4, PT ;  /* 0x0000000400007c0c */ /* 0x000fc4000bf46270 */
[----:B------:R-:W-:Y:S02]  /*d920*/  @!P5 LEA.HI R64, R64, R64, RZ, 0x1 ;  /* 0x000000404040d211 */ /* 0x000fe400078f08ff */
[----:B------:R1:W-:Y:S01]  /*d930*/  @!P3 ST.E.64 desc[UR6][R22.64], R92 ;  /* 0x0000005c1600b985 */ /* 0x0003e2000c101b06 */
[----:B------:R-:W-:Y:S02]  /*d940*/  ISETP.GE.AND P3, PT, R62, UR4, PT ;  /* 0x000000043e007c0c */ /* 0x000fe4000bf66270 */
[----:B0-----:R-:W-:Y:S02]  /*d950*/  @!P0 LOP3.LUT R17, R58, 0xfffffffe, RZ, 0xc0, !PT ;  /* 0xfffffffe3a118812 */ /* 0x001fe400078ec0ff */
[----:B------:R-:W-:Y:S02]  /*d960*/  @!P4 LEA.HI R58, R63, R63, RZ, 0x1 ;  /* 0x0000003f3f3ac211 */ /* 0x000fe400078f08ff */
[----:B------:R-:W-:Y:S01]  /*d970*/  @!P5 LOP3.LUT R73, R64, 0xfffffffe, RZ, 0xc0, !PT ;  /* 0xfffffffe4049d812 */ /* 0x000fe200078ec0ff */
[----:B------:R-:W-:Y:S01]  /*d980*/  @!P0 IMAD.WIDE R16, R17, 0x4, R66 ;  /* 0x0000000411108825 */ /* 0x000fe200078e0242 */
[----:B------:R-:W-:-:S04]  /*d990*/  @!P2 LEA.HI R0, R0, R0, RZ, 0x1 ;  /* 0x000000000000a211 */ /* 0x000fc800078f08ff */
[----:B------:R0:W-:Y:S01]  /*d9a0*/  @!P0 ST.E.64 desc[UR6][R16.64], R90 ;  /* 0x0000005a10008985 */ /* 0x0001e2000c101b06 */
[----:B------:R-:W-:Y:S02]  /*d9b0*/  @!P3 LEA.HI R62, R62, R62, RZ, 0x1 ;  /* 0x0000003e3e3eb211 */ /* 0x000fe400078f08ff */
[----:B-1----:R-:W-:Y:S02]  /*d9c0*/  @!P1 LOP3.LUT R23, R59, 0xfffffffe, RZ, 0xc0, !PT ;  /* 0xfffffffe3b179812 */ /* 0x002fe400078ec0ff */
[----:B------:R-:W-:Y:S02]  /*d9d0*/  @!P2 LOP3.LUT R59, R0, 0xfffffffe, RZ, 0xc0, !PT ;  /* 0xfffffffe003ba812 */ /* 0x000fe400078ec0ff */
[----:B------:R-:W-:Y:S01]  /*d9e0*/  @!P3 LOP3.LUT R63, R62, 0xfffffffe, RZ, 0xc0, !PT ;  /* 0xfffffffe3e3fb812 */ /* 0x000fe200078ec0ff */
[--C-:B------:R-:W-:Y:S01]  /*d9f0*/  @!P1 IMAD.WIDE R22, R23, 0x4, R66.reuse ;  /* 0x0000000417169825 */ /* 0x100fe200078e0242 */
[----:B------:R-:W-:Y:S02]  /*da00*/  @!P6 LEA.HI R0, R65, R65, RZ, 0x1 ;  /* 0x000000414100e211 */ /* 0x000fe400078f08ff */
[----:B------:R-:W-:Y:S01]  /*da10*/  @!P4 LOP3.LUT R65, R58, 0xfffffffe, RZ, 0xc0, !PT ;  /* 0xfffffffe3a41c812 */ /* 0x000fe200078ec0ff */
[--C-:B------:R-:W-:Y:S01]  /*da20*/  @!P2 IMAD.WIDE R58, R59, 0x4, R66.reuse ;  /* 0x000000043b3aa825 */ /* 0x100fe200078e0242 */
[----:B------:R-:W-:Y:S01]  /*da30*/  @!P6 LOP3.LUT R75, R0, 0xfffffffe, RZ, 0xc0, !PT ;  /* 0xfffffffe004be812 */ /* 0x000fe200078ec0ff */
[----:B------:R1:W-:Y:S01]  /*da40*/  @!P1 ST.E.64 desc[UR6][R22.64], R94 ;  /* 0x0000005e16009985 */ /* 0x0003e2000c101b06 */
[----:B------:R-:W-:Y:S01]  /*da50*/  ISETP.GE.AND P1, PT, R68, UR4, PT ;  /* 0x0000000444007c0c */ /* 0x000fe2000bf26270 */
[----:B0-----:R-:W-:-:S02]  /*da60*/  @!P3 IMAD.WIDE R16, R63, 0x4, R66 ;  /* 0x000000043f10b825 */ /* 0x001fc400078e0242 */
[----:B------:R0:W-:Y:S01]  /*da70*/  @!P2 ST.E.64 desc[UR6][R58.64], R36 ;  /* 0x000000243a00a985 */ /* 0x0001e2000c101b06 */
[----:B------:R-:W-:Y:S01]  /*da80*/  ISETP.GE.AND P2, PT, R70, UR4, PT ;  /* 0x0000000446007c0c */ /* 0x000fe2000bf46270 */
[----:B------:R-:W-:Y:S02]  /*da90*/  VIADD R0, R71, 0x48 ;  /* 0x0000004847007836 */ /* 0x000fe40000000000 */
[--C-:B------:R-:W-:Y:S01]  /*daa0*/  @!P5 IMAD.WIDE R62, R73, 0x4, R66.reuse ;  /* 0x00000004493ed825 */ /* 0x100fe200078e0242 */
[----:B------:R2:W-:Y:S01]  /*dab0*/  @!P3 ST.E.64 desc[UR6][R16.64], R32 ;  /* 0x000000201000b985 */ /* 0x0005e2000c101b06 */
[----:B------:R-:W-:Y:S02]  /*dac0*/  ISETP.GE.AND P3, PT, R72, UR4, PT ;  /* 0x0000000448007c0c */ /* 0x000fe4000bf66270 */
[----:B------:R-:W-:Y:S01]  /*dad0*/  ISETP.GE.AND P0, PT, R0, UR4, PT ;  /* 0x0000000400007c0c */ /* 0x000fe2000bf06270 */
[----:B-1----:R-:W-:Y:S01]  /*dae0*/  @!P4 IMAD.WIDE R22, R65, 0x4, R66 ;  /* 0x000000044116c825 */ /* 0x002fe200078e0242 */
[----:B------:R-:W-:-:S03]  /*daf0*/  @!P1 LEA.HI R68, R68, R68, RZ, 0x1 ;  /* 0x0000004444449211 */ /* 0x000fc600078f08ff */
[----:B------:R-:W-:Y:S01]  /*db00*/  @!P6 IMAD.WIDE R64, R75, 0x4, R66 ;  /* 0x000000044b40e825 */ /* 0x000fe200078e0242 */
[----:B------:R1:W-:Y:S01]  /*db10*/  @!P4 ST.E.64 desc[UR6][R22.64], R28 ;  /* 0x0000001c1600c985 */ /* 0x0003e2000c101b06 */
[C---:B0-----:R-:W-:Y:S02]  /*db20*/  IADD3 R36, R71.reuse, 0x68, RZ ;  /* 0x0000006847247810 */ /* 0x041fe40007ffe0ff */
[C---:B------:R-:W-:Y:S01]  /*db30*/  VIADD R37, R71.reuse, 0x70 ;  /* 0x0000007047257836 */ /* 0x040fe20000000000 */
[----:B------:R0:W-:Y:S01]  /*db40*/  @!P5 ST.E.64 desc[UR6][R62.64], R44 ;  /* 0x0000002c3e00d985 */ /* 0x0001e2000c101b06 */
[----:B--2---:R-:W-:Y:S01]  /*db50*/  VIADD R17, R71, 0x78 ;  /* 0x0000007847117836 */ /* 0x004fe20000000000 */
[----:B------:R-:W-:Y:S02]  /*db60*/  ISETP.GE.AND P4, PT, R36, UR4, PT ;  /* 0x0000000424007c0c */ /* 0x000fe4000bf86270 */
[----:B------:R2:W-:Y:S01]  /*db70*/  @!P6 ST.E.64 desc[UR6][R64.64], R96 ;  /* 0x000000604000e985 */ /* 0x0005e2000c101b06 */
[----:B------:R-:W-:-:S02]  /*db80*/  ISETP.GE.AND P5, PT, R37, UR4, PT ;  /* 0x0000000425007c0c */ /* 0x000fc4000bfa6270 */
[----:B------:R-:W-:Y:S02]  /*db90*/  ISETP.GE.AND P6, PT, R17, UR4, PT ;  /* 0x0000000411007c0c */ /* 0x000fe4000bfc6270 */
[----:B------:R-:W-:Y:S02]  /*dba0*/  @!P0 LEA.HI R0, R0, R0, RZ, 0x1 ;  /* 0x0000000000008211 */ /* 0x000fe400078f08ff */
[----:B------:R-:W-:Y:S02]  /*dbb0*/  @!P2 LEA.HI R70, R70, R70, RZ, 0x1 ;  /* 0x000000464646a211 */ /* 0x000fe400078f08ff */
[----:B------:R-:W-:Y:S02]  /*dbc0*/  @!P3 LEA.HI R72, R72, R72, RZ, 0x1 ;  /* 0x000000484848b211 */ /* 0x000fe400078f08ff */
[----:B------:R-:W-:Y:S02]  /*dbd0*/  @!P4 LEA.HI R36, R36, R36, RZ, 0x1 ;  /* 0x000000242424c211 */ /* 0x000fe400078f08ff */
[----:B-1----:R-:W-:-:S02]  /*dbe0*/  @!P1 LOP3.LUT R23, R68, 0xfffffffe, RZ, 0xc0, !PT ;  /* 0xfffffffe44179812 */ /* 0x002fc400078ec0ff */
[----:B------:R-:W-:Y:S02]  /*dbf0*/  @!P5 LEA.HI R16, R37, R37, RZ, 0x1 ;  /* 0x000000252510d211 */ /* 0x000fe400078f08ff */
[----:B------:R-:W-:Y:S02]  /*dc00*/  @!P6 LEA.HI R22, R17, R17, RZ, 0x1 ;  /* 0x000000111116e211 */ /* 0x000fe400078f08ff */
[----:B------:R-:W-:Y:S02]  /*dc10*/  @!P0 LOP3.LUT R17, R0, 0xfffffffe, RZ, 0xc0, !PT ;  /* 0xfffffffe00118812 */ /* 0x000fe400078ec0ff */
[----:B------:R-:W-:Y:S02]  /*dc20*/  @!P2 LOP3.LUT R29, R70, 0xfffffffe, RZ, 0xc0, !PT ;  /* 0xfffffffe461da812 */ /* 0x000fe400078ec0ff */
[----:B------:R-:W-:Y:S02]  /*dc30*/  @!P3 LOP3.LUT R33, R72, 0xfffffffe, RZ, 0xc0, !PT ;  /* 0xfffffffe4821b812 */ /* 0x000fe400078ec0ff */
[----:B------:R-:W-:Y:S01]  /*dc40*/  @!P4 LOP3.LUT R37, R36, 0xfffffffe, RZ, 0xc0, !PT ;  /* 0xfffffffe2425c812 */ /* 0x000fe200078ec0ff */
[----:B------:R-:W-:Y:S01]  /*dc50*/  @!P2 IMAD.WIDE R28, R29, 0x4, R66 ;  /* 0x000000041d1ca825 */ /* 0x000fe200078e0242 */
[----:B0-----:R-:W-:-:S02]  /*dc60*/  @!P5 LOP3.LUT R45, R16, 0xfffffffe, RZ, 0xc0, !PT ;  /* 0xfffffffe102dd812 */ /* 0x001fc400078ec0ff */
[----:B------:R-:W-:Y:S01]  /*dc70*/  @!P6 LOP3.LUT R59, R22, 0xfffffffe, RZ, 0xc0, !PT ;  /* 0xfffffffe163be812 */ /* 0x000fe200078ec0ff */
[----:B------:R-:W-:-:S04]  /*dc80*/  @!P0 IMAD.WIDE R16, R17, 0x4, R66 ;  /* 0x0000000411108825 */ /* 0x000fc800078e0242 */
[--C-:B------:R-:W-:Y:S01]  /*dc90*/  @!P1 IMAD.WIDE R22, R23, 0x4, R66.reuse ;  /* 0x0000000417169825 */ /* 0x100fe200078e0242 */
[----:B------:R2:W-:Y:S03]  /*dca0*/  @!P0 ST.E.64 desc[UR6][R16.64], R2 ;  /* 0x0000000210008985 */ /* 0x0005e6000c101b06 */
[--C-:B------:R-:W-:Y:S01]  /*dcb0*/  @!P3 IMAD.WIDE R32, R33, 0x4, R66.reuse ;  /* 0x000000042120b825 */ /* 0x100fe200078e0242 */
[----:B------:R2:W-:Y:S03]  /*dcc0*/  @!P1 ST.E.64 desc[UR6][R22.64], R4 ;  /* 0x0000000416009985 */ /* 0x0005e6000c101b06 */
[--C-:B------:R-:W-:Y:S01]  /*dcd0*/  @!P4 IMAD.WIDE R36, R37, 0x4, R66.reuse ;  /* 0x000000042524c825 */ /* 0x100fe200078e0242 */
[----:B------:R2:W-:Y:S03]  /*dce0*/  @!P2 ST.E.64 desc[UR6][R28.64], R6 ;  /* 0x000000061c00a985 */ /* 0x0005e6000c101b06 */
[--C-:B------:R-:W-:Y:S01]  /*dcf0*/  @!P5 IMAD.WIDE R44, R45, 0x4, R66.reuse ;  /* 0x000000042d2cd825 */ /* 0x100fe200078e0242 */
[----:B------:R2:W-:Y:S03]  /*dd00*/  @!P3 ST.E.64 desc[UR6][R32.64], R12 ;  /* 0x0000000c2000b985 */ /* 0x0005e6000c101b06 */
[----:B------:R-:W-:Y:S01]  /*dd10*/  @!P6 IMAD.WIDE R58, R59, 0x4, R66 ;  /* 0x000000043b3ae825 */ /* 0x000fe200078e0242 */
[----:B------:R2:W-:Y:S04]  /*dd20*/  @!P4 ST.E.64 desc[UR6][R36.64], R24 ;  /* 0x000000182400c985 */ /* 0x0005e8000c101b06 */
[----:B------:R2:W-:Y:S04]  /*dd30*/  @!P5 ST.E.64 desc[UR6][R44.64], R48 ;  /* 0x000000302c00d985 */ /* 0x0005e8000c101b06 */
[----:B------:R2:W-:Y:S02]  /*dd40*/  @!P6 ST.E.64 desc[UR6][R58.64], R60 ;  /* 0x0000003c3a00e985 */ /* 0x0005e4000c101b06 */
.L_x_35:
[----:B------:R-:W-:Y:S05]  /*dd50*/  BSYNC B0 ;  /* 0x0000000000007941 */ /* 0x000fea0003800000 */
.L_x_34:
[----:B------:R-:W-:Y:S01]  /*dd60*/  ISETP.GE.AND P0, PT, R69, R18, PT ;  /* 0x000000124500720c */ /* 0x000fe20003f06270 */
[----:B--2---:R0:W1:Y:S04]  /*dd70*/  SHFL.IDX PT, R23, R76, 0x1, 0x1c1f ;  /* 0x003c1f004c177f89 */ /* 0x00406800000e0000 */
[----:B------:R0:W2:Y:S08]  /*dd80*/  SHFL.IDX PT, R22, R74, 0x1, 0x1c1f ;  /* 0x003c1f004a167f89 */ /* 0x0000b000000e0000 */
[----:B0-----:R-:W-:Y:S05]  /*dd90*/  @P0 BRA `(.L_x_10) ;  /* 0x0000004400480947 */ /* 0x001fea0003800000 */
[----:B------:R-:W-:Y:S01]  /*dda0*/  ULDC UR4, c[0x0][0xac8] ;  /* 0x0002b20000047ab9 */ /* 0x000fe20000000800 */
[C---:B------:R-:W-:Y:S01]  /*ddb0*/  VIADD R0, R71.reuse, 0x8 ;  /* 0x0000000847007836 */ /* 0x040fe20000000000 */
[C---:B------:R-:W-:Y:S01]  /*ddc0*/  ISETP.GE.AND P0, PT, R71.reuse, UR4, PT ;  /* 0x0000000447007c0c */ /* 0x040fe2000bf06270 */
[C---:B------:R-:W-:Y:S01]  /*ddd0*/  VIADD R4, R71.reuse, 0x10 ;  /* 0x0000001047047836 */ /* 0x040fe20000000000 */
[C---:B------:R-:W-:Y:S01]  /*dde0*/  IADD3 R6, R71.reuse, 0x18, RZ ;  /* 0x0000001847067810 */ /* 0x040fe20007ffe0ff */
[----:B------:R-:W-:Y:S01]  /*ddf0*/  ULDC.64 UR6, c[0x0][0x208] ;  /* 0x0000820000067ab9 */ /* 0x000fe20000000a00 */
[----:B------:R-:W-:Y:S01]  /*de00*/  ISETP.GE.AND P5, PT, R0, UR4, PT ;  /* 0x0000000400007c0c */ /* 0x000fe2000bfa6270 */
[C---:B------:R-:W-:Y:S01]  /*de10*/  VIADD R13, R71.reuse, 0x28 ;  /* 0x00000028470d7836 */ /* 0x040fe20000000000 */
[----:B------:R-:W-:Y:S01]  /*de20*/  ISETP.GE.AND P6, PT, R4, UR4, PT ;  /* 0x0000000404007c0c */ /* 0x000fe2000bfc6270 */
[C---:B------:R-:W-:Y:S01]  /*de30*/  VIADD R12, R71.reuse, 0x20 ;  /* 0x00000020470c7836 */ /* 0x040fe20000000000 */
[C---:B------:R-:W-:Y:S01]  /*de40*/  IADD3 R24, R71.reuse, 0x40, RZ ;  /* 0x0000004047187810 */ /* 0x040fe20007ffe0ff */
[----:B------:R-:W-:Y:S01]  /*de50*/  VIADD R17, R71, 0x38 ;  /* 0x0000003847117836 */ /* 0x000fe20000000000 */
[----:B------:R-:W-:Y:S01]  /*de60*/  ISETP.GE.AND P3, PT, R13, UR4, PT ;  /* 0x000000040d007c0c */ /* 0x000fe2000bf66270 */
[C---:B------:R-:W-:Y:S01]  /*de70*/  VIADD R16, R71.reuse, 0x30 ;  /* 0x0000003047107836 */ /* 0x040fe20000000000 */
[----:B------:R-:W-:Y:S01]  /*de80*/  ISETP.GE.AND P4, PT, R12, UR4, PT ;  /* 0x000000040c007c0c */ /* 0x000fe2000bf86270 */
[----:B-12---:R-:W-:Y:S01]  /*de90*/  @!P0 IMAD.WIDE R2, R71, 0x4, R22 ;  /* 0x0000000447028825 */ /* 0x006fe200078e0216 */
[----:B------:R-:W-:-:S02]  /*dea0*/  ISETP.GE.AND P1, PT, R17, UR4, PT ;  /* 0x0000000411007c0c */ /* 0x000fc4000bf26270 */
[----:B------:R-:W-:Y:S01]  /*deb0*/  ISETP.GE.AND P2, PT, R16, UR4, PT ;  /* 0x0000000410007c0c */ /* 0x000fe2000bf46270 */
[C---:B------:R-:W-:Y:S01]  /*dec0*/  VIADD R28, R71.reuse, 0x48 ;  /* 0x00000048471c7836 */ /* 0x040fe20000000000 */
[----:B------:R0:W-:Y:S01]  /*ded0*/  @!P0 ST.E.64 desc[UR6][R2.64], R52 ;  /* 0x0000003402008985 */ /* 0x0001e2000c101b06 */
[----:B------:R-:W-:Y:S01]  /*dee0*/  ISETP.GE.AND P0, PT, R6, UR4, PT ;  /* 0x0000000406007c0c */ /* 0x000fe2000bf06270 */
[----:B------:R-:W-:Y:S01]  /*def0*/  VIADD R32, R71, 0x70 ;  /* 0x0000007047207836 */ /* 0x000fe20000000000 */
[----:B------:R-:W-:Y:S02]  /*df00*/  @!P5 LEA.HI R0, R0, R0, RZ, 0x1 ;  /* 0x000000000000d211 */ /* 0x000fe400078f08ff */
[----:B------:R-:W-:Y:S02]  /*df10*/  @!P6 LEA.HI R4, R4, R4, RZ, 0x1 ;  /* 0x000000040404e211 */ /* 0x000fe400078f08ff */
[----:B------:R-:W-:Y:S02]  /*df20*/  @!P5 LOP3.LUT R5, R0, 0xfffffffe, RZ, 0xc0, !PT ;  /* 0xfffffffe0005d812 */ /* 0x000fe400078ec0ff */
[----:B------:R-:W-:-:S02]  /*df30*/  @!P6 LOP3.LUT R7, R4, 0xfffffffe, RZ, 0xc0, !PT ;  /* 0xfffffffe0407e812 */ /* 0x000fc400078ec0ff */
[----:B------:R-:W-:Y:S02]  /*df40*/  @!P3 LEA.HI R0, R13, R13, RZ, 0x1 ;  /* 0x0000000d0d00b211 */ /* 0x000fe400078f08ff */
[----:B------:R-:W-:Y:S01]  /*df50*/  @!P4 LEA.HI R12, R12, R12, RZ, 0x1 ;  /* 0x0000000c0c0cc211 */ /* 0x000fe200078f08ff */
[--C-:B0-----:R-:W-:Y:S01]  /*df60*/  @!P5 IMAD.WIDE R2, R5, 0x4, R22.reuse ;  /* 0x000000040502d825 */ /* 0x101fe200078e0216 */
[----:B------:R-:W-:Y:S02]  /*df70*/  @!P0 LEA.HI R6, R6, R6, RZ, 0x1 ;  /* 0x0000000606068211 */ /* 0x000fe400078f08ff */
[----:B------:R-:W-:Y:S01]  /*df80*/  @!P1 LEA.HI R18, R17, R17, RZ, 0x1 ;  /* 0x0000001111129211 */ /* 0x000fe200078f08ff */
[----:B------:R-:W-:Y:S01]  /*df90*/  @!P6 IMAD.WIDE R4, R7, 0x4, R22 ;  /* 0x000000040704e825 */ /* 0x000fe200078e0216 */
[----:B------:R-:W-:Y:S01]  /*dfa0*/  @!P0 LOP3.LUT R7, R6, 0xfffffffe, RZ, 0xc0, !PT ;  /* 0xfffffffe06078812 */ /* 0x000fe200078ec0ff */
[----:B------:R0:W-:Y:S01]  /*dfb0*/  @!P5 ST.E.64 desc[UR6][R2.64], R40 ;  /* 0x000000280200d985 */ /* 0x0001e2000c101b06 */
[----:B------:R-:W-:-:S02]  /*dfc0*/  ISETP.GE.AND P5, PT, R24, UR4, PT ;  /* 0x0000000418007c0c */ /* 0x000fc4000bfa6270 */
[----:B------:R-:W-:Y:S01]  /*dfd0*/  @!P2 LEA.HI R16, R16, R16, RZ, 0x1 ;  /* 0x000000101010a211 */ /* 0x000fe200078f08ff */
[----:B------:R1:W-:Y:S01]  /*dfe0*/  @!P6 ST.E.64 desc[UR6][R4.64], R56 ;  /* 0x000000380400e985 */ /* 0x0003e2000c101b06 */
[----:B------:R-:W-:Y:S01]  /*dff0*/  @!P3 LOP3.LUT R17, R0, 0xfffffffe, RZ, 0xc0, !PT ;  /* 0xfffffffe0011b812 */ /* 0x000fe200078ec0ff */
[----:B------:R-:W-:Y:S01]  /*e000*/  VIADD R0, R71, 0x50 ;  /* 0x0000005047007836 */ /* 0x000fe20000000000 */
[----:B------:R-:W-:Y:S02]  /*e010*/  @!P4 LOP3.LUT R13, R12, 0xfffffffe, RZ, 0xc0, !PT ;  /* 0xfffffffe0c0dc812 */ /* 0x000fe400078ec0ff */
[----:B------:R-:W-:Y:S02]  /*e020*/  @!P2 LOP3.LUT R25, R16, 0xfffffffe, RZ, 0xc0, !PT ;  /* 0xfffffffe1019a812 */ /* 0x000fe400078ec0ff */
[----:B------:R-:W-:Y:S02]  /*e030*/  ISETP.GE.AND P6, PT, R28, UR4, PT ;  /* 0x000000041c007c0c */ /* 0x000fe4000bfc6270 */
[----:B------:R-:W-:Y:S01]  /*e040*/  @!P1 LOP3.LUT R29, R18, 0xfffffffe, RZ, 0xc0, !PT ;  /* 0xfffffffe121d9812 */ /* 0x000fe200078ec0ff */
[----:B0-----:R-:W-:Y:S01]  /*e050*/  @!P0 IMAD.WIDE R2, R7, 0x4, R22 ;  /* 0x0000000407028825 */ /* 0x001fe200078e0216 */
[----:B------:R-:W-:-:S03]  /*e060*/  @!P5 LEA.HI R24, R24, R24, RZ, 0x1 ;  /* 0x000000181818d211 */ /* 0x000fc600078f08ff */
[--C-:B-1----:R-:W-:Y:S01]  /*e070*/  @!P4 IMAD.WIDE R4, R13, 0x4, R22.reuse ;  /* 0x000000040d04c825 */ /* 0x102fe200078e0216 */
[----:B------:R0:W-:Y:S01]  /*e080*/  @!P0 ST.E.64 desc[UR6][R2.64], R10 ;  /* 0x0000000a02008985 */ /* 0x0001e2000c101b06 */
[----:B------:R-:W-:Y:S02]  /*e090*/  ISETP.GE.AND P0, PT, R0, UR4, PT ;  /* 0x0000000400007c0c */ /* 0x000fe4000bf06270 */
[--C-:B------:R-:W-:Y:S01]  /*e0a0*/  @!P3 IMAD.WIDE R6, R17, 0x4, R22.reuse ;  /* 0x000000041106b825 */ /* 0x100fe200078e0216 */
[----:B------:R1:W-:Y:S01]  /*e0b0*/  @!P4 ST.E.64 desc[UR6][R4.64], R20 ;  /* 0x000000140400c985 */ /* 0x0003e2000c101b06 */
[----:B------:R-:W-:Y:S02]  /*e0c0*/  @!P6 LEA.HI R28, R28, R28, RZ, 0x1 ;  /* 0x0000001c1c1ce211 */ /* 0x000fe400078f08ff */
[----:B------:R-:W-:Y:S01]  /*e0d0*/  @!P2 IMAD.WIDE R12, R25, 0x4, R22 ;  /* 0x00000004190ca825 */ /* 0x000fe200078e0216 */
[----:B------:R2:W-:Y:S01]  /*e0e0*/  @!P3 ST.E.64 desc[UR6][R6.64], R30 ;  /* 0x0000001e0600b985 */ /* 0x0005e2000c101b06 */
[----:B------:R-:W-:-:S02]  /*e0f0*/  ISETP.GE.AND P4, PT, R32, UR4, PT ;  /* 0x0000000420007c0c */ /* 0x000fc4000bf86270 */
[--C-:B------:R-:W-:Y:S01]  /*e100*/  @!P1 IMAD.WIDE R16, R29, 0x4, R22.reuse ;  /* 0x000000041d109825 */ /* 0x100fe200078e0216 */
[----:B------:R-:W-:Y:S01]  /*e110*/  @!P2 ST.E.64 desc[UR6][R12.64], R34 ;  /* 0x000000220c00a985 */ /* 0x000fe2000c101b06 */
[C---:B------:R-:W-:Y:S02]  /*e120*/  IADD3 R29, R71.reuse, 0x68, RZ ;  /* 0x00000068471d7810 */ /* 0x040fe40007ffe0ff */
[C---:B------:R-:W-:Y:S01]  /*e130*/  VIADD R18, R71.reuse, 0x58 ;  /* 0x0000005847127836 */ /* 0x040fe20000000000 */
[----:B------:R-:W-:Y:S01]  /*e140*/  @!P1 ST.E.64 desc[UR6][R16.64], R46 ;  /* 0x0000002e10009985 */ /* 0x000fe2000c101b06 */
[C---:B------:R-:W-:Y:S01]  /*e150*/  VIADD R25, R71.reuse, 0x60 ;  /* 0x0000006047197836 */ /* 0x040fe20000000000 */
[----:B0-----:R-:W-:Y:S01]  /*e160*/  @!P5 LOP3.LUT R3, R24, 0xfffffffe, RZ, 0xc0, !PT ;  /* 0xfffffffe1803d812 */ /* 0x001fe200078ec0ff */
[----:B------:R-:W-:Y:S01]  /*e170*/  VIADD R71, R71, 0x78 ;  /* 0x0000007847477836 */ /* 0x000fe20000000000 */
[----:B------:R-:W-:Y:S02]  /*e180*/  ISETP.GE.AND P1, PT, R18, UR4, PT ;  /* 0x0000000412007c0c */ /* 0x000fe4000bf26270 */
[----:B------:R-:W-:Y:S01]  /*e190*/  ISETP.GE.AND P2, PT, R25, UR4, PT ;  /* 0x0000000419007c0c */ /* 0x000fe2000bf46270 */
[----:B------:R-:W-:Y:S01]  /*e1a0*/  @!P5 IMAD.WIDE R2, R3, 0x4, R22 ;  /* 0x000000040302d825 */ /* 0x000fe200078e0216 */
[----:B------:R-:W-:-:S02]  /*e1b0*/  ISETP.GE.AND P3, PT, R29, UR4, PT ;  /* 0x000000041d007c0c */ /* 0x000fc4000bf66270 */
[----:B------:R-:W-:Y:S02]  /*e1c0*/  @!P0 LEA.HI R0, R0, R0, RZ, 0x1 ;  /* 0x0000000000008211 */ /* 0x000fe400078f08ff */
[----:B-1----:R-:W-:Y:S01]  /*e1d0*/  @!P6 LOP3.LUT R5, R28, 0xfffffffe, RZ, 0xc0, !PT ;  /* 0xfffffffe1c05e812 */ /* 0x002fe200078ec0ff */
[----:B------:R0:W-:Y:S01]  /*e1e0*/  @!P5 ST.E.64 desc[UR6][R2.64], R38 ;  /* 0x000000260200d985 */ /* 0x0001e2000c101b06 */
[----:B--2---:R-:W-:Y:S02]  /*e1f0*/  @!P0 LOP3.LUT R7, R0, 0xfffffffe, RZ, 0xc0, !PT ;  /* 0xfffffffe00078812 */ /* 0x004fe400078ec0ff */
[----:B------:R-:W-:Y:S01]  /*e200*/  @!P4 LEA.HI R32, R32, R32, RZ, 0x1 ;  /* 0x000000202020c211 */ /* 0x000fe200078f08ff */
[----:B------:R-:W-:Y:S01]  /*e210*/  @!P6 IMAD.WIDE R4, R5, 0x4, R22 ;  /* 0x000000040504e825 */ /* 0x000fe200078e0216 */
[----:B------:R-:W-:Y:S02]  /*e220*/  @!P1 LEA.HI R18, R18, R18, RZ, 0x1 ;  /* 0x0000001212129211 */ /* 0x000fe400078f08ff */
[----:B------:R-:W-:-:S02]  /*e230*/  @!P2 LEA.HI R25, R25, R25, RZ, 0x1 ;  /* 0x000000191919a211 */ /* 0x000fc400078f08ff */
[----:B------:R-:W-:Y:S01]  /*e240*/  @!P3 LEA.HI R29, R29, R29, RZ, 0x1 ;  /* 0x0000001d1d1db211 */ /* 0x000fe200078f08ff */
[----:B------:R1:W-:Y:S01]  /*e250*/  @!P6 ST.E.64 desc[UR6][R4.64], R50 ;  /* 0x000000320400e985 */ /* 0x0003e2000c101b06 */
[----:B------:R-:W-:Y:S02]  /*e260*/  @!P1 LOP3.LUT R11, R18, 0xfffffffe, RZ, 0xc0, !PT ;  /* 0xfffffffe120b9812 */ /* 0x000fe400078ec0ff */
[----:B------:R-:W-:Y:S01]  /*e270*/  @!P2 LOP3.LUT R25, R25, 0xfffffffe, RZ, 0xc0, !PT ;  /* 0xfffffffe1919a812 */ /* 0x000fe200078ec0ff */
[--C-:B0-----:R-:W-:Y:S01]  /*e280*/  @!P0 IMAD.WIDE R2, R7, 0x4, R22.reuse ;  /* 0x0000000407028825 */ /* 0x101fe200078e0216 */
[----:B------:R-:W-:Y:S02]  /*e290*/  @!P3 LOP3.LUT R29, R29, 0xfffffffe, RZ, 0xc0, !PT ;  /* 0xfffffffe1d1db812 */ /* 0x000fe400078ec0ff */
[----:B------:R-:W-:Y:S01]  /*e2a0*/  @!P4 LOP3.LUT R13, R32, 0xfffffffe, RZ, 0xc0, !PT ;  /* 0xfffffffe200dc812 */ /* 0x000fe200078ec0ff */
[----:B------:R-:W-:Y:S01]  /*e2b0*/  @!P2 IMAD.WIDE R6, R25, 0x4, R22 ;  /* 0x000000041906a825 */ /* 0x000fe200078e0216 */
[----:B------:R0:W-:Y:S01]  /*e2c0*/  @!P0 ST.E.64 desc[UR6][R2.64], R8 ;  /* 0x0000000802008985 */ /* 0x0001e2000c101b06 */
[----:B------:R-:W-:-:S02]  /*e2d0*/  ISETP.GE.AND P0, PT, R71, UR4, PT ;  /* 0x0000000447007c0c */ /* 0x000fc4000bf06270 */
[----:B------:R-:W-:-:S04]  /*e2e0*/  @!P4 IMAD.WIDE R12, R13, 0x4, R22 ;  /* 0x000000040d0cc825 */ /* 0x000fc800078e0216 */
[----:B-1----:R-:W-:-:S04]  /*e2f0*/  @!P1 IMAD.WIDE R4, R11, 0x4, R22 ;  /* 0x000000040b049825 */ /* 0x002fc800078e0216 */
[----:B------:R-:W-:Y:S01]  /*e300*/  @!P3 IMAD.WIDE R10, R29, 0x4, R22 ;  /* 0x000000041d0ab825 */ /* 0x000fe200078e0216 */
[----:B------:R0:W-:Y:S04]  /*e310*/  @!P1 ST.E.64 desc[UR6][R4.64], R14 ;  /* 0x0000000e04009985 */ /* 0x0001e8000c101b06 */
[----:B------:R0:W-:Y:S04]  /*e320*/  @!P2 ST.E.64 desc[UR6][R6.64], R26 ;  /* 0x0000001a0600a985 */ /* 0x0001e8000c101b06 */
[----:B------:R0:W-:Y:S04]  /*e330*/  @!P3 ST.E.64 desc[UR6][R10.64], R42 ;  /* 0x0000002a0a00b985 */ /* 0x0001e8000c101b06 */
[----:B------:R0:W-:Y:S01]  /*e340*/  @!P4 ST.E.64 desc[UR6][R12.64], R54 ;  /* 0x000000360c00c985 */ /* 0x0001e2000c101b06 */
[----:B------:R-:W-:Y:S05]  /*e350*/  @P0 BRA `(.L_x_10) ;  /* 0x0000003c00d80947 */ /* 0x000fea0003800000 */
[----:B------:R-:W-:Y:S01]  /*e360*/  LEA.HI R71, R71, R71, RZ, 0x1 ;  /* 0x0000004747477211 */ /* 0x000fe200078f08ff */
[----:B------:R-:W-:-:S03]  /*e370*/  ULDC.64 UR4, c[0x0][0x208] ;  /* 0x0000820000047ab9 */ /* 0x000fc60000000a00 */
[----:B0-----:R-:W-:-:S05]  /*e380*/  LOP3.LUT R3, R71, 0xfffffffe, RZ, 0xc0, !PT ;  /* 0xfffffffe47037812 */ /* 0x001fca00078ec0ff */
[----:B------:R-:W-:-:S05]  /*e390*/  IMAD.WIDE R2, R3, 0x4, R22 ;  /* 0x0000000403027825 */ /* 0x000fca00078e0216 */
[----:B------:R0:W-:Y:S01]  /*e3a0*/  ST.E.64 desc[UR4][R2.64], R86 ;  /* 0x0000005602007985 */ /* 0x0001e2000c101b04 */
[----:B------:R-:W-:Y:S05]  /*e3b0*/  BRA `(.L_x_10) ;  /* 0x0000003c00c07947 */ /* 0x000fea0003800000 */
.L_x_33:
[----:B------:R-:W0:Y:S02]  /*e3c0*/  S2R R0, SR_TID.X ;  /* 0x0000000000007919 */ /* 0x000e240000002100 */
[----:B0-----:R-:W-:-:S05]  /*e3d0*/  VIADD R2, R0, 0xffffff80 ;  /* 0xffffff8000027836 */ /* 0x001fca0000000000 */
[----:B------:R-:W-:-:S13]  /*e3e0*/  ISETP.GT.AND P0, PT, R2, 0x7f, PT ;  /* 0x0000007f0200780c */ /* 0x000fda0003f04270 */
[----:B------:R-:W-:Y:S05]  /*e3f0*/  @P0 BRA `(.L_x_10) ;  /* 0x0000003c00b00947 */ /* 0x000fea0003800000 */
[----:B------:R-:W0:Y:S01]  /*e400*/  S2R R3, SR_CTAID.X ;  /* 0x0000000000037919 */ /* 0x000e220000002500 */
[----:B------:R-:W1:Y:S01]  /*e410*/  LDC R6, c[0x0][0xbe8] ;  /* 0x0002fa00ff067b82 */ /* 0x000e620000000800 */
[----:B------:R-:W-:Y:S01]  /*e420*/  ULDC UR4, c[0x0][0xa88] ;  /* 0x0002a20000047ab9 */ /* 0x000fe20000000800 */
[----:B0-----:R-:W-:Y:S02]  /*e430*/  IMAD R0, R3, 0x80, R0 ;  /* 0x0000008003007824 */ /* 0x001fe400078e0200 */
[----:B-1----:R-:W-:-:S03]  /*e440*/  IMAD R3, R6, UR4, RZ ;  /* 0x0000000406037c24 */ /* 0x002fc6000f8e02ff */
[----:B------:R-:W-:-:S04]  /*e450*/  IADD3 R0, R0, -0x80, RZ ;  /* 0xffffff8000007810 */ /* 0x000fc80007ffe0ff */
[----:B------:R-:W-:-:S13]  /*e460*/  ISETP.GE.AND P0, PT, R0, R3, PT ;  /* 0x000000030000720c */ /* 0x000fda0003f06270 */
[----:B------:R-:W-:Y:S05]  /*e470*/  @P0 BRA `(.L_x_10) ;  /* 0x0000003c00900947 */ /* 0x000fea0003800000 */
[----:B------:R-:W-:Y:S01]  /*e480*/  ISETP.NE.AND P0, PT, R6, 0x1, PT ;  /* 0x000000010600780c */ /* 0x000fe20003f05270 */
[----:B------:R-:W0:Y:S01]  /*e490*/  S2UR UR7, SR_CTAID.Z ;  /* 0x00000000000779c3 */ /* 0x000e220000002700 */
[----:B------:R-:W-:Y:S01]  /*e4a0*/  R2UR UR11, R19 ;  /* 0x00000000130b72ca */ /* 0x000fe200000e0000 */
[----:B------:R-:W-:Y:S01]  /*e4b0*/  ULDC.64 UR8, c[0x0][0xbd0] ;  /* 0x0002f40000087ab9 */ /* 0x000fe20000000a00 */
[----:B------:R-:W-:Y:S01]  /*e4c0*/  IMAD.MOV.U32 R5, RZ, RZ, R0 ;  /* 0x000000ffff057224 */ /* 0x000fe200078e0000 */
[----:B------:R-:W-:-:S04]  /*e4d0*/  ULDC.64 UR12, c[0x0][0x208] ;  /* 0x00008200000c7ab9 */ /* 0x000fc80000000a00 */
[----:B------:R-:W1:Y:S06]  /*e4e0*/  LDC.64 R10, c[0x0][0xbd8] ;  /* 0x0002f600ff0a7b82 */ /* 0x000e6c0000000a00 */
[----:B------:R-:W-:Y:S02]  /*e4f0*/  USHF.R.S32.HI UR6, URZ, 0x1f, UR11 ;  /* 0x0000001f3f067899 */ /* 0x000fe4000801140b */
[----:B------:R-:W2:Y:S01]  /*e500*/  @P0 LDC R7, c[0x0][0xbec] ;  /* 0x0002fb00ff070b82 */ /* 0x000ea20000000800 */
[----:B------:R-:W-:Y:S02]  /*e510*/  UIMAD.WIDE.U32 UR4, UR11, UR8, URZ ;  /* 0x000000080b0472a5 */ /* 0x000fe4000f8e003f */
[----:B------:R-:W-:-:S04]  /*e520*/  UIMAD UR6, UR6, UR8, URZ ;  /* 0x00000008060672a4 */ /* 0x000fc8000f8e023f */
[----:B------:R-:W-:Y:S01]  /*e530*/  UIMAD UR6, UR11, UR9, UR6 ;  /* 0x000000090b0672a4 */ /* 0x000fe2000f8e0206 */
[----:B------:R-:W3:Y:S01]  /*e540*/  @P0 LDC R9, c[0x0][0xbf0] ;  /* 0x0002fc00ff090b82 */ /* 0x000ee20000000800 */
[----:B0-----:R-:W-:Y:S01]  /*e550*/  USHF.R.S32.HI UR8, URZ, 0x1f, UR7 ;  /* 0x0000001f3f087899 */ /* 0x001fe20008011407 */
[----:B------:R-:W-:Y:S01]  /*e560*/  IMAD.U32 R3, RZ, RZ, UR5 ;  /* 0x00000005ff037e24 */ /* 0x000fe2000f8e00ff */
[----:B------:R-:W-:Y:S01]  /*e570*/  UIADD3 UR6, UR5, UR6, URZ ;  /* 0x0000000605067290 */ /* 0x000fe2000fffe03f */
[----:B------:R-:W-:Y:S02]  /*e580*/  IMAD.U32 R2, RZ, RZ, UR4 ;  /* 0x00000004ff027e24 */ /* 0x000fe4000f8e00ff */
[----:B------:R-:W-:Y:S02]  /*e590*/  ULDC.64 UR4, c[0x0][0xbe0] ;  /* 0x0002f80000047ab9 */ /* 0x000fe40000000a00 */
[----:B------:R-:W0:Y:S01]  /*e5a0*/  S2UR UR10, SR_CTAID.Y ;  /* 0x00000000000a79c3 */ /* 0x000e220000002600 */
[----:B------:R-:W-:-:S02]  /*e5b0*/  IMAD.U32 R3, RZ, RZ, UR6 ;  /* 0x00000006ff037e24 */ /* 0x000fc4000f8e00ff */
[C---:B-1----:R-:W-:Y:S02]  /*e5c0*/  IMAD R12, R10.reuse, UR8, RZ ;  /* 0x000000080a0c7c24 */ /* 0x042fe4000f8e02ff */
[----:B------:R-:W-:-:S03]  /*e5d0*/  IMAD.WIDE.U32 R2, R10, UR7, R2 ;  /* 0x000000070a027c25 */ /* 0x000fc6000f8e0002 */
[----:B------:R-:W0:Y:S01]  /*e5e0*/  LDC R8, c[0x0][0xc50] ;  /* 0x00031400ff087b82 */ /* 0x000e220000000800 */
[----:B--2---:R-:W-:Y:S01]  /*e5f0*/  @P0 IMAD.HI.U32 R4, R0, R7, RZ ;  /* 0x0000000700040227 */ /* 0x004fe200078e00ff */
[----:B------:R-:W-:-:S03]  /*e600*/  IADD3 R7, RZ, -UR11, RZ ;  /* 0x8000000bff077c10 */ /* 0x000fc6000fffe0ff */
[----:B------:R-:W-:Y:S01]  /*e610*/  IMAD R11, R11, UR7, R12 ;  /* 0x000000070b0b7c24 */ /* 0x000fe2000f8e020c */
[----:B---3--:R-:W-:-:S03]  /*e620*/  @P0 SHF.R.U32.HI R5, RZ, R9, R4 ;  /* 0x00000009ff050219 */ /* 0x008fc60000011604 */
[----:B------:R-:W-:Y:S02]  /*e630*/  IMAD.IADD R3, R11, 0x1, R3 ;  /* 0x000000010b037824 */ /* 0x000fe400078e0203 */
[----:B0-----:R-:W-:Y:S02]  /*e640*/  IMAD R9, R8, R7, UR10 ;  /* 0x0000000a08097e24 */ /* 0x001fe4000f8e0207 */
[----:B------:R-:W-:Y:S02]  /*e650*/  IMAD.MOV R7, RZ, RZ, -R5 ;  /* 0x000000ffff077224 */ /* 0x000fe400078e0a05 */
[----:B------:R-:W-:Y:S01]  /*e660*/  IMAD.WIDE.U32 R2, R9, UR4, R2 ;  /* 0x0000000409027c25 */ /* 0x000fe2000f8e0002 */
[----:B------:R-:W-:-:S03]  /*e670*/  SHF.R.S32.HI R4, RZ, 0x1f, R9 ;  /* 0x0000001fff047819 */ /* 0x000fc60000011409 */
[----:B------:R-:W-:Y:S01]  /*e680*/  IMAD R7, R6, R7, R0 ;  /* 0x0000000706077224 */ /* 0x000fe200078e0200 */
[----:B------:R-:W-:Y:S01]  /*e690*/  IADD3 R2, P0, R5, R2, RZ ;  /* 0x0000000205027210 */ /* 0x000fe20007f1e0ff */
[----:B------:R-:W-:-:S03]  /*e6a0*/  IMAD R4, R4, UR4, RZ ;  /* 0x0000000404047c24 */ /* 0x000fc6000f8e02ff */
[----:B------:R-:W-:Y:S01]  /*e6b0*/  SHF.R.S32.HI R0, RZ, 0x1f, R7 ;  /* 0x0000001fff007819 */ /* 0x000fe20000011407 */
[----:B------:R-:W-:Y:S01]  /*e6c0*/  IMAD R4, R9, UR5, R4 ;  /* 0x0000000509047c24 */ /* 0x000fe2000f8e0204 */
[----:B------:R-:W-:Y:S01]  /*e6d0*/  SHF.R.S32.HI R9, RZ, 0x1f, R5 ;  /* 0x0000001fff097819 */ /* 0x000fe20000011405 */
[----:B------:R-:W-:Y:S02]  /*e6e0*/  ULDC.64 UR4, c[0x0][0xbc8] ;  /* 0x0002f20000047ab9 */ /* 0x000fe40000000a00 */
[----:B------:R-:W-:Y:S01]  /*e6f0*/  IMAD R0, R0, UR4, RZ ;  /* 0x0000000400007c24 */ /* 0x000fe2000f8e02ff */
[----:B------:R-:W-:-:S03]  /*e700*/  IADD3.X R3, R9, R3, R4, P0, !PT ;  /* 0x0000000309037210 */ /* 0x000fc600007fe404 */
[C---:B------:R-:W-:Y:S02]  /*e710*/  IMAD R5, R7.reuse, UR5, R0 ;  /* 0x0000000507057c24 */ /* 0x040fe4000f8e0200 */
[----:B------:R-:W-:Y:S01]  /*e720*/  IMAD.WIDE.U32 R2, R7, UR4, R2 ;  /* 0x0000000407027c25 */ /* 0x000fe2000f8e0002 */
[----:B------:R-:W-:-:S03]  /*e730*/  ULDC.64 UR4, c[0x0][0xba8] ;  /* 0x0002ea0000047ab9 */ /* 0x000fc60000000a00 */
[----:B------:R-:W-:Y:S01]  /*e740*/  IMAD.IADD R3, R3, 0x1, R5 ;  /* 0x0000000103037824 */ /* 0x000fe200078e0205 */
[----:B------:R-:W-:-:S04]  /*e750*/  LEA R4, P0, R2, UR4, 0x2 ;  /* 0x0000000402047c11 */ /* 0x000fc8000f8010ff */
[----:B------:R-:W-:Y:S01]  /*e760*/  LEA.HI.X R5, R2, UR5, R3, 0x2, P0 ;  /* 0x0000000502057c11 */ /* 0x000fe200080f1403 */
[----:B------:R-:W-:-:S05]  /*e770*/  IMAD.MOV.U32 R3, RZ, RZ, -0x800000 ;  /* 0xff800000ff037424 */ /* 0x000fca00078e00ff */
[----:B------:R0:W-:Y:S01]  /*e780*/  STG.E desc[UR12][R4.64], R3 ;  /* 0x0000000304007986 */ /* 0x0001e2000c10190c */
[----:B------:R-:W-:Y:S05]  /*e790*/  BRA `(.L_x_10) ;  /* 0x0000003800c87947 */ /* 0x000fea0003800000 */
.L_x_8:
[----:B------:R-:W-:-:S08]  /*e7a0*/  NOP ;  /* 0x0000000000007918 */ /* 0x000fd00000000000 */
[----:B0-----:R-:W0:-:S00]  /*e7b0*/  USETMAXREG.DEALLOC.CTAPOOL 0x18 ;  /* 0x00000018000079c8 */ /* 0x001e0000080e0500 */
[----:B0-----:R-:W-:Y:S01]  /*e7c0*/  LOP3.LUT R0, R0, 0x3, RZ, 0xc0, !PT ;  /* 0x0000000300007812 */ /* 0x001fe200078ec0ff */
[----:B------:R-:W0:Y:S05]  /*e7d0*/  S2R R18, SR_CTAID.Z ;  /* 0x0000000000127919 */ /* 0x000e2a0000002700 */
[----:B------:R-:W1:Y:S01]  /*e7e0*/  S2UR UR6, SR_CTAID.Y ;  /* 0x00000000000679c3 */ /* 0x000e620000002600 */
[----:B------:R-:W2:Y:S02]  /*e7f0*/  SHFL.IDX PT, R0, R0, RZ, 0x1f ;  /* 0x00001fff00007589 */ /* 0x000ea400000e0000 */
[----:B--2---:R-:W-:-:S13]  /*e800*/  ISETP.NE.AND P0, PT, R0, RZ, PT ;  /* 0x000000ff0000720c */ /* 0x004fda0003f05270 */
[----:B01----:R-:W-:Y:S05]  /*e810*/  @!P0 BRA `(.L_x_36) ;  /* 0x0000000000288947 */ /* 0x003fea0003800000 */
[----:B------:R-:W-:Y:S01]  /*e820*/  ULDC UR7, c[0x0][0xc50] ;  /* 0x0003140000077ab9 */ /* 0x000fe20000000800 */
[----:B------:R-:W-:Y:S01]  /*e830*/  UMOV UR36, UR6 ;  /* 0x0000000600247c82 */ /* 0x000fe20008000000 */
[----:B------:R-:W-:-:S06]  /*e840*/  UISETP.NE.AND UP0, UPT, UR7, 0x1, UPT ;  /* 0x000000010700788c */ /* 0x000fcc000bf05270 */
[----:B------:R-:W-:-:S13]  /*e850*/  PLOP3.LUT P0, PT, PT, PT, UP0, 0x80, 0x0 ;  /* 0x000000000000781c */ /* 0x000fda0003f0f008 */
[----:B------:R-:W-:Y:S05]  /*e860*/  @!P0 BRA `(.L_x_37) ;  /* 0x0000000000308947 */ /* 0x000fea0003800000 */
[----:B------:R-:W-:Y:S01]  /*e870*/  ULDC UR4, c[0x0][0xc54] ;  /* 0x0003150000047ab9 */ /* 0x000fe20000000800 */
[----:B------:R-:W-:Y:S01]  /*e880*/  ULDC UR36, c[0x0][0xc58] ;  /* 0x0003160000247ab9 */ /* 0x000fe20000000800 */
[----:B------:R-:W-:-:S04]  /*e890*/  UIMAD.WIDE.U32 UR4, UR6, UR4, URZ ;  /* 0x00000004060472a5 */ /* 0x000fc8000f8e003f */
[----:B------:R-:W-:Y:S01]  /*e8a0*/  USHF.R.U32.HI UR36, URZ, UR36, UR5 ;  /* 0x000000243f247299 */ /* 0x000fe20008011605 */
[----:B------:R-:W-:Y:S11]  /*e8b0*/  BRA `(.L_x_37) ;  /* 0x00000000001c7947 */ /* 0x000ff60003800000 */
.L_x_36:
[----:B------:R-:W-:Y:S01]  /*e8c0*/  ULDC UR7, c[0x0][0xc50] ;  /* 0x0003140000077ab9 */ /* 0x000fe20000000800 */
[----:B------:R-:W-:Y:S01]  /*e8d0*/  UMOV UR36, UR6 ;  /* 0x0000000600247c82 */ /* 0x000fe20008000000 */
[----:B------:R-:W-:-:S11]  /*e8e0*/  UISETP.NE.AND UP0, UPT, UR7, 0x1, UPT ;  /* 0x000000010700788c */ /* 0x000fd6000bf05270 */
[----:B------:R-:W-:Y:S01]  /*e8f0*/  @UP0 ULDC UR4, c[0x0][0xc54] ;  /* 0x0003150000040ab9 */ /* 0x000fe20000000800 */
[----:B------:R-:W-:Y:S01]  /*e900*/  @UP0 ULDC UR8, c[0x0][0xc58] ;  /* 0x0003160000080ab9 */ /* 0x000fe20000000800 */
[----:B------:R-:W-:-:S04]  /*e910*/  UIMAD.WIDE.U32 UR4, UR6, UR4, URZ ;  /* 0x00000004060472a5 */ /* 0x000fc8000f8e003f */
[----:B------:R-:W-:-:S12]  /*e920*/  @UP0 USHF.R.U32.HI UR36, URZ, UR8, UR5 ;  /* 0x000000083f240299 */ /* 0x000fd80008011605 */
.L_x_37:
[----:B------:R-:W-:Y:S01]  /*e930*/  ISETP.GE.AND P0, PT, R18, RZ, PT ;  /* 0x000000ff1200720c */ /* 0x000fe20003f06270 */
[----:B------:R-:W-:Y:S01]  /*e940*/  UIADD3 UR4, -UR36, URZ, URZ ;  /* 0x0000003f24047290 */ /* 0x000fe2000fffe13f */
[----:B------:R-:W-:Y:S01]  /*e950*/  MOV R9, 0x1 ;  /* 0x0000000100097802 */ /* 0x000fe20000000f00 */
[----:B------:R-:W-:Y:S02]  /*e960*/  IMAD.MOV.U32 R0, RZ, RZ, RZ ;  /* 0x000000ffff007224 */ /* 0x000fe400078e00ff */
[----:B------:R-:W-:Y:S01]  /*e970*/  UIMAD UR6, UR7, UR4, UR6 ;  /* 0x00000004070672a4 */ /* 0x000fe2000f8e0206 */
[----:B------:R-:W-:-:S07]  /*e980*/  IMAD.MOV.U32 R3, RZ, RZ, 0x1 ;  /* 0x00000001ff037424 */ /* 0x000fce00078e00ff */
[----:B------:R-:W-:Y:S05]  /*e990*/  @!P0 BRA `(.L_x_38) ;  /* 0x0000003400808947 */ /* 0x000fea0003800000 */
[----:B------:R-:W-:Y:S01]  /*e9a0*/  ULDC.64 UR4, c[0x0][0x418] ;  /* 0x0001060000047ab9 */ /* 0x000fe20000000a00 */
[----:B------:R-:W-:Y:S02]  /*e9b0*/  ULOP3.LUT UR42, UR6, 0xffff, URZ, 0xc0, !UPT ;  /* 0x0000ffff062a7892 */ /* 0x000fe4000f8ec03f */
[----:B------:R-:W-:Y:S01]  /*e9c0*/  UISETP.NE.U32.AND UP0, UPT, UR4, URZ, UPT ;  /* 0x0000003f0400728c */ /* 0x000fe2000bf05070 */
[----:B------:R-:W-:Y:S02]  /*e9d0*/  UMOV UR41, URZ ;  /* 0x0000003f00297c82 */ /* 0x000fe40008000000 */
[----:B------:R-:W-:Y:S01]  /*e9e0*/  ULDC UR4, c[0x0][0x424] ;  /* 0x0001090000047ab9 */ /* 0x000fe20000000800 */
[----:B------:R-:W-:-:S03]  /*e9f0*/  UISETP.NE.AND.EX UP0, UPT, UR5, URZ, UPT, UP0 ;  /* 0x0000003f0500728c */ /* 0x000fc6000bf05300 */
[----:B------:R-:W-:Y:S01]  /*ea00*/  ULDC UR5, c[0x0][0x2f0] ;  /* 0x0000bc0000057ab9 */ /* 0x000fe20000000800 */
[----:B------:R-:W-:-:S04]  /*ea10*/  USEL UR4, UR4, 0x1, UP0 ;  /* 0x0000000104047887 */ /* 0x000fc80008000000 */
[----:B------:R-:W-:-:S04]  /*ea20*/  UIMAD UR4, UR4, UR5, URZ ;  /* 0x00000005040472a4 */ /* 0x000fc8000f8e023f */
[----:B------:R-:W-:Y:S02]  /*ea30*/  UISETP.GE.AND UP0, UPT, UR4, 0x1, UPT ;  /* 0x000000010400788c */ /* 0x000fe4000bf06270 */
[----:B------:R-:W-:-:S04]  /*ea40*/  UIADD3 UR5, UR4, 0xaf, URZ ;  /* 0x000000af04057890 */ /* 0x000fc8000fffe03f */
[----:B------:R-:W-:Y:S01]  /*ea50*/  PLOP3.LUT P0, PT, PT, PT, UP0, 0x80, 0x0 ;  /* 0x000000000000781c */ /* 0x000fe20003f0f008 */
[----:B------:R-:W-:-:S04]  /*ea60*/  UIMAD.WIDE UR4, UR5, 0x2e8ba2e9, URZ ;  /* 0x2e8ba2e9050478a5 */ /* 0x000fc8000f8e023f */
[----:B------:R-:W-:-:S04]  /*ea70*/  USHF.R.U32.HI UR40, URZ, 0x1f, UR5 ;  /* 0x0000001f3f287899 */ /* 0x000fc80008011605 */
        /* <DEDUP_REMOVED lines=9> */
[----:B------:R-:W-:Y:S02]  /*eb10*/  IABS R4, R3 ;  /* 0x0000000300047213 */ /* 0x000fe40000000000 */
[----:B------:R-:W-:Y:S02]  /*eb20*/  R2UR UR11, R0 ;  /* 0x00000000000b72ca */ /* 0x000fe400000e0000 */
[----:B------:R-:W-:Y:S01]  /*eb30*/  MOV R3, UR7 ;  /* 0x0000000700037c02 */ /* 0x000fe20008000f00 */
[----:B------:R-:W-:Y:S01]  /*eb40*/  IMAD.MOV R4, RZ, RZ, -R4 ;  /* 0x000000ffff047224 */ /* 0x000fe200078e0a04 */
[----:B------:R-:W-:-:S09]  /*eb50*/  ULOP3.LUT UR7, UR7, UR6, URZ, 0x3c, !UPT ;  /* 0x0000000607077292 */ /* 0x000fd2000f8e3c3f */
[----:B------:R-:W0:Y:S08]  /*eb60*/  I2F.RP R0, UR11 ;  /* 0x0000000b00007d06 */ /* 0x000e300008209400 */
[----:B0-----:R-:W0:Y:S02]  /*eb70*/  MUFU.RCP R0, R0 ;  /* 0x0000000000007308 */ /* 0x001e240000001000 */
[----:B0-----:R-:W-:Y:S01]  /*eb80*/  VIADD R2, R0, 0xffffffe ;  /* 0x0ffffffe00027836 */ /* 0x001fe20000000000 */
[----:B------:R-:W-:Y:S01]  /*eb90*/  IABS R0, R3 ;  /* 0x0000000300007213 */ /* 0x000fe20000000000 */
[----:B------:R-:W-:-:S03]  /*eba0*/  IMAD.MOV.U32 R3, RZ, RZ, R4 ;  /* 0x000000ffff037224 */ /* 0x000fc600078e0004 */
[----:B------:R-:W-:Y:S01]  /*ebb0*/  R2UR UR9, R0 ;  /* 0x00000000000972ca */ /* 0x000fe200000e0000 */
[----:B------:R-:W0:Y:S01]  /*ebc0*/  F2I.FTZ.U32.TRUNC.NTZ R2, R2 ;  /* 0x0000000200027305 */ /* 0x000e22000021f000 */
[----:B------:R-:W-:Y:S02]  /*ebd0*/  R2UR UR10, R3 ;  /* 0x00000000030a72ca */ /* 0x000fe400000e0000 */
[----:B0-----:R-:W-:-:S13]  /*ebe0*/  R2UR UR5, R2 ;  /* 0x00000000020572ca */ /* 0x001fda00000e0000 */
[----:B------:R-:W-:-:S04]  /*ebf0*/  UIADD3 UR8, URZ, -UR5, URZ ;  /* 0x800000053f087290 */ /* 0x000fc8000fffe03f */
[----:B------:R-:W-:-:S04]  /*ec00*/  UIMAD UR8, UR8, UR11, URZ ;  /* 0x0000000b080872a4 */ /* 0x000fc8000f8e023f */
[----:B------:R-:W-:-:S04]  /*ec10*/  UIMAD.WIDE.U32 UR4, UR5, UR8, UR4 ;  /* 0x00000008050472a5 */ /* 0x000fc8000f8e0004 */
[----:B------:R-:W-:-:S04]  /*ec20*/  UIMAD.WIDE.U32 UR4, UR5, UR9, URZ ;  /* 0x00000009050472a5 */ /* 0x000fc8000f8e003f */
[----:B------:R-:W-:-:S04]  /*ec30*/  UIMAD UR4, UR5, UR10, UR9 ;  /* 0x0000000a050472a4 */ /* 0x000fc8000f8e0209 */
[----:B------:R-:W-:-:S11]  /*ec40*/  UISETP.GT.U32.AND UP1, UPT, UR11, UR4, UPT ;  /* 0x000000040b00728c */ /* 0x000fd6000bf24070 */
[----:B------:R-:W-:Y:S02]  /*ec50*/  @!UP1 UIADD3 UR4, UR4, -UR11, URZ ;  /* 0x8000000b04049290 */ /* 0x000fe4000fffe03f */
[----:B------:R-:W-:Y:S02]  /*ec60*/  @!UP1 UIADD3 UR5, UR5, 0x1, URZ ;  /* 0x0000000105059890 */ /* 0x000fe4000fffe03f */
[----:B------:R-:W-:Y:S02]  /*ec70*/  UISETP.GE.U32.AND UP0, UPT, UR4, UR11, UPT ;  /* 0x0000000b0400728c */ /* 0x000fe4000bf06070 */
[----:B------:R-:W-:-:S09]  /*ec80*/  UISETP.GE.AND UP1, UPT, UR7, URZ, UPT ;  /* 0x0000003f0700728c */ /* 0x000fd2000bf26270 */
[----:B------:R-:W-:Y:S02]  /*ec90*/  @UP0 UIADD3 UR5, UR5, 0x1, URZ ;  /* 0x0000000105050890 */ /* 0x000fe4000fffe03f */
[----:B------:R-:W-:Y:S02]  /*eca0*/  UISETP.NE.AND UP0, UPT, UR6, URZ, UPT ;  /* 0x0000003f0600728c */ /* 0x000fe4000bf05270 */
[----:B------:R-:W-:-:S09]  /*ecb0*/  @!UP1 UIADD3 UR5, -UR5, URZ, URZ ;  /* 0x0000003f05059290 */ /* 0x000fd2000fffe13f */
[----:B------:R-:W-:-:S07]  /*ecc0*/  @!UP0 ULOP3.LUT UR5, URZ, UR6, URZ, 0x33, !UPT ;  /* 0x000000063f058292 */ /* 0x000fce000f8e333f */
[----:B------:R-:W-:-:S05]  /*ecd0*/  UMOV UR41, UR5 ;  /* 0x0000000500297c82 */ /* 0x000fca0008000000 */
.L_x_39:
[----:B------:R-:W-:Y:S01]  /*ece0*/  UIMAD UR39, UR42, UR41, URZ ;  /* 0x000000292a2772a4 */ /* 0x000fe2000f8e023f */
[----:B------:R-:W-:-:S05]  /*ecf0*/  IMAD.U32 R0, RZ, RZ, UR40 ;  /* 0x00000028ff007e24 */ /* 0x000fca000f8e00ff */
[----:B------:R-:W-:-:S05]  /*ed00*/  IMAD.U32 R3, RZ, RZ, UR39 ;  /* 0x00000027ff037e24 */ /* 0x000fca000f8e00ff */
[----:B------:R-:W-:Y:S01]  /*ed10*/  VIADDMNMX R17, R3, UR41, R0, PT ;  /* 0x0000002903117c46 */ /* 0x000fe2000b800100 */
[----:B------:R-:W-:Y:S01]  /*ed20*/  IMAD.MOV.U32 R3, RZ, RZ, 0x1 ;  /* 0x00000001ff037424 */ /* 0x000fe200078e00ff */
[----:B------:R-:W-:Y:S02]  /*ed30*/  MOV R0, RZ ;  /* 0x000000ff00007202 */ /* 0x000fe40000000f00 */
[----:B------:R-:W-:Y:S01]  /*ed40*/  ISETP.GT.AND P0, PT, R17, UR39, PT ;  /* 0x0000002711007c0c */ /* 0x000fe2000bf04270 */
[----:B------:R0:W-:-:S12]  /*ed50*/  STL [R1+0x8], R17 ;  /* 0x0000081101007387 */ /* 0x0001d80000100800 */
[----:B0-----:R-:W-:Y:S05]  /*ed60*/  @!P0 BRA `(.L_x_38) ;  /* 0x00000030008c8947 */ /* 0x001fea0003800000 */
[----:B------:R-:W0:Y:S01]  /*ed70*/  S2UR UR4, SR_CgaCtaId ;  /* 0x00000000000479c3 */ /* 0x000e220000008800 */
[----:B------:R-:W-:Y:S02]  /*ed80*/  UMOV UR38, 0x400 ;  /* 0x0000040000267882 */ /* 0x000fe40000000000 */
[----:B0-----:R-:W-:-:S04]  /*ed90*/  ULEA UR38, UR4, UR38, 0x18 ;  /* 0x0000002604267291 */ /* 0x001fc8000f8ec03f */
[----:B------:R-:W-:-:S04]  /*eda0*/  UIADD3 UR4, UR38, 0x1e400, URZ ;  /* 0x0001e40026047890 */ /* 0x000fc8000fffe03f */
[----:B------:R-:W-:-:S06]  /*edb0*/  ULOP3.LUT UP0, URZ, UR4, 0x3ff, URZ, 0xc0, !UPT ;  /* 0x000003ff043f7892 */ /* 0x000fcc000f80c03f */
[----:B------:R-:W-:-:S13]  /*edc0*/  PLOP3.LUT P0, PT, PT, PT, UP0, 0x80, 0x0 ;  /* 0x000000000000781c */ /* 0x000fda0003f0f008 */
[----:B------:R-:W-:Y:S05]  /*edd0*/  @!P0 BRA `(.L_x_40) ;  /* 0x0000000000408947 */ /* 0x000fea0003800000 */
[----:B------:R-:W-:Y:S01]  /*ede0*/  MOV R2, 0x0 ;  /* 0x0000000000027802 */ /* 0x000fe20000000f00 */
[----:B------:R-:W-:Y:S01]  /*edf0*/  ULDC.64 UR6, c[0x4][0xa0] ;  /* 0x0100280000067ab9 */ /* 0x000fe20000000a00 */
[----:B------:R-:W-:Y:S01]  /*ee00*/  ULDC.64 UR8, c[0x4][0xa8] ;  /* 0x01002a0000087ab9 */ /* 0x000fe20000000a00 */
[----:B------:R-:W-:Y:S01]  /*ee10*/  ULDC.64 UR4, c[0x4][0x28] ;  /* 0x01000a0000047ab9 */ /* 0x000fe20000000a00 */
[----:B------:R-:W-:Y:S01]  /*ee20*/  IMAD.U32 R4, RZ, RZ, UR6 ;  /* 0x00000006ff047e24 */ /* 0x000fe2000f8e00ff */
[----:B------:R-:W-:Y:S01]  /*ee30*/  MOV R7, UR9 ;  /* 0x0000000900077c02 */ /* 0x000fe20008000f00 */
[----:B------:R-:W0:Y:S01]  /*ee40*/  LDC.64 R2, c[0x4][R2] ;  /* 0x0100000002027b82 */ /* 0x000e220000000a00 */
[----:B------:R-:W-:Y:S01]  /*ee50*/  IMAD.U32 R5, RZ, RZ, UR7 ;  /* 0x00000007ff057e24 */ /* 0x000fe2000f8e00ff */
[----:B------:R-:W-:Y:S01]  /*ee60*/  MOV R13, RZ ;  /* 0x000000ff000d7202 */ /* 0x000fe20000000f00 */
[----:B------:R-:W-:Y:S02]  /*ee70*/  IMAD.U32 R6, RZ, RZ, UR8 ;  /* 0x00000008ff067e24 */ /* 0x000fe4000f8e00ff */
[----:B------:R-:W-:-:S02]  /*ee80*/  IMAD.U32 R10, RZ, RZ, UR4 ;  /* 0x00000004ff0a7e24 */ /* 0x000fc4000f8e00ff */
[----:B------:R-:W-:Y:S02]  /*ee90*/  IMAD.U32 R11, RZ, RZ, UR5 ;  /* 0x00000005ff0b7e24 */ /* 0x000fe4000f8e00ff */
[----:B------:R-:W-:Y:S02]  /*eea0*/  IMAD.MOV.U32 R8, RZ, RZ, 0x70 ;  /* 0x00000070ff087424 */ /* 0x000fe400078e00ff */
[----:B------:R-:W-:-:S07]  /*eeb0*/  IMAD.MOV.U32 R12, RZ, RZ, 0x1 ;  /* 0x00000001ff0c7424 */ /* 0x000fce00078e00ff */
[----:B------:R-:W-:-:S07]  /*eec0*/  LEPC R20, `(.L_x_40) ;  /* 0x000000001014794e */ /* 0x000fce0000000000 */
[----:B0-----:R-:W-:Y:S05]  /*eed0*/  CALL.ABS.NOINC R2 ;  /* 0x0000000002007343 */ /* 0x001fea0003c00000 */
.L_x_40:
        /* <DEDUP_REMOVED lines=8> */
[----:B------:R0:W1:Y:S01]  /*ef60*/  LDC.64 R2, c[0x4][R16] ;  /* 0x0100000010027b82 */ /* 0x0000620000000a00 */
[----:B------:R-:W-:Y:S01]  /*ef70*/  IMAD.U32 R4, RZ, RZ, UR6 ;  /* 0x00000006ff047e24 */ /* 0x000fe2000f8e00ff */
[----:B------:R-:W-:Y:S01]  /*ef80*/  MOV R10, UR4 ;  /* 0x00000004000a7c02 */ /* 0x000fe20008000f00 */
[----:B------:R-:W-:Y:S02]  /*ef90*/  IMAD.U32 R5, RZ, RZ, UR7 ;  /* 0x00000007ff057e24 */ /* 0x000fe4000f8e00ff */
[----:B------:R-:W-:Y:S02]  /*efa0*/  IMAD.U32 R6, RZ, RZ, UR8 ;  /* 0x00000008ff067e24 */ /* 0x000fe4000f8e00ff */
[----:B------:R-:W-:-:S02]  /*efb0*/  IMAD.U32 R7, RZ, RZ, UR9 ;  /* 0x00000009ff077e24 */ /* 0x000fc4000f8e00ff */
[----:B------:R-:W-:Y:S02]  /*efc0*/  IMAD.U32 R11, RZ, RZ, UR5 ;  /* 0x00000005ff0b7e24 */ /* 0x000fe4000f8e00ff */
[----:B------:R-:W-:Y:S02]  /*efd0*/  IMAD.MOV.U32 R8, RZ, RZ, 0x70 ;  /* 0x00000070ff087424 */ /* 0x000fe400078e00ff */
[----:B------:R-:W-:Y:S02]  /*efe0*/  IMAD.MOV.U32 R12, RZ, RZ, 0x1 ;  /* 0x00000001ff0c7424 */ /* 0x000fe400078e00ff */
[----:B0-----:R-:W-:-:S07]  /*eff0*/  IMAD.MOV.U32 R13, RZ, RZ, RZ ;  /* 0x000000ffff0d7224 */ /* 0x001fce00078e00ff */
[----:B------:R-:W-:-:S07]  /*f000*/  LEPC R20, `(.L_x_42) ;  /* 0x000000001014794e */ /* 0x000fce0000000000 */
[----:B-1----:R-:W-:Y:S05]  /*f010*/  CALL.ABS.NOINC R2 ;  /* 0x0000000002007343 */ /* 0x002fea0003c00000 */
.L_x_42:
[----:B------:R0:W1:Y:S01]  /*f020*/  LDC.64 R2, c[0x4][R16] ;  /* 0x0100000010027b82 */ /* 0x0000620000000a00 */
[----:B------:R-:W-:Y:S01]  /*f030*/  ULDC.64 UR6, c[0x4][0xa0] ;  /* 0x0100280000067ab9 */ /* 0x000fe20000000a00 */
[----:B------:R-:W-:Y:S01]  /*f040*/  ULDC.64 UR8, c[0x4][0xa8] ;  /* 0x01002a0000087ab9 */ /* 0x000fe20000000a00 */
[----:B------:R-:W-:Y:S01]  /*f050*/  ULDC.64 UR4, c[0x4][0x38] ;  /* 0x01000e0000047ab9 */ /* 0x000fe20000000a00 */
[----:B------:R-:W-:Y:S01]  /*f060*/  MOV R4, UR6 ;  /* 0x0000000600047c02 */ /* 0x000fe20008000f00 */
[----:B------:R-:W-:Y:S01]  /*f070*/  IMAD.U32 R5, RZ, RZ, UR7 ;  /* 0x00000007ff057e24 */ /* 0x000fe2000f8e00ff */
[----:B------:R-:W-:Y:S01]  /*f080*/  MOV R11, UR5 ;  /* 0x00000005000b7c02 */ /* 0x000fe20008000f00 */
[----:B------:R-:W-:Y:S02]  /*f090*/  IMAD.U32 R6, RZ, RZ, UR8 ;  /* 0x00000008ff067e24 */ /* 0x000fe4000f8e00ff */
[----:B------:R-:W-:Y:S02]  /*f0a0*/  IMAD.U32 R7, RZ, RZ, UR9 ;  /* 0x00000009ff077e24 */ /* 0x000fe4000f8e00ff */
[----:B------:R-:W-:-:S02]  /*f0b0*/  IMAD.U32 R10, RZ, RZ, UR4 ;  /* 0x00000004ff0a7e24 */ /* 0x000fc4000f8e00ff */
[----:B------:R-:W-:Y:S02]  /*f0c0*/  IMAD.MOV.U32 R8, RZ, RZ, 0x70 ;  /* 0x00000070ff087424 */ /* 0x000fe400078e00ff */
[----:B------:R-:W-:Y:S02]  /*f0d0*/  IMAD.MOV.U32 R12, RZ, RZ, 0x1 ;  /* 0x00000001ff0c7424 */ /* 0x000fe400078e00ff */
[----:B0-----:R-:W-:-:S07]  /*f0e0*/  IMAD.MOV.U32 R13, RZ, RZ, RZ ;  /* 0x000000ffff0d7224 */ /* 0x001fce00078e00ff */
[----:B------:R-:W-:-:S07]  /*f0f0*/  LEPC R20, `(.L_x_41) ;  /* 0x000000001014794e */ /* 0x000fce0000000000 */
[----:B-1----:R-:W-:Y:S05]  /*f100*/  CALL.ABS.NOINC R2 ;  /* 0x0000000002007343 */ /* 0x002fea0003c00000 */
.L_x_41:
[----:B------:R-:W0:Y:S01]  /*f110*/  LDC.64 R2, c[0x0][0x9f8] ;  /* 0x00027e00ff027b82 */ /* 0x000e220000000a00 */
[----:B------:R-:W-:Y:S01]  /*f120*/  ULDC.64 UR4, c[0x0][0x208] ;  /* 0x0000820000047ab9 */ /* 0x000fe20000000a00 */
[----:B0-----:R-:W-:-:S04]  /*f130*/  ISETP.NE.U32.AND P0, PT, R2, RZ, PT ;  /* 0x000000ff0200720c */ /* 0x001fc80003f05070 */
[----:B------:R-:W-:-:S13]  /*f140*/  ISETP.NE.AND.EX P0, PT, R3, RZ, PT, P0 ;  /* 0x000000ff0300720c */ /* 0x000fda0003f05300 */
[----:B------:R-:W0:Y:S02]  /*f150*/  @P0 LDC.64 R2, c[0x0][0x9f8] ;  /* 0x00027e00ff020b82 */ /* 0x000e240000000a00 */
[----:B0-----:R-:W-:-:S05]  /*f160*/  @P0 IMAD.WIDE R2, R18, 0x4, R2 ;  /* 0x0000000412020825 */ /* 0x001fca00078e0202 */
[----:B------:R0:W2:Y:S01]  /*f170*/  @P0 LDG.E R18, desc[UR4][R2.64] ;  /* 0x0000000402120981 */ /* 0x0000a2000c1e1900 */
[----:B------:R-:W-:Y:S01]  /*f180*/  UMOV UR4, 0xffffffff ;  /* 0xffffffff00047882 */ /* 0x000fe20000000000 */
[----:B------:R-:W-:Y:S01]  /*f190*/  VIADD R17, R17, 0xffffffff ;  /* 0xffffffff11117836 */ /* 0x000fe20000000000 */
[----:B------:R-:W1:Y:S01]  /*f1a0*/  S2R R16, SR_TID.X ;  /* 0x0000000000107919 */ /* 0x000e620000002100 */
[----:B0-----:R-:W0:Y:S02]  /*f1b0*/  LDC.64 R2, c[0x0][0x418] ;  /* 0x00010600ff027b82 */ /* 0x001e240000000a00 */
[----:B0-----:R-:W-:Y:S02]  /*f1c0*/  ISETP.NE.U32.AND P0, PT, R2, RZ, PT ;  /* 0x000000ff0200720c */ /* 0x001fe40003f05070 */
[----:B-1----:R-:W-:Y:S02]  /*f1d0*/  SHF.R.U32.HI R0, RZ, 0x5, R16 ;  /* 0x00000005ff007819 */ /* 0x002fe40000011610 */
[----:B------:R-:W-:-:S02]  /*f1e0*/  ISETP.NE.AND.EX P1, PT, R3, RZ, PT, P0 ;  /* 0x000000ff0300720c */ /* 0x000fc40003f25300 */
[----:B------:R-:W-:Y:S02]  /*f1f0*/  LOP3.LUT R0, R0, 0x3, RZ, 0xc0, !PT ;  /* 0x0000000300007812 */ /* 0x000fe400078ec0ff */
[----:B------:R-:W-:-:S05]  /*f200*/  P2R R4, PR, RZ, 0x2 ;  /* 0x00000002ff047803 */ /* 0x000fca0000000000 */
[----:B------:R0:W-:Y:S01]  /*f210*/  STL [R1+0x4], R4 ;  /* 0x0000040401007387 */ /* 0x0001e20000100800 */
[----:B--2---:R-:W-:Y:S02]  /*f220*/  SHF.R.S32.HI R19, RZ, 0x1f, R18 ;  /* 0x0000001fff137819 */ /* 0x004fe40000011412 */
[----:B------:R-:W-:Y:S01]  /*f230*/  SEL R16, R18, RZ, !P1 ;  /* 0x000000ff12107207 */ /* 0x000fe20004800000 */
[----:B0-----:R-:W-:Y:S06]  /*f240*/  BRA.DIV UR4, `(.L_x_43) ;  /* 0x00000032049c7947 */ /* 0x001fec000b800000 */
[----:B------:R0:W1:Y:S02]  /*f250*/  SHFL.IDX PT, R14, R0, RZ, 0x1f ;  /* 0x00001fff000e7589 */ /* 0x00006400000e0000 */
.L_x_120:
[----:B------:R-:W-:Y:S02]  /*f260*/  PLOP3.LUT P2, PT, PT, PT, PT, 0x8, 0x0 ;  /* 0x000000000000781c */ /* 0x000fe40003f4e170 */
[----:B-1----:R-:W-:Y:S02]  /*f270*/  ISETP.NE.AND P0, PT, R14, RZ, PT ;  /* 0x000000ff0e00720c */ /* 0x002fe40003f05270 */
[----:B0-----:R-:W-:-:S05]  /*f280*/  P2R R0, PR, RZ, 0x4 ;  /* 0x00000004ff007803 */ /* 0x001fca0000000000 */
[----:B------:R0:W-:Y:S06]  /*f290*/  STL [R1], R0 ;  /* 0x0000000001007387 */ /* 0x0001ec0000100800 */
[----:B------:R-:W-:Y:S05]  /*f2a0*/  @P0 BRA `(.L_x_44) ;  /* 0x0000000000fc0947 */ /* 0x000fea0003800000 */
[----:B------:R-:W-:-:S03]  /*f2b0*/  UMOV UR4, 0xffffffff ;  /* 0xffffffff00047882 */ /* 0x000fc60000000000 */
[----:B------:R-:W-:Y:S05]  /*f2c0*/  BRA.DIV UR4, `(.L_x_45) ;  /* 0x00000032049c7947 */ /* 0x000fea000b800000 */
[----:B------:R-:W-:-:S13]  /*f2d0*/  ELECT P6, URZ, PT ;  /* 0x00000000003f782f */ /* 0x000fda00038c0000 */
.L_x_123:
[----:B------:R-:W-:Y:S05]  /*f2e0*/  @!P6 BRA `(.L_x_44) ;  /* 0x0000000000ece947 */ /* 0x000fea0003800000 */
[----:B------:R-:W-:Y:S01]  /*f2f0*/  MOV R16, R18 ;  /* 0x0000001200107202 */ /* 0x000fe20000000f00 */
[----:B------:R-:W-:Y:S06]  /*f300*/  @!P1 BRA `(.L_x_46) ;  /* 0x00000000004c9947 */ /* 0x000fec0003800000 */
[----:B------:R-:W1:Y:S01]  /*f310*/  LDC R6, c[0x0][0x43c] ;  /* 0x00010f00ff067b82 */ /* 0x000e620000000800 */
[----:B0-----:R-:W-:Y:S01]  /*f320*/  IMAD.MOV.U32 R0, RZ, RZ, R17 ;  /* 0x000000ffff007224 */ /* 0x001fe200078e0011 */
[----:B------:R-:W-:Y:S01]  /*f330*/  ULDC.64 UR4, c[0x0][0x428] ;  /* 0x00010a0000047ab9 */ /* 0x000fe20000000a00 */
[----:B------:R-:W-:Y:S01]  /*f340*/  ULDC.64 UR6, c[0x0][0x208] ;  /* 0x0000820000067ab9 */ /* 0x000fe20000000a00 */
[----:B------:R-:W-:-:S04]  /*f350*/  IMAD R7, R19, UR4, RZ ;  /* 0x0000000413077c24 */ /* 0x000fc8000f8e02ff */
[----:B------:R-:W-:Y:S01]  /*f360*/  IMAD R7, R18, UR5, R7 ;  /* 0x0000000512077c24 */ /* 0x000fe2000f8e0207 */
[----:B-1----:R-:W-:-:S13]  /*f370*/  ISETP.NE.AND P0, PT, R6, 0x1, PT ;  /* 0x000000010600780c */ /* 0x002fda0003f05270 */
[----:B------:R-:W0:Y:S02]  /*f380*/  @P0 LDC.64 R4, c[0x0][0x440] ;  /* 0x00011000ff040b82 */ /* 0x000e240000000a00 */
[----:B0-----:R-:W-:-:S05]  /*f390*/  @P0 IMAD.HI.U32 R4, R17, R4, RZ ;  /* 0x0000000411040227 */ /* 0x001fca00078e00ff */
[----:B------:R-:W-:-:S04]  /*f3a0*/  @P0 SHF.R.U32.HI R0, RZ, R5, R4 ;  /* 0x00000005ff000219 */ /* 0x000fc80000011604 */
[--C-:B------:R-:W-:Y:S01]  /*f3b0*/  SHF.R.S32.HI R5, RZ, 0x1f, R0.reuse ;  /* 0x0000001fff057819 */ /* 0x100fe20000011400 */
[----:B------:R-:W-:-:S04]  /*f3c0*/  IMAD.MOV.U32 R4, RZ, RZ, R0 ;  /* 0x000000ffff047224 */ /* 0x000fc800078e0000 */
[----:B------:R-:W-:-:S04]  /*f3d0*/  IMAD.WIDE.U32 R4, R18, UR4, R4 ;  /* 0x0000000412047c25 */ /* 0x000fc8000f8e0004 */
[----:B------:R-:W-:Y:S01]  /*f3e0*/  IMAD.IADD R5, R5, 0x1, R7 ;  /* 0x0000000105057824 */ /* 0x000fe200078e0207 */
[----:B------:R-:W-:-:S04]  /*f3f0*/  LEA R2, P0, R4, R2, 0x2 ;  /* 0x0000000204027211 */ /* 0x000fc800078010ff */
[----:B------:R-:W-:-:S05]  /*f400*/  LEA.HI.X R3, R4, R3, R5, 0x2, P0 ;  /* 0x0000000304037211 */ /* 0x000fca00000f1405 */
[----:B------:R1:W5:Y:S01]  /*f410*/  LDG.E R16, desc[UR6][R2.64] ;  /* 0x0000000602107981 */ /* 0x000362000c1e1900 */
[----:B------:R-:W-:-:S04]  /*f420*/  IMAD.MOV R0, RZ, RZ, -R0 ;  /* 0x000000ffff007224 */ /* 0x000fc800078e0a00 */
[----:B------:R-:W-:-:S07]  /*f430*/  IMAD R17, R6, R0, R17 ;  /* 0x0000000006117224 */ /* 0x000fce00078e0211 */
.L_x_46:
[----:B0-----:R-:W-:Y:S01]  /*f440*/  MOV R0, 0x1 ;  /* 0x0000000100007802 */ /* 0x001fe20000000f00 */
[----:B------:R-:W1:Y:S03]  /*f450*/  S2R R8, SR_TID.X ;  /* 0x0000000000087919 */ /* 0x000e660000002100 */
[----:B------:R-:W-:-:S04]  /*f460*/  SHF.L.U32 R0, R0, 0x1f, RZ ;  /* 0x0000001f00007819 */ /* 0x000fc800000006ff */
[----:B------:R-:W0:Y:S01]  /*f470*/  SYNCS.PHASECHK.TRANS64.TRYWAIT P0, [UR38+0x34840], R0 ;  /* 0x03484000ff0075a7 */ /* 0x000e220008000166 */
[----:B-1----:R-:W-:-:S04]  /*f480*/  LOP3.LUT R2, R8, 0x7f, RZ, 0xc0, !PT ;  /* 0x0000007f08027812 */ /* 0x002fc800078ec0ff */
[----:B------:R-:W-:Y:S01]  /*f490*/  ISETP.NE.AND P1, PT, R2, RZ, PT ;  /* 0x000000ff0200720c */ /* 0x000fe20003f25270 */
[----:B0-----:R-:W-:-:S12]  /*f4a0*/  @!P0 BRA `(.L_x_47) ;  /* 0x0000003000448947 */ /* 0x001fd80003800000 */
.L_x_124:
[----:B------:R-:W-:Y:S05]  /*f4b0*/  @P1 BRA `(.L_x_48) ;  /* 0x0000000000181947 */ /* 0x000fea0003800000 */
[----:B------:R-:W1:Y:S01]  /*f4c0*/  S2R R2, SR_TID.X ;  /* 0x0000000000027919 */ /* 0x000e620000002100 */
[----:B0-----:R-:W-:-:S04]  /*f4d0*/  IMAD.MOV.U32 R0, RZ, RZ, 0xb000 ;  /* 0x0000b000ff007424 */ /* 0x001fc800078e00ff */
[----:B------:R2:W-:Y:S01]  /*f4e0*/  SYNCS.ARRIVE.TRANS64 RZ, [UR38+0x34830], R0 ;  /* 0x03483000ffff79a7 */ /* 0x0005e20008000026 */
[----:B-1----:R-:W-:-:S13]  /*f4f0*/  LOP3.LUT P0, RZ, R2, 0x1f, RZ, 0xc0, !PT ;  /* 0x0000001f02ff7812 */ /* 0x002fda000780c0ff */
[----:B--2---:R-:W-:Y:S05]  /*f500*/  @!P0 BRA `(.L_x_48) ;  /* 0x0000000000048947 */ /* 0x004fea0003800000 */
[----:B------:R-:W-:Y:S01]  /*f510*/  BPT.TRAP 0x1 ;  /* 0x000000040000795c */ /* 0x000fe20000300000 */
.L_x_48:
[----:B------:R-:W-:Y:S01]  /*f520*/  R2UR UR11, R17 ;  /* 0x00000000110b72ca */ /* 0x000fe200000e0000 */
[----:B------:R-:W-:Y:S01]  /*f530*/  ULDC.64 UR4, c[0x0][0x198] ;  /* 0x0000660000047ab9 */ /* 0x000fe20000000a00 */
[----:B-----5:R-:W-:Y:S01]  /*f540*/  R2UR UR13, R16 ;  /* 0x00000000100d72ca */ /* 0x020fe200000e0000 */
[----:B------:R-:W-:Y:S01]  /*f550*/  UIADD3 UR4, UP0, UR4, 0x370, URZ ;  /* 0x0000037004047890 */ /* 0x000fe2000ff1e03f */
[----:B------:R-:W-:Y:S01]  /*f560*/  PLOP3.LUT P0, PT, PT, PT, PT, 0x80, 0x0 ;  /* 0x000000000000781c */ /* 0x000fe20003f0f070 */
[----:B------:R-:W-:Y:S02]  /*f570*/  UIADD3 UR8, UR38, 0x1e400, URZ ;  /* 0x0001e40026087890 */ /* 0x000fe4000fffe03f */
[----:B------:R-:W-:Y:S01]  /*f580*/  UIADD3 UR9, UR38, 0x34830, URZ ;  /* 0x0003483026097890 */ /* 0x000fe2000fffe03f */
[----:B0-----:R-:W-:Y:S01]  /*f590*/  P2R R0, PR, RZ, 0x1 ;  /* 0x00000001ff007803 */ /* 0x001fe20000000000 */
[----:B------:R-:W-:Y:S02]  /*f5a0*/  UIADD3.X UR5, URZ, UR5, URZ, UP0, !UPT ;  /* 0x000000053f057290 */ /* 0x000fe400087fe43f */
[----:B------:R-:W-:-:S02]  /*f5b0*/  UIADD3 UR16, UR38, 0x23c00, URZ ;  /* 0x00023c0026107890 */ /* 0x000fc4000fffe03f */
[----:B------:R-:W-:Y:S01]  /*f5c0*/  UIMAD UR11, UR11, 0xb0, URZ ;  /* 0x000000b00b0b78a4 */ /* 0x000fe2000f8e023f */
[----:B------:R1:W-:Y:S01]  /*f5d0*/  STL [R1], R0 ;  /* 0x0000000001007387 */ /* 0x0003e20000100800 */
[----:B------:R-:W-:Y:S01]  /*f5e0*/  UMOV UR6, 0x0 ;  /* 0x0000000000067882 */ /* 0x000fe20000000000 */
[----:B------:R-:W-:Y:S01]  /*f5f0*/  UMOV UR7, 0x14f00000 ;  /* 0x14f0000000077882 */ /* 0x000fe20000000000 */
[----:B------:R-:W-:Y:S01]  /*f600*/  UMOV UR10, URZ ;  /* 0x0000003f000a7c82 */ /* 0x000fe20008000000 */
[----:B------:R-:W-:Y:S01]  /*f610*/  UMOV UR12, UR36 ;  /* 0x00000024000c7c82 */ /* 0x000fe20008000000 */
[----:B------:R-:W-:Y:S01]  /*f620*/  UMOV UR18, 0x40 ;  /* 0x0000004000127882 */ /* 0x000fe20000000000 */
[----:B------:R-:W-:Y:S01]  /*f630*/  UMOV UR20, UR36 ;  /* 0x0000002400147c82 */ /* 0x000fe20008000000 */
[----:B------:R-:W-:Y:S01]  /*f640*/  UMOV UR17, UR9 ;  /* 0x0000000900117c82 */ /* 0x000fe20008000000 */
[----:B------:R-:W-:Y:S01]  /*f650*/  UMOV UR21, UR13 ;  /* 0x0000000d00157c82 */ /* 0x000fe20008000000 */
[----:B------:R-:W-:Y:S01]  /*f660*/  UMOV UR19, UR11 ;  /* 0x0000000b00137c82 */ /* 0x000fe20008000000 */
[----:B------:R1:W-:Y:S01]  /*f670*/  UTMALDG.4D [UR8], [UR4], desc[UR6] ;  /* 0x00000608040075b4 */ /* 0x0003e20008019000 */
[----:B------:R1:W-:Y:S02]  /*f680*/  UTMALDG.4D [UR16], [UR4], desc[UR6] ;  /* 0x00000610040075b4 */ /* 0x0003e40008019000 */
[----:B-1----:R-:W-:Y:S01]  /*f690*/  NOP ;  /* 0x0000000000007918 */ /* 0x002fe20000000000 */
.L_x_44:
[----:B------:R-:W-:Y:S05]  /*f6a0*/  WARPSYNC.ALL ;  /* 0x0000000000007948 */ /* 0x000fea0003800000 */
[----:B------:R-:W-:Y:S01]  /*f6b0*/  UIADD3 UR4, UR38, 0x16400, URZ ;  /* 0x0001640026047890 */ /* 0x000fe2000fffe03f */
[----:B------:R-:W-:Y:S03]  /*f6c0*/  BAR.SYNC.DEFER_BLOCKING 0x8, 0x180 ;  /* 0x0206000000007b1d */ /* 0x000fe60000010000 */
        /* <DEDUP_REMOVED lines=9> */
[----:B------:R-:W1:Y:S01]  /*f760*/  LDC.64 R2, c[0x4][R2] ;  /* 0x0100000002027b82 */ /* 0x000e620000000a00 */
        /* <DEDUP_REMOVED lines=8> */
[----:B01----:R-:W-:Y:S05]  /*f7f0*/  CALL.ABS.NOINC R2 ;  /* 0x0000000002007343 */ /* 0x003fea0003c00000 */
.L_x_49:
[----:B------:R-:W1:Y:S01]  /*f800*/  LDC R6, c[0x0][0x448] ;  /* 0x00011200ff067b82 */ /* 0x000e620000000800 */
[----:B------:R-:W2:Y:S01]  /*f810*/  S2R R14, SR_TID.X ;  /* 0x00000000000e7919 */ /* 0x000ea20000002100 */
[----:B------:R-:W-:Y:S01]  /*f820*/  USHF.R.S32.HI UR6, URZ, 0x1f, UR36 ;  /* 0x0000001f3f067899 */ /* 0x000fe20008011424 */
[----:B------:R-:W-:Y:S01]  /*f830*/  ULDC.64 UR8, c[0x0][0x2d8] ;  /* 0x0000b60000087ab9 */ /* 0x000fe20000000a00 */
[----:B------:R-:W3:Y:S02]  /*f840*/  S2R R15, SR_CTAID.Z ;  /* 0x00000000000f7919 */ /* 0x000ee40000002700 */
[----:B------:R-:W-:Y:S02]  /*f850*/  UIMAD UR6, UR6, UR8, URZ ;  /* 0x00000008060672a4 */ /* 0x000fe4000f8e023f */
[----:B------:R-:W4:Y:S01]  /*f860*/  LDC.64 R2, c[0x0][0x2e0] ;  /* 0x0000b800ff027b82 */ /* 0x000f220000000a00 */
[----:B------:R-:W5:Y:S01]  /*f870*/  S2R R12, SR_CTAID.X ;  /* 0x00000000000c7919 */ /* 0x000f620000002500 */
[----:B------:R-:W-:-:S02]  /*f880*/  UIMAD.WIDE.U32 UR4, UR36, UR8, URZ ;  /* 0x00000008240472a5 */ /* 0x000fc4000f8e003f */
[----:B------:R-:W-:-:S04]  /*f890*/  UIMAD UR6, UR36, UR9, UR6 ;  /* 0x00000009240672a4 */ /* 0x000fc8000f8e0206 */
[----:B------:R-:W-:Y:S01]  /*f8a0*/  UIADD3 UR5, UR5, UR6, URZ ;  /* 0x0000000605057290 */ /* 0x000fe2000fffe03f */
[----:B-1----:R-:W-:Y:S02]  /*f8b0*/  ISETP.NE.AND P0, PT, R6, 0x1, PT ;  /* 0x000000010600780c */ /* 0x002fe40003f05270 */
[C---:B--2---:R-:W-:Y:S01]  /*f8c0*/  LOP3.LUT R13, R14.reuse, 0x7f, RZ, 0xc0, !PT ;  /* 0x0000007f0e0d7812 */ /* 0x044fe200078ec0ff */
[----:B------:R-:W-:-:S10]  /*f8d0*/  IMAD.SHL.U32 R11, R14, 0x10, RZ ;  /* 0x000000100e0b7824 */ /* 0x000fd400078e00ff */
[----:B------:R-:W1:Y:S01]  /*f8e0*/  @P0 LDC R9, c[0x0][0x44c] ;  /* 0x00011300ff090b82 */ /* 0x000e620000000800 */
[----:B------:R-:W-:Y:S02]  /*f8f0*/  SHF.R.U32.HI R8, RZ, 0x3, R13 ;  /* 0x00000003ff087819 */ /* 0x000fe4000001160d */
[----:B---3--:R-:W-:Y:S02]  /*f900*/  SHF.R.S32.HI R5, RZ, 0x1f, R15 ;  /* 0x0000001fff057819 */ /* 0x008fe4000001140f */
[----:B0-----:R-:W-:-:S03]  /*f910*/  LOP3.LUT R0, R8, 0x70, R11, 0xf8, !PT ;  /* 0x0000007008007812 */ /* 0x001fc600078ef80b */
[----:B------:R-:W0:Y:S01]  /*f920*/  @P0 LDC R7, c[0x0][0x450] ;  /* 0x00011400ff070b82 */ /* 0x000e220000000800 */
[-C--:B----4-:R-:W-:Y:S02]  /*f930*/  IMAD R4, R5, R2.reuse, RZ ;  /* 0x0000000205047224 */ /* 0x090fe400078e02ff */
[----:B-----5:R-:W-:Y:S02]  /*f940*/  IMAD R0, R12, 0x80, R0 ;  /* 0x000000800c007824 */ /* 0x020fe400078e0200 */
[C---:B------:R-:W-:Y:S02]  /*f950*/  IMAD R5, R15.reuse, R3, R4 ;  /* 0x000000030f057224 */ /* 0x040fe400078e0204 */
[----:B------:R-:W-:Y:S02]  /*f960*/  IMAD.MOV.U32 R4, RZ, RZ, R0 ;  /* 0x000000ffff047224 */ /* 0x000fe400078e0000 */
[----:B------:R-:W-:Y:S01]  /*f970*/  IMAD.WIDE.U32 R2, R15, R2, UR4 ;  /* 0x000000040f027e25 */ /* 0x000fe2000f8e0002 */
[----:B------:R-:W-:-:S03]  /*f980*/  ULDC.64 UR4, c[0x0][0x2d0] ;  /* 0x0000b40000047ab9 */ /* 0x000fc60000000a00 */
[----:B------:R-:W-:Y:S02]  /*f990*/  IMAD.IADD R3, R3, 0x1, R5 ;  /* 0x0000000103037824 */ /* 0x000fe400078e0205 */
[----:B-1----:R-:W-:-:S05]  /*f9a0*/  @P0 IMAD.HI.U32 R10, R0, R9, RZ ;  /* 0x00000009000a0227 */ /* 0x002fca00078e00ff */
[----:B0-----:R-:W-:-:S04]  /*f9b0*/  @P0 SHF.R.U32.HI R4, RZ, R7, R10 ;  /* 0x00000007ff040219 */ /* 0x001fc8000001160a */
[----:B------:R-:W-:Y:S01]  /*f9c0*/  SHF.R.S32.HI R5, RZ, 0x1f, R4 ;  /* 0x0000001fff057819 */ /* 0x000fe20000011404 */
[C---:B------:R-:W-:Y:S01]  /*f9d0*/  IMAD.WIDE.U32 R2, R4.reuse, UR4, R2 ;  /* 0x0000000404027c25 */ /* 0x040fe2000f8e0002 */
[----:B------:R-:W-:-:S03]  /*f9e0*/  IADD3 R7, -R4, RZ, RZ ;  /* 0x000000ff04077210 */ /* 0x000fc60007ffe1ff */
[----:B------:R-:W-:Y:S02]  /*f9f0*/  IMAD R5, R5, UR4, RZ ;  /* 0x0000000405057c24 */ /* 0x000fe4000f8e02ff */
[----:B------:R-:W-:Y:S02]  /*fa00*/  IMAD R0, R6, R7, R0 ;  /* 0x0000000706007224 */ /* 0x000fe400078e0200 */
[----:B------:R-:W-:Y:S01]  /*fa10*/  IMAD R5, R4, UR5, R5 ;  /* 0x0000000504057c24 */ /* 0x000fe2000f8e0205 */
[----:B------:R-:W-:Y:S02]  /*fa20*/  ULDC.64 UR4, c[0x0][0x2c8] ;  /* 0x0000b20000047ab9 */ /* 0x000fe40000000a00 */
[----:B------:R-:W-:Y:S01]  /*fa30*/  SHF.R.S32.HI R4, RZ, 0x1f, R0 ;  /* 0x0000001fff047819 */ /* 0x000fe20000011400 */
[----:B------:R-:W-:-:S04]  /*fa40*/  IMAD.IADD R3, R3, 0x1, R5 ;  /* 0x0000000103037824 */ /* 0x000fc800078e0205 */
[----:B------:R-:W-:Y:S02]  /*fa50*/  IMAD R5, R4, UR4, RZ ;  /* 0x0000000404057c24 */ /* 0x000fe4000f8e02ff */
[----:B------:R-:W-:-:S04]  /*fa60*/  IMAD.WIDE.U32 R2, R0, UR4, R2 ;  /* 0x0000000400027c25 */ /* 0x000fc8000f8e0002 */
[----:B------:R-:W-:Y:S01]  /*fa70*/  IMAD R5, R0, UR5, R5 ;  /* 0x0000000500057c24 */ /* 0x000fe2000f8e0205 */
[----:B------:R-:W-:Y:S02]  /*fa80*/  ULDC.64 UR4, c[0x0][0x280] ;  /* 0x0000a00000047ab9 */ /* 0x000fe40000000a00 */
[----:B------:R-:W-:Y:S01]  /*fa90*/  LEA R0, P0, R2, UR4, 0x1 ;  /* 0x0000000402007c11 */ /* 0x000fe2000f8008ff */
[----:B------:R-:W-:Y:S01]  /*faa0*/  IMAD.IADD R7, R3, 0x1, R5 ;  /* 0x0000000103077824 */ /* 0x000fe200078e0205 */
[----:B------:R-:W-:-:S04]  /*fab0*/  ULDC UR4, c[0x0][0x2b8] ;  /* 0x0000ae0000047ab9 */ /* 0x000fc80000000800 */
[----:B------:R-:W-:Y:S01]  /*fac0*/  LEA.HI.X R7, R2, UR5, R7, 0x1, P0 ;  /* 0x0000000502077c11 */ /* 0x000fe200080f0c07 */
[----:B------:R-:W-:-:S05]  /*fad0*/  IMAD.SHL.U32 R2, R14, 0x8, RZ ;  /* 0x000000080e027824 */ /* 0x000fca00078e00ff */
[C---:B------:R-:W-:Y:S02]  /*fae0*/  LOP3.LUT R3, R2.reuse, 0x1c0, RZ, 0xc0, !PT ;  /* 0x000001c002037812 */ /* 0x040fe400078ec0ff */
[----:B------:R-:W-:Y:S02]  /*faf0*/  LOP3.LUT R10, R2, 0x38, RZ, 0xc0, !PT ;  /* 0x00000038020a7812 */ /* 0x000fe400078ec0ff */
[----:B------:R-:W-:Y:S02]  /*fb00*/  LOP3.LUT R3, R3, 0x38, R2, 0xf8, !PT ;  /* 0x0000003803037812 */ /* 0x000fe400078ef802 */
[C---:B------:R-:W-:Y:S02]  /*fb10*/  LOP3.LUT R2, R10.reuse, 0x40, RZ, 0xfc, !PT ;  /* 0x000000400a027812 */ /* 0x040fe400078efcff */
[----:B------:R-:W-:Y:S02]  /*fb20*/  ISETP.GE.AND P1, PT, R10, UR4, PT ;  /* 0x000000040a007c0c */ /* 0x000fe4000bf26270 */
[----:B------:R-:W-:Y:S01]  /*fb30*/  ISETP.GE.AND P0, PT, R2, UR4, PT ;  /* 0x0000000402007c0c */ /* 0x000fe2000bf06270 */
[----:B------:R-:W-:Y:S01]  /*fb40*/  UMOV UR4, 0xffffffff ;  /* 0xffffffff00047882 */ /* 0x000fe20000000000 */
[----:B------:R-:W-:-:S02]  /*fb50*/  LOP3.LUT R3, R3, 0x38, R14, 0x78, !PT ;  /* 0x0000003803037812 */ /* 0x000fc400078e780e */
[----:B------:R-:W-:-:S04]  /*fb60*/  SHF.L.U32 R2, R13, 0x3, RZ ;  /* 0x000000030d027819 */ /* 0x000fc800000006ff */
[----:B------:R-:W-:Y:S01]  /*fb70*/  LOP3.LUT R9, R3, 0x200, R2, 0xf8, !PT ;  /* 0x0000020003097812 */ /* 0x000fe200078ef802 */
[----:B------:R-:W-:Y:S06]  /*fb80*/  BRA.DIV UR4, `(.L_x_50) ;  /* 0x0000002a04a47947 */ /* 0x000fec000b800000 */
[----:B------:R-:W0:Y:S01]  /*fb90*/  S2R R3, SR_CTAID.X ;  /* 0x0000000000037919 */ /* 0x000e220000002500 */
[----:B------:R-:W-:Y:S01]  /*fba0*/  ULDC UR4, c[0x0][0x288] ;  /* 0x0000a20000047ab9 */ /* 0x000fe20000000800 */
[----:B------:R-:W-:Y:S01]  /*fbb0*/  ULDC.64 UR6, c[0x0][0x208] ;  /* 0x0000820000067ab9 */ /* 0x000fe20000000a00 */
[----:B------:R-:W-:Y:S01]  /*fbc0*/  IMAD R6, R6, UR4, RZ ;  /* 0x0000000406067c24 */ /* 0x000fe2000f8e02ff */
[----:B------:R-:W1:Y:S04]  /*fbd0*/  SHFL.IDX PT, R2, R7, RZ, 0x181f ;  /* 0x00181fff07027589 */ /* 0x000e6800000e0000 */
[----:B------:R-:W2:Y:S04]  /*fbe0*/  SHFL.IDX PT, R14, R0, RZ, 0x181f ;  /* 0x00181fff000e7589 */ /* 0x000ea800000e0000 */
[----:B------:R-:W3:Y:S01]  /*fbf0*/  SHFL.IDX PT, R4, R7, 0x1, 0x181f ;  /* 0x00381f0007047f89 */ /* 0x000ee200000e0000 */
[----:B0-----:R-:W-:-:S02]  /*fc00*/  IMAD R8, R3, 0x80, R8 ;  /* 0x0000008003087824 */ /* 0x001fc400078e0208 */
[----:B-1----:R-:W-:Y:S02]  /*fc10*/  IMAD.MOV.U32 R3, RZ, RZ, R2 ;  /* 0x000000ffff037224 */ /* 0x002fe400078e0002 */
[----:B--2---:R-:W-:Y:S01]  /*fc20*/  IMAD.MOV.U32 R2, RZ, RZ, R14 ;  /* 0x000000ffff027224 */ /* 0x004fe200078e000e */
[C---:B------:R-:W-:Y:S01]  /*fc30*/  ISETP.GE.AND P2, PT, R8.reuse, R6, PT ;  /* 0x000000060800720c */ /* 0x040fe20003f46270 */
[----:B------:R-:W0:Y:S01]  /*fc40*/  SHFL.IDX PT, R14, R0, 0x1, 0x181f ;  /* 0x00381f00000e7f89 */ /* 0x000e2200000e0000 */
[----:B------:R-:W-:-:S11]  /*fc50*/  IADD3 R5, R8, 0x10, RZ ;  /* 0x0000001008057810 */ /* 0x000fd60007ffe0ff */
[----:B------:R-:W-:Y:S01]  /*fc60*/  @!P2 IMAD.WIDE.U32 R2, R10, 0x2, R2 ;  /* 0x000000020a02a825 */ /* 0x000fe200078e0002 */
[----:B------:R-:W-:-:S05]  /*fc70*/  @!P2 LEA R21, R9, UR38, 0x1 ;  /* 0x000000260915ac11 */ /* 0x000fca000f8e08ff */
[----:B------:R-:W-:Y:S04]  /*fc80*/  @!P2 LDGSTS.E.BYPASS.LTC128B.128 [R21+0x16400], desc[UR6][R2.64], !P1 ;  /* 0x164000000215afae */ /* 0x000fe8000c901d46 */
[----:B------:R1:W-:Y:S01]  /*fc90*/  @!P2 LDGSTS.E.BYPASS.LTC128B.128 [R21+0x1a400], desc[UR6][R2.64+0x80], !P0 ;  /* 0x1a4000800215afae */ /* 0x0003e2000c101d46 */
[----:B------:R-:W-:Y:S01]  /*fca0*/  ISETP.GE.AND P2, PT, R5, R6, PT ;  /* 0x000000060500720c */ /* 0x000fe20003f46270 */
[----:B---3--:R-:W-:Y:S02]  /*fcb0*/  IMAD.MOV.U32 R5, RZ, RZ, R4 ;  /* 0x000000ffff057224 */ /* 0x008fe400078e0004 */
[----:B0-----:R-:W-:Y:S02]  /*fcc0*/  IMAD.MOV.U32 R4, RZ, RZ, R14 ;  /* 0x000000ffff047224 */ /* 0x001fe400078e000e */
[----:B------:R-:W-:Y:S04]  /*fcd0*/  SHFL.IDX PT, R14, R0, 0x2, 0x181f ;  /* 0x00581f00000e7f89 */ /* 0x000fe800000e0000 */
[----:B-1----:R-:W0:Y:S01]  /*fce0*/  SHFL.IDX PT, R2, R7, 0x2, 0x181f ;  /* 0x00581f0007027f89 */ /* 0x002e2200000e0000 */
[----:B------:R-:W-:-:S03]  /*fcf0*/  VIADD R3, R8, 0x20 ;  /* 0x0000002008037836 */ /* 0x000fc60000000000 */
[----:B------:R-:W-:Y:S01]  /*fd00*/  @!P2 LEA R20, R9, UR38, 0x1 ;  /* 0x000000260914ac11 */ /* 0x000fe2000f8e08ff */
[----:B------:R-:W-:-:S05]  /*fd10*/  @!P2 IMAD.WIDE.U32 R4, R10, 0x2, R4 ;  /* 0x000000020a04a825 */ /* 0x000fca00078e0004 */
[----:B------:R-:W-:Y:S04]  /*fd20*/  @!P2 LDGSTS.E.BYPASS.LTC128B.128 [R20+0x16c00], desc[UR6][R4.64], !P1 ;  /* 0x16c000000414afae */ /* 0x000fe8000c901d46 */
[----:B------:R1:W-:Y:S01]  /*fd30*/  @!P2 LDGSTS.E.BYPASS.LTC128B.128 [R20+0x1ac00], desc[UR6][R4.64+0x80], !P0 ;  /* 0x1ac000800414afae */ /* 0x0003e2000c101d46 */
[----:B------:R-:W-:Y:S02]  /*fd40*/  ISETP.GE.AND P2, PT, R3, R6, PT ;  /* 0x000000060300720c */ /* 0x000fe40003f46270 */
[----:B0-----:R-:W-:Y:S01]  /*fd50*/  MOV R3, R2 ;  /* 0x0000000200037202 */ /* 0x001fe20000000f00 */
[----:B------:R-:W-:Y:S01]  /*fd60*/  IMAD.MOV.U32 R2, RZ, RZ, R14 ;  /* 0x000000ffff027224 */ /* 0x000fe200078e000e */
[----:B-1----:R-:W0:Y:S09]  /*fd70*/  SHFL.IDX PT, R4, R7, 0x3, 0x181f ;  /* 0x00781f0007047f89 */ /* 0x002e3200000e0000 */
[----:B------:R-:W-:Y:S01]  /*fd80*/  @!P2 LEA R21, R9, UR38, 0x1 ;  /* 0x000000260915ac11 */ /* 0x000fe2000f8e08ff */
[----:B------:R-:W-:Y:S01]  /*fd90*/  VIADD R5, R8, 0x30 ;  /* 0x0000003008057836 */ /* 0x000fe20000000000 */
[----:B------:R-:W1:Y:S01]  /*fda0*/  SHFL.IDX PT, R14, R0, 0x3, 0x181f ;  /* 0x00781f00000e7f89 */ /* 0x000e6200000e0000 */
[----:B------:R-:W-:-:S05]  /*fdb0*/  @!P2 IMAD.WIDE.U32 R2, R10, 0x2, R2 ;  /* 0x000000020a02a825 */ /* 0x000fca00078e0002 */
[----:B------:R-:W-:Y:S04]  /*fdc0*/  @!P2 LDGSTS.E.BYPASS.LTC128B.128 [R21+0x17400], desc[UR6][R2.64], !P1 ;  /* 0x174000000215afae */ /* 0x000fe8000c901d46 */
[----:B------:R2:W-:Y:S01]  /*fdd0*/  @!P2 LDGSTS.E.BYPASS.LTC128B.128 [R21+0x1b400], desc[UR6][R2.64+0x80], !P0 ;  /* 0x1b4000800215afae */ /* 0x0005e2000c101d46 */
[----:B------:R-:W-:Y:S01]  /*fde0*/  ISETP.GE.AND P2, PT, R5, R6, PT ;  /* 0x000000060500720c */ /* 0x000fe20003f46270 */
[----:B0-----:R-:W-:Y:S02]  /*fdf0*/  IMAD.MOV.U32 R5, RZ, RZ, R4 ;  /* 0x000000ffff057224 */ /* 0x001fe400078e0004 */
[----:B--2---:R-:W0:Y:S01]  /*fe00*/  SHFL.IDX PT, R2, R7, 0x4, 0x181f ;  /* 0x00981f0007027f89 */ /* 0x004e2200000e0000 */
[----:B------:R-:W-:Y:S01]  /*fe10*/  VIADD R3, R8, 0x40 ;  /* 0x0000004008037836 */ /* 0x000fe20000000000 */
[----:B-1----:R-:W-:-:S02]  /*fe20*/  MOV R4, R14 ;  /* 0x0000000e00047202 */ /* 0x002fc40000000f00 */
[----:B------:R-:W1:Y:S06]  /*fe30*/  SHFL.IDX PT, R14, R0, 0x4, 0x181f ;  /* 0x00981f00000e7f89 */ /* 0x000e6c00000e0000 */
[----:B------:R-:W-:Y:S01]  /*fe40*/  @!P2 LEA R20, R9, UR38, 0x1 ;  /* 0x000000260914ac11 */ /* 0x000fe2000f8e08ff */
[----:B------:R-:W-:-:S05]  /*fe50*/  @!P2 IMAD.WIDE.U32 R4, R10, 0x2, R4 ;  /* 0x000000020a04a825 */ /* 0x000fca00078e0004 */
[----:B------:R-:W-:Y:S04]  /*fe60*/  @!P2 LDGSTS.E.BYPASS.LTC128B.128 [R20+0x17c00], desc[UR6][R4.64], !P1 ;  /* 0x17c000000414afae */ /* 0x000fe8000c901d46 */
[----:B------:R2:W-:Y:S01]  /*fe70*/  @!P2 LDGSTS.E.BYPASS.LTC128B.128 [R20+0x1bc00], desc[UR6][R4.64+0x80], !P0 ;  /* 0x1bc000800414afae */ /* 0x0005e2000c101d46 */
[----:B------:R-:W-:Y:S01]  /*fe80*/  ISETP.GE.AND P2, PT, R3, R6, PT ;  /* 0x000000060300720c */ /* 0x000fe20003f46270 */
[----:B0-----:R-:W-:Y:S02]  /*fe90*/  IMAD.MOV.U32 R3, RZ, RZ, R2 ;  /* 0x000000ffff037224 */ /* 0x001fe400078e0002 */
[----:B-1----:R-:W-:Y:S01]  /*fea0*/  IMAD.MOV.U32 R2, RZ, RZ, R14 ;  /* 0x000000ffff027224 */ /* 0x002fe200078e000e */
[----:B--2---:R-:W0:Y:S09]  /*feb0*/  SHFL.IDX PT, R4, R7, 0x5, 0x181f ;  /* 0x00b81f0007047f89 */ /* 0x004e3200000e0000 */
[----:B------:R-:W-:Y:S01]  /*fec0*/  @!P2 LEA R21, R9, UR38, 0x1 ;  /* 0x000000260915ac11 */ /* 0x000fe2000f8e08ff */
[----:B------:R-:W-:Y:S01]  /*fed0*/  @!P2 IMAD.WIDE.U32 R2, R10, 0x2, R2 ;  /* 0x000000020a02a825 */ /* 0x000fe200078e0002 */
[----:B------:R-:W1:Y:S01]  /*fee0*/  SHFL.IDX PT, R14, R0, 0x5, 0x181f ;  /* 0x00b81f00000e7f89 */ /* 0x000e6200000e0000 */
[----:B------:R-:W-:-:S03]  /*fef0*/  IADD3 R5, R8, 0x50, RZ ;  /* 0x0000005008057810 */ /* 0x000fc60007ffe0ff */
[----:B------:R-:W-:Y:S04]  /*ff00*/  @!P2 LDGSTS.E.BYPASS.LTC128B.128 [R21+0x18400], desc[UR6][R2.64], !P1 ;  /* 0x184000000215afae */ /* 0x000fe8000c901d46 */
[----:B------:R2:W-:Y:S01]  /*ff10*/  @!P2 LDGSTS.E.BYPASS.LTC128B.128 [R21+0x1c400], desc[UR6][R2.64+0x80], !P0 ;  /* 0x1c4000800215afae */ /* 0x0005e2000c101d46 */
[----:B------:R-:W-:Y:S01]  /*ff20*/  ISETP.GE.AND P2, PT, R5, R6, PT ;  /* 0x000000060500720c */ /* 0x000fe20003f46270 */
[----:B0-----:R-:W-:Y:S02]  /*ff30*/  IMAD.MOV.U32 R5, RZ, RZ, R4 ;  /* 0x000000ffff057224 */ /* 0x001fe400078e0004 */
[----:B--2---:R-:W0:Y:S10]  /*ff40*/  SHFL.IDX PT, R2, R7, 0x6, 0x181f ;  /* 0x00d81f0007027f89 */ /* 0x004e3400000e0000 */
[----:B------:R-:W-:Y:S01]  /*ff50*/  @!P2 LEA R20, R9, UR38, 0x1 ;  /* 0x000000260914ac11 */ /* 0x000fe2000f8e08ff */
[----:B------:R-:W-:-:S02]  /*ff60*/  VIADD R3, R8, 0x60 ;  /* 0x0000006008037836 */ /* 0x000fc40000000000 */
[----:B-1----:R-:W-:Y:S02]  /*ff70*/  IMAD.MOV.U32 R4, RZ, RZ, R14 ;  /* 0x000000ffff047224 */ /* 0x002fe400078e000e */
[----:B------:R-:W1:Y:S02]  /*ff80*/  SHFL.IDX PT, R14, R0, 0x6, 0x181f ;  /* 0x00d81f00000e7f89 */ /* 0x000e6400000e0000 */
[----:B------:R-:W-:-:S05]  /*ff90*/  @!P2 IMAD.WIDE.U32 R4, R10, 0x2, R4 ;  /* 0x000000020a04a825 */ /* 0x000fca00078e0004 */
[----:B------:R-:W-:Y:S04]  /*ffa0*/  @!P2 LDGSTS.E.BYPASS.LTC128B.128 [R20+0x18c00], desc[UR6][R4.64], !P1 ;  /* 0x18c000000414afae */ /* 0x000fe8000c901d46 */
[----:B------:R-:W-:Y:S01]  /*ffb0*/  @!P2 LDGSTS.E.BYPASS.LTC128B.128 [R20+0x1cc00], desc[UR6][R4.64+0x80], !P0 ;  /* 0x1cc000800414afae */ /* 0x000fe2000c101d46 */
[----:B------:R-:W-:Y:S02]  /*ffc0*/  ISETP.GE.AND P2, PT, R3, R6, PT ;  /* 0x000000060300720c */ /* 0x000fe40003f46270 */
[----:B0-----:R-:W-:Y:S01]  /*ffd0*/  MOV R3, R2 ;  /* 0x0000000200037202 */ /* 0x001fe20000000f00 */
[----:B-1----:R-:W-:-:S10]  /*ffe0*/  IMAD.MOV.U32 R2, RZ, RZ, R14 ;  /* 0x000000ffff027224 */ /* 0x002fd400078e000e */
[----:B------:R-:W-:Y:S01]  /*fff0*/  @!P2 LEA R21, R9, UR38, 0x1 ;  /* 0x000000260915ac11 */ /* 0x000fe2000f8e08ff */
[----:B------:R0:W1:Y:S01]  /*10000*/  SHFL.IDX PT, R14, R0, 0x7, 0x181f ;  /* 0x00f81f00000e7f89 */ /* 0x00006200000e0000 */
[----:B------:R-:W-:-:S05]  /*10010*/  @!P2 IMAD.WIDE.U32 R2, R10, 0x2, R2 ;  /* 0x000000020a02a825 */ /* 0x000fca00078e0002 */
[----:B------:R-:W-:Y:S04]  /*10020*/  @!P2 LDGSTS.E.BYPASS.LTC128B.128 [R21+0x19400], desc[UR6][R2.64], !P1 ;  /* 0x194000000215afae */ /* 0x000fe8000c901d46 */
[----:B------:R2:W-:Y:S04]  /*10030*/  @!P2 LDGSTS.E.BYPASS.LTC128B.128 [R21+0x1d400], desc[UR6][R2.64+0x80], !P0 ;  /* 0x1d4000800215afae */ /* 0x0005e8000c101d46 */
[----:B--2---:R0:W2:Y:S02]  /*10040*/  SHFL.IDX PT, R2, R7, 0x7, 0x181f ;  /* 0x00f81f0007027f89 */ /* 0x0040a400000e0000 */
.L_x_141:
[----:B------:R-:W-:Y:S01]  /*10050*/  VIADD R3, R8, 0x70 ;  /* 0x0000007008037836 */ /* 0x000fe20000000000 */
[----:B------:R-:W-:Y:S04]  /*10060*/  BSSY B0, `(.L_x_51) ;  /* 0x000000d000007945 */ /* 0x000fe80003800000 */
[----:B------:R-:W-:Y:S01]  /*10070*/  ISETP.GE.AND P2, PT, R3, R6, PT ;  /* 0x000000060300720c */ /* 0x000fe20003f46270 */
[----:B--2---:R-:W-:Y:S01]  /*10080*/  IMAD.MOV.U32 R3, RZ, RZ, R2 ;  /* 0x000000ffff037224 */ /* 0x004fe200078e0002 */
[----:B-1----:R-:W-:-:S11]  /*10090*/  MOV R2, R14 ;  /* 0x0000000e00027202 */ /* 0x002fd60000000f00 */
[----:B------:R-:W-:Y:S05]  /*100a0*/  @P2 BRA `(.L_x_52) ;  /* 0x0000000000202947 */ /* 0x000fea0003800000 */
[----:B------:R-:W-:Y:S01]  /*100b0*/  IMAD.WIDE.U32 R2, R10, 0x2, R2 ;  /* 0x000000020a027825 */ /* 0x000fe200078e0002 */
[----:B------:R-:W-:Y:S01]  /*100c0*/  LEA R9, R9, UR38, 0x1 ;  /* 0x0000002609097c11 */ /* 0x000fe2000f8e08ff */
[----:B------:R-:W-:-:S04]  /*100d0*/  ULDC.64 UR4, c[0x0][0x208] ;  /* 0x0000820000047ab9 */ /* 0x000fc80000000a00 */
[----:B------:R-:W-:Y:S01]  /*100e0*/  @!PT LDS RZ, [RZ] ;  /* 0x00000000fffff984 */ /* 0x000fe20000000800 */
[----:B------:R-:W-:Y:S01]  /*100f0*/  @!PT LDS RZ, [RZ] ;  /* 0x00000000fffff984 */ /* 0x000fe20000000800 */
[----:B------:R-:W-:Y:S01]  /*10100*/  @!PT LDS RZ, [RZ] ;  /* 0x00000000fffff984 */ /* 0x000fe20000000800 */
[----:B------:R1:W-:Y:S04]  /*10110*/  LDGSTS.E.BYPASS.LTC128B.128 [R9+0x19c00], desc[UR4][R2.64], !P1 ;  /* 0x19c0000002097fae */ /* 0x0003e8000c901d44 */
[----:B------:R1:W-:Y:S02]  /*10120*/  LDGSTS.E.BYPASS.LTC128B.128 [R9+0x1dc00], desc[UR4][R2.64+0x80], !P0 ;  /* 0x1dc0008002097fae */ /* 0x0003e4000c101d44 */
.L_x_52:
[----:B------:R-:W-:Y:S05]  /*10130*/  BSYNC B0 ;  /* 0x0000000000007941 */ /* 0x000fea0003800000 */
.L_x_51:
[----:B------:R-:W-:Y:S01]  /*10140*/  NOP ;  /* 0x0000000000007918 */ /* 0x000fe20000000000 */
[----:B------:R-:W-:Y:S01]  /*10150*/  SYNCS.ARRIVE.TRANS64.RED.A0T1 RZ, [UR38+0x34800], RZ ;  /* 0x034800ffffff79a7 */ /* 0x000fe20008200426 */
[----:B-1----:R-:W-:Y:S01]  /*10160*/  IMAD.MOV.U32 R2, RZ, RZ, 0x1 ;  /* 0x00000001ff027424 */ /* 0x002fe200078e00ff */
[----:B------:R-:W-:Y:S04]  /*10170*/  ARRIVES.LDGSTSBAR.64.TRANSCNT [UR38+0x34800] ;  /* 0x03480000ff0079b0 */ /* 0x000fe80008000aa6 */
[----:B------:R-:W-:Y:S01]  /*10180*/  SHF.L.U32 R2, R2, 0x1f, RZ ;  /* 0x0000001f02027819 */ /* 0x000fe200000006ff */
[----:B------:R-:W-:Y:S01]  /*10190*/  NOP ;  /* 0x0000000000007918 */ /* 0x000fe20000000000 */
[----:B------:R-:W0:Y:S01]  /*101a0*/  LDL.LU R3, [R1+0x8] ;  /* 0x0000080001037983 */ /* 0x000e220000300800 */
[----:B------:R-:W-:Y:S01]  /*101b0*/  SYNCS.ARRIVE.TRANS64.A1T0 RZ, [UR38+0x34800], RZ ;  /* 0x034800ffffff79a7 */ /* 0x000fe20008100026 */
[----:B------:R-:W1:Y:S01]  /*101c0*/  SYNCS.PHASECHK.TRANS64.TRYWAIT P0, [UR38+0x34820], R2 ;  /* 0x03482002ff0075a7 */ /* 0x000e620008000166 */
[----:B0-----:R-:W-:-:S05]  /*101d0*/  VIADD R0, R3, 0xfffffffe ;  /* 0xfffffffe03007836 */ /* 0x001fca0000000000 */
[----:B------:R-:W-:Y:S01]  /*101e0*/  ISETP.GE.AND P1, PT, R0, UR39, PT ;  /* 0x0000002700007c0c */ /* 0x000fe2000bf26270 */
[----:B-1----:R-:W-:-:S12]  /*101f0*/  @!P0 BRA `(.L_x_53) ;  /* 0x0000002c00ac8947 */ /* 0x002fd80003800000 */
.L_x_142:
[----:B------:R-:W-:Y:S01]  /*10200*/  IMAD.MOV.U32 R9, RZ, RZ, 0x1 ;  /* 0x00000001ff097424 */ /* 0x000fe200078e00ff */
[----:B------:R-:W-:Y:S01]  /*10210*/  MOV R8, RZ ;  /* 0x000000ff00087202 */ /* 0x000fe20000000f00 */
[----:B------:R-:W-:Y:S06]  /*10220*/  @!P1 BRA `(.L_x_54) ;  /* 0x0000001800609947 */ /* 0x000fec0003800000 */
[----:B------:R-:W-:Y:S01]  /*10230*/  UIADD3 UR4, UR42, 0x1, URZ ;  /* 0x000000012a047890 */ /* 0x000fe2000fffe03f */
[----:B0-----:R-:W-:Y:S01]  /*10240*/  LOP3.LUT R2, RZ, UR39, RZ, 0x33, !PT ;  /* 0x00000027ff027c12 */ /* 0x001fe2000f8e33ff */
[----:B------:R-:W0:Y:S01]  /*10250*/  S2R R4, SR_TID.X ;  /* 0x0000000000047919 */ /* 0x000e220000002100 */
[----:B------:R-:W-:Y:S01]  /*10260*/  IMAD.MOV.U32 R9, RZ, RZ, 0x1 ;  /* 0x00000001ff097424 */ /* 0x000fe200078e00ff */
[----:B------:R-:W-:-:S04]  /*10270*/  UIMAD UR4, UR4, UR41, URZ ;  /* 0x00000029040472a4 */ /* 0x000fc8000f8e023f */
[----:B------:R-:W-:-:S04]  /*10280*/  UISETP.LT.AND UP0, UPT, UR40, UR4, UPT ;  /* 0x000000042800728c */ /* 0x000fc8000bf01270 */
[----:B------:R-:W-:-:S06]  /*10290*/  USEL UR4, UR40, UR4, UP0 ;  /* 0x0000000428047287 */ /* 0x000fcc0008000000 */
[----:B------:R-:W-:-:S05]  /*102a0*/  IMAD R3, RZ, RZ, -UR4 ;  /* 0x80000004ff037e24 */ /* 0x000fca000f8e02ff */
[----:B------:R-:W-:-:S04]  /*102b0*/  VIADDMNMX R2, R3, 0x1, R2, !PT ;  /* 0x0000000103027846 */ /* 0x000fc80007800102 */
[----:B------:R-:W-:Y:S02]  /*102c0*/  R2UR UR5, R2 ;  /* 0x00000000020572ca */ /* 0x000fe400000e0000 */
[----:B------:R-:W-:Y:S02]  /*102d0*/  LOP3.LUT R2, RZ, UR4, RZ, 0x33, !PT ;  /* 0x00000004ff027c12 */ /* 0x000fe4000f8e33ff */
[----:B0-----:R-:W-:Y:S02]  /*102e0*/  LOP3.LUT R10, R4, 0x1f, RZ, 0xc0, !PT ;  /* 0x0000001f040a7812 */ /* 0x001fe400078ec0ff */
[----:B------:R-:W-:-:S07]  /*102f0*/  MOV R4, R16 ;  /* 0x0000001000047202 */ /* 0x000fce0000000f00 */
[----:B------:R-:W-:Y:S02]  /*10300*/  UIADD3 UR6, UR5, -0x2, URZ ;  /* 0xfffffffe05067890 */ /* 0x000fe4000fffe03f */
[----:B------:R-:W-:-:S04]  /*10310*/  UIADD3 UR5, UR4, UR5, URZ ;  /* 0x0000000504057290 */ /* 0x000fc8000fffe03f */
[----:B------:R-:W-:Y:S02]  /*10320*/  ISETP.NE.AND P0, PT, R2, UR6, PT ;  /* 0x0000000602007c0c */ /* 0x000fe4000bf05270 */
[----:B------:R-:W-:-:S05]  /*10330*/  IMAD.U32 R12, RZ, RZ, UR5 ;  /* 0x00000005ff0c7e24 */ /* 0x000fca000f8e00ff */
[----:B------:R-:W-:-:S06]  /*10340*/  LOP3.LUT R12, R12, 0x1, RZ, 0xc0, !PT ;  /* 0x000000010c0c7812 */ /* 0x000fcc00078ec0ff */
[----:B------:R-:W-:Y:S05]  /*10350*/  @!P0 BRA `(.L_x_55) ;  /* 0x0000001000188947 */ /* 0x000fea0003800000 */
[----:B------:R-:W-:Y:S01]  /*10360*/  R2UR UR4, R12 ;  /* 0x000000000c0472ca */ /* 0x000fe200000e0000 */
[----:B------:R-:W-:Y:S01]  /*10370*/  BSSY B0, `(.L_x_55) ;  /* 0x0000104000007945 */ /* 0x000fe20003800000 */
[----:B------:R-:W-:Y:S02]  /*10380*/  IMAD.MOV.U32 R6, RZ, RZ, 0x1 ;  /* 0x00000001ff067424 */ /* 0x000fe400078e00ff */
[----:B------:R-:W-:-:S09]  /*10390*/  IMAD.MOV.U32 R4, RZ, RZ, R16 ;  /* 0x000000ffff047224 */ /* 0x000fd200078e0010 */
[----:B------:R-:W-:-:S06]  /*103a0*/  UIADD3 UR4, UR5, -UR4, URZ ;  /* 0x8000000405047290 */ /* 0x000fcc000fffe03f */
[----:B------:R-:W-:-:S07]  /*103b0*/  IMAD.U32 R7, RZ, RZ, UR4 ;  /* 0x00000004ff077e24 */ /* 0x000fce000f8e00ff */
.L_x_86:
[----:B------:R-:W2:Y:S01]  /*103c0*/  LDL R2, [R1] ;  /* 0x0000000001027983 */ /* 0x000ea20000100800 */
[----:B------:R-:W-:Y:S01]  /*103d0*/  IADD3 R7, R7, -0x2, RZ ;  /* 0xfffffffe07077810 */ /* 0x000fe20007ffe0ff */
[----:B------:R-:W-:Y:S03]  /*103e0*/  BSSY B1, `(.L_x_56) ;  /* 0x000007b000017945 */ /* 0x000fe60003800000 */
[----:B------:R-:W-:Y:S02]  /*103f0*/  ISETP.NE.AND P1, PT, R7, RZ, PT ;  /* 0x000000ff0700720c */ /* 0x000fe40003f25270 */
[----:B--2---:R-:W-:-:S13]  /*10400*/  ISETP.NE.AND P0, PT, R2, RZ, PT ;  /* 0x000000ff0200720c */ /* 0x004fda0003f05270 */
[----:B------:R-:W-:Y:S05]  /*10410*/  @!P0 BRA `(.L_x_57) ;  /* 0x0000000400dc8947 */ /* 0x000fea0003800000 */
[----:B------:R-:W2:Y:S01]  /*10420*/  LDL R2, [R1+0x4] ;  /* 0x0000040001027983 */ /* 0x000ea20000100800 */
[----:B------:R-:W-:Y:S01]  /*10430*/  IMAD.MOV.U32 R9, RZ, RZ, R0 ;  /* 0x000000ffff097224 */ /* 0x000fe200078e0000 */
[----:B--2---:R-:W-:-:S13]  /*10440*/  ISETP.NE.AND P0, PT, R2, RZ, PT ;  /* 0x000000ff0200720c */ /* 0x004fda0003f05270 */
[----:B------:R-:W-:Y:S05]  /*10450*/  @!P0 BRA `(.L_x_58) ;  /* 0x00000000004c8947 */ /* 0x000fea0003800000 */
[----:B------:R-:W0:Y:S01]  /*10460*/  LDC R9, c[0x0][0x43c] ;  /* 0x00010f00ff097b82 */ /* 0x000e220000000800 */
[----:B------:R-:W-:Y:S01]  /*10470*/  ULDC.64 UR4, c[0x0][0x428] ;  /* 0x00010a0000047ab9 */ /* 0x000fe20000000a00 */
[----:B------:R-:W-:Y:S01]  /*10480*/  ULDC.64 UR6, c[0x0][0x208] ;  /* 0x0000820000067ab9 */ /* 0x000fe20000000a00 */
[----:B------:R-:W-:Y:S01]  /*10490*/  IMAD R5, R19, UR4, RZ ;  /* 0x0000000413057c24 */ /* 0x000fe2000f8e02ff */
[----:B0-----:R-:W-:-:S13]  /*104a0*/  ISETP.NE.AND P0, PT, R9, 0x1, PT ;  /* 0x000000010900780c */ /* 0x001fda0003f05270 */
[----:B------:R-:W0:Y:S02]  /*104b0*/  @P0 LDC.64 R2, c[0x0][0x440] ;  /* 0x00011000ff020b82 */ /* 0x000e240000000a00 */
[----:B0-----:R-:W-:-:S04]  /*104c0*/  @P0 IMAD.HI.U32 R4, R0, R2, RZ ;  /* 0x0000000200040227 */ /* 0x001fc800078e00ff */
[----:B------:R-:W-:Y:S01]  /*104d0*/  IMAD.MOV.U32 R2, RZ, RZ, R0 ;  /* 0x000000ffff027224 */ /* 0x000fe200078e0000 */
[----:B------:R-:W-:Y:S01]  /*104e0*/  @P0 SHF.R.U32.HI R2, RZ, R3, R4 ;  /* 0x00000003ff020219 */ /* 0x000fe20000011604 */
[----:B------:R-:W-:-:S03]  /*104f0*/  IMAD R4, R18, UR5, R5 ;  /* 0x0000000512047c24 */ /* 0x000fc6000f8e0205 */
[--C-:B------:R-:W-:Y:S01]  /*10500*/  SHF.R.S32.HI R3, RZ, 0x1f, R2.reuse ;  /* 0x0000001fff037819 */ /* 0x100fe20000011402 */
[--C-:B------:R-:W-:Y:S02]  /*10510*/  IMAD.MOV R5, RZ, RZ, -R2.reuse ;  /* 0x000000ffff057224 */ /* 0x100fe400078e0a02 */
[----:B------:R-:W-:Y:S01]  /*10520*/  IMAD.WIDE.U32 R2, R18, UR4, R2 ;  /* 0x0000000412027c25 */ /* 0x000fe2000f8e0002 */
[----:B------:R-:W-:-:S03]  /*10530*/  ULDC.64 UR4, c[0x0][0x418] ;  /* 0x0001060000047ab9 */ /* 0x000fc60000000a00 */
[----:B------:R-:W-:Y:S01]  /*10540*/  IMAD R9, R9, R5, R0 ;  /* 0x0000000509097224 */ /* 0x000fe200078e0200 */
[----:B------:R-:W-:Y:S02]  /*10550*/  IADD3 R3, R4, R3, RZ ;  /* 0x0000000304037210 */ /* 0x000fe40007ffe0ff */
[----:B------:R-:W-:-:S04]  /*10560*/  LEA R4, P0, R2, UR4, 0x2 ;  /* 0x0000000402047c11 */ /* 0x000fc8000f8010ff */
[----:B------:R-:W-:-:S05]  /*10570*/  LEA.HI.X R5, R2, UR5, R3, 0x2, P0 ;  /* 0x0000000502057c11 */ /* 0x000fca00080f1403 */
[----:B------:R0:W5:Y:S04]  /*10580*/  LDG.E R4, desc[UR6][R4.64] ;  /* 0x0000000604047981 */ /* 0x000168000c1e1900 */
.L_x_58:
[----:B------:R-:W1:Y:S01]  /*10590*/  S2R R2, SR_TID.X ;  /* 0x0000000000027919 */ /* 0x000e620000002100 */
[----:B------:R-:W-:Y:S01]  /*105a0*/  BSSY B2, `(.L_x_59) ;  /* 0x0000006000027945 */ /* 0x000fe20003800000 */
[----:B-1----:R-:W-:Y:S02]  /*105b0*/  LOP3.LUT R3, R2, 0x7f, RZ, 0xc0, !PT ;  /* 0x0000007f02037812 */ /* 0x002fe400078ec0ff */
[----:B------:R-:W-:Y:S02]  /*105c0*/  SHF.L.U32 R2, R6, 0x1f, RZ ;  /* 0x0000001f06027819 */ /* 0x000fe400000006ff */
[----:B------:R-:W-:Y:S02]  /*105d0*/  ISETP.NE.AND P2, PT, R3, RZ, PT ;  /* 0x000000ff0300720c */ /* 0x000fe40003f45270 */
[----:B------:R-:W1:Y:S02]  /*105e0*/  SYNCS.PHASECHK.TRANS64.TRYWAIT P0, [UR38+0x34848], R2 ;  /* 0x03484802ff0075a7 */ /* 0x000e640008000166 */
[----:B-1----:R-:W-:Y:S09]  /*105f0*/  @!P0 BRA `(.L_x_60) ;  /* 0x0000002800c48947 */ /* 0x002ff20003800000 */
.L_x_143:
[----:B------:R-:W-:Y:S05]  /*10600*/  BSYNC B2 ;  /* 0x0000000000027941 */ /* 0x000fea0003800000 */
.L_x_59:
[----:B------:R-:W-:Y:S04]  /*10610*/  BSSY B2, `(.L_x_61) ;  /* 0x0000007000027945 */ /* 0x000fe80003800000 */
[----:B------:R-:W-:Y:S05]  /*10620*/  @P2 BRA `(.L_x_62) ;  /* 0x0000000000142947 */ /* 0x000fea0003800000 */
[----:B------:R-:W-:Y:S01]  /*10630*/  ISETP.NE.AND P0, PT, R10, RZ, PT ;  /* 0x000000ff0a00720c */ /* 0x000fe20003f05270 */
[----:B-1----:R-:W-:-:S04]  /*10640*/  IMAD.MOV.U32 R3, RZ, RZ, 0xb000 ;  /* 0x0000b000ff037424 */ /* 0x002fc800078e00ff */
[----:B------:R2:W-:Y:S08]  /*10650*/  SYNCS.ARRIVE.TRANS64 RZ, [UR38+0x34838], R3 ;  /* 0x03483803ffff79a7 */ /* 0x0005f00008000026 */
[----:B--2---:R-:W-:Y:S05]  /*10660*/  @!P0 BRA `(.L_x_62) ;  /* 0x0000000000048947 */ /* 0x004fea0003800000 */
[----:B------:R-:W-:Y:S01]  /*10670*/  BPT.TRAP 0x1 ;  /* 0x000000040000795c */ /* 0x000fe20000300000 */
.L_x_62:
[----:B------:R-:W-:Y:S05]  /*10680*/  BSYNC B2 ;  /* 0x0000000000027941 */ /* 0x000fea0003800000 */
.L_x_61:
[----:B0-----:R-:W-:Y:S01]  /*10690*/  IMAD.MOV.U32 R5, RZ, RZ, RZ ;  /* 0x000000ffff057224 */ /* 0x001fe200078e00ff */
[----:B------:R-:W-:Y:S01]  /*106a0*/  ULDC.64 UR4, c[0x0][0x198] ;  /* 0x0000660000047ab9 */ /* 0x000fe20000000a00 */
[----:B------:R-:W-:Y:S01]  /*106b0*/  PLOP3.LUT P0, PT, PT, PT, PT, 0x80, 0x0 ;  /* 0x000000000000781c */ /* 0x000fe20003f0f070 */
[----:B------:R-:W-:Y:S01]  /*106c0*/  UIADD3 UR4, UP0, UR4, 0x370, URZ ;  /* 0x0000037004047890 */ /* 0x000fe2000ff1e03f */
[----:B-1----:R-:W-:Y:S01]  /*106d0*/  IMAD R3, R9, 0xb0, RZ ;  /* 0x000000b009037824 */ /* 0x002fe200078e02ff */
[----:B------:R-:W-:Y:S01]  /*106e0*/  R2UR UR34, R5 ;  /* 0x00000000052272ca */ /* 0x000fe200000e0000 */
[----:B------:R-:W-:Y:S02]  /*106f0*/  UIADD3 UR32, UR38, 0x29400, URZ ;  /* 0x0002940026207890 */ /* 0x000fe4000fffe03f */
[----:B------:R-:W-:Y:S02]  /*10700*/  UIADD3 UR33, UR38, 0x34838, URZ ;  /* 0x0003483826217890 */ /* 0x000fe4000fffe03f */
[----:B------:R-:W-:Y:S01]  /*10710*/  UIADD3.X UR5, URZ, UR5, URZ, UP0, !UPT ;  /* 0x000000053f057290 */ /* 0x000fe200087fe43f */
[----:B------:R-:W-:Y:S01]  /*10720*/  UMOV UR6, 0x0 ;  /* 0x0000000000067882 */ /* 0x000fe20000000000 */
[----:B------:R-:W-:-:S10]  /*10730*/  UMOV UR7, 0x14f00000 ;  /* 0x14f0000000077882 */ /* 0x000fd40000000000 */
.L_x_63:
[----:B------:R-:W-:-:S13]  /*10740*/  @P0 ELECT P3, URZ, PT ;  /* 0x00000000003f082f */ /* 0x000fda0003860000 */
[----:B-----5:R-:W-:Y:S02]  /*10750*/  @P3 R2UR UR37, R4 ;  /* 0x00000000042532ca */ /* 0x020fe400000e0000 */
[----:B------:R-:W-:Y:S02]  /*10760*/  @P3 R2UR UR35, R3 ;  /* 0x00000000032332ca */ /* 0x000fe400000e0000 */
[----:B------:R-:W-:Y:S02]  /*10770*/  @P3 PLOP3.LUT P0, PT, P3, PT, PT, 0x8, 0x0 ;  /* 0x000000000000381c */ /* 0x000fe40001f0e170 */
[----:B------:R-:W-:-:S09]  /*10780*/  PLOP3.LUT P3, PT, PT, PT, PT, 0x8, 0x0 ;  /* 0x000000000000781c */ /* 0x000fd20003f6e170 */
[----:B------:R0:W-:Y:S02]  /*10790*/  UTMALDG.4D [UR32], [UR4], desc[UR6] ;  /* 0x00000620040075b4 */ /* 0x0001e40008019000 */
[----:B0-----:R-:W-:Y:S05]  /*107a0*/  @P0 BRA.U.ANY `(.L_x_63) ;  /* 0xfffffffd00e40947 */ /* 0x001fea000393ffff */
[----:B------:R-:W-:Y:S01]  /*107b0*/  IMAD.MOV.U32 R11, RZ, RZ, 0x40 ;  /* 0x00000040ff0b7424 */ /* 0x000fe200078e00ff */
[----:B------:R-:W-:Y:S01]  /*107c0*/  PLOP3.LUT P0, PT, PT, PT, PT, 0x80, 0x0 ;  /* 0x000000000000781c */ /* 0x000fe20003f0f070 */
[----:B------:R-:W-:Y:S01]  /*107d0*/  UIADD3 UR8, UR38, 0x2ec00, URZ ;  /* 0x0002ec0026087890 */ /* 0x000fe2000fffe03f */
[----:B------:R-:W-:Y:S02]  /*107e0*/  UMOV UR6, 0x0 ;  /* 0x0000000000067882 */ /* 0x000fe40000000000 */
[----:B------:R-:W-:Y:S01]  /*107f0*/  R2UR UR10, R11 ;  /* 0x000000000b0a72ca */ /* 0x000fe200000e0000 */
[----:B------:R-:W-:-:S14]  /*10800*/  UMOV UR7, 0x14f00000 ;  /* 0x14f0000000077882 */ /* 0x000fdc0000000000 */
.L_x_64:
[----:B------:R-:W-:-:S13]  /*10810*/  @P0 ELECT P3, URZ, PT ;  /* 0x00000000003f082f */ /* 0x000fda0003860000 */
[----:B------:R-:W-:Y:S01]  /*10820*/  @P3 R2UR UR13, R4 ;  /* 0x00000000040d32ca */ /* 0x000fe200000e0000 */
[----:B------:R-:W-:Y:S01]  /*10830*/  UMOV UR9, UR33 ;  /* 0x0000002100097c82 */ /* 0x000fe20008000000 */
[----:B------:R-:W-:Y:S01]  /*10840*/  @P3 R2UR UR11, R3 ;  /* 0x00000000030b32ca */ /* 0x000fe200000e0000 */
[----:B------:R-:W-:Y:S01]  /*10850*/  UMOV UR12, UR36 ;  /* 0x00000024000c7c82 */ /* 0x000fe20008000000 */
[----:B------:R-:W-:Y:S02]  /*10860*/  @P3 PLOP3.LUT P0, PT, P3, PT, PT, 0x8, 0x0 ;  /* 0x000000000000381c */ /* 0x000fe40001f0e170 */
[----:B------:R-:W-:-:S09]  /*10870*/  PLOP3.LUT P3, PT, PT, PT, PT, 0x8, 0x0 ;  /* 0x000000000000781c */ /* 0x000fd20003f6e170 */
[----:B------:R0:W-:Y:S02]  /*10880*/  UTMALDG.4D [UR8], [UR4], desc[UR6] ;  /* 0x00000608040075b4 */ /* 0x0001e40008019000 */
[----:B0-----:R-:W-:Y:S05]  /*10890*/  @P0 BRA.U.ANY `(.L_x_64) ;  /* 0xfffffffd00dc0947 */ /* 0x001fea000393ffff */
[----:B------:R-:W0:Y:S01]  /*108a0*/  SYNCS.PHASECHK.TRANS64.TRYWAIT P0, [UR38+0x34860], R2 ;  /* 0x03486002ff0075a7 */ /* 0x000e220008000166 */
[----:B------:R-:W-:Y:S04]  /*108b0*/  BSSY B2, `(.L_x_65) ;  /* 0x0000002000027945 */ /* 0x000fe80003800000 */
[----:B0-----:R-:W-:Y:S05]  /*108c0*/  @!P0 BRA `(.L_x_66) ;  /* 0x0000002800288947 */ /* 0x001fea0003800000 */
.L_x_144:
[----:B------:R-:W-:Y:S05]  /*108d0*/  BSYNC B2 ;  /* 0x0000000000027941 */ /* 0x000fea0003800000 */
.L_x_65:
[----:B------:R-:W-:Y:S01]  /*108e0*/  BSSY B2, `(.L_x_67) ;  /* 0x0000009000027945 */ /* 0x000fe20003800000 */
[----:B0-----:R-:W-:Y:S01]  /*108f0*/  MOV R2, 0x0 ;  /* 0x0000000000027802 */ /* 0x001fe20000000f00 */
[----:B------:R-:W-:Y:S02]  /*10900*/  IMAD.MOV.U32 R3, RZ, RZ, 0x14f00000 ;  /* 0x14f00000ff037424 */ /* 0x000fe400078e00ff */
[----:B------:R-:W-:Y:S05]  /*10910*/  @P2 BRA `(.L_x_68) ;  /* 0x0000000000142947 */ /* 0x000fea0003800000 */
[----:B------:R-:W-:Y:S01]  /*10920*/  ISETP.NE.AND P0, PT, R10, RZ, PT ;  /* 0x000000ff0a00720c */ /* 0x000fe20003f05270 */
[----:B------:R-:W-:-:S04]  /*10930*/  IMAD.MOV.U32 R13, RZ, RZ, 0xb000 ;  /* 0x0000b000ff0d7424 */ /* 0x000fc800078e00ff */
[----:B------:R0:W-:Y:S08]  /*10940*/  SYNCS.ARRIVE.TRANS64 RZ, [UR38+0x34850], R13 ;  /* 0x0348500dffff79a7 */ /* 0x0001f00008000026 */
[----:B0-----:R-:W-:Y:S05]  /*10950*/  @!P0 BRA `(.L_x_68) ;  /* 0x0000000000048947 */ /* 0x001fea0003800000 */
[----:B------:R-:W-:Y:S01]  /*10960*/  BPT.TRAP 0x1 ;  /* 0x000000040000795c */ /* 0x000fe20000300000 */
.L_x_68:
[----:B------:R-:W-:Y:S05]  /*10970*/  BSYNC B2 ;  /* 0x0000000000027941 */ /* 0x000fea0003800000 */
.L_x_67:
[----:B------:R-:W-:Y:S01]  /*10980*/  R2UR UR6, R2 ;  /* 0x00000000020672ca */ /* 0x000fe200000e0000 */
[----:B------:R-:W-:Y:S01]  /*10990*/  ULDC.64 UR4, c[0x0][0x198] ;  /* 0x0000660000047ab9 */ /* 0x000fe20000000a00 */
[----:B------:R-:W-:Y:S01]  /*109a0*/  R2UR UR7, R3 ;  /* 0x00000000030772ca */ /* 0x000fe200000e0000 */
[----:B------:R-:W-:Y:S01]  /*109b0*/  UIADD3 UR4, UP0, UR4, 0x470, URZ ;  /* 0x0000047004047890 */ /* 0x000fe2000ff1e03f */
[----:B------:R-:W-:Y:S01]  /*109c0*/  R2UR UR10, R5 ;  /* 0x00000000050a72ca */ /* 0x000fe200000e0000 */
[----:B------:R-:W-:Y:S01]  /*109d0*/  IMAD R5, R17, 0xb0, RZ ;  /* 0x000000b011057824 */ /* 0x000fe200078e02ff */
[----:B------:R-:W-:Y:S01]  /*109e0*/  PLOP3.LUT P0, PT, PT, PT, PT, 0x80, 0x0 ;  /* 0x000000000000781c */ /* 0x000fe20003f0f070 */
[----:B------:R-:W-:Y:S02]  /*109f0*/  UIADD3 UR8, UR38, 0x400, URZ ;  /* 0x0000040026087890 */ /* 0x000fe4000fffe03f */
[----:B------:R-:W-:Y:S02]  /*10a00*/  UIADD3 UR9, UR38, 0x34850, URZ ;  /* 0x0003485026097890 */ /* 0x000fe4000fffe03f */
[----:B------:R-:W-:-:S12]  /*10a10*/  UIADD3.X UR5, URZ, UR5, URZ, UP0, !UPT ;  /* 0x000000053f057290 */ /* 0x000fd800087fe43f */
.L_x_69:
[----:B------:R-:W-:-:S13]  /*10a20*/  @P0 ELECT P2, URZ, PT ;  /* 0x00000000003f082f */ /* 0x000fda0003840000 */
[----:B------:R-:W-:Y:S01]  /*10a30*/  @P2 R2UR UR13, R16 ;  /* 0x00000000100d22ca */ /* 0x000fe200000e0000 */
[----:B------:R-:W-:Y:S01]  /*10a40*/  UMOV UR12, UR36 ;  /* 0x00000024000c7c82 */ /* 0x000fe20008000000 */
[----:B------:R-:W-:Y:S02]  /*10a50*/  @P2 R2UR UR11, R5 ;  /* 0x00000000050b22ca */ /* 0x000fe400000e0000 */
[----:B------:R-:W-:Y:S02]  /*10a60*/  @P2 PLOP3.LUT P0, PT, P2, PT, PT, 0x8, 0x0 ;  /* 0x000000000000281c */ /* 0x000fe4000170e170 */
[----:B------:R-:W-:-:S09]  /*10a70*/  PLOP3.LUT P2, PT, PT, PT, PT, 0x8, 0x0 ;  /* 0x000000000000781c */ /* 0x000fd20003f4e170 */
[----:B------:R0:W-:Y:S02]  /*10a80*/  UTMALDG.4D [UR8], [UR4], desc[UR6] ;  /* 0x00000608040075b4 */ /* 0x0001e40008019000 */
[----:B0-----:R-:W-:Y:S05]  /*10a90*/  @P0 BRA.U.ANY `(.L_x_69) ;  /* 0xfffffffd00e00947 */ /* 0x001fea000393ffff */
[----:B------:R-:W-:Y:S01]  /*10aa0*/  R2UR UR6, R2 ;  /* 0x00000000020672ca */ /* 0x000fe200000e0000 */
[----:B------:R-:W-:Y:S01]  /*10ab0*/  UIADD3 UR8, UR38, 0x5c00, URZ ;  /* 0x00005c0026087890 */ /* 0x000fe2000fffe03f */
[----:B------:R-:W-:Y:S02]  /*10ac0*/  R2UR UR7, R3 ;  /* 0x00000000030772ca */ /* 0x000fe400000e0000 */
[----:B------:R-:W-:Y:S02]  /*10ad0*/  R2UR UR10, R11 ;  /* 0x000000000b0a72ca */ /* 0x000fe400000e0000 */
[----:B------:R-:W-:-:S13]  /*10ae0*/  PLOP3.LUT P0, PT, PT, PT, PT, 0x80, 0x0 ;  /* 0x000000000000781c */ /* 0x000fda0003f0f070 */
.L_x_70:
        /* <DEDUP_REMOVED lines=8> */
[----:B------:R-:W-:Y:S01]  /*10b70*/  IMAD.MOV.U32 R17, RZ, RZ, R9 ;  /* 0x000000ffff117224 */ /* 0x000fe200078e0009 */
[----:B------:R-:W-:-:S07]  /*10b80*/  MOV R16, R4 ;  /* 0x0000000400107202 */ /* 0x000fce0000000f00 */
.L_x_57:
[----:B------:R-:W-:Y:S05]  /*10b90*/  BSYNC B1 ;  /* 0x0000000000017941 */ /* 0x000fea0003800000 */
.L_x_56:
[----:B------:R-:W2:Y:S01]  /*10ba0*/  LDL R2, [R1] ;  /* 0x0000000001027983 */ /* 0x000ea20000100800 */
[----:B------:R-:W-:Y:S01]  /*10bb0*/  BSSY B1, `(.L_x_71) ;  /* 0x000007c000017945 */ /* 0x000fe20003800000 */
[----:B------:R-:W-:Y:S02]  /*10bc0*/  LOP3.LUT R9, R6, 0x1, RZ, 0x3c, !PT ;  /* 0x0000000106097812 */ /* 0x000fe400078e3cff */
[----:B--2---:R-:W-:-:S13]  /*10bd0*/  ISETP.NE.AND P0, PT, R2, RZ, PT ;  /* 0x000000ff0200720c */ /* 0x004fda0003f05270 */
[----:B------:R-:W-:Y:S05]  /*10be0*/  @!P0 BRA `(.L_x_72) ;  /* 0x0000000400e08947 */ /* 0x000fea0003800000 */
[----:B------:R-:W2:Y:S01]  /*10bf0*/  LDL R2, [R1+0x4] ;  /* 0x0000040001027983 */ /* 0x000ea20000100800 */
[----:B------:R-:W-:Y:S01]  /*10c00*/  VIADD R11, R0, 0xffffffff ;  /* 0xffffffff000b7836 */ /* 0x000fe20000000000 */
[----:B--2---:R-:W-:-:S13]  /*10c10*/  ISETP.NE.AND P0, PT, R2, RZ, PT ;  /* 0x000000ff0200720c */ /* 0x004fda0003f05270 */
[----:B------:R-:W-:Y:S05]  /*10c20*/  @!P0 BRA `(.L_x_73) ;  /* 0x00000000004c8947 */ /* 0x000fea0003800000 */
[----:B------:R-:W0:Y:S01]  /*10c30*/  LDC R4, c[0x0][0x43c] ;  /* 0x00010f00ff047b82 */ /* 0x000e220000000800 */
[----:B------:R-:W-:Y:S01]  /*10c40*/  ULDC.64 UR4, c[0x0][0x428] ;  /* 0x00010a0000047ab9 */ /* 0x000fe20000000a00 */
[----:B------:R-:W-:Y:S01]  /*10c50*/  ULDC.64 UR6, c[0x0][0x208] ;  /* 0x0000820000067ab9 */ /* 0x000fe20000000a00 */
[----:B0-----:R-:W-:-:S13]  /*10c60*/  ISETP.NE.AND P0, PT, R4, 0x1, PT ;  /* 0x000000010400780c */ /* 0x001fda0003f05270 */
[----:B------:R-:W0:Y:S02]  /*10c70*/  @P0 LDC.64 R2, c[0x0][0x440] ;  /* 0x00011000ff020b82 */ /* 0x000e240000000a00 */
[----:B0-----:R-:W-:-:S04]  /*10c80*/  @P0 IMAD.HI.U32 R5, R11, R2, RZ ;  /* 0x000000020b050227 */ /* 0x001fc800078e00ff */
[----:B------:R-:W-:Y:S01]  /*10c90*/  IMAD.MOV.U32 R2, RZ, RZ, R11 ;  /* 0x000000ffff027224 */ /* 0x000fe200078e000b */
[----:B------:R-:W-:-:S05]  /*10ca0*/  @P0 SHF.R.U32.HI R2, RZ, R3, R5 ;  /* 0x00000003ff020219 */ /* 0x000fca0000011605 */
[----:B------:R-:W-:-:S04]  /*10cb0*/  IMAD.MOV R3, RZ, RZ, -R2 ;  /* 0x000000ffff037224 */ /* 0x000fc800078e0a02 */
[----:B------:R-:W-:Y:S01]  /*10cc0*/  IMAD R11, R4, R3, R11 ;  /* 0x00000003040b7224 */ /* 0x000fe200078e020b */
[----:B------:R-:W-:Y:S01]  /*10cd0*/  SHF.R.S32.HI R3, RZ, 0x1f, R2 ;  /* 0x0000001fff037819 */ /* 0x000fe20000011402 */
[----:B------:R-:W-:-:S04]  /*10ce0*/  IMAD R4, R19, UR4, RZ ;  /* 0x0000000413047c24 */ /* 0x000fc8000f8e02ff */
[C---:B------:R-:W-:Y:S02]  /*10cf0*/  IMAD R4, R18.reuse, UR5, R4 ;  /* 0x0000000512047c24 */ /* 0x040fe4000f8e0204 */
[----:B------:R-:W-:Y:S01]  /*10d00*/  IMAD.WIDE.U32 R2, R18, UR4, R2 ;  /* 0x0000000412027c25 */ /* 0x000fe2000f8e0002 */
[----:B------:R-:W-:-:S04]  /*10d10*/  ULDC.64 UR4, c[0x0][0x418] ;  /* 0x0001060000047ab9 */ /* 0x000fc80000000a00 */
[----:B------:R-:W-:Y:S02]  /*10d20*/  IADD3 R3, R4, R3, RZ ;  /* 0x0000000304037210 */ /* 0x000fe40007ffe0ff */
[----:B------:R-:W-:-:S04]  /*10d30*/  LEA R4, P0, R2, UR4, 0x2 ;  /* 0x0000000402047c11 */ /* 0x000fc8000f8010ff */
[----:B------:R-:W-:-:S05]  /*10d40*/  LEA.HI.X R5, R2, UR5, R3, 0x2, P0 ;  /* 0x0000000502057c11 */ /* 0x000fca00080f1403 */
[----:B------:R0:W5:Y:S04]  /*10d50*/  LDG.E R4, desc[UR6][R4.64] ;  /* 0x0000000604047981 */ /* 0x000168000c1e1900 */
.L_x_73:
[----:B------:R-:W1:Y:S01]  /*10d60*/  S2R R2, SR_TID.X ;  /* 0x0000000000027919 */ /* 0x000e620000002100 */
[----:B------:R-:W-:Y:S01]  /*10d70*/  BSSY B2, `(.L_x_74) ;  /* 0x0000006000027945 */ /* 0x000fe20003800000 */
[----:B-1----:R-:W-:Y:S02]  /*10d80*/  LOP3.LUT R3, R2, 0x7f, RZ, 0xc0, !PT ;  /* 0x0000007f02037812 */ /* 0x002fe400078ec0ff */
[----:B------:R-:W-:Y:S02]  /*10d90*/  SHF.L.U32 R2, R9, 0x1f, RZ ;  /* 0x0000001f09027819 */ /* 0x000fe400000006ff */
[----:B------:R-:W-:Y:S02]  /*10da0*/  ISETP.NE.AND P2, PT, R3, RZ, PT ;  /* 0x000000ff0300720c */ /* 0x000fe40003f45270 */
[----:B------:R-:W1:Y:S02]  /*10db0*/  SYNCS.PHASECHK.TRANS64.TRYWAIT P0, [UR38+0x34840], R2 ;  /* 0x03484002ff0075a7 */ /* 0x000e640008000166 */
[----:B-1----:R-:W-:Y:S09]  /*10dc0*/  @!P0 BRA `(.L_x_75) ;  /* 0x0000002400008947 */ /* 0x002ff20003800000 */
.L_x_145:
[----:B------:R-:W-:Y:S05]  /*10dd0*/  BSYNC B2 ;  /* 0x0000000000027941 */ /* 0x000fea0003800000 */
.L_x_74:
[----:B------:R-:W-:Y:S04]  /*10de0*/  BSSY B2, `(.L_x_76) ;  /* 0x0000007000027945 */ /* 0x000fe80003800000 */
[----:B------:R-:W-:Y:S05]  /*10df0*/  @P2 BRA `(.L_x_77) ;  /* 0x0000000000142947 */ /* 0x000fea0003800000 */
[----:B------:R-:W-:Y:S01]  /*10e00*/  ISETP.NE.AND P0, PT, R10, RZ, PT ;  /* 0x000000ff0a00720c */ /* 0x000fe20003f05270 */
[----:B-1----:R-:W-:-:S04]  /*10e10*/  IMAD.MOV.U32 R2, RZ, RZ, 0xb000 ;  /* 0x0000b000ff027424 */ /* 0x002fc800078e00ff */
[----:B------:R2:W-:Y:S08]  /*10e20*/  SYNCS.ARRIVE.TRANS64 RZ, [UR38+0x34830], R2 ;  /* 0x03483002ffff79a7 */ /* 0x0005f00008000026 */
[----:B--2---:R-:W-:Y:S05]  /*10e30*/  @!P0 BRA `(.L_x_77) ;  /* 0x0000000000048947 */ /* 0x004fea0003800000 */
[----:B------:R-:W-:Y:S01]  /*10e40*/  BPT.TRAP 0x1 ;  /* 0x000000040000795c */ /* 0x000fe20000300000 */
.L_x_77:
[----:B------:R-:W-:Y:S05]  /*10e50*/  BSYNC B2 ;  /* 0x0000000000027941 */ /* 0x000fea0003800000 */
.L_x_76:
        /* <DEDUP_REMOVED lines=11> */
.L_x_78:
[----:B------:R-:W-:-:S13]  /*10f10*/  @P0 ELECT P3, URZ, PT ;  /* 0x00000000003f082f */ /* 0x000fda0003860000 */
[----:B-----5:R-:W-:Y:S01]  /*10f20*/  @P3 R2UR UR13, R4 ;  /* 0x00000000040d32ca */ /* 0x020fe200000e0000 */
[----:B------:R-:W-:Y:S01]  /*10f30*/  UMOV UR12, UR36 ;  /* 0x00000024000c7c82 */ /* 0x000fe20008000000 */
        /* <DEDUP_REMOVED lines=11> */
.L_x_79:
        /* <DEDUP_REMOVED lines=8> */
[----:B------:R-:W-:Y:S01]  /*11070*/  SHF.L.U32 R2, R6, 0x1f, RZ ;  /* 0x0000001f06027819 */ /* 0x000fe200000006ff */
[----:B------:R-:W-:Y:S03]  /*11080*/  BSSY B2, `(.L_x_80) ;  /* 0x0000003000027945 */ /* 0x000fe60003800000 */
[----:B------:R-:W0:Y:S02]  /*11090*/  SYNCS.PHASECHK.TRANS64.TRYWAIT P0, [UR38+0x34868], R2 ;  /* 0x03486802ff0075a7 */ /* 0x000e240008000166 */
[----:B0-----:R-:W-:Y:S05]  /*110a0*/  @!P0 BRA `(.L_x_81) ;  /* 0x0000002000608947 */ /* 0x001fea0003800000 */
.L_x_146:
[----:B------:R-:W-:Y:S05]  /*110b0*/  BSYNC B2 ;  /* 0x0000000000027941 */ /* 0x000fea0003800000 */
.L_x_80:
        /* <DEDUP_REMOVED lines=9> */
.L_x_83:
[----:B------:R-:W-:Y:S05]  /*11150*/  BSYNC B2 ;  /* 0x0000000000027941 */ /* 0x000fea0003800000 */
.L_x_82:
        /* <DEDUP_REMOVED lines=10> */
.L_x_84:
        /* <DEDUP_REMOVED lines=13> */
.L_x_85:
        /* <DEDUP_REMOVED lines=10> */
.L_x_72:
[----:B------:R-:W-:Y:S05]  /*11370*/  BSYNC B1 ;  /* 0x0000000000017941 */ /* 0x000fea0003800000 */
.L_x_71:
[----:B------:R-:W-:Y:S02]  /*11380*/  VIADD R0, R0, 0xfffffffe ;  /* 0xfffffffe00007836 */ /* 0x000fe40000000000 */
[----:B------:R-:W-:Y:S01]  /*11390*/  IMAD.MOV.U32 R6, RZ, RZ, R9 ;  /* 0x000000ffff067224 */ /* 0x000fe200078e0009 */
[----:B------:R-:W-:Y:S06]  /*113a0*/  @P1 BRA `(.L_x_86) ;  /* 0xfffffff000041947 */ /* 0x000fec000383ffff */
[----:B------:R-:W-:Y:S05]  /*113b0*/  BSYNC B0 ;  /* 0x0000000000007941 */ /* 0x000fea0003800000 */
.L_x_55:
[----:B------:R-:W-:Y:S01]  /*113c0*/  ISETP.NE.AND P0, PT, R12, RZ, PT ;  /* 0x000000ff0c00720c */ /* 0x000fe20003f05270 */
[----:B------:R-:W-:-:S12]  /*113d0*/  BSSY B0, `(.L_x_54) ;  /* 0x000007d000007945 */ /* 0x000fd80003800000 */
[----:B------:R-:W-:Y:S05]  /*113e0*/  @!P0 BRA `(.L_x_87) ;  /* 0x0000000400ec8947 */ /* 0x000fea0003800000 */
[----:B------:R-:W2:Y:S01]  /*113f0*/  LDL R2, [R1] ;  /* 0x0000000001027983 */ /* 0x000ea20000100800 */
[----:B------:R-:W-:Y:S01]  /*11400*/  IMAD.MOV.U32 R8, RZ, RZ, 0x1 ;  /* 0x00000001ff087424 */ /* 0x000fe200078e00ff */
[----:B--2---:R-:W-:-:S13]  /*11410*/  ISETP.NE.AND P1, PT, R2, RZ, PT ;  /* 0x000000ff0200720c */ /* 0x004fda0003f25270 */
[----:B------:R-:W-:Y:S05]  /*11420*/  @!P1 BRA `(.L_x_87) ;  /* 0x0000000400dc9947 */ /* 0x000fea0003800000 */
[----:B------:R-:W2:Y:S02]  /*11430*/  LDL.LU R2, [R1+0x4] ;  /* 0x0000040001027983 */ /* 0x000ea40000300800 */
[----:B--2---:R-:W-:-:S13]  /*11440*/  ISETP.NE.AND P1, PT, R2, RZ, PT ;  /* 0x000000ff0200720c */ /* 0x004fda0003f25270 */
[----:B------:R-:W-:Y:S05]  /*11450*/  @!P1 BRA `(.L_x_88) ;  /* 0x0000000000509947 */ /* 0x000fea0003800000 */
[----:B------:R-:W0:Y:S01]  /*11460*/  LDC R7, c[0x0][0x43c] ;  /* 0x00010f00ff077b82 */ /* 0x000e220000000800 */
[----:B------:R-:W-:Y:S01]  /*11470*/  MOV R6, R0 ;  /* 0x0000000000067202 */ /* 0x000fe20000000f00 */
[----:B------:R-:W-:Y:S01]  /*11480*/  ULDC.64 UR4, c[0x0][0x428] ;  /* 0x00010a0000047ab9 */ /* 0x000fe20000000a00 */
[----:B------:R-:W-:Y:S01]  /*11490*/  ULDC.64 UR6, c[0x0][0x208] ;  /* 0x0000820000067ab9 */ /* 0x000fe20000000a00 */
[----:B------:R-:W-:-:S04]  /*114a0*/  IMAD R19, R19, UR4, RZ ;  /* 0x0000000413137c24 */ /* 0x000fc8000f8e02ff */
[----:B------:R-:W-:Y:S01]  /*114b0*/  IMAD R19, R18, UR5, R19 ;  /* 0x0000000512137c24 */ /* 0x000fe2000f8e0213 */
[----:B0-----:R-:W-:-:S13]  /*114c0*/  ISETP.NE.AND P0, PT, R7, 0x1, PT ;  /* 0x000000010700780c */ /* 0x001fda0003f05270 */
[----:B------:R-:W0:Y:S02]  /*114d0*/  @P0 LDC.64 R2, c[0x0][0x440] ;  /* 0x00011000ff020b82 */ /* 0x000e240000000a00 */
[----:B0-----:R-:W-:-:S05]  /*114e0*/  @P0 IMAD.HI.U32 R2, R0, R2, RZ ;  /* 0x0000000200020227 */ /* 0x001fca00078e00ff */
[----:B------:R-:W-:-:S04]  /*114f0*/  @P0 SHF.R.U32.HI R6, RZ, R3, R2 ;  /* 0x00000003ff060219 */ /* 0x000fc80000011602 */
[--C-:B------:R-:W-:Y:S01]  /*11500*/  SHF.R.S32.HI R3, RZ, 0x1f, R6.reuse ;  /* 0x0000001fff037819 */ /* 0x100fe20000011406 */
[----:B------:R-:W-:-:S04]  /*11510*/  IMAD.MOV.U32 R2, RZ, RZ, R6 ;  /* 0x000000ffff027224 */ /* 0x000fc800078e0006 */
[----:B------:R-:W-:Y:S01]  /*11520*/  IMAD.WIDE.U32 R2, R18, UR4, R2 ;  /* 0x0000000412027c25 */ /* 0x000fe2000f8e0002 */
[----:B------:R-:W-:-:S03]  /*11530*/  ULDC.64 UR4, c[0x0][0x418] ;  /* 0x0001060000047ab9 */ /* 0x000fc60000000a00 */
[----:B------:R-:W-:Y:S01]  /*11540*/  IMAD.IADD R3, R19, 0x1, R3 ;  /* 0x0000000113037824 */ /* 0x000fe200078e0203 */
[----:B------:R-:W-:-:S04]  /*11550*/  LEA R4, P0, R2, UR4, 0x2 ;  /* 0x0000000402047c11 */ /* 0x000fc8000f8010ff */
[----:B------:R-:W-:-:S05]  /*11560*/  LEA.HI.X R5, R2, UR5, R3, 0x2, P0 ;  /* 0x0000000502057c11 */ /* 0x000fca00080f1403 */
[----:B------:R0:W5:Y:S01]  /*11570*/  LDG.E R4, desc[UR6][R4.64] ;  /* 0x0000000604047981 */ /* 0x000162000c1e1900 */
[----:B------:R-:W-:-:S04]  /*11580*/  IMAD.MOV R2, RZ, RZ, -R6 ;  /* 0x000000ffff027224 */ /* 0x000fc800078e0a06 */
[----:B------:R-:W-:-:S07]  /*11590*/  IMAD R0, R7, R2, R0 ;  /* 0x0000000207007224 */ /* 0x000fce00078e0200 */
.L_x_88:
[----:B------:R-:W1:Y:S01]  /*115a0*/  S2R R2, SR_TID.X ;  /* 0x0000000000027919 */ /* 0x000e620000002100 */
[----:B------:R-:W-:Y:S01]  /*115b0*/  BSSY B1, `(.L_x_89) ;  /* 0x0000006000017945 */ /* 0x000fe20003800000 */
[----:B-1----:R-:W-:Y:S02]  /*115c0*/  LOP3.LUT R3, R2, 0x7f, RZ, 0xc0, !PT ;  /* 0x0000007f02037812 */ /* 0x002fe400078ec0ff */
[----:B------:R-:W-:Y:S02]  /*115d0*/  SHF.L.U32 R2, R9, 0x1f, RZ ;  /* 0x0000001f09027819 */ /* 0x000fe400000006ff */
[----:B------:R-:W-:Y:S02]  /*115e0*/  ISETP.NE.AND P1, PT, R3, RZ, PT ;  /* 0x000000ff0300720c */ /* 0x000fe40003f25270 */
[----:B------:R-:W1:Y:S02]  /*115f0*/  SYNCS.PHASECHK.TRANS64.TRYWAIT P0, [UR38+0x34848], R2 ;  /* 0x03484802ff0075a7 */ /* 0x000e640008000166 */
[----:B-1----:R-:W-:Y:S09]  /*11600*/  @!P0 BRA `(.L_x_90) ;  /* 0x0000001c00208947 */ /* 0x002ff20003800000 */
.L_x_147:
[----:B------:R-:W-:Y:S05]  /*11610*/  BSYNC B1 ;  /* 0x0000000000017941 */ /* 0x000fea0003800000 */
.L_x_89:
[----:B------:R-:W-:Y:S04]  /*11620*/  BSSY B1, `(.L_x_91) ;  /* 0x0000007000017945 */ /* 0x000fe80003800000 */
[----:B------:R-:W-:Y:S05]  /*11630*/  @P1 BRA `(.L_x_92) ;  /* 0x0000000000141947 */ /* 0x000fea0003800000 */
[----:B------:R-:W-:Y:S02]  /*11640*/  ISETP.NE.AND P0, PT, R10, RZ, PT ;  /* 0x000000ff0a00720c */ /* 0x000fe40003f05270 */
[----:B-1----:R-:W-:-:S04]  /*11650*/  MOV R3, 0xb000 ;  /* 0x0000b00000037802 */ /* 0x002fc80000000f00 */
[----:B------:R2:W-:Y:S07]  /*11660*/  SYNCS.ARRIVE.TRANS64 RZ, [UR38+0x34838], R3 ;  /* 0x03483803ffff79a7 */ /* 0x0005ee0008000026 */
[----:B------:R-:W-:Y:S05]  /*11670*/  @!P0 BRA `(.L_x_92) ;  /* 0x0000000000048947 */ /* 0x000fea0003800000 */
[----:B------:R-:W-:Y:S01]  /*11680*/  BPT.TRAP 0x1 ;  /* 0x000000040000795c */ /* 0x000fe20000300000 */
.L_x_92:
[----:B------:R-:W-:Y:S05]  /*11690*/  BSYNC B1 ;  /* 0x0000000000017941 */ /* 0x000fea0003800000 */
.L_x_91:
[----:B0-----:R-:W-:Y:S01]  /*116a0*/  IMAD.MOV.U32 R5, RZ, RZ, RZ ;  /* 0x000000ffff057224 */ /* 0x001fe200078e00ff */
[----:B------:R-:W-:Y:S01]  /*116b0*/  ULDC.64 UR4, c[0x0][0x198] ;  /* 0x0000660000047ab9 */ /* 0x000fe20000000a00 */
[----:B------:R-:W-:Y:S01]  /*116c0*/  PLOP3.LUT P0, PT, PT, PT, PT, 0x80, 0x0 ;  /* 0x000000000000781c */ /* 0x000fe20003f0f070 */
[----:B------:R-:W-:Y:S01]  /*116d0*/  UIADD3 UR4, UP0, UR4, 0x370, URZ ;  /* 0x0000037004047890 */ /* 0x000fe2000ff1e03f */
[----:B-12---:R-:W-:Y:S01]  /*116e0*/  IMAD R3, R0, 0xb0, RZ ;  /* 0x000000b000037824 */ /* 0x006fe200078e02ff */
[----:B------:R-:W-:Y:S01]  /*116f0*/  R2UR UR10, R5 ;  /* 0x00000000050a72ca */ /* 0x000fe200000e0000 */
[----:B------:R-:W-:Y:S02]  /*11700*/  UIADD3 UR8, UR38, 0x29400, URZ ;  /* 0x0002940026087890 */ /* 0x000fe4000fffe03f */
[----:B------:R-:W-:Y:S02]  /*11710*/  UIADD3 UR9, UR38, 0x34838, URZ ;  /* 0x0003483826097890 */ /* 0x000fe4000fffe03f */
[----:B------:R-:W-:Y:S01]  /*11720*/  UIADD3.X UR5, URZ, UR5, URZ, UP0, !UPT ;  /* 0x000000053f057290 */ /* 0x000fe200087fe43f */
[----:B------:R-:W-:Y:S01]  /*11730*/  UMOV UR6, 0x0 ;  /* 0x0000000000067882 */ /* 0x000fe20000000000 */
[----:B------:R-:W-:-:S10]  /*11740*/  UMOV UR7, 0x14f00000 ;  /* 0x14f0000000077882 */ /* 0x000fd40000000000 */
.L_x_93:
        /* <DEDUP_REMOVED lines=14> */
.L_x_94:
        /* <DEDUP_REMOVED lines=8> */
[----:B------:R-:W0:Y:S01]  /*118b0*/  SYNCS.PHASECHK.TRANS64.TRYWAIT P0, [UR38+0x34860], R2 ;  /* 0x03486002ff0075a7 */ /* 0x000e220008000166 */
[----:B------:R-:W-:Y:S04]  /*118c0*/  BSSY B1, `(.L_x_95) ;  /* 0x0000002000017945 */ /* 0x000fe80003800000 */
[----:B0-----:R-:W-:Y:S05]  /*118d0*/  @!P0 BRA `(.L_x_96) ;  /* 0x0000001800848947 */ /* 0x001fea0003800000 */
.L_x_148:
[----:B------:R-:W-:Y:S05]  /*118e0*/  BSYNC B1 ;  /* 0x0000000000017941 */ /* 0x000fea0003800000 */
.L_x_95:
[----:B------:R-:W-:Y:S01]  /*118f0*/  BSSY B1, `(.L_x_97) ;  /* 0x0000009000017945 */ /* 0x000fe20003800000 */
[----:B0-----:R-:W-:Y:S01]  /*11900*/  IMAD.MOV.U32 R2, RZ, RZ, 0x0 ;  /* 0x00000000ff027424 */ /* 0x001fe200078e00ff */
[----:B------:R-:W-:Y:S02]  /*11910*/  MOV R3, 0x14f00000 ;  /* 0x14f0000000037802 */ /* 0x000fe40000000f00 */
[----:B------:R-:W-:Y:S05]  /*11920*/  @P1 BRA `(.L_x_98) ;  /* 0x0000000000141947 */ /* 0x000fea0003800000 */
[----:B------:R-:W-:Y:S01]  /*11930*/  ISETP.NE.AND P0, PT, R10, RZ, PT ;  /* 0x000000ff0a00720c */ /* 0x000fe20003f05270 */
[----:B------:R-:W-:-:S04]  /*11940*/  IMAD.MOV.U32 R7, RZ, RZ, 0xb000 ;  /* 0x0000b000ff077424 */ /* 0x000fc800078e00ff */
[----:B------:R0:W-:Y:S08]  /*11950*/  SYNCS.ARRIVE.TRANS64 RZ, [UR38+0x34850], R7 ;  /* 0x03485007ffff79a7 */ /* 0x0001f00008000026 */
[----:B0-----:R-:W-:Y:S05]  /*11960*/  @!P0 BRA `(.L_x_98) ;  /* 0x0000000000048947 */ /* 0x001fea0003800000 */
[----:B------:R-:W-:Y:S01]  /*11970*/  BPT.TRAP 0x1 ;  /* 0x000000040000795c */ /* 0x000fe20000300000 */
.L_x_98:
[----:B------:R-:W-:Y:S05]  /*11980*/  BSYNC B1 ;  /* 0x0000000000017941 */ /* 0x000fea0003800000 */
.L_x_97:
        /* <DEDUP_REMOVED lines=10> */
.L_x_99:
        /* <DEDUP_REMOVED lines=13> */
.L_x_100:
        /* <DEDUP_REMOVED lines=8> */
[----:B------:R-:W-:Y:S02]  /*11b80*/  IMAD.MOV.U32 R17, RZ, RZ, R0 ;  /* 0x000000ffff117224 */ /* 0x000fe400078e0000 */
[----:B------:R-:W-:-:S07]  /*11b90*/  IMAD.MOV.U32 R16, RZ, RZ, R4 ;  /* 0x000000ffff107224 */ /* 0x000fce00078e0004 */
.L_x_87:
[----:B------:R-:W-:Y:S05]  /*11ba0*/  BSYNC B0 ;  /* 0x0000000000007941 */ /* 0x000fea0003800000 */
.L_x_54:
[----:B------:R-:W2:Y:S01]  /*11bb0*/  LDL.LU R0, [R1] ;  /* 0x0000000001007983 */ /* 0x000ea20000300800 */
[----:B------:R-:W-:Y:S01]  /*11bc0*/  BSSY B0, `(.L_x_101) ;  /* 0x0000037000007945 */ /* 0x000fe20003800000 */
[----:B--2---:R-:W-:-:S13]  /*11bd0*/  ISETP.NE.AND P0, PT, R0, RZ, PT ;  /* 0x000000ff0000720c */ /* 0x004fda0003f05270 */
[----:B------:R-:W-:Y:S05]  /*11be0*/  @!P0 BRA `(.L_x_102) ;  /* 0x0000000000d08947 */ /* 0x000fea0003800000 */
[----:B------:R-:W1:Y:S01]  /*11bf0*/  S2R R0, SR_TID.X ;  /* 0x0000000000007919 */ /* 0x000e620000002100 */
[----:B0-----:R-:W-:Y:S01]  /*11c00*/  LEA R3, R8, UR38, 0x3 ;  /* 0x0000002608037c11 */ /* 0x001fe2000f8e18ff */
[----:B------:R-:W-:Y:S01]  /*11c10*/  BSSY B1, `(.L_x_103) ;  /* 0x0000006000017945 */ /* 0x000fe20003800000 */
[----:B-1----:R-:W-:Y:S02]  /*11c20*/  LOP3.LUT R2, R0, 0x7f, RZ, 0xc0, !PT ;  /* 0x0000007f00027812 */ /* 0x002fe400078ec0ff */
[----:B------:R-:W-:Y:S02]  /*11c30*/  SHF.L.U32 R0, R9, 0x1f, RZ ;  /* 0x0000001f09007819 */ /* 0x000fe400000006ff */
[----:B------:R-:W-:Y:S02]  /*11c40*/  ISETP.NE.AND P1, PT, R2, RZ, PT ;  /* 0x000000ff0200720c */ /* 0x000fe40003f25270 */
[----:B------:R-:W0:Y:S02]  /*11c50*/  SYNCS.PHASECHK.TRANS64.TRYWAIT P0, [R3+URZ+0x34860], R0 ;  /* 0x03486000030075a7 */ /* 0x000e24000800017f */
[----:B0-----:R-:W-:Y:S09]  /*11c60*/  @!P0 BRA `(.L_x_104) ;  /* 0x0000001400b88947 */ /* 0x001ff20003800000 */
.L_x_149:
[----:B------:R-:W-:Y:S05]  /*11c70*/  BSYNC B1 ;  /* 0x0000000000017941 */ /* 0x000fea0003800000 */
.L_x_103:
[----:B------:R-:W-:Y:S04]  /*11c80*/  BSSY B1, `(.L_x_105) ;  /* 0x0000008000017945 */ /* 0x000fe80003800000 */
[----:B------:R-:W-:Y:S05]  /*11c90*/  @P1 BRA `(.L_x_106) ;  /* 0x0000000000181947 */ /* 0x000fea0003800000 */
[----:B------:R-:W1:Y:S01]  /*11ca0*/  S2R R2, SR_TID.X ;  /* 0x0000000000027919 */ /* 0x000e620000002100 */
[----:B0-----:R-:W-:-:S04]  /*11cb0*/  MOV R0, 0xb000 ;  /* 0x0000b00000007802 */ /* 0x001fc80000000f00 */
[----:B------:R2:W-:Y:S01]  /*11cc0*/  SYNCS.ARRIVE.TRANS64 RZ, [R3+URZ+0x34850], R0 ;  /* 0x0348500003ff79a7 */ /* 0x0005e2000800003f */
[----:B-1----:R-:W-:-:S13]  /*11cd0*/  LOP3.LUT P0, RZ, R2, 0x1f, RZ, 0xc0, !PT ;  /* 0x0000001f02ff7812 */ /* 0x002fda000780c0ff */
[----:B--2---:R-:W-:Y:S05]  /*11ce0*/  @!P0 BRA `(.L_x_106) ;  /* 0x0000000000048947 */ /* 0x004fea0003800000 */
[----:B------:R-:W-:Y:S01]  /*11cf0*/  BPT.TRAP 0x1 ;  /* 0x000000040000795c */ /* 0x000fe20000300000 */
.L_x_106:
[----:B------:R-:W-:Y:S05]  /*11d00*/  BSYNC B1 ;  /* 0x0000000000017941 */ /* 0x000fea0003800000 */
.L_x_105:
[----:B------:R-:W-:Y:S01]  /*11d10*/  R2UR UR4, R8 ;  /* 0x00000000080472ca */ /* 0x000fe200000e0000 */
[----:B------:R-:W-:Y:S01]  /*11d20*/  ULDC.64 UR6, c[0x0][0x198] ;  /* 0x0000660000067ab9 */ /* 0x000fe20000000a00 */
[----:B------:R-:W-:Y:S01]  /*11d30*/  R2UR UR9, R3 ;  /* 0x00000000030972ca */ /* 0x000fe200000e0000 */
[----:B------:R-:W-:Y:S01]  /*11d40*/  UIADD3 UR6, UP0, UR6, 0x470, URZ ;  /* 0x0000047006067890 */ /* 0x000fe2000ff1e03f */
[----:B------:R-:W-:Y:S01]  /*11d50*/  PLOP3.LUT P0, PT, PT, PT, PT, 0x80, 0x0 ;  /* 0x000000000000781c */ /* 0x000fe20003f0f070 */
[----:B------:R-:W-:Y:S01]  /*11d60*/  IMAD R17, R17, 0xb0, RZ ;  /* 0x000000b011117824 */ /* 0x000fe200078e02ff */
[----:B------:R-:W-:Y:S01]  /*11d70*/  UMOV UR14, 0x0 ;  /* 0x00000000000e7882 */ /* 0x000fe20000000000 */
[----:B------:R-:W-:Y:S01]  /*11d80*/  UIADD3.X UR7, URZ, UR7, URZ, UP0, !UPT ;  /* 0x000000073f077290 */ /* 0x000fe200087fe43f */
[----:B------:R-:W-:Y:S01]  /*11d90*/  UMOV UR15, 0x14f00000 ;  /* 0x14f00000000f7882 */ /* 0x000fe20000000000 */
[----:B------:R-:W-:-:S04]  /*11da0*/  UMOV UR10, URZ ;  /* 0x0000003f000a7c82 */ /* 0x000fc80008000000 */
[----:B------:R-:W-:Y:S02]  /*11db0*/  UIMAD UR4, UR4, 0xb000, UR38 ;  /* 0x0000b000040478a4 */ /* 0x000fe4000f8e0226 */
[----:B------:R-:W-:Y:S02]  /*11dc0*/  UIADD3 UR9, UR9, 0x34850, URZ ;  /* 0x0003485009097890 */ /* 0x000fe4000fffe03f */
[----:B------:R-:W-:-:S12]  /*11dd0*/  UIADD3 UR8, UR4, 0x400, URZ ;  /* 0x0000040004087890 */ /* 0x000fd8000fffe03f */
.L_x_107:
[----:B------:R-:W-:-:S13]  /*11de0*/  @P0 ELECT P1, URZ, PT ;  /* 0x00000000003f082f */ /* 0x000fda0003820000 */
[----:B------:R-:W-:Y:S01]  /*11df0*/  @P1 R2UR UR13, R16 ;  /* 0x00000000100d12ca */ /* 0x000fe200000e0000 */
[----:B------:R-:W-:Y:S01]  /*11e00*/  UMOV UR12, UR36 ;  /* 0x00000024000c7c82 */ /* 0x000fe20008000000 */
[----:B------:R-:W-:Y:S02]  /*11e10*/  @P1 R2UR UR11, R17 ;  /* 0x00000000110b12ca */ /* 0x000fe400000e0000 */
[----:B------:R-:W-:Y:S02]  /*11e20*/  @P1 PLOP3.LUT P0, PT, P1, PT, PT, 0x8, 0x0 ;  /* 0x000000000000181c */ /* 0x000fe40000f0e170 */
[----:B------:R-:W-:-:S09]  /*11e30*/  PLOP3.LUT P1, PT, PT, PT, PT, 0x8, 0x0 ;  /* 0x000000000000781c */ /* 0x000fd20003f2e170 */
[----:B------:R1:W-:Y:S02]  /*11e40*/  UTMALDG.4D [UR8], [UR6], desc[UR14] ;  /* 0x00000e08060075b4 */ /* 0x0003e40008019000 */
[----:B-1----:R-:W-:Y:S05]  /*11e50*/  @P0 BRA.U.ANY `(.L_x_107) ;  /* 0xfffffffd00e00947 */ /* 0x002fea000393ffff */
[----:B------:R-:W-:Y:S01]  /*11e60*/  PLOP3.LUT P0, PT, PT, PT, PT, 0x80, 0x0 ;  /* 0x000000000000781c */ /* 0x000fe20003f0f070 */
[----:B------:R-:W-:Y:S01]  /*11e70*/  UIADD3 UR8, UR4, 0x5c00, URZ ;  /* 0x00005c0004087890 */ /* 0x000fe2000fffe03f */
[----:B------:R-:W-:Y:S02]  /*11e80*/  UMOV UR5, 0x14f00000 ;  /* 0x14f0000000057882 */ /* 0x000fe40000000000 */
[----:B------:R-:W-:Y:S01]  /*11e90*/  UMOV UR4, 0x0 ;  /* 0x0000000000047882 */ /* 0x000fe20000000000 */
[----:B------:R-:W-:-:S08]  /*11ea0*/  UMOV UR10, 0x40 ;  /* 0x00000040000a7882 */ /* 0x000fd00000000000 */
.L_x_108:
        /* <DEDUP_REMOVED lines=8> */
.L_x_102:
[----:B------:R-:W-:Y:S05]  /*11f30*/  BSYNC B0 ;  /* 0x0000000000007941 */ /* 0x000fea0003800000 */
.L_x_101:
[----:B0-----:R-:W-:Y:S02]  /*11f40*/  VIADD R0, R8, 0x1 ;  /* 0x0000000108007836 */ /* 0x001fe40000000000 */
[----:B------:R-:W-:-:S03]  /*11f50*/  IMAD.MOV.U32 R3, RZ, RZ, RZ ;  /* 0x000000ffff037224 */ /* 0x000fc600078e00ff */
[----:B------:R-:W-:-:S04]  /*11f60*/  ISETP.NE.AND P0, PT, R0, 0x2, PT ;  /* 0x000000020000780c */ /* 0x000fc80003f05270 */
[----:B------:R-:W-:Y:S02]  /*11f70*/  SEL R2, RZ, 0x1, P0 ;  /* 0x00000001ff027807 */ /* 0x000fe40000000000 */
[----:B------:R-:W-:Y:S02]  /*11f80*/  SEL R0, R0, RZ, P0 ;  /* 0x000000ff00007207 */ /* 0x000fe40000000000 */
[----:B------:R-:W-:-:S07]  /*11f90*/  LOP3.LUT R9, R9, R2, RZ, 0x3c, !PT ;  /* 0x0000000209097212 */ /* 0x000fce00078e3cff */
.L_x_38:
[----:B------:R-:W0:Y:S01]  /*11fa0*/  S2R R5, SR_CgaCtaId ;  /* 0x0000000000057919 */ /* 0x000e220000008800 */
[----:B------:R-:W-:Y:S02]  /*11fb0*/  MOV R2, 0x400 ;  /* 0x0000040000027802 */ /* 0x000fe40000000f00 */
[----:B------:R-:W-:Y:S02]  /*11fc0*/  SHF.L.U32 R3, R3, 0x1f, RZ ;  /* 0x0000001f03037819 */ /* 0x000fe400000006ff */
[----:B0-----:R-:W-:-:S04]  /*11fd0*/  LEA R2, R5, R2, 0x18 ;  /* 0x0000000205027211 */ /* 0x001fc800078ec0ff */
[----:B------:R-:W0:Y:S02]  /*11fe0*/  SYNCS.PHASECHK.TRANS64.TRYWAIT P0, [R2+URZ+0x34820], R3 ;  /* 0x03482003020075a7 */ /* 0x000e24000800017f */
[----:B0-----:R-:W-:Y:S05]  /*11ff0*/  @!P0 BRA `(.L_x_109) ;  /* 0x0000001000e88947 */ /* 0x001fea0003800000 */
.L_x_150:
[----:B------:R-:W-:-:S03]  /*12000*/  UMOV UR4, 0xffffffff ;  /* 0xffffffff00047882 */ /* 0x000fc60000000000 */
[----:B------:R-:W-:Y:S05]  /*12010*/  BRA.DIV UR4, `(.L_x_110) ;  /* 0x0000001204f47947 */ /* 0x000fea000b800000 */
[----:B0-----:R-:W0:Y:S02]  /*12020*/  S2R R3, SR_TID.X ;  /* 0x0000000000037919 */ /* 0x001e240000002100 */
[----:B0-----:R-:W-:-:S04]  /*12030*/  SHF.R.U32.HI R3, RZ, 0x5, R3 ;  /* 0x00000005ff037819 */ /* 0x001fc80000011603 */
[----:B------:R-:W-:-:S05]  /*12040*/  LOP3.LUT R3, R3, 0x3, RZ, 0xc0, !PT ;  /* 0x0000000303037812 */ /* 0x000fca00078ec0ff */
[----:B------:R0:W1:Y:S02]  /*12050*/  SHFL.IDX PT, R14, R3, RZ, 0x1f ;  /* 0x00001fff030e7589 */ /* 0x00006400000e0000 */
.L_x_153:
[----:B-1----:R-:W-:-:S13]  /*12060*/  ISETP.NE.AND P0, PT, R14, RZ, PT ;  /* 0x000000ff0e00720c */ /* 0x002fda0003f05270 */
[----:B------:R-:W-:Y:S05]  /*12070*/  @P0 BRA `(.L_x_10) ;  /* 0x0000000000900947 */ /* 0x000fea0003800000 */
[----:B------:R-:W-:-:S03]  /*12080*/  UMOV UR4, 0xffffffff ;  /* 0xffffffff00047882 */ /* 0x000fc60000000000 */
[----:B------:R-:W-:Y:S05]  /*12090*/  BRA.DIV UR4, `(.L_x_111) ;  /* 0x0000001604087947 */ /* 0x000fea000b800000 */
[----:B------:R-:W-:-:S13]  /*120a0*/  ELECT P6, URZ, PT ;  /* 0x00000000003f782f */ /* 0x000fda00038c0000 */
.L_x_156:
[----:B------:R-:W-:Y:S05]  /*120b0*/  @!P6 BRA `(.L_x_10) ;  /* 0x000000000080e947 */ /* 0x000fea0003800000 */
[----:B0-----:R-:W2:Y:S02]  /*120c0*/  LDL R3, [R1+0xc] ;  /* 0x00000c0001037983 */ /* 0x001ea40000100800 */
[----:B--2---:R-:W-:-:S13]  /*120d0*/  R2UR UR4, R3 ;  /* 0x00000000030472ca */ /* 0x004fda00000e0000 */
[----:B------:R-:W-:-:S06]  /*120e0*/  ULOP3.LUT UR4, UR4, 0x2, URZ, 0xfc, !UPT ;  /* 0x0000000204047892 */ /* 0x000fcc000f8efc3f */
[----:B------:R-:W-:-:S05]  /*120f0*/  IMAD.U32 R3, RZ, RZ, UR4 ;  /* 0x00000004ff037e24 */ /* 0x000fca000f8e00ff */
[----:B------:R-:W-:-:S13]  /*12100*/  ISETP.NE.AND P2, PT, R3, 0x3, PT ;  /* 0x000000030300780c */ /* 0x000fda0003f45270 */
[----:B------:R-:W-:Y:S05]  /*12110*/  @!P2 BRA `(.L_x_112) ;  /* 0x000000000004a947 */ /* 0x000fea0003800000 */
[----:B------:R-:W-:Y:S01]  /*12120*/  BPT.TRAP 0x1 ;  /* 0x000000040000795c */ /* 0x000fe20000300000 */
.L_x_112:
[----:B------:R-:W-:Y:S01]  /*12130*/  IADD3 R7, R2, 0x34840, RZ ;  /* 0x0003484002077810 */ /* 0x000fe20007ffe0ff */
[----:B------:R-:W-:Y:S01]  /*12140*/  VIADD R3, R0, 0x1 ;  /* 0x0000000100037836 */ /* 0x000fe20000000000 */
[----:B------:R-:W-:-:S03]  /*12150*/  SHF.L.U32 R5, R9, 0x1f, RZ ;  /* 0x0000001f09057819 */ /* 0x000fc600000006ff */
[----:B------:R-:W-:Y:S01]  /*12160*/  IMAD R6, R0, 0x8, R7 ;  /* 0x0000000800067824 */ /* 0x000fe200078e0207 */
[----:B------:R-:W-:-:S03]  /*12170*/  ISETP.NE.AND P1, PT, R3, 0x2, PT ;  /* 0x000000020300780c */ /* 0x000fc60003f25270 */
[----:B------:R-:W0:Y:S01]  /*12180*/  SYNCS.PHASECHK.TRANS64.TRYWAIT P0, [R6+URZ], R5 ;  /* 0x00000005060075a7 */ /* 0x000e22000800017f */
[----:B------:R-:W-:Y:S02]  /*12190*/  SEL R4, RZ, 0x1, P1 ;  /* 0x00000001ff047807 */ /* 0x000fe40000800000 */
[----:B------:R-:W-:Y:S02]  /*121a0*/  SEL R8, R3, RZ, P1 ;  /* 0x000000ff03087207 */ /* 0x000fe40000800000 */
[----:B------:R-:W-:-:S03]  /*121b0*/  LOP3.LUT R4, R9, R4, RZ, 0x3c, !PT ;  /* 0x0000000409047212 */ /* 0x000fc600078e3cff */
[----:B------:R-:W-:Y:S01]  /*121c0*/  IMAD R3, R8, 0x8, R7 ;  /* 0x0000000808037824 */ /* 0x000fe200078e0207 */
[----:B------:R-:W-:Y:S01]  /*121d0*/  SHF.L.U32 R4, R4, 0x1f, RZ ;  /* 0x0000001f04047819 */ /* 0x000fe200000006ff */
[----:B0-----:R-:W-:Y:S06]  /*121e0*/  @!P0 BRA `(.L_x_113) ;  /* 0x0000001000d48947 */ /* 0x001fec0003800000 */
.L_x_157:
[----:B------:R-:W1:Y:S02]  /*121f0*/  SYNCS.PHASECHK.TRANS64.TRYWAIT P0, [R3+URZ], R4 ;  /* 0x00000004030075a7 */ /* 0x000e64000800017f */
[----:B-1----:R-:W-:Y:S05]  /*12200*/  @!P0 BRA `(.L_x_114) ;  /* 0x0000001000e08947 */ /* 0x002fea0003800000 */
.L_x_158:
[----:B------:R-:W-:Y:S05]  /*12210*/  @!P2 BRA `(.L_x_115) ;  /* 0x000000000004a947 */ /* 0x000fea0003800000 */
[----:B------:R-:W-:Y:S01]  /*12220*/  BPT.TRAP 0x1 ;  /* 0x000000040000795c */ /* 0x000fe20000300000 */
.L_x_115:
[----:B-1----:R-:W-:-:S05]  /*12230*/  IADD3 R3, R2, 0x34860, RZ ;  /* 0x0003486002037810 */ /* 0x002fca0007ffe0ff */
[----:B------:R-:W-:-:S04]  /*12240*/  IMAD R0, R0, 0x8, R3 ;  /* 0x0000000800007824 */ /* 0x000fc800078e0203 */
[----:B------:R-:W1:Y:S02]  /*12250*/  SYNCS.PHASECHK.TRANS64.TRYWAIT P0, [R0+URZ], R5 ;  /* 0x00000005000075a7 */ /* 0x000e64000800017f */
[----:B-1----:R-:W-:Y:S05]  /*12260*/  @!P0 BRA `(.L_x_116) ;  /* 0x0000001000dc8947 */ /* 0x002fea0003800000 */
.L_x_159:
[----:B------:R-:W-:-:S07]  /*12270*/  IMAD R3, R8, 0x8, R3 ;  /* 0x0000000808037824 */ /* 0x000fce00078e0203 */
.L_x_117:
[----:B--2---:R2:W3:Y:S02]  /*12280*/  SYNCS.PHASECHK.TRANS64.TRYWAIT P0, [R3+URZ], R4 ;  /* 0x00000004030075a7 */ /* 0x0044e4000800017f */
[----:B---3--:R-:W-:Y:S05]  /*12290*/  @!P0 NANOSLEEP.SYNCS 0x989680 ;  /* 0x009896800000895d */ /* 0x008fea0003900000 */
[----:B------:R-:W3:Y:S02]  /*122a0*/  @!P0 SYNCS.PHASECHK.TRANS64 P0, [R3+URZ], R4 ;  /* 0x00000004030085a7 */ /* 0x000ee4000800007f */
[----:B---3--:R-:W-:Y:S05]  /*122b0*/  @!P0 BRA `(.L_x_117) ;  /* 0xfffffffc00f08947 */ /* 0x008fea000383ffff */
.L_x_10:
[----:B------:R-:W-:Y:S05]  /*122c0*/  BSYNC B6 ;  /* 0x0000000000067941 */ /* 0x000fea0003800000 */
.L_x_7:
[----:B------:R-:W-:Y:S05]  /*122d0*/  EXIT ;  /* 0x000000000000794d */ /* 0x000fea0003800000 */
.L_x_14:
[----:B------:R-:W-:-:S13]  /*122e0*/  R2UR UR4, R16 ;  /* 0x00000000100472ca */ /* 0x000fda00000e0000 */
[----:B0-----:R-:W-:-:S04]  /*122f0*/  IMAD.U32 R3, RZ, RZ, UR4 ;  /* 0x00000004ff037e24 */ /* 0x001fc8000f8e00ff */
[----:B------:R0:W1:Y:S03]  /*12300*/  SYNCS.PHASECHK.TRANS64.TRYWAIT P0, [R3+URZ+0x34800], R0 ;  /* 0x03480000030075a7 */ /* 0x000066000800017f */
[----:B-1----:R-:W-:Y:S05]  /*12310*/  @!P0 NANOSLEEP.SYNCS 0x989680 ;  /* 0x009896800000895d */ /* 0x002fea0003900000 */
[----:B------:R-:W1:Y:S02]  /*12320*/  @!P0 SYNCS.PHASECHK.TRANS64 P0, [R3+URZ+0x34800], R0 ;  /* 0x03480000030085a7 */ /* 0x000e64000800007f */
[----:B-1----:R-:W-:Y:S05]  /*12330*/  @!P0 BRA `(.L_x_14) ;  /* 0xfffffffc00e88947 */ /* 0x002fea000383ffff */
[----:B------:R-:W-:Y:S05]  /*12340*/  BRA `(.L_x_118) ;  /* 0xfffffef000107947 */ /* 0x000fea000383ffff */
.L_x_18:
[----:B------:R-:W-:-:S13]  /*12350*/  R2UR UR4, R16 ;  /* 0x00000000100472ca */ /* 0x000fda00000e0000 */
[----:B0-----:R-:W-:-:S04]  /*12360*/  MOV R3, UR4 ;  /* 0x0000000400037c02 */ /* 0x001fc80008000f00 */
[----:B------:R0:W2:Y:S03]  /*12370*/  SYNCS.PHASECHK.TRANS64.TRYWAIT P2, [R3+URZ+0x34830], R0 ;  /* 0x03483000030075a7 */ /* 0x0000a6000804017f */
[----:B--2---:R-:W-:Y:S05]  /*12380*/  @!P2 NANOSLEEP.SYNCS 0x989680 ;  /* 0x009896800000a95d */ /* 0x004fea0003900000 */
[----:B------:R-:W2:Y:S02]  /*12390*/  @!P2 SYNCS.PHASECHK.TRANS64 P2, [R3+URZ+0x34830], R0 ;  /* 0x034830000300a5a7 */ /* 0x000ea4000804007f */
[----:B--2---:R-:W-:Y:S05]  /*123a0*/  @!P2 BRA `(.L_x_18) ;  /* 0xfffffffc00e8a947 */ /* 0x004fea000383ffff */
[----:B------:R-:W-:Y:S05]  /*123b0*/  BRA `(.L_x_17) ;  /* 0xfffffef000407947 */ /* 0x000fea000383ffff */
.L_x_23:
[----:B-1----:R1:W2:Y:S02]  /*123c0*/  SYNCS.PHASECHK.TRANS64.TRYWAIT P2, [R9+URZ+0x34830], R8 ;  /* 0x03483008090075a7 */ /* 0x0022a4000804017f */
[----:B--2---:R-:W-:Y:S05]  /*123d0*/  @!P2 NANOSLEEP.SYNCS 0x989680 ;  /* 0x009896800000a95d */ /* 0x004fea0003900000 */
[----:B------:R-:W2:Y:S02]  /*123e0*/  @!P2 SYNCS.PHASECHK.TRANS64 P2, [R9+URZ+0x34830], R8 ;  /* 0x034830080900a5a7 */ /* 0x000ea4000804007f */
[----:B--2---:R-:W-:Y:S05]  /*123f0*/  @!P2 BRA `(.L_x_23) ;  /* 0xfffffffc00f0a947 */ /* 0x004fea000383ffff */
[----:B------:R-:W-:Y:S05]  /*12400*/  BRA `(.L_x_20) ;  /* 0xffffff4800dc7947 */ /* 0x000fea000383ffff */
.L_x_27:
[----:B-1----:R-:W-:-:S04]  /*12410*/  IMAD.U32 R9, RZ, RZ, UR6 ;  /* 0x00000006ff097e24 */ /* 0x002fc8000f8e00ff */
[----:B------:R1:W2:Y:S03]  /*12420*/  SYNCS.PHASECHK.TRANS64.TRYWAIT P2, [R9+URZ+0x34850], R8 ;  /* 0x03485008090075a7 */ /* 0x0002a6000804017f */
[----:B--2---:R-:W-:Y:S05]  /*12430*/  @!P2 NANOSLEEP.SYNCS 0x989680 ;  /* 0x009896800000a95d */ /* 0x004fea0003900000 */
[----:B------:R-:W2:Y:S02]  /*12440*/  @!P2 SYNCS.PHASECHK.TRANS64 P2, [R9+URZ+0x34850], R8 ;  /* 0x034850080900a5a7 */ /* 0x000ea4000804007f */
[----:B--2---:R-:W-:Y:S05]  /*12450*/  @!P2 BRA `(.L_x_27) ;  /* 0xfffffffc00eca947 */ /* 0x004fea000383ffff */
[----:B------:R-:W-:Y:S05]  /*12460*/  BRA `(.L_x_24) ;  /* 0xffffff7000447947 */ /* 0x000fea000383ffff */
.L_x_32:
[----:B-1----:R1:W2:Y:S02]  /*12470*/  SYNCS.PHASECHK.TRANS64.TRYWAIT P0, [R11+URZ+0x34850], R2 ;  /* 0x034850020b0075a7 */ /* 0x0022a4000800017f */
[----:B--2---:R-:W-:Y:S05]  /*12480*/  @!P0 NANOSLEEP.SYNCS 0x989680 ;  /* 0x009896800000895d */ /* 0x004fea0003900000 */
[----:B------:R-:W2:Y:S02]  /*12490*/  @!P0 SYNCS.PHASECHK.TRANS64 P0, [R11+URZ+0x34850], R2 ;  /* 0x034850020b0085a7 */ /* 0x000ea4000800007f */
[----:B--2---:R-:W-:Y:S05]  /*124a0*/  @!P0 BRA `(.L_x_32) ;  /* 0xfffffffc00f08947 */ /* 0x004fea000383ffff */
[----:B------:R-:W-:Y:S05]  /*124b0*/  BRA `(.L_x_31) ;  /* 0xffffff9c00f07947 */ /* 0x000fea000383ffff */
.L_x_43:
[----:B------:R-:W-:Y:S01]  /*124c0*/  IMAD.MOV.U32 R13, RZ, RZ, R0 ;  /* 0x000000ffff0d7224 */ /* 0x000fe200078e0000 */
[----:B------:R-:W-:Y:S01]  /*124d0*/  MOV R11, 0x1f ;  /* 0x0000001f000b7802 */ /* 0x000fe20000000f00 */
[----:B------:R-:W-:Y:S02]  /*124e0*/  IMAD.MOV.U32 R12, RZ, RZ, RZ ;  /* 0x000000ffff0c7224 */ /* 0x000fe400078e00ff */
[----:B------:R-:W-:-:S07]  /*124f0*/  IMAD.MOV.U32 R15, RZ, RZ, -0x1 ;  /* 0xffffffffff0f7424 */ /* 0x000fce00078e00ff */
[----:B------:R-:W-:Y:S05]  /*12500*/  WARPSYNC.COLLECTIVE R15, `(.L_x_119) ;  /* 0x000000000f087348 */ /* 0x000fea0003c00000 */
[----:B------:R0:W1:Y:S02]  /*12510*/  SHFL.IDX P6, R14, R13, R12, R11 ;  /* 0x0000000c0d0e7389 */ /* 0x00006400000c000b */
[----:B01----:R-:W-:Y:S01]  /*12520*/  ENDCOLLECTIVE ;  /* 0x000000000000791b */ /* 0x003fe20003800000 */
.L_x_119:
[----:B------:R-:W-:Y:S05]  /*12530*/  BRA `(.L_x_120) ;  /* 0xffffffcc00487947 */ /* 0x000fea000383ffff */
.L_x_45:
[----:B------:R-:W-:Y:S01]  /*12540*/  BSSY B0, `(.L_x_121) ;  /* 0x0000006000007945 */ /* 0x000fe20003800000 */
[----:B------:R-:W-:-:S07]  /*12550*/  IMAD.MOV.U32 R15, RZ, RZ, -0x1 ;  /* 0xffffffffff0f7424 */ /* 0x000fce00078e00ff */
[----:B0-----:R-:W-:Y:S05]  /*12560*/  WARPSYNC.COLLECTIVE R15, `(.L_x_122) ;  /* 0x000000000f0c7348 */ /* 0x001fea0003c00000 */
[----:B------:R-:W-:Y:S02]  /*12570*/  ELECT P6, UR62, PT ;  /* 0x00000000003e782f */ /* 0x000fe400038c0000 */
[----:B------:R-:W-:Y:S01]  /*12580*/  MOV R14, UR62 ;  /* 0x0000003e000e7c02 */ /* 0x000fe20008000f00 */
[----:B0-----:R-:W-:Y:S10]  /*12590*/  ENDCOLLECTIVE ;  /* 0x000000000000791b */ /* 0x001ff40003800000 */
.L_x_122:
[----:B------:R-:W-:Y:S05]  /*125a0*/  BSYNC B0 ;  /* 0x0000000000007941 */ /* 0x000fea0003800000 */
.L_x_121:
[----:B------:R-:W-:Y:S05]  /*125b0*/  BRA `(.L_x_123) ;  /* 0xffffffcc00487947 */ /* 0x000fea000383ffff */
.L_x_47:
[----:B0-----:R-:W-:-:S04]  /*125c0*/  IMAD.U32 R3, RZ, RZ, UR38 ;  /* 0x00000026ff037e24 */ /* 0x001fc8000f8e00ff */
[----:B------:R0:W1:Y:S03]  /*125d0*/  SYNCS.PHASECHK.TRANS64.TRYWAIT P0, [R3+URZ+0x34840], R0 ;  /* 0x03484000030075a7 */ /* 0x000066000800017f */
[----:B-1----:R-:W-:Y:S05]  /*125e0*/  @!P0 NANOSLEEP.SYNCS 0x989680 ;  /* 0x009896800000895d */ /* 0x002fea0003900000 */
[----:B------:R-:W1:Y:S02]  /*125f0*/  @!P0 SYNCS.PHASECHK.TRANS64 P0, [R3+URZ+0x34840], R0 ;  /* 0x03484000030085a7 */ /* 0x000e64000800007f */
[----:B-1----:R-:W-:Y:S05]  /*12600*/  @!P0 BRA `(.L_x_47) ;  /* 0xfffffffc00ec8947 */ /* 0x002fea000383ffff */
[----:B------:R-:W-:Y:S05]  /*12610*/  BRA `(.L_x_124) ;  /* 0xffffffcc00a47947 */ /* 0x000fea000383ffff */
.L_x_50:
[----:B------:R-:W-:Y:S01]  /*12620*/  LEA R8, R12, R8, 0x7 ;  /* 0x000000080c087211 */ /* 0x000fe200078e38ff */
[----:B------:R-:W-:Y:S01]  /*12630*/  IMAD.MOV.U32 R13, RZ, RZ, R7 ;  /* 0x000000ffff0d7224 */ /* 0x000fe200078e0007 */
[----:B------:R-:W-:Y:S01]  /*12640*/  MOV R15, 0xffffffff ;  /* 0xffffffff000f7802 */ /* 0x000fe20000000f00 */
[----:B------:R-:W-:Y:S02]  /*12650*/  IMAD.MOV.U32 R12, RZ, RZ, RZ ;  /* 0x000000ffff0c7224 */ /* 0x000fe400078e00ff */
[----:B------:R-:W-:Y:S02]  /*12660*/  IMAD.MOV.U32 R11, RZ, RZ, 0x181f ;  /* 0x0000181fff0b7424 */ /* 0x000fe400078e00ff */
[----:B------:R-:W-:-:S07]  /*12670*/  VIADD R5, R8, 0x10 ;  /* 0x0000001008057836 */ /* 0x000fce0000000000 */
[----:B------:R-:W-:Y:S05]  /*12680*/  WARPSYNC.COLLECTIVE R15, `(.L_x_125) ;  /* 0x000000000f087348 */ /* 0x000fea0003c00000 */
[----:B------:R0:W1:Y:S02]  /*12690*/  SHFL.IDX P6, R14, R13, R12, R11 ;  /* 0x0000000c0d0e7389 */ /* 0x00006400000c000b */
[----:B01----:R-:W-:Y:S01]  /*126a0*/  ENDCOLLECTIVE ;  /* 0x000000000000791b */ /* 0x003fe20003800000 */
.L_x_125:
[----:B------:R-:W-:Y:S02]  /*126b0*/  IMAD.MOV.U32 R13, RZ, RZ, R0 ;  /* 0x000000ffff0d7224 */ /* 0x000fe400078e0000 */
[----:B------:R-:W-:-:S07]  /*126c0*/  IMAD.MOV.U32 R2, RZ, RZ, R14 ;  /* 0x000000ffff027224 */ /* 0x000fce00078e000e */
[----:B------:R-:W-:Y:S05]  /*126d0*/  WARPSYNC.COLLECTIVE R15, `(.L_x_126) ;  /* 0x000000000f087348 */ /* 0x000fea0003c00000 */
[----:B------:R0:W1:Y:S02]  /*126e0*/  SHFL.IDX P6, R14, R13, R12, R11 ;  /* 0x0000000c0d0e7389 */ /* 0x00006400000c000b */
[----:B01----:R-:W-:Y:S01]  /*126f0*/  ENDCOLLECTIVE ;  /* 0x000000000000791b */ /* 0x003fe20003800000 */
.L_x_126:
[----:B------:R-:W-:Y:S01]  /*12700*/  ULDC UR4, c[0x0][0x288] ;  /* 0x0000a20000047ab9 */ /* 0x000fe20000000800 */
[----:B------:R-:W-:Y:S01]  /*12710*/  IMAD.MOV.U32 R3, RZ, RZ, R2 ;  /* 0x000000ffff037224 */ /* 0x000fe200078e0002 */
[----:B------:R-:W-:Y:S01]  /*12720*/  ULDC.64 UR6, c[0x0][0x208] ;  /* 0x0000820000067ab9 */ /* 0x000fe20000000a00 */
[----:B------:R-:W-:-:S05]  /*12730*/  IMAD R6, R6, UR4, RZ ;  /* 0x0000000406067c24 */ /* 0x000fca000f8e02ff */
[----:B------:R-:W-:Y:S01]  /*12740*/  ISETP.GE.AND P2, PT, R8, R6, PT ;  /* 0x000000060800720c */ /* 0x000fe20003f46270 */
[----:B------:R-:W-:Y:S02]  /*12750*/  IMAD.MOV.U32 R13, RZ, RZ, R7 ;  /* 0x000000ffff0d7224 */ /* 0x000fe400078e0007 */
[----:B------:R-:W-:-:S10]  /*12760*/  IMAD.MOV.U32 R12, RZ, RZ, 0x1 ;  /* 0x00000001ff0c7424 */ /* 0x000fd400078e00ff */
[----:B------:R-:W-:Y:S02]  /*12770*/  @!P2 LEA R21, R9, UR38, 0x1 ;  /* 0x000000260915ac11 */ /* 0x000fe4000f8e08ff */
[----:B------:R-:W-:-:S05]  /*12780*/  MOV R2, R14 ;  /* 0x0000000e00027202 */ /* 0x000fca0000000f00 */
[----:B------:R-:W-:-:S05]  /*12790*/  @!P2 IMAD.WIDE.U32 R2, R10, 0x2, R2 ;  /* 0x000000020a02a825 */ /* 0x000fca00078e0002 */
[----:B------:R-:W-:Y:S01]  /*127a0*/  @!PT LDS RZ, [RZ] ;  /* 0x00000000fffff984 */ /* 0x000fe20000000800 */
[----:B------:R-:W-:Y:S01]  /*127b0*/  @!PT LDS RZ, [RZ] ;  /* 0x00000000fffff984 */ /* 0x000fe20000000800 */
[----:B------:R-:W-:Y:S01]  /*127c0*/  @!PT LDS RZ, [RZ] ;  /* 0x00000000fffff984 */ /* 0x000fe20000000800 */
[----:B------:R0:W-:Y:S04]  /*127d0*/  @!P2 LDGSTS.E.BYPASS.LTC128B.128 [R21+0x16400], desc[UR6][R2.64], !P1 ;  /* 0x164000000215afae */ /* 0x0001e8000c901d46 */
[----:B------:R0:W-:Y:S01]  /*127e0*/  @!P2 LDGSTS.E.BYPASS.LTC128B.128 [R21+0x1a400], desc[UR6][R2.64+0x80], !P0 ;  /* 0x1a4000800215afae */ /* 0x0001e2000c101d46 */
[----:B------:R-:W-:-:S13]  /*127f0*/  ISETP.GE.AND P2, PT, R5, R6, PT ;  /* 0x000000060500720c */ /* 0x000fda0003f46270 */
[----:B0-----:R-:W-:Y:S05]  /*12800*/  WARPSYNC.COLLECTIVE R15, `(.L_x_127) ;  /* 0x000000000f087348 */ /* 0x001fea0003c00000 */
[----:B------:R1:W2:Y:S02]  /*12810*/  SHFL.IDX P6, R14, R13, R12, R11 ;  /* 0x0000000c0d0e7389 */ /* 0x0002a400000c000b */
[----:B012---:R-:W-:Y:S01]  /*12820*/  ENDCOLLECTIVE ;  /* 0x000000000000791b */ /* 0x007fe20003800000 */
.L_x_127:
[----:B------:R-:W-:Y:S02]  /*12830*/  IADD3 R3, R8, 0x20, RZ ;  /* 0x0000002008037810 */ /* 0x000fe40007ffe0ff */
[----:B------:R-:W-:Y:S01]  /*12840*/  @!P2 LEA R20, R9, UR38, 0x1 ;  /* 0x000000260914ac11 */ /* 0x000fe2000f8e08ff */
[----:B------:R-:W-:Y:S01]  /*12850*/  IMAD.MOV.U32 R13, RZ, RZ, R0 ;  /* 0x000000ffff0d7224 */ /* 0x000fe200078e0000 */
[----:B------:R-:W-:-:S07]  /*12860*/  MOV R4, R14 ;  /* 0x0000000e00047202 */ /* 0x000fce0000000f00 */
[----:B------:R-:W-:Y:S05]  /*12870*/  WARPSYNC.COLLECTIVE R15, `(.L_x_128) ;  /* 0x000000000f087348 */ /* 0x000fea0003c00000 */
[----:B------:R0:W1:Y:S02]  /*12880*/  SHFL.IDX P6, R14, R13, R12, R11 ;  /* 0x0000000c0d0e7389 */ /* 0x00006400000c000b */
[----:B01----:R-:W-:Y:S01]  /*12890*/  ENDCOLLECTIVE ;  /* 0x000000000000791b */ /* 0x003fe20003800000 */
.L_x_128:
[----:B------:R-:W-:Y:S01]  /*128a0*/  ULDC.64 UR4, c[0x0][0x208] ;  /* 0x0000820000047ab9 */ /* 0x000fe20000000a00 */
[----:B------:R-:W-:Y:S02]  /*128b0*/  IMAD.MOV.U32 R5, RZ, RZ, R4 ;  /* 0x000000ffff057224 */ /* 0x000fe400078e0004 */
[----:B------:R-:W-:Y:S02]  /*128c0*/  IMAD.MOV.U32 R13, RZ, RZ, R7 ;  /* 0x000000ffff0d7224 */ /* 0x000fe400078e0007 */
[----:B------:R-:W-:Y:S02]  /*128d0*/  IMAD.MOV.U32 R12, RZ, RZ, 0x2 ;  /* 0x00000002ff0c7424 */ /* 0x000fe400078e00ff */
[----:B------:R-:W-:-:S04]  /*128e0*/  IMAD.MOV.U32 R4, RZ, RZ, R14 ;  /* 0x000000ffff047224 */ /* 0x000fc800078e000e */
        /* <DEDUP_REMOVED lines=10> */
.L_x_129:
[----:B------:R-:W-:Y:S01]  /*12990*/  VIADD R5, R8, 0x30 ;  /* 0x0000003008057836 */ /* 0x000fe20000000000 */
[----:B------:R-:W-:Y:S02]  /*129a0*/  @!P2 LEA R21, R9, UR38, 0x1 ;  /* 0x000000260915ac11 */ /* 0x000fe4000f8e08ff */
[----:B------:R-:W-:Y:S01]  /*129b0*/  MOV R13, R0 ;  /* 0x00000000000d7202 */ /* 0x000fe20000000f00 */
[----:B------:R-:W-:-:S07]  /*129c0*/  IMAD.MOV.U32 R2, RZ, RZ, R14 ;  /* 0x000000ffff027224 */ /* 0x000fce00078e000e */
[----:B------:R-:W-:Y:S05]  /*129d0*/  WARPSYNC.COLLECTIVE R15, `(.L_x_130) ;  /* 0x000000000f087348 */ /* 0x000fea0003c00000 */
[----:B------:R0:W1:Y:S02]  /*129e0*/  SHFL.IDX P6, R14, R13, R12, R11 ;  /* 0x0000000c0d0e7389 */ /* 0x00006400000c000b */
[----:B01----:R-:W-:Y:S01]  /*129f0*/  ENDCOLLECTIVE ;  /* 0x000000000000791b */ /* 0x003fe20003800000 */
.L_x_130:
[----:B------:R-:W-:Y:S01]  /*12a00*/  ULDC.64 UR4, c[0x0][0x208] ;  /* 0x0000820000047ab9 */ /* 0x000fe20000000a00 */
[----:B------:R-:W-:Y:S01]  /*12a10*/  IMAD.MOV.U32 R3, RZ, RZ, R2 ;  /* 0x000000ffff037224 */ /* 0x000fe200078e0002 */
[----:B------:R-:W-:Y:S01]  /*12a20*/  MOV R13, R7 ;  /* 0x00000007000d7202 */ /* 0x000fe20000000f00 */
        /* <DEDUP_REMOVED lines=12> */
.L_x_131:
[----:B------:R-:W-:Y:S01]  /*12af0*/  VIADD R3, R8, 0x40 ;  /* 0x0000004008037836 */ /* 0x000fe20000000000 */
[----:B------:R-:W-:Y:S01]  /*12b00*/  @!P2 LEA R20, R9, UR38, 0x1 ;  /* 0x000000260914ac11 */ /* 0x000fe2000f8e08ff */
[----:B------:R-:W-:Y:S02]  /*12b10*/  IMAD.MOV.U32 R13, RZ, RZ, R0 ;  /* 0x000000ffff0d7224 */ /* 0x000fe400078e0000 */
[----:B------:R-:W-:-:S07]  /*12b20*/  IMAD.MOV.U32 R4, RZ, RZ, R14 ;  /* 0x000000ffff047224 */ /* 0x000fce00078e000e */
[----:B------:R-:W-:Y:S05]  /*12b30*/  WARPSYNC.COLLECTIVE R15, `(.L_x_132) ;  /* 0x000000000f087348 */ /* 0x000fea0003c00000 */
[----:B------:R0:W1:Y:S02]  /*12b40*/  SHFL.IDX P6, R14, R13, R12, R11 ;  /* 0x0000000c0d0e7389 */ /* 0x00006400000c000b */
[----:B01----:R-:W-:Y:S01]  /*12b50*/  ENDCOLLECTIVE ;  /* 0x000000000000791b */ /* 0x003fe20003800000 */
.L_x_132:
[----:B------:R-:W-:Y:S01]  /*12b60*/  ULDC.64 UR4, c[0x0][0x208] ;  /* 0x0000820000047ab9 */ /* 0x000fe20000000a00 */
[----:B------:R-:W-:Y:S01]  /*12b70*/  MOV R5, R4 ;  /* 0x0000000400057202 */ /* 0x000fe20000000f00 */
[----:B------:R-:W-:Y:S01]  /*12b80*/  IMAD.MOV.U32 R13, RZ, RZ, R7 ;  /* 0x000000ffff0d7224 */ /* 0x000fe200078e0007 */
[----:B------:R-:W-:Y:S01]  /*12b90*/  MOV R12, 0x4 ;  /* 0x00000004000c7802 */ /* 0x000fe20000000f00 */
        /* <DEDUP_REMOVED lines=11> */
.L_x_133:
[----:B------:R-:W-:Y:S01]  /*12c50*/  VIADD R5, R8, 0x50 ;  /* 0x0000005008057836 */ /* 0x000fe20000000000 */
[----:B------:R-:W-:Y:S01]  /*12c60*/  @!P2 LEA R21, R9, UR38, 0x1 ;  /* 0x000000260915ac11 */ /* 0x000fe2000f8e08ff */
[----:B------:R-:W-:Y:S02]  /*12c70*/  IMAD.MOV.U32 R13, RZ, RZ, R0 ;  /* 0x000000ffff0d7224 */ /* 0x000fe400078e0000 */
[----:B------:R-:W-:-:S07]  /*12c80*/  IMAD.MOV.U32 R2, RZ, RZ, R14 ;  /* 0x000000ffff027224 */ /* 0x000fce00078e000e */
[----:B------:R-:W-:Y:S05]  /*12c90*/  WARPSYNC.COLLECTIVE R15, `(.L_x_134) ;  /* 0x000000000f087348 */ /* 0x000fea0003c00000 */
[----:B------:R0:W1:Y:S02]  /*12ca0*/  SHFL.IDX P6, R14, R13, R12, R11 ;  /* 0x0000000c0d0e7389 */ /* 0x00006400000c000b */
[----:B01----:R-:W-:Y:S01]  /*12cb0*/  ENDCOLLECTIVE ;  /* 0x000000000000791b */ /* 0x003fe20003800000 */
.L_x_134:
[----:B------:R-:W-:Y:S01]  /*12cc0*/  ULDC.64 UR4, c[0x0][0x208] ;  /* 0x0000820000047ab9 */ /* 0x000fe20000000a00 */
[----:B------:R-:W-:Y:S02]  /*12cd0*/  IMAD.MOV.U32 R3, RZ, RZ, R2 ;  /* 0x000000ffff037224 */ /* 0x000fe400078e0002 */
[----:B------:R-:W-:Y:S02]  /*12ce0*/  IMAD.MOV.U32 R13, RZ, RZ, R7 ;  /* 0x000000ffff0d7224 */ /* 0x000fe400078e0007 */
[----:B------:R-:W-:Y:S01]  /*12cf0*/  IMAD.MOV.U32 R12, RZ, RZ, 0x5 ;  /* 0x00000005ff0c7424 */ /* 0x000fe200078e00ff */
        /* <DEDUP_REMOVED lines=11> */
.L_x_135:
[----:B------:R-:W-:Y:S02]  /*12db0*/  IADD3 R3, R8, 0x60, RZ ;  /* 0x0000006008037810 */ /* 0x000fe40007ffe0ff */
[----:B------:R-:W-:Y:S01]  /*12dc0*/  @!P2 LEA R20, R9, UR38, 0x1 ;  /* 0x000000260914ac11 */ /* 0x000fe2000f8e08ff */
[----:B------:R-:W-:Y:S01]  /*12dd0*/  IMAD.MOV.U32 R13, RZ, RZ, R0 ;  /* 0x000000ffff0d7224 */ /* 0x000fe200078e0000 */
[----:B------:R-:W-:-:S07]  /*12de0*/  MOV R4, R14 ;  /* 0x0000000e00047202 */ /* 0x000fce0000000f00 */
[----:B------:R-:W-:Y:S05]  /*12df0*/  WARPSYNC.COLLECTIVE R15, `(.L_x_136) ;  /* 0x000000000f087348 */ /* 0x000fea0003c00000 */
[----:B------:R0:W1:Y:S02]  /*12e00*/  SHFL.IDX P6, R14, R13, R12, R11 ;  /* 0x0000000c0d0e7389 */ /* 0x00006400000c000b */
[----:B01----:R-:W-:Y:S01]  /*12e10*/  ENDCOLLECTIVE ;  /* 0x000000000000791b */ /* 0x003fe20003800000 */
.L_x_136:
        /* <DEDUP_REMOVED lines=15> */
.L_x_137:
[----:B------:R-:W-:Y:S02]  /*12f10*/  @!P2 LEA R21, R9, UR38, 0x1 ;  /* 0x000000260915ac11 */ /* 0x000fe4000f8e08ff */
[----:B------:R-:W-:Y:S01]  /*12f20*/  MOV R13, R0 ;  /* 0x00000000000d7202 */ /* 0x000fe20000000f00 */
[----:B------:R-:W-:-:S07]  /*12f30*/  IMAD.MOV.U32 R2, RZ, RZ, R14 ;  /* 0x000000ffff027224 */ /* 0x000fce00078e000e */
[----:B------:R-:W-:Y:S05]  /*12f40*/  WARPSYNC.COLLECTIVE R15, `(.L_x_138) ;  /* 0x000000000f087348 */ /* 0x000fea0003c00000 */
[----:B------:R0:W1:Y:S02]  /*12f50*/  SHFL.IDX P6, R14, R13, R12, R11 ;  /* 0x0000000c0d0e7389 */ /* 0x00006400000c000b */
[----:B01----:R-:W-:Y:S01]  /*12f60*/  ENDCOLLECTIVE ;  /* 0x000000000000791b */ /* 0x003fe20003800000 */
.L_x_138:
[----:B------:R-:W-:Y:S01]  /*12f70*/  ULDC.64 UR4, c[0x0][0x208] ;  /* 0x0000820000047ab9 */ /* 0x000fe20000000a00 */
[----:B------:R-:W-:Y:S02]  /*12f80*/  IMAD.MOV.U32 R3, RZ, RZ, R2 ;  /* 0x000000ffff037224 */ /* 0x000fe400078e0002 */
        /* <DEDUP_REMOVED lines=8> */
[----:B------:R0:W-:Y:S02]  /*13010*/  @!P2 LDGSTS.E.BYPASS.LTC128B.128 [R21+0x1d400], desc[UR4][R2.64+0x80], !P0 ;  /* 0x1d4000800215afae */ /* 0x0001e4000c101d44 */
[----:B0-----:R-:W-:Y:S05]  /*13020*/  WARPSYNC.COLLECTIVE R15, `(.L_x_139) ;  /* 0x000000000f087348 */ /* 0x001fea0003c00000 */
[----:B------:R1:W2:Y:S02]  /*13030*/  SHFL.IDX P6, R14, R13, R12, R11 ;  /* 0x0000000c0d0e7389 */ /* 0x0002a400000c000b */
[----:B012---:R-:W-:Y:S01]  /*13040*/  ENDCOLLECTIVE ;  /* 0x000000000000791b */ /* 0x007fe20003800000 */
.L_x_139:
[----:B------:R-:W-:Y:S02]  /*13050*/  IMAD.MOV.U32 R13, RZ, RZ, R0 ;  /* 0x000000ffff0d7224 */ /* 0x000fe400078e0000 */
[----:B------:R-:W-:-:S07]  /*13060*/  IMAD.MOV.U32 R2, RZ, RZ, R14 ;  /* 0x000000ffff027224 */ /* 0x000fce00078e000e */
[----:B------:R-:W-:Y:S05]  /*13070*/  WARPSYNC.COLLECTIVE R15, `(.L_x_140) ;  /* 0x000000000f087348 */ /* 0x000fea0003c00000 */
[----:B------:R0:W1:Y:S02]  /*13080*/  SHFL.IDX P6, R14, R13, R12, R11 ;  /* 0x0000000c0d0e7389 */ /* 0x00006400000c000b */
[----:B01----:R-:W-:Y:S01]  /*13090*/  ENDCOLLECTIVE ;  /* 0x000000000000791b */ /* 0x003fe20003800000 */
.L_x_140:
[----:B------:R-:W-:Y:S05]  /*130a0*/  BRA `(.L_x_141) ;  /* 0xffffffcc00e87947 */ /* 0x000fea000383ffff */
.L_x_53:
[----:B0-----:R-:W-:-:S04]  /*130b0*/  IMAD.U32 R3, RZ, RZ, UR38 ;  /* 0x00000026ff037e24 */ /* 0x001fc8000f8e00ff */
[----:B------:R0:W1:Y:S03]  /*130c0*/  SYNCS.PHASECHK.TRANS64.TRYWAIT P0, [R3+URZ+0x34820], R2 ;  /* 0x03482002030075a7 */ /* 0x000066000800017f */
[----:B-1----:R-:W-:Y:S05]  /*130d0*/  @!P0 NANOSLEEP.SYNCS 0x989680 ;  /* 0x009896800000895d */ /* 0x002fea0003900000 */
[----:B------:R-:W1:Y:S02]  /*130e0*/  @!P0 SYNCS.PHASECHK.TRANS64 P0, [R3+URZ+0x34820], R2 ;  /* 0x03482002030085a7 */ /* 0x000e64000800007f */
[----:B-1----:R-:W-:Y:S05]  /*130f0*/  @!P0 BRA `(.L_x_53) ;  /* 0xfffffffc00ec8947 */ /* 0x002fea000383ffff */
[----:B------:R-:W-:Y:S05]  /*13100*/  BRA `(.L_x_142) ;  /* 0xffffffd0003c7947 */ /* 0x000fea000383ffff */
.L_x_60:
[----:B-1----:R-:W-:-:S04]  /*13110*/  MOV R3, UR38 ;  /* 0x0000002600037c02 */ /* 0x002fc80008000f00 */
[----:B------:R1:W2:Y:S03]  /*13120*/  SYNCS.PHASECHK.TRANS64.TRYWAIT P0, [R3+URZ+0x34848], R2 ;  /* 0x03484802030075a7 */ /* 0x0002a6000800017f */
[----:B--2---:R-:W-:Y:S05]  /*13130*/  @!P0 NANOSLEEP.SYNCS 0x989680 ;  /* 0x009896800000895d */ /* 0x004fea0003900000 */
[----:B------:R-:W2:Y:S02]  /*13140*/  @!P0 SYNCS.PHASECHK.TRANS64 P0, [R3+URZ+0x34848], R2 ;  /* 0x03484802030085a7 */ /* 0x000ea4000800007f */
[----:B--2---:R-:W-:Y:S05]  /*13150*/  @!P0 BRA `(.L_x_60) ;  /* 0xfffffffc00ec8947 */ /* 0x004fea000383ffff */
[----:B------:R-:W-:Y:S05]  /*13160*/  BRA `(.L_x_143) ;  /* 0xffffffd400247947 */ /* 0x000fea000383ffff */
.L_x_66:
[----:B0-----:R-:W-:-:S04]  /*13170*/  IMAD.U32 R3, RZ, RZ, UR38 ;  /* 0x00000026ff037e24 */ /* 0x001fc8000f8e00ff */
[----:B------:R0:W1:Y:S03]  /*13180*/  SYNCS.PHASECHK.TRANS64.TRYWAIT P0, [R3+URZ+0x34860], R2 ;  /* 0x03486002030075a7 */ /* 0x000066000800017f */
[----:B-1----:R-:W-:Y:S05]  /*13190*/  @!P0 NANOSLEEP.SYNCS 0x989680 ;  /* 0x009896800000895d */ /* 0x002fea0003900000 */
[----:B------:R-:W1:Y:S02]  /*131a0*/  @!P0 SYNCS.PHASECHK.TRANS64 P0, [R3+URZ+0x34860], R2 ;  /* 0x03486002030085a7 */ /* 0x000e64000800007f */
[----:B-1----:R-:W-:Y:S05]  /*131b0*/  @!P0 BRA `(.L_x_66) ;  /* 0xfffffffc00ec8947 */ /* 0x002fea000383ffff */
[----:B------:R-:W-:Y:S05]  /*131c0*/  BRA `(.L_x_144) ;  /* 0xffffffd400c07947 */ /* 0x000fea000383ffff */
.L_x_75:
[----:B-1----:R-:W-:-:S04]  /*131d0*/  IMAD.U32 R3, RZ, RZ, UR38 ;  /* 0x00000026ff037e24 */ /* 0x002fc8000f8e00ff */
[----:B------:R1:W2:Y:S03]  /*131e0*/  SYNCS.PHASECHK.TRANS64.TRYWAIT P0, [R3+URZ+0x34840], R2 ;  /* 0x03484002030075a7 */ /* 0x0002a6000800017f */
[----:B--2---:R-:W-:Y:S05]  /*131f0*/  @!P0 NANOSLEEP.SYNCS 0x989680 ;  /* 0x009896800000895d */ /* 0x004fea0003900000 */
[----:B------:R-:W2:Y:S02]  /*13200*/  @!P0 SYNCS.PHASECHK.TRANS64 P0, [R3+URZ+0x34840], R2 ;  /* 0x03484002030085a7 */ /* 0x000ea4000800007f */
[----:B--2---:R-:W-:Y:S05]  /*13210*/  @!P0 BRA `(.L_x_75) ;  /* 0xfffffffc00ec8947 */ /* 0x004fea000383ffff */
[----:B------:R-:W-:Y:S05]  /*13220*/  BRA `(.L_x_145) ;  /* 0xffffffd800e87947 */ /* 0x000fea000383ffff */
.L_x_81:
[----:B0-----:R-:W-:-:S04]  /*13230*/  IMAD.U32 R3, RZ, RZ, UR38 ;  /* 0x00000026ff037e24 */ /* 0x001fc8000f8e00ff */
[----:B------:R0:W1:Y:S03]  /*13240*/  SYNCS.PHASECHK.TRANS64.TRYWAIT P0, [R3+URZ+0x34868], R2 ;  /* 0x03486802030075a7 */ /* 0x000066000800017f */
[----:B-1----:R-:W-:Y:S05]  /*13250*/  @!P0 NANOSLEEP.SYNCS 0x989680 ;  /* 0x009896800000895d */ /* 0x002fea0003900000 */
[----:B------:R-:W1:Y:S02]  /*13260*/  @!P0 SYNCS.PHASECHK.TRANS64 P0, [R3+URZ+0x34868], R2 ;  /* 0x03486802030085a7 */ /* 0x000e64000800007f */
[----:B-1----:R-:W-:Y:S05]  /*13270*/  @!P0 BRA `(.L_x_81) ;  /* 0xfffffffc00ec8947 */ /* 0x002fea000383ffff */
[----:B------:R-:W-:Y:S05]  /*13280*/  BRA `(.L_x_146) ;  /* 0xffffffdc00887947 */ /* 0x000fea000383ffff */
.L_x_90:
[----:B-1----:R-:W-:-:S04]  /*13290*/  MOV R3, UR38 ;  /* 0x0000002600037c02 */ /* 0x002fc80008000f00 */
[----:B------:R1:W2:Y:S03]  /*132a0*/  SYNCS.PHASECHK.TRANS64.TRYWAIT P0, [R3+URZ+0x34848], R2 ;  /* 0x03484802030075a7 */ /* 0x0002a6000800017f */
[----:B--2---:R-:W-:Y:S05]  /*132b0*/  @!P0 NANOSLEEP.SYNCS 0x989680 ;  /* 0x009896800000895d */ /* 0x004fea0003900000 */
[----:B------:R-:W2:Y:S02]  /*132c0*/  @!P0 SYNCS.PHASECHK.TRANS64 P0, [R3+URZ+0x34848], R2 ;  /* 0x03484802030085a7 */ /* 0x000ea4000800007f */
[----:B--2---:R-:W-:Y:S05]  /*132d0*/  @!P0 BRA `(.L_x_90) ;  /* 0xfffffffc00ec8947 */ /* 0x004fea000383ffff */
[----:B------:R-:W-:Y:S05]  /*132e0*/  BRA `(.L_x_147) ;  /* 0xffffffe000c87947 */ /* 0x000fea000383ffff */
.L_x_96:
[----:B0-----:R-:W-:-:S04]  /*132f0*/  IMAD.U32 R3, RZ, RZ, UR38 ;  /* 0x00000026ff037e24 */ /* 0x001fc8000f8e00ff */
[----:B------:R0:W1:Y:S03]  /*13300*/  SYNCS.PHASECHK.TRANS64.TRYWAIT P0, [R3+URZ+0x34860], R2 ;  /* 0x03486002030075a7 */ /* 0x000066000800017f */
[----:B-1----:R-:W-:Y:S05]  /*13310*/  @!P0 NANOSLEEP.SYNCS 0x989680 ;  /* 0x009896800000895d */ /* 0x002fea0003900000 */
[----:B------:R-:W1:Y:S02]  /*13320*/  @!P0 SYNCS.PHASECHK.TRANS64 P0, [R3+URZ+0x34860], R2 ;  /* 0x03486002030085a7 */ /* 0x000e64000800007f */
[----:B-1----:R-:W-:Y:S05]  /*13330*/  @!P0 BRA `(.L_x_96) ;  /* 0xfffffffc00ec8947 */ /* 0x002fea000383ffff */
[----:B------:R-:W-:Y:S05]  /*13340*/  BRA `(.L_x_148) ;  /* 0xffffffe400647947 */ /* 0x000fea000383ffff */
.L_x_104:
[----:B0-----:R0:W1:Y:S02]  /*13350*/  SYNCS.PHASECHK.TRANS64.TRYWAIT P0, [R3+URZ+0x34860], R0 ;  /* 0x03486000030075a7 */ /* 0x001064000800017f */
[----:B-1----:R-:W-:Y:S05]  /*13360*/  @!P0 NANOSLEEP.SYNCS 0x989680 ;  /* 0x009896800000895d */ /* 0x002fea0003900000 */
[----:B------:R-:W1:Y:S02]  /*13370*/  @!P0 SYNCS.PHASECHK.TRANS64 P0, [R3+URZ+0x34860], R0 ;  /* 0x03486000030085a7 */ /* 0x000e64000800007f */
[----:B-1----:R-:W-:Y:S05]  /*13380*/  @!P0 BRA `(.L_x_104) ;  /* 0xfffffffc00f08947 */ /* 0x002fea000383ffff */
[----:B------:R-:W-:Y:S05]  /*13390*/  BRA `(.L_x_149) ;  /* 0xffffffe800347947 */ /* 0x000fea000383ffff */
.L_x_109:
[----:B0-----:R0:W1:Y:S02]  /*133a0*/  SYNCS.PHASECHK.TRANS64.TRYWAIT P0, [R2+URZ+0x34820], R3 ;  /* 0x03482003020075a7 */ /* 0x001064000800017f */
[----:B-1----:R-:W-:Y:S05]  /*133b0*/  @!P0 NANOSLEEP.SYNCS 0x989680 ;  /* 0x009896800000895d */ /* 0x002fea0003900000 */
[----:B------:R-:W1:Y:S02]  /*133c0*/  @!P0 SYNCS.PHASECHK.TRANS64 P0, [R2+URZ+0x34820], R3 ;  /* 0x03482003020085a7 */ /* 0x000e64000800007f */
[----:B-1----:R-:W-:Y:S05]  /*133d0*/  @!P0 BRA `(.L_x_109) ;  /* 0xfffffffc00f08947 */ /* 0x002fea000383ffff */
[----:B------:R-:W-:Y:S05]  /*133e0*/  BRA `(.L_x_150) ;  /* 0xffffffec00047947 */ /* 0x000fea000383ffff */
.L_x_110:
[----:B------:R-:W1:Y:S01]  /*133f0*/  S2R R4, SR_TID.X ;  /* 0x0000000000047919 */ /* 0x000e620000002100 */
[----:B------:R-:W-:Y:S01]  /*13400*/  BSSY B0, `(.L_x_151) ;  /* 0x000000a000007945 */ /* 0x000fe20003800000 */
[----:B------:R-:W-:Y:S01]  /*13410*/  IMAD.MOV.U32 R12, RZ, RZ, RZ ;  /* 0x000000ffff0c7224 */ /* 0x000fe200078e00ff */
[----:B------:R-:W-:Y:S01]  /*13420*/  MOV R11, 0x1f ;  /* 0x0000001f000b7802 */ /* 0x000fe20000000f00 */
[----:B------:R-:W-:Y:S01]  /*13430*/  IMAD.MOV.U32 R15, RZ, RZ, -0x1 ;  /* 0xffffffffff0f7424 */ /* 0x000fe200078e00ff */
[----:B-1----:R-:W-:-:S04]  /*13440*/  SHF.R.U32.HI R4, RZ, 0x5, R4 ;  /* 0x00000005ff047819 */ /* 0x002fc80000011604 */
[----:B------:R-:W-:-:S05]  /*13450*/  LOP3.LUT R4, R4, 0x3, RZ, 0xc0, !PT ;  /* 0x0000000304047812 */ /* 0x000fca00078ec0ff */
[----:B------:R-:W-:-:S07]  /*13460*/  IMAD.MOV.U32 R13, RZ, RZ, R4 ;  /* 0x000000ffff0d7224 */ /* 0x000fce00078e0004 */
[----:B0-----:R-:W-:Y:S05]  /*13470*/  WARPSYNC.COLLECTIVE R15, `(.L_x_152) ;  /* 0x000000000f087348 */ /* 0x001fea0003c00000 */
[----:B------:R1:W2:Y:S02]  /*13480*/  SHFL.IDX P6, R14, R13, R12, R11 ;  /* 0x0000000c0d0e7389 */ /* 0x0002a400000c000b */
[----:B012---:R-:W-:Y:S01]  /*13490*/  ENDCOLLECTIVE ;  /* 0x000000000000791b */ /* 0x007fe20003800000 */
.L_x_152:
[----:B------:R-:W-:Y:S05]  /*134a0*/  BSYNC B0 ;  /* 0x0000000000007941 */ /* 0x000fea0003800000 */
.L_x_151:
[----:B------:R-:W-:Y:S05]  /*134b0*/  BRA `(.L_x_153) ;  /* 0xffffffe800e87947 */ /* 0x000fea000383ffff */
.L_x_111:
[----:B------:R-:W-:Y:S01]  /*134c0*/  BSSY B0, `(.L_x_154) ;  /* 0x0000006000007945 */ /* 0x000fe20003800000 */
[----:B------:R-:W-:-:S07]  /*134d0*/  IMAD.MOV.U32 R15, RZ, RZ, -0x1 ;  /* 0xffffffffff0f7424 */ /* 0x000fce00078e00ff */
[----:B0-----:R-:W-:Y:S05]  /*134e0*/  WARPSYNC.COLLECTIVE R15, `(.L_x_155) ;  /* 0x000000000f0c7348 */ /* 0x001fea0003c00000 */
[----:B------:R-:W-:Y:S02]  /*134f0*/  ELECT P6, UR62, PT ;  /* 0x00000000003e782f */ /* 0x000fe400038c0000 */
[----:B------:R-:W-:Y:S01]  /*13500*/  MOV R14, UR62 ;  /* 0x0000003e000e7c02 */ /* 0x000fe20008000f00 */
[----:B0-----:R-:W-:Y:S10]  /*13510*/  ENDCOLLECTIVE ;  /* 0x000000000000791b */ /* 0x001ff40003800000 */
.L_x_155:
[----:B------:R-:W-:Y:S05]  /*13520*/  BSYNC B0 ;  /* 0x0000000000007941 */ /* 0x000fea0003800000 */
.L_x_154:
[----:B------:R-:W-:Y:S05]  /*13530*/  BRA `(.L_x_156) ;  /* 0xffffffe800dc7947 */ /* 0x000fea000383ffff */
.L_x_113:
[----:B0-----:R0:W1:Y:S02]  /*13540*/  SYNCS.PHASECHK.TRANS64.TRYWAIT P0, [R6+URZ], R5 ;  /* 0x00000005060075a7 */ /* 0x001064000800017f */
[----:B-1----:R-:W-:Y:S05]  /*13550*/  @!P0 NANOSLEEP.SYNCS 0x989680 ;  /* 0x009896800000895d */ /* 0x002fea0003900000 */
[----:B------:R-:W1:Y:S02]  /*13560*/  @!P0 SYNCS.PHASECHK.TRANS64 P0, [R6+URZ], R5 ;  /* 0x00000005060085a7 */ /* 0x000e64000800007f */
[----:B-1----:R-:W-:Y:S05]  /*13570*/  @!P0 BRA `(.L_x_113) ;  /* 0xfffffffc00f08947 */ /* 0x002fea000383ffff */
[----:B------:R-:W-:Y:S05]  /*13580*/  BRA `(.L_x_157) ;  /* 0xffffffec00187947 */ /* 0x000fea000383ffff */
.L_x_114:
[----:B-1----:R1:W2:Y:S02]  /*13590*/  SYNCS.PHASECHK.TRANS64.TRYWAIT P0, [R3+URZ], R4 ;  /* 0x00000004030075a7 */ /* 0x0022a4000800017f */
[----:B--2---:R-:W-:Y:S05]  /*135a0*/  @!P0 NANOSLEEP.SYNCS 0x989680 ;  /* 0x009896800000895d */ /* 0x004fea0003900000 */
[----:B------:R-:W2:Y:S02]  /*135b0*/  @!P0 SYNCS.PHASECHK.TRANS64 P0, [R3+URZ], R4 ;  /* 0x00000004030085a7 */ /* 0x000ea4000800007f */
[----:B--2---:R-:W-:Y:S05]  /*135c0*/  @!P0 BRA `(.L_x_114) ;  /* 0xfffffffc00f08947 */ /* 0x004fea000383ffff */
[----:B------:R-:W-:Y:S05]  /*135d0*/  BRA `(.L_x_158) ;  /* 0xffffffec000c7947 */ /* 0x000fea000383ffff */
.L_x_116:
[----:B-1----:R1:W2:Y:S02]  /*135e0*/  SYNCS.PHASECHK.TRANS64.TRYWAIT P0, [R0+URZ], R5 ;  /* 0x00000005000075a7 */ /* 0x0022a4000800017f */
[----:B--2---:R-:W-:Y:S05]  /*135f0*/  @!P0 NANOSLEEP.SYNCS 0x989680 ;  /* 0x009896800000895d */ /* 0x004fea0003900000 */
[----:B------:R-:W2:Y:S02]  /*13600*/  @!P0 SYNCS.PHASECHK.TRANS64 P0, [R0+URZ], R5 ;  /* 0x00000005000085a7 */ /* 0x000ea4000800007f */
[----:B--2---:R-:W-:Y:S05]  /*13610*/  @!P0 BRA `(.L_x_116) ;  /* 0xfffffffc00f08947 */ /* 0x004fea000383ffff */
[----:B------:R-:W-:Y:S05]  /*13620*/  BRA `(.L_x_159) ;  /* 0xffffffec00107947 */ /* 0x000fea000383ffff */
.L_x_160:
[----:B------:R-:W-:-:S00]  /*13630*/  BRA `(.L_x_160) ;  /* 0xfffffffc00fc7947 */ /* 0x000fc0000383ffff */
[----:B------:R-:W-:-:S00]  /*13640*/  NOP ;  /* 0x0000000000007918 */ /* 0x000fc00000000000 */
        /* <DEDUP_REMOVED lines=11> */
.L_x_3091:


//--------------------- .text._ZN7cutlass13device_kernelIN5flash11enable_sm90INS1_16FlashAttnFwdSm90INS1_25CollectiveMainloopFwdSm90ILi2EN4cute5tupleIJNS5_1CILi1EEES8_S8_EEENS6_IJNS7_ILi128EEENS7_ILi176EEESA_EEELi128ENS_10bfloat16_tEfNS_4arch4Sm90ELb0ELb0ELb1ELb1ELb0ELb0ELb0ELb1ELb1ELb1ELb1ELb0EEENS1_21CollectiveEpilogueFwdINS6_IJSA_SA_SB_EEES9_SD_SF_Li256ELb1ELb1ELb1ELb0EEENS1_36VarlenDynamicPersistentTileSchedulerILi128ELi176ELi256ELi128ELb1ELb1ELb1ELb0ELb1ELb1EEEEEEEEEvNT_6ParamsE --------------------------
	.section	.text._ZN7cutlass13device_kernelIN5flash11enable_sm90INS1_16FlashAttnFwdSm90INS1_25CollectiveMainloopFwdSm90ILi2EN4cute5tupleIJNS5_1CILi1EEES8_S8_EEENS6_IJNS7_ILi128EEENS7_ILi176EEESA_EEELi128ENS_10bfloat16_tEfNS_4arch4Sm90ELb0ELb0ELb1ELb1ELb0ELb0ELb0ELb1ELb1ELb1ELb1ELb0EEENS1_21CollectiveEpilogueFwdINS6_IJSA_SA_SB_EEES9_SD_SF_Li256ELb1ELb1ELb1ELb0EEENS1_36VarlenDynamicPersistentTileSchedulerILi128ELi176ELi256ELi128ELb1ELb1ELb1ELb0ELb1ELb1EEEEEEEEEvNT_6ParamsE,"ax",@progbits
	.align	128
.text._ZN7cutlass13device_kernelIN5flash11enable_sm90INS1_16FlashAttnFwdSm90INS1_25CollectiveMainloopFwdSm90ILi2EN4cute5tupleIJNS5_1CILi1EEES8_S8_EEENS6_IJNS7_ILi128EEENS7_ILi176EEESA_EEELi128ENS_10bfloat16_tEfNS_4arch4Sm90ELb0ELb0ELb1ELb1ELb0ELb0ELb0ELb1ELb1ELb1ELb1ELb0EEENS1_21CollectiveEpilogueFwdINS6_IJSA_SA_SB_EEES9_SD_SF_Li256ELb1ELb1ELb1ELb0EEENS1_36VarlenDynamicPersistentTileSchedulerILi128ELi176ELi256ELi128ELb1ELb1ELb1ELb0ELb1ELb1EEEEEEEEEvNT_6ParamsE:
        .type           _ZN7cutlass13device_kernelIN5flash11enable_sm90INS1_16FlashAttnFwdSm90INS1_25CollectiveMainloopFwdSm90ILi2EN4cute5tupleIJNS5_1CILi1EEES8_S8_EEENS6_IJNS7_ILi128EEENS7_ILi176EEESA_EEELi128ENS_10bfloat16_tEfNS_4arch4Sm90ELb0ELb0ELb1ELb1ELb0ELb0ELb0ELb1ELb1ELb1ELb1ELb0EEENS1_21CollectiveEpilogueFwdINS6_IJSA_SA_SB_EEES9_SD_SF_Li256ELb1ELb1ELb1ELb0EEENS1_36VarlenDynamicPersistentTileSchedulerILi128ELi176ELi256ELi128ELb1ELb1ELb1ELb0ELb1ELb1EEEEEEEEEvNT_6ParamsE,@function
        .size           _ZN7cutlass13device_kernelIN5flash11enable_sm90INS1_16FlashAttnFwdSm90INS1_25CollectiveMainloopFwdSm90ILi2EN4cute5tupleIJNS5_1CILi1EEES8_S8_EEENS6_IJNS7_ILi128EEENS7_ILi176EEESA_EEELi128ENS_10bfloat16_tEfNS_4arch4Sm90ELb0ELb0ELb1ELb1ELb0ELb0ELb0ELb1ELb1ELb1ELb1ELb0EEENS1_21CollectiveEpilogueFwdINS6_IJSA_SA_SB_EEES9_SD_SF_Li256ELb1ELb1ELb1ELb0EEENS1_36VarlenDynamicPersistentTileSchedulerILi128ELi176ELi256ELi128ELb1ELb1ELb1ELb0ELb1ELb1EEEEEEEEEvNT_6ParamsE,(.L_x_3092 - _ZN7cutlass13device_kernelIN5flash11enable_sm90INS1_16FlashAttnFwdSm90INS1_25CollectiveMainloopFwdSm90ILi2EN4cute5tupleIJNS5_1CILi1EEES8_S8_EEENS6_IJNS7_ILi128EEENS7_ILi176EEESA_EEELi128ENS_10bfloat16_tEfNS_4arch4Sm90ELb0ELb0ELb1ELb1ELb0ELb0ELb0ELb1ELb1ELb1ELb1ELb0EEENS1_21CollectiveEpilogueFwdINS6_IJSA_SA_SB_EEES9_SD_SF_Li256ELb1ELb1ELb1ELb0EEENS1_36VarlenDynamicPersistentTileSchedulerILi128ELi176ELi256ELi128ELb1ELb1ELb1ELb0ELb1ELb1EEEEEEEEEvNT_6ParamsE)
        .other          _ZN7cutlass13device_kernelIN5flash11enable_sm90INS1_16FlashAttnFwdSm90INS1_25CollectiveMainloopFwdSm90ILi2EN4cute5tupleIJNS5_1CILi1EEES8_S8_EEENS6_IJNS7_ILi128EEENS7_ILi176EEESA_EEELi128ENS_10bfloat16_tEfNS_4arch4Sm90ELb0ELb0ELb1ELb1ELb0ELb0ELb0ELb1ELb1ELb1ELb1ELb0EEENS1_21CollectiveEpilogueFwdINS6_IJSA_SA_SB_EEES9_SD_SF_Li256ELb1ELb1ELb1ELb0EEENS1_36VarlenDynamicPersistentTileSchedulerILi128ELi176ELi256ELi128ELb1ELb1ELb1ELb0ELb1ELb1EEEEEEEEEvNT_6ParamsE,@"STO_CUDA_ENTRY STV_DEFAULT"
_ZN7cutlass13device_kernelIN5flash11enable_sm90INS1_16FlashAttnFwdSm90INS1_25CollectiveMainloopFwdSm90ILi2EN4cute5tupleIJNS5_1CILi1EEES8_S8_EEENS6_IJNS7_ILi128EEENS7_ILi176EEESA_EEELi128ENS_10bfloat16_tEfNS_4arch4Sm90ELb0ELb0ELb1ELb1ELb0ELb0ELb0ELb1ELb1ELb1ELb1ELb0EEENS1_21CollectiveEpilogueFwdINS6_IJSA_SA_SB_EEES9_SD_SF_Li256ELb1ELb1ELb1ELb0EEENS1_36VarlenDynamicPersistentTileSchedulerILi128ELi176ELi256ELi128ELb1ELb1ELb1ELb0ELb1ELb1EEEEEEEEEvNT_6ParamsE:
        /* <DEDUP_REMOVED lines=18> */
.L_x_162:
[----:B------:R-:W-:Y:S05]  /*0120*/  BSYNC B0 ;  /* 0x0000000000007941 */ /* 0x000fea0003800000 */
.L_x_161:
        /* <DEDUP_REMOVED lines=41> */
.L_x_163:
        /* <DEDUP_REMOVED lines=22> */
.L_x_164:
        /* <DEDUP_REMOVED lines=18> */
.L_x_165:
        /* <DEDUP_REMOVED lines=22> */
.L_x_166:
        /* <DEDUP_REMOVED lines=22> */
.L_x_167:
[----:B0-----:R-:W-:Y:S01]  /*0900*/  UMOV UR4, 0x1 ;  /* 0x0000000100047882 */ /* 0x001fe20000000000 */
[----:B------:R-:W-:Y:S01]  /*0910*/  PLOP3.LUT P0, PT, PT, PT, UP0, 0x80, 0x0 ;  /* 0x000000000000781c */ /* 0x000fe20003f0f008 */
[----:B------:R-:W-:Y:S01]  /*0920*/  USEL UR4, UR4, 0x2, !UP0 ;  /* 0x0000000204047887 */ /* 0x000fe2000c000000 */
[----:B------:R-:W-:-:S05]  /*0930*/  NOP ;  /* 0x0000000000007918 */ /* 0x000fca0000000000 */
[----:B------:R-:W-:-:S05]  /*0940*/  IMAD.U32 R2, RZ, RZ, UR4 ;  /* 0x00000004ff027e24 */ /* 0x000fca000f8e00ff */
[----:B------:R0:W-:Y:S01]  /*0950*/  STL [R1+0x6c], R2 ;  /* 0x00006c0201007387 */ /* 0x0001e20000100800 */
[----:B-12-4-:R-:W-:Y:S06]  /*0960*/  BAR.SYNC.DEFER_BLOCKING 0x0 ;  /* 0x0000000000007b1d */ /* 0x016fec0000010000 */
[----:B------:R-:W-:Y:S05]  /*0970*/  @!P0 BRA `(.L_x_168) ;  /* 0x0000010400bc8947 */ /* 0x000fea0003800000 */
.L_x_169:
[----:B------:R-:W-:-:S08]  /*0980*/  NOP ;  /* 0x0000000000007918 */ /* 0x000fd00000000000 */
[----:B------:R-:W1:Y:S02]  /*0990*/  USETMAXREG.TRY_ALLOC.CTAPOOL UP0, 0xf0 ;  /* 0x000000f0000079c8 */ /* 0x000e640008000600 */
[----:B-1----:R-:W-:-:S13]  /*09a0*/  PLOP3.LUT P0, PT, PT, PT, UP0, 0x80, 0x0 ;  /* 0x000000000000781c */ /* 0x002fda0003f0f008 */
[----:B------:R-:W-:Y:S05]  /*09b0*/  @!P0 BRA `(.L_x_169) ;  /* 0xfffffffc00f08947 */ /* 0x000fea000383ffff */
[----:B0-----:R-:W0:Y:S01]  /*09c0*/  S2R R2, SR_TID.X ;  /* 0x0000000000027919 */ /* 0x001e220000002100 */
[----:B------:R-:W1:Y:S01]  /*09d0*/  S2UR UR5, SR_CgaCtaId ;  /* 0x00000000000579c3 */ /* 0x000e620000008800 */
[----:B------:R-:W-:-:S07]  /*09e0*/  UMOV UR4, 0x400 ;  /* 0x0000040000047882 */ /* 0x000fce0000000000 */
[----:B------:R-:W-:Y:S06]  /*09f0*/  BAR.ARV 0x8, 0x180 ;  /* 0x0206000000007b1d */ /* 0x000fec0000002000 */
[----:B-1----:R-:W-:Y:S01]  /*0a00*/  ULEA UR4, UR5, UR4, 0x18 ;  /* 0x0000000405047291 */ /* 0x002fe2000f8ec03f */
[----:B0-----:R-:W-:-:S04]  /*0a10*/  LOP3.LUT R0, R2, 0xffffff80, RZ, 0xc0, !PT ;  /* 0xffffff8002007812 */ /* 0x001fc800078ec0ff */
[----:B------:R-:W-:-:S13]  /*0a20*/  ISETP.NE.AND P0, PT, R0, 0x80, PT ;  /* 0x000000800000780c */ /* 0x000fda0003f05270 */
[----:B------:R-:W-:Y:S08]  /*0a30*/  @!P0 BAR.ARV 0x9, 0x100 ;  /* 0x0244000000008b1d */ /* 0x000ff00000002000 */
[----:B------:R-:W-:Y:S06]  /*0a40*/  BAR.SYNC.DEFER_BLOCKING 0x5, 0x180 ;  /* 0x0146000000007b1d */ /* 0x000fec0000010000 */
[----:B------:R-:W0:Y:S01]  /*0a50*/  LDS.128 R12, [UR4+0x348d0] ;  /* 0x0348d004ff0c7984 */ /* 0x000e220008000c00 */
[----:B------:R-:W-:Y:S01]  /*0a60*/  ULDC UR4, c[0x0][0xc3c] ;  /* 0x00030f0000047ab9 */ /* 0x000fe20000000800 */
[----:B------:R-:W-:Y:S06]  /*0a70*/  BAR.ARV 0x4, 0x180 ;  /* 0x0106000000007b1d */ /* 0x000fec0000002000 */
[----:B0-----:R-:W-:-:S13]  /*0a80*/  ISETP.GE.AND P0, PT, R15, UR4, PT ;  /* 0x000000040f007c0c */ /* 0x001fda000bf06270 */
[----:B------:R-:W-:Y:S05]  /*0a90*/  @P0 EXIT ;  /* 0x000000000000094d */ /* 0x000fea0003800000 */
[----:B------:R-:W2:Y:S01]  /*0aa0*/  LDL R3, [R1+0x6c] ;  /* 0x00006c0001037983 */ /* 0x000ea20000100800 */
[----:B------:R-:W-:Y:S01]  /*0ab0*/  VIADD R16, R2, 0xffffff80 ;  /* 0xffffff8002107836 */ /* 0x000fe20000000000 */
[----:B------:R-:W-:Y:S02]  /*0ac0*/  R2UR UR6, R13 ;  /* 0x000000000d0672ca */ /* 0x000fe400000e0000 */
[----:B------:R-:W-:Y:S02]  /*0ad0*/  R2UR UR5, R14 ;  /* 0x000000000e0572ca */ /* 0x000fe400000e0000 */
[----:B------:R-:W-:-:S04]  /*0ae0*/  SHF.R.S32.HI R0, RZ, 0x1f, R16 ;  /* 0x0000001fff007819 */ /* 0x000fc80000011410 */
[CC--:B------:R-:W-:Y:S02]  /*0af0*/  LEA.HI R2, R0.reuse, R16.reuse, RZ, 0x7 ;  /* 0x0000001000027211 */ /* 0x0c0fe400078f38ff */
[CC--:B------:R-:W-:Y:S02]  /*0b00*/  LEA.HI R4, R0.reuse, R16.reuse, RZ, 0x5 ;  /* 0x0000001000047211 */ /* 0x0c0fe400078f28ff */
[----:B------:R-:W-:Y:S02]  /*0b10*/  LEA.HI R11, R0, R16, RZ, 0x2 ;  /* 0x00000010000b7211 */ /* 0x000fe400078f10ff */
[----:B------:R-:W-:Y:S01]  /*0b20*/  SHF.R.S32.HI R17, RZ, 0x7, R2 ;  /* 0x00000007ff117819 */ /* 0x000fe20000011402 */
[----:B------:R-:W-:Y:S01]  /*0b30*/  IMAD.SHL.U32 R5, R4, 0x20, RZ ;  /* 0x0000002004057824 */ /* 0x000fe200078e00ff */
[----:B------:R-:W-:-:S04]  /*0b40*/  LOP3.LUT R11, R11, 0xfffffffc, RZ, 0xc0, !PT ;  /* 0xfffffffc0b0b7812 */ /* 0x000fc800078ec0ff */
[----:B------:R-:W-:Y:S01]  /*0b50*/  LOP3.LUT R5, R5, 0xfffffc00, RZ, 0xc0, !PT ;  /* 0xfffffc0005057812 */ /* 0x000fe200078ec0ff */
[----:B------:R-:W-:Y:S01]  /*0b60*/  IMAD.IADD R11, R16, 0x1, -R11 ;  /* 0x00000001100b7824 */ /* 0x000fe200078e0a0b */
[----:B--2---:R-:W-:Y:S02]  /*0b70*/  R2UR UR4, R3 ;  /* 0x00000000030472ca */ /* 0x004fe400000e0000 */
[C---:B------:R-:W-:Y:S02]  /*0b80*/  LOP3.LUT R3, R2.reuse, 0xffffff80, RZ, 0xc0, !PT ;  /* 0xffffff8002037812 */ /* 0x040fe400078ec0ff */
[----:B------:R-:W-:-:S03]  /*0b90*/  LEA.HI R2, R2, R17, RZ, 0x1 ;  /* 0x0000001102027211 */ /* 0x000fc600078f08ff */
[----:B------:R-:W-:Y:S01]  /*0ba0*/  IMAD.IADD R12, R16, 0x1, -R3 ;  /* 0x00000001100c7824 */ /* 0x000fe200078e0a03 */
[CC--:B------:R-:W-:Y:S02]  /*0bb0*/  LEA.HI R3, R0.reuse, R16.reuse, RZ, 0x4 ;  /* 0x0000001000037211 */ /* 0x0c0fe400078f20ff */
[----:B------:R-:W-:Y:S02]  /*0bc0*/  LEA.HI R0, R0, R16, RZ, 0x3 ;  /* 0x0000001000007211 */ /* 0x000fe400078f18ff */
[----:B------:R-:W-:Y:S01]  /*0bd0*/  SHF.R.S32.HI R7, RZ, 0x1f, R12 ;  /* 0x0000001fff077819 */ /* 0x000fe2000001140c */
[----:B------:R-:W-:Y:S01]  /*0be0*/  ULOP3.LUT UR4, UR4, 0x1, URZ, 0xfc, !UPT ;  /* 0x0000000104047892 */ /* 0x000fe2000f8efc3f */
[----:B------:R-:W-:Y:S02]  /*0bf0*/  LOP3.LUT R4, R3, 0x3fffff0, RZ, 0xc0, !PT ;  /* 0x03fffff003047812 */ /* 0x000fe400078ec0ff */
[----:B------:R-:W-:Y:S02]  /*0c00*/  LEA.HI R8, R7, R12, RZ, 0x2 ;  /* 0x0000000c07087211 */ /* 0x000fe400078f10ff */
[----:B------:R-:W-:Y:S01]  /*0c10*/  LOP3.LUT R23, R0, 0xfffffff8, RZ, 0xc0, !PT ;  /* 0xfffffff800177812 */ /* 0x000fe200078ec0ff */
[----:B------:R-:W-:Y:S01]  /*0c20*/  IMAD.IADD R4, R16, 0x1, -R4 ;  /* 0x0000000110047824 */ /* 0x000fe200078e0a04 */
[----:B------:R-:W-:-:S02]  /*0c30*/  SHF.R.S32.HI R9, RZ, 0x2, R8 ;  /* 0x00000002ff097819 */ /* 0x000fc40000011408 */
[----:B------:R-:W-:Y:S01]  /*0c40*/  SHF.R.S32.HI R6, RZ, 0x1f, R8 ;  /* 0x0000001fff067819 */ /* 0x000fe20000011408 */
[----:B------:R-:W-:Y:S01]  /*0c50*/  IMAD R4, R4, 0x40, R5 ;  /* 0x0000004004047824 */ /* 0x000fe200078e0205 */
[----:B------:R-:W-:Y:S01]  /*0c60*/  LOP3.LUT R8, R8, 0x7ffffffc, RZ, 0xc0, !PT ;  /* 0x7ffffffc08087812 */ /* 0x000fe200078ec0ff */
[----:B------:R-:W-:Y:S01]  /*0c70*/  IMAD.IADD R23, R16, 0x1, -R23 ;  /* 0x0000000110177824 */ /* 0x000fe200078e0a17 */
[----:B------:R-:W-:Y:S01]  /*0c80*/  LEA.HI R6, R6, R9, RZ, 0x3 ;  /* 0x0000000906067211 */ /* 0x000fe200078f18ff */
[----:B------:R-:W-:Y:S01]  /*0c90*/  IMAD.MOV.U32 R16, RZ, RZ, RZ ;  /* 0x000000ffff107224 */ /* 0x000fe200078e00ff */
[----:B------:R-:W-:Y:S01]  /*0ca0*/  LOP3.LUT R2, R2, 0x3fffffe, RZ, 0xc0, !PT ;  /* 0x03fffffe02027812 */ /* 0x000fe200078ec0ff */
[----:B------:R-:W-:Y:S01]  /*0cb0*/  IMAD.IADD R8, R12, 0x1, -R8 ;  /* 0x000000010c087824 */ /* 0x000fe200078e0a08 */
[----:B------:R-:W-:Y:S02]  /*0cc0*/  LOP3.LUT R10, R6, 0xfffffff8, RZ, 0xc0, !PT ;  /* 0xfffffff8060a7812 */ /* 0x000fe400078ec0ff */
[----:B------:R-:W-:Y:S01]  /*0cd0*/  SHF.R.S32.HI R6, RZ, 0x4, R3 ;  /* 0x00000004ff067819 */ /* 0x000fe20000011403 */
[----:B------:R-:W-:Y:S01]  /*0ce0*/  IMAD.IADD R2, R17, 0x1, -R2 ;  /* 0x0000000111027824 */ /* 0x000fe200078e0a02 */
[----:B------:R-:W-:Y:S01]  /*0cf0*/  LEA.HI R7, R7, R12, RZ, 0x5 ;  /* 0x0000000c07077211 */ /* 0x000fe200078f28ff */
[----:B------:R-:W-:Y:S01]  /*0d00*/  IMAD.SHL.U32 R17, R23, 0x8, RZ ;  /* 0x0000000817117824 */ /* 0x000fe200078e00ff */
[----:B------:R-:W-:Y:S01]  /*0d10*/  LEA.HI R3, R3, R6, RZ, 0x1 ;  /* 0x0000000603037211 */ /* 0x000fe200078f08ff */
[----:B------:R-:W-:Y:S01]  /*0d20*/  IMAD.IADD R10, R9, 0x1, -R10 ;  /* 0x00000001090a7824 */ /* 0x000fe200078e0a0a */
[----:B------:R-:W-:Y:S01]  /*0d30*/  SHF.R.S32.HI R7, RZ, 0x5, R7 ;  /* 0x00000005ff077819 */ /* 0x000fe20000011407 */
[----:B------:R-:W-:Y:S01]  /*0d40*/  VIADD R22, R17, 0x40 ;  /* 0x0000004011167836 */ /* 0x000fe20000000000 */
[----:B------:R-:W-:-:S02]  /*0d50*/  LOP3.LUT R3, R3, 0x1ffffffe, RZ, 0xc0, !PT ;  /* 0x1ffffffe03037812 */ /* 0x000fc400078ec0ff */
[----:B------:R-:W-:Y:S01]  /*0d60*/  LEA.HI R5, R11, R11, RZ, 0x1 ;  /* 0x0000000b0b057211 */ /* 0x000fe200078f08ff */
[----:B------:R-:W-:Y:S02]  /*0d70*/  IMAD R7, R7, 0x10, R10 ;  /* 0x0000001007077824 */ /* 0x000fe400078e020a */
[----:B------:R-:W-:Y:S01]  /*0d80*/  IMAD.IADD R3, R6, 0x1, -R3 ;  /* 0x0000000106037824 */ /* 0x000fe200078e0a03 */
[----:B------:R-:W-:Y:S01]  /*0d90*/  LOP3.LUT R6, R5, 0x1ffffffe, RZ, 0xc0, !PT ;  /* 0x1ffffffe05067812 */ /* 0x000fe200078ec0ff */
[----:B------:R-:W-:Y:S02]  /*0da0*/  IMAD R5, R2, 0x40, R7 ;  /* 0x0000004002057824 */ /* 0x000fe400078e0207 */
[----:B------:R-:W-:Y:S01]  /*0db0*/  IMAD R3, R3, 0x8, R4 ;  /* 0x0000000803037824 */ /* 0x000fe200078e0204 */
[----:B------:R-:W-:Y:S01]  /*0dc0*/  SHF.R.S32.HI R4, RZ, 0x1f, R17 ;  /* 0x0000001fff047819 */ /* 0x000fe20000011411 */
[----:B------:R-:W-:Y:S02]  /*0dd0*/  IMAD.IADD R6, R11, 0x1, -R6 ;  /* 0x000000010b067824 */ /* 0x000fe400078e0a06 */
[----:B------:R-:W-:Y:S01]  /*0de0*/  IMAD.U32 R2, RZ, RZ, UR4 ;  /* 0x00000004ff027e24 */ /* 0x000fe2000f8e00ff */
[----:B------:R0:W-:Y:S01]  /*0df0*/  STL [R1+0x64], R3 ;  /* 0x0000640301007387 */ /* 0x0001e20000100800 */
[----:B------:R-:W-:-:S03]  /*0e00*/  IMAD.MOV.U32 R7, RZ, RZ, R15 ;  /* 0x000000ffff077224 */ /* 0x000fc600078e000f */
[----:B------:R-:W-:Y:S04]  /*0e10*/  STL [R1+0x5c], R5 ;  /* 0x00005c0501007387 */ /* 0x000fe80000100800 */
[----:B------:R-:W-:Y:S01]  /*0e20*/  STL [R1+0x10], RZ ;  /* 0x000010ff01007387 */ /* 0x000fe20000100800 */
[----:B0-----:R-:W-:Y:S01]  /*0e30*/  IMAD.SHL.U32 R3, R8, 0x2, RZ ;  /* 0x0000000208037824 */ /* 0x001fe200078e00ff */
[----:B------:R-:W-:Y:S02]  /*0e40*/  SHF.R.S32.HI R8, RZ, 0x3, R0 ;  /* 0x00000003ff087819 */ /* 0x000fe40000011400 */
[----:B------:R-:W-:Y:S01]  /*0e50*/  STL [R1+0x68], R2 ;  /* 0x0000680201007387 */ /* 0x000fe20000100800 */
[----:B------:R-:W-:Y:S01]  /*0e60*/  SHF.R.S32.HI R0, RZ, 0x1f, R22 ;  /* 0x0000001fff007819 */ /* 0x000fe20000011416 */
[----:B------:R-:W-:-:S02]  /*0e70*/  VIADD R237, R3, 0x8 ;  /* 0x0000000803ed7836 */ /* 0x000fc40000000000 */
[C---:B------:R-:W-:Y:S01]  /*0e80*/  VIADD R234, R3.reuse, 0x20 ;  /* 0x0000002003ea7836 */ /* 0x040fe20000000000 */
[----:B------:R0:W-:Y:S01]  /*0e90*/  STL [R1+0x4], R3 ;  /* 0x0000040301007387 */ /* 0x0001e20000100800 */
[C---:B------:R-:W-:Y:S01]  /*0ea0*/  VIADD R231, R3.reuse, 0x38 ;  /* 0x0000003803e77836 */ /* 0x040fe20000000000 */
[----:B------:R-:W-:Y:S01]  /*0eb0*/  SHF.R.S32.HI R0, RZ, 0x1f, R237 ;  /* 0x0000001fff007819 */ /* 0x000fe200000114ed */
        /* <DEDUP_REMOVED lines=8> */
[----:B------:R-:W-:Y:S01]  /*0f40*/  IMAD R0, R6, 0x8, R5 ;  /* 0x0000000806007824 */ /* 0x000fe200078e0205 */
[----:B------:R-:W-:Y:S01]  /*0f50*/  SHF.R.S32.HI R4, RZ, 0x1f, R236 ;  /* 0x0000001fff047819 */ /* 0x000fe200000114ec */
[----:B------:R-:W-:-:S02]  /*0f60*/  VIADD R233, R3, 0x28 ;  /* 0x0000002803e97836 */ /* 0x000fc40000000000 */
[C---:B------:R-:W-:Y:S01]  /*0f70*/  VIADD R232, R3.reuse, 0x30 ;  /* 0x0000003003e87836 */ /* 0x040fe20000000000 */
[----:B------:R1:W-:Y:S01]  /*0f80*/  STL [R1+0x60], R0 ;  /* 0x0000600001007387 */ /* 0x0003e20000100800 */
[C---:B------:R-:W-:Y:S01]  /*0f90*/  VIADD R230, R3.reuse, 0x40 ;  /* 0x0000004003e67836 */ /* 0x040fe20000000000 */
[----:B------:R-:W-:Y:S01]  /*0fa0*/  SHF.R.S32.HI R4, RZ, 0x1f, R233 ;  /* 0x0000001fff047819 */ /* 0x000fe200000114e9 */
[C---:B------:R-:W-:Y:S02]  /*0fb0*/  VIADD R229, R3.reuse, 0x48 ;  /* 0x0000004803e57836 */ /* 0x040fe40000000000 */
[C---:B------:R-:W-:Y:S01]  /*0fc0*/  VIADD R227, R3.reuse, 0x58 ;  /* 0x0000005803e37836 */ /* 0x040fe20000000000 */
[----:B------:R-:W-:Y:S01]  /*0fd0*/  SHF.R.S32.HI R4, RZ, 0x1f, R230 ;  /* 0x0000001fff047819 */ /* 0x000fe200000114e6 */
[C---:B------:R-:W-:Y:S02]  /*0fe0*/  VIADD R226, R3.reuse, 0x60 ;  /* 0x0000006003e27836 */ /* 0x040fe40000000000 */
[C---:B------:R-:W-:Y:S01]  /*0ff0*/  VIADD R224, R3.reuse, 0x70 ;  /* 0x0000007003e07836 */ /* 0x040fe20000000000 */
[----:B------:R-:W-:Y:S01]  /*1000*/  SHF.R.S32.HI R4, RZ, 0x1f, R227 ;  /* 0x0000001fff047819 */ /* 0x000fe200000114e3 */
[----:B------:R-:W-:Y:S01]  /*1010*/  VIADD R223, R3, 0x78 ;  /* 0x0000007803df7836 */ /* 0x000fe20000000000 */
[----:B0-----:R-:W-:Y:S01]  /*1020*/  SHF.R.S32.HI R3, RZ, 0x1f, R235 ;  /* 0x0000001fff037819 */ /* 0x001fe200000114eb */
[----:B------:R-:W-:Y:S01]  /*1030*/  IMAD.MOV.U32 R2, RZ, RZ, RZ ;  /* 0x000000ffff027224 */ /* 0x000fe200078e00ff */
[----:B------:R-:W-:-:S02]  /*1040*/  SHF.R.S32.HI R3, RZ, 0x1f, R232 ;  /* 0x0000001fff037819 */ /* 0x000fc400000114e8 */
[----:B------:R-:W-:Y:S02]  /*1050*/  SHF.R.S32.HI R3, RZ, 0x1f, R229 ;  /* 0x0000001fff037819 */ /* 0x000fe400000114e5 */
[----:B------:R-:W-:Y:S02]  /*1060*/  SHF.R.S32.HI R3, RZ, 0x1f, R226 ;  /* 0x0000001fff037819 */ /* 0x000fe400000114e2 */
[----:B------:R-:W-:Y:S02]  /*1070*/  SHF.R.S32.HI R4, RZ, 0x1f, R224 ;  /* 0x0000001fff047819 */ /* 0x000fe400000114e0 */
[----:B-1----:R-:W-:-:S07]  /*1080*/  SHF.R.S32.HI R3, RZ, 0x1f, R223 ;  /* 0x0000001fff037819 */ /* 0x002fce00000114df */
.L_x_216:
[----:B0123--:R-:W0:Y:S01]  /*1090*/  LDC.64 R4, c[0x0][0xc88] ;  /* 0x00032200ff047b82 */ /* 0x00fe220000000a00 */
[----:B------:R-:W-:Y:S01]  /*10a0*/  ULDC.64 UR12, c[0x0][0x208] ;  /* 0x00008200000c7ab9 */ /* 0x000fe20000000a00 */
[----:B------:R-:W-:Y:S01]  /*10b0*/  ULDC.64 UR8, c[0x0][0xa28] ;  /* 0x00028a0000087ab9 */ /* 0x000fe20000000a00 */
[----:B------:R-:W-:Y:S01]  /*10c0*/  ULDC.64 UR10, c[0x0][0xa20] ;  /* 0x00028800000a7ab9 */ /* 0x000fe20000000a00 */
[----:B0-----:R-:W-:-:S06]  /*10d0*/  IMAD.WIDE R4, R7, 0x4, R4 ;  /* 0x0000000407047825 */ /* 0x001fcc00078e0204 */
[----:B------:R-:W2:Y:S01]  /*10e0*/  LDG.E R4, desc[UR12][R4.64] ;  /* 0x0000000c04047981 */ /* 0x000ea2000c1e1900 */
[----:B------:R-:W-:Y:S02]  /*10f0*/  UISETP.NE.U32.AND UP0, UPT, UR8, URZ, UPT ;  /* 0x0000003f0800728c */ /* 0x000fe4000bf05070 */
[----:B------:R-:W-:Y:S02]  /*1100*/  UISETP.NE.U32.AND UP1, UPT, UR10, URZ, UPT ;  /* 0x0000003f0a00728c */ /* 0x000fe4000bf25070 */
[----:B------:R-:W-:Y:S02]  /*1110*/  UISETP.NE.AND.EX UP0, UPT, UR9, URZ, UPT, UP0 ;  /* 0x0000003f0900728c */ /* 0x000fe4000bf05300 */
[----:B------:R-:W-:-:S04]  /*1120*/  UISETP.NE.AND.EX UP1, UPT, UR11, URZ, UPT, UP1 ;  /* 0x0000003f0b00728c */ /* 0x000fc8000bf25310 */
[----:B------:R-:W-:Y:S02]  /*1130*/  PLOP3.LUT P0, PT, PT, PT, UP0, 0x80, 0x0 ;  /* 0x000000000000781c */ /* 0x000fe40003f0f008 */
[----:B------:R-:W-:Y:S02]  /*1140*/  PLOP3.LUT P1, PT, PT, PT, UP1, 0x80, 0x0 ;  /* 0x000000000000781c */ /* 0x000fe40003f2f018 */
[----:B--2---:R-:W-:-:S13]  /*1150*/  R2UR UR4, R4 ;  /* 0x00000000040472ca */ /* 0x004fda00000e0000 */
[----:B------:R-:W-:Y:S02]  /*1160*/  USHF.R.S32.HI UR7, URZ, 0x1f, UR4 ;  /* 0x0000001f3f077899 */ /* 0x000fe40008011404 */
[----:B-----5:R-:W-:Y:S01]  /*1170*/  IMAD.U32 R0, RZ, RZ, UR4 ;  /* 0x00000004ff007e24 */ /* 0x020fe2000f8e00ff */
[----:B------:R-:W-:-:S04]  /*1180*/  @UP0 ULEA UR8, UP2, UR4, UR8, 0x2 ;  /* 0x0000000804080291 */ /* 0x000fc8000f84103f */
[----:B------:R-:W-:Y:S02]  /*1190*/  @UP0 ULEA.HI.X UR9, UR4, UR9, UR7, 0x2, UP2 ;  /* 0x0000000904090291 */ /* 0x000fe400090f1407 */
[----:B------:R-:W-:Y:S01]  /*11a0*/  IMAD.U32 R3, RZ, RZ, UR7 ;  /* 0x00000007ff037e24 */ /* 0x000fe2000f8e00ff */
[----:B------:R-:W-:Y:S01]  /*11b0*/  @UP1 ULEA UR10, UP0, UR4, UR10, 0x2 ;  /* 0x0000000a040a1291 */ /* 0x000fe2000f80103f */
[----:B------:R-:W-:Y:S01]  /*11c0*/  IMAD.U32 R4, RZ, RZ, UR8 ;  /* 0x00000008ff047e24 */ /* 0x000fe2000f8e00ff */
[----:B------:R-:W-:Y:S02]  /*11d0*/  STL [R1+0xc], R0 ;  /* 0x00000c0001007387 */ /* 0x000fe40000100800 */
[----:B------:R-:W-:Y:S01]  /*11e0*/  @UP1 ULEA.HI.X UR11, UR4, UR11, UR7, 0x2, UP0 ;  /* 0x0000000b040b1291 */ /* 0x000fe200080f1407 */
[----:B------:R-:W-:Y:S01]  /*11f0*/  IMAD.U32 R5, RZ, RZ, UR9 ;  /* 0x00000009ff057e24 */ /* 0x000fe2000f8e00ff */
[----:B------:R0:W-:Y:S01]  /*1200*/  STL [R1+0x14], R3 ;  /* 0x0000140301007387 */ /* 0x0001e20000100800 */
[----:B------:R-:W-:Y:S01]  /*1210*/  IMAD.U32 R6, RZ, RZ, UR10 ;  /* 0x0000000aff067e24 */ /* 0x000fe2000f8e00ff */
[----:B------:R-:W-:Y:S01]  /*1220*/  ULDC.64 UR8, c[0x0][0x418] ;  /* 0x0001060000087ab9 */ /* 0x000fe20000000a00 */
[----:B------:R-:W-:Y:S01]  /*1230*/  ULDC UR4, c[0x0][0x424] ;  /* 0x0001090000047ab9 */ /* 0x000fe20000000800 */
[----:B------:R-:W-:Y:S01]  /*1240*/  IMAD.U32 R7, RZ, RZ, UR11 ;  /* 0x0000000bff077e24 */ /* 0x000fe2000f8e00ff */
[----:B------:R-:W2:Y:S01]  /*1250*/  @P0 LDG.E R4, desc[UR12][R4.64] ;  /* 0x0000000c04040981 */ /* 0x000ea2000c1e1900 */
[----:B------:R-:W-:-:S03]  /*1260*/  ULDC UR7, c[0x0][0x2f0] ;  /* 0x0000bc0000077ab9 */ /* 0x000fc60000000800 */
[----:B------:R-:W3:Y:S01]  /*1270*/  @P1 LDG.E R6, desc[UR12][R6.64] ;  /* 0x0000000c06061981 */ /* 0x000ee2000c1e1900 */
[----:B0-----:R-:W-:Y:S01]  /*1280*/  IMAD.U32 R3, RZ, RZ, UR6 ;  /* 0x00000006ff037e24 */ /* 0x001fe2000f8e00ff */
[----:B------:R-:W-:Y:S02]  /*1290*/  UISETP.NE.U32.AND UP0, UPT, UR8, URZ, UPT ;  /* 0x0000003f0800728c */ /* 0x000fe4000bf05070 */
[----:B------:R-:W-:Y:S02]  /*12a0*/  ULOP3.LUT UR6, UR5, 0xffff, URZ, 0xc0, !UPT ;  /* 0x0000ffff05067892 */ /* 0x000fe4000f8ec03f */
[----:B------:R0:W-:Y:S01]  /*12b0*/  STL [R1], R3 ;  /* 0x0000000301007387 */ /* 0x0001e20000100800 */
[----:B------:R-:W-:Y:S01]  /*12c0*/  UISETP.NE.AND.EX UP0, UPT, UR9, URZ, UPT, UP0 ;  /* 0x0000003f0900728c */ /* 0x000fe2000bf05300 */
[----:B------:R-:W-:Y:S02]  /*12d0*/  UMOV UR52, URZ ;  /* 0x0000003f00347c82 */ /* 0x000fe40008000000 */
[----:B------:R-:W-:Y:S01]  /*12e0*/  MOV R222, UR6 ;  /* 0x0000000600de7c02 */ /* 0x000fe20008000f00 */
[----:B------:R-:W-:-:S02]  /*12f0*/  USEL UR4, UR4, 0x1, UP0 ;  /* 0x0000000104047887 */ /* 0x000fc40008000000 */
[----:B------:R-:W-:Y:S02]  /*1300*/  ULOP3.LUT UR6, UR5, 0xff0000, URZ, 0xc0, !UPT ;  /* 0x00ff000005067892 */ /* 0x000fe4000f8ec03f */
[----:B------:R-:W-:Y:S02]  /*1310*/  UIMAD UR4, UR4, UR7, URZ ;  /* 0x00000007040472a4 */ /* 0x000fe4000f8e023f */
[----:B------:R-:W-:Y:S01]  /*1320*/  ULOP3.LUT UR7, UR5, 0xff000000, URZ, 0xc0, !UPT ;  /* 0xff00000005077892 */ /* 0x000fe2000f8ec03f */
[----:B--2---:R-:W-:-:S04]  /*1330*/  @P0 R2UR UR52, R4 ;  /* 0x00000000043402ca */ /* 0x004fc800000e0000 */
[----:B---3--:R-:W-:Y:S01]  /*1340*/  @P1 R2UR UR4, R6 ;  /* 0x00000000060412ca */ /* 0x008fe200000e0000 */
[----:B0---4-:R-:W-:-:S14]  /*1350*/  @P1 BRA `(.L_x_170) ;  /* 0x00000000003c1947 */ /* 0x011fdc0003800000 */
[----:B------:R-:W-:Y:S02]  /*1360*/  ULDC.64 UR8, c[0x0][0xa08] ;  /* 0x0002820000087ab9 */ /* 0x000fe40000000a00 */
[----:B------:R-:W-:-:S04]  /*1370*/  ISETP.NE.U32.AND P0, PT, RZ, UR8, PT ;  /* 0x00000008ff007c0c */ /* 0x000fc8000bf05070 */
[----:B------:R-:W-:-:S13]  /*1380*/  ISETP.NE.AND.EX P0, PT, RZ, UR9, PT, P0 ;  /* 0x00000009ff007c0c */ /* 0x000fda000bf05300 */
[----:B------:R-:W-:Y:S05]  /*1390*/  @!P0 BRA `(.L_x_170) ;  /* 0x00000000002c8947 */ /* 0x000fea0003800000 */
[----:B------:R-:W-:Y:S01]  /*13a0*/  R2UR UR10, R0 ;  /* 0x00000000000a72ca */ /* 0x000fe200000e0000 */
[----:B------:R-:W-:Y:S01]  /*13b0*/  ULDC.64 UR4, c[0x0][0xa08] ;  /* 0x0002820000047ab9 */ /* 0x000fe20000000a00 */
[----:B------:R-:W-:-:S11]  /*13c0*/  ULDC.64 UR8, c[0x0][0x208] ;  /* 0x0000820000087ab9 */ /* 0x000fd60000000a00 */
[----:B------:R-:W-:-:S06]  /*13d0*/  UIMAD.WIDE UR4, UR10, 0x4, UR4 ;  /* 0x000000040a0478a5 */ /* 0x000fcc000f8e0204 */
[----:B------:R-:W-:Y:S02]  /*13e0*/  IMAD.U32 R4, RZ, RZ, UR4 ;  /* 0x00000004ff047e24 */ /* 0x000fe4000f8e00ff */
[----:B------:R-:W-:-:S05]  /*13f0*/  IMAD.U32 R5, RZ, RZ, UR5 ;  /* 0x00000005ff057e24 */ /* 0x000fca000f8e00ff */
[----:B------:R-:W2:Y:S04]  /*1400*/  LDG.E R3, desc[UR8][R4.64] ;  /* 0x0000000804037981 */ /* 0x000ea8000c1e1900 */
[----:B------:R-:W3:Y:S01]  /*1410*/  LDG.E R0, desc[UR8][R4.64+0x4] ;  /* 0x0000040804007981 */ /* 0x000ee2000c1e1900 */
[----:B--2---:R-:W-:Y:S02]  /*1420*/  R2UR UR4, R3 ;  /* 0x00000000030472ca */ /* 0x004fe400000e0000 */
[----:B---3--:R-:W-:-:S13]  /*1430*/  R2UR UR5, R0 ;  /* 0x00000000000572ca */ /* 0x008fda00000e0000 */
[----:B------:R-:W-:-:S12]  /*1440*/  UIADD3 UR4, -UR4, UR5, URZ ;  /* 0x0000000504047290 */ /* 0x000fd8000fffe13f */
.L_x_170:
[----:B------:R-:W-:Y:S02]  /*1450*/  UIADD3 UR52, -UR52, UR4, URZ ;  /* 0x0000000434347290 */ /* 0x000fe4000fffe13f */
[----:B------:R-:W-:Y:S02]  /*1460*/  USHF.R.U32.HI UR7, URZ, 0x8, UR7 ;  /* 0x000000083f077899 */ /* 0x000fe40008011607 */
[----:B------:R-:W-:Y:S02]  /*1470*/  UISETP.GE.AND UP0, UPT, UR52, 0x1, UPT ;  /* 0x000000013400788c */ /* 0x000fe4000bf06270 */
[----:B------:R-:W-:Y:S02]  /*1480*/  UIADD3 UR4, UR52, 0xaf, URZ ;  /* 0x000000af34047890 */ /* 0x000fe4000fffe03f */
[----:B------:R-:W-:Y:S02]  /*1490*/  ULEA.HI UR7, UR6, UR7, URZ, 0x10 ;  /* 0x0000000706077291 */ /* 0x000fe4000f8f803f */
[----:B------:R-:W-:Y:S01]  /*14a0*/  PLOP3.LUT P0, PT, PT, PT, UP0, 0x80, 0x0 ;  /* 0x000000000000781c */ /* 0x000fe20003f0f008 */
[----:B------:R-:W-:-:S02]  /*14b0*/  UIMAD.WIDE UR4, UR4, 0x2e8ba2e9, URZ ;  /* 0x2e8ba2e9040478a5 */ /* 0x000fc4000f8e023f */
[----:B------:R-:W-:Y:S02]  /*14c0*/  ULOP3.LUT UR8, UR7, 0xff, URZ, 0xc0, !UPT ;  /* 0x000000ff07087892 */ /* 0x000fe4000f8ec03f */
[----:B------:R-:W-:Y:S02]  /*14d0*/  USHF.R.U32.HI UR7, URZ, 0x10, UR7 ;  /* 0x000000103f077899 */ /* 0x000fe40008011607 */
[----:B------:R-:W-:Y:S02]  /*14e0*/  USHF.R.U32.HI UR6, URZ, 0x1f, UR5 ;  /* 0x0000001f3f067899 */ /* 0x000fe40008011605 */
[----:B------:R-:W-:Y:S01]  /*14f0*/  IMAD.U32 R221, RZ, RZ, UR8 ;  /* 0x00000008ffdd7e24 */ /* 0x000fe2000f8e00ff */
[----:B------:R-:W-:Y:S01]  /*1500*/  UMOV UR4, URZ ;  /* 0x0000003f00047c82 */ /* 0x000fe20008000000 */
[----:B------:R-:W-:Y:S01]  /*1510*/  ULEA.HI.SX32 UR9, UR5, UR6, 0x1b ;  /* 0x0000000605097291 */ /* 0x000fe2000f8fda3f */
[----:B------:R-:W-:Y:S01]  /*1520*/  IMAD.U32 R220, RZ, RZ, UR7 ;  /* 0x00000007ffdc7e24 */ /* 0x000fe2000f8e00ff */
[----:B------:R-:W-:Y:S10]  /*1530*/  @!P0 BRA `(.L_x_171) ;  /* 0x0000000000948947 */ /* 0x000ff40003800000 */
[----:B------:R-:W-:Y:S01]  /*1540*/  R2UR UR5, R220 ;  /* 0x00000000dc0572ca */ /* 0x000fe200000e0000 */
[----:B------:R-:W-:-:S12]  /*1550*/  ULDC UR4, c[0x0][0x9f0] ;  /* 0x00027c0000047ab9 */ /* 0x000fd80000000800 */
[----:B------:R-:W-:-:S04]  /*1560*/  UISETP.NE.AND UP0, UPT, UR5, URZ, UPT ;  /* 0x0000003f0500728c */ /* 0x000fc8000bf05270 */
[----:B------:R-:W-:-:S03]  /*1570*/  USEL UR10, UR5, UR4, UP0 ;  /* 0x00000004050a7287 */ /* 0x000fc60008000000 */
[----:B------:R-:W-:Y:S01]  /*1580*/  UMOV UR4, URZ ;  /* 0x0000003f00047c82 */ /* 0x000fe20008000000 */
[----:B------:R-:W-:Y:S02]  /*1590*/  UIADD3 UR6, UR9, -0x1, UR10 ;  /* 0xffffffff09067890 */ /* 0x000fe4000fffe00a */
[----:B------:R-:W-:-:S04]  /*15a0*/  IMAD.U32 R4, RZ, RZ, UR10 ;  /* 0x0000000aff047e24 */ /* 0x000fc8000f8e00ff */
[----:B------:R-:W-:Y:S01]  /*15b0*/  IMAD.U32 R5, RZ, RZ, UR6 ;  /* 0x00000006ff057e24 */ /* 0x000fe2000f8e00ff */
[-C--:B------:R-:W-:Y:S01]  /*15c0*/  IABS R0, R4.reuse ;  /* 0x0000000400007213 */ /* 0x080fe20000000000 */
[----:B------:R-:W-:Y:S01]  /*15d0*/  ULOP3.LUT UR6, UR6, UR10, URZ, 0x3c, !UPT ;  /* 0x0000000a06067292 */ /* 0x000fe2000f8e3c3f */
[----:B------:R-:W-:Y:S02]  /*15e0*/  IABS R6, R4 ;  /* 0x0000000400067213 */ /* 0x000fe40000000000 */
[----:B------:R-:W-:Y:S02]  /*15f0*/  R2UR UR11, R0 ;  /* 0x00000000000b72ca */ /* 0x000fe400000e0000 */
[----:B------:R-:W-:-:S05]  /*1600*/  IABS R5, R5 ;  /* 0x0000000500057213 */ /* 0x000fca0000000000 */
[----:B------:R-:W-:-:S05]  /*1610*/  IMAD.MOV.U32 R4, RZ, RZ, R5 ;  /* 0x000000ffff047224 */ /* 0x000fca00078e0005 */
[----:B------:R-:W-:Y:S01]  /*1620*/  R2UR UR8, R4 ;  /* 0x00000000040872ca */ /* 0x000fe200000e0000 */
[----:B------:R-:W0:Y:S08]  /*1630*/  I2F.RP R0, UR11 ;  /* 0x0000000b00007d06 */ /* 0x000e300008209400 */
[----:B0-----:R-:W0:Y:S02]  /*1640*/  MUFU.RCP R0, R0 ;  /* 0x0000000000007308 */ /* 0x001e240000001000 */
[----:B0-----:R-:W-:-:S02]  /*1650*/  VIADD R3, R0, 0xffffffe ;  /* 0x0ffffffe00037836 */ /* 0x001fc40000000000 */
[----:B------:R-:W-:-:S04]  /*1660*/  IMAD.MOV R0, RZ, RZ, -R6 ;  /* 0x000000ffff007224 */ /* 0x000fc800078e0a06 */
        /* <DEDUP_REMOVED lines=18> */
.L_x_171:
[----:B------:R-:W-:Y:S01]  /*1790*/  R2UR UR5, R221 ;  /* 0x00000000dd0572ca */ /* 0x000fe200000e0000 */
[----:B------:R-:W-:Y:S01]  /*17a0*/  IMAD.U32 R0, RZ, RZ, UR9 ;  /* 0x00000009ff007e24 */ /* 0x000fe2000f8e00ff */
[----:B------:R-:W-:Y:S01]  /*17b0*/  PLOP3.LUT P0, PT, PT, PT, PT, 0x80, 0x0 ;  /* 0x000000000000781c */ /* 0x000fe20003f0f070 */
[----:B------:R-:W-:Y:S01]  /*17c0*/  IMAD.U32 R3, RZ, RZ, UR4 ;  /* 0x00000004ff037e24 */ /* 0x000fe2000f8e00ff */
        /* <DEDUP_REMOVED lines=8> */
[----:B------:R-:W-:Y:S01]  /*1850*/  CS2R R70, SRZ ;  /* 0x0000000000467805 */ /* 0x000fe2000001ff00 */
[----:B------:R-:W-:Y:S01]  /*1860*/  UIMAD UR5, UR5, UR4, URZ ;  /* 0x00000004050572a4 */ /* 0x000fe2000f8e023f */
[----:B------:R-:W-:-:S02]  /*1870*/  CS2R R68, SRZ ;  /* 0x0000000000447805 */ /* 0x000fc4000001ff00 */
[----:B------:R-:W-:Y:S02]  /*1880*/  CS2R R66, SRZ ;  /* 0x0000000000427805 */ /* 0x000fe4000001ff00 */
[----:B------:R-:W-:Y:S02]  /*1890*/  CS2R R64, SRZ ;  /* 0x0000000000407805 */ /* 0x000fe4000001ff00 */
[----:B------:R-:W-:Y:S02]  /*18a0*/  CS2R R62, SRZ ;  /* 0x00000000003e7805 */ /* 0x000fe4000001ff00 */
[----:B------:R-:W-:Y:S02]  /*18b0*/  CS2R R60, SRZ ;  /* 0x00000000003c7805 */ /* 0x000fe4000001ff00 */
[----:B------:R-:W-:Y:S01]  /*18c0*/  VIADDMNMX R3, R3, UR5, R0, PT ;  /* 0x0000000503037c46 */ /* 0x000fe2000b800100 */
[----:B------:R-:W-:Y:S01]  /*18d0*/  IMAD.U32 R18, RZ, RZ, UR5 ;  /* 0x00000005ff127e24 */ /* 0x000fe2000f8e00ff */
[----:B------:R-:W-:Y:S01]  /*18e0*/  CS2R R58, SRZ ;  /* 0x00000000003a7805 */ /* 0x000fe2000001ff00 */
[----:B------:R-:W-:Y:S01]  /*18f0*/  IMAD.MOV.U32 R0, RZ, RZ, RZ ;  /* 0x000000ffff007224 */ /* 0x000fe200078e00ff */
[----:B------:R-:W-:Y:S01]  /*1900*/  R2UR UR53, R3 ;  /* 0x00000000033572ca */ /* 0x000fe200000e0000 */
[----:B------:R-:W-:Y:S01]  /*1910*/  IMAD.MOV.U32 R3, RZ, RZ, RZ ;  /* 0x000000ffff037224 */ /* 0x000fe200078e00ff */
        /* <DEDUP_REMOVED lines=11> */
[----:B------:R-:W-:Y:S01]  /*19d0*/  UISETP.GT.AND UP0, UPT, UR53, UR5, UPT ;  /* 0x000000053500728c */ /* 0x000fe2000bf04270 */
[----:B------:R-:W-:Y:S02]  /*19e0*/  CS2R R96, SRZ ;  /* 0x0000000000607805 */ /* 0x000fe4000001ff00 */
[----:B------:R-:W-:-:S02]  /*19f0*/  CS2R R90, SRZ ;  /* 0x00000000005a7805 */ /* 0x000fc4000001ff00 */
[----:B------:R-:W-:Y:S02]  /*1a00*/  CS2R R94, SRZ ;  /* 0x00000000005e7805 */ /* 0x000fe4000001ff00 */
[----:B------:R-:W-:Y:S02]  /*1a10*/  CS2R R88, SRZ ;  /* 0x0000000000587805 */ /* 0x000fe4000001ff00 */
[----:B------:R-:W-:Y:S02]  /*1a20*/  CS2R R92, SRZ ;  /* 0x00000000005c7805 */ /* 0x000fe4000001ff00 */
[----:B------:R-:W-:Y:S02]  /*1a30*/  PLOP3.LUT P1, PT, PT, PT, UP0, 0x80, 0x0 ;  /* 0x000000000000781c */ /* 0x000fe40003f2f008 */
[----:B------:R-:W-:-:S11]  /*1a40*/  CS2R R20, SRZ ;  /* 0x0000000000147805 */ /* 0x000fd6000001ff00 */
[----:B------:R-:W-:Y:S05]  /*1a50*/  @!P1 BRA `(.L_x_172) ;  /* 0x000000c000609947 */ /* 0x000fea0003800000 */
[----:B------:R-:W0:Y:S01]  /*1a60*/  S2R R4, SR_TID.X ;  /* 0x0000000000047919 */ /* 0x000e220000002100 */
[----:B------:R-:W1:Y:S01]  /*1a70*/  S2UR UR6, SR_CgaCtaId ;  /* 0x00000000000679c3 */ /* 0x000e620000008800 */
[----:B------:R-:W-:Y:S02]  /*1a80*/  UMOV UR5, 0x400 ;  /* 0x0000040000057882 */ /* 0x000fe40000000000 */
[----:B-1----:R-:W-:-:S04]  /*1a90*/  ULEA UR5, UR6, UR5, 0x18 ;  /* 0x0000000506057291 */ /* 0x002fc8000f8ec03f */
[----:B------:R-:W-:Y:S01]  /*1aa0*/  UIADD3 UR5, UR5, 0x16400, URZ ;  /* 0x0001640005057890 */ /* 0x000fe2000fffe03f */
[----:B0-----:R-:W-:-:S03]  /*1ab0*/  VIADD R5, R4, 0xffffff80 ;  /* 0xffffff8004057836 */ /* 0x001fc60000000000 */
[----:B------:R-:W-:Y:S02]  /*1ac0*/  ULOP3.LUT UP0, URZ, UR5, 0x9f, URZ, 0xc0, !UPT ;  /* 0x0000009f053f7892 */ /* 0x000fe4000f80c03f */
[----:B------:R-:W-:-:S04]  /*1ad0*/  SHF.R.S32.HI R4, RZ, 0x1f, R5 ;  /* 0x0000001fff047819 */ /* 0x000fc80000011405 */
[----:B------:R-:W-:Y:S02]  /*1ae0*/  PLOP3.LUT P0, PT, PT, PT, UP0, 0x80, 0x0 ;  /* 0x000000000000781c */ /* 0x000fe40003f0f008 */
[----:B------:R-:W-:-:S04]  /*1af0*/  LEA.HI R4, R4, R5, RZ, 0x7 ;  /* 0x0000000504047211 */ /* 0x000fc800078f38ff */
[----:B------:R-:W-:-:S05]  /*1b00*/  SHF.R.S32.HI R4, RZ, 0x7, R4 ;  /* 0x00000007ff047819 */ /* 0x000fca0000011404 */
[----:B------:R-:W0:Y:S02]  /*1b10*/  SHFL.IDX PT, R0, R4, RZ, 0x1f ;  /* 0x00001fff04007589 */ /* 0x000e2400000e0000 */
[----:B0-----:R-:W-:-:S13]  /*1b20*/  R2UR UR7, R0 ;  /* 0x00000000000772ca */ /* 0x001fda00000e0000 */
[----:B------:R-:W-:Y:S02]  /*1b30*/  ULEA.HI UR4, UR7, UR7, URZ, 0x1 ;  /* 0x0000000707047291 */ /* 0x000fe4000f8f083f */
[----:B------:R-:W-:Y:S02]  /*1b40*/  IMAD.U32 R19, RZ, RZ, UR7 ;  /* 0x00000007ff137e24 */ /* 0x000fe4000f8e00ff */
        /* <DEDUP_REMOVED lines=22> */
.L_x_173:
[----:B------:R-:W2:Y:S04]  /*1cb0*/  LDL R20, [R1+0x10] ;  /* 0x0000100001147983 */ /* 0x000ea80000100800 */
[----:B------:R-:W3:Y:S01]  /*1cc0*/  LDL R21, [R1+0x68] ;  /* 0x0000680001157983 */ /* 0x000ee20000100800 */
[----:B------:R-:W0:Y:S01]  /*1cd0*/  S2UR UR5, SR_CgaCtaId ;  /* 0x00000000000579c3 */ /* 0x000e220000008800 */
[----:B------:R-:W-:Y:S02]  /*1ce0*/  UMOV UR4, 0x400 ;  /* 0x0000040000047882 */ /* 0x000fe40000000000 */
[----:B0-----:R-:W-:Y:S01]  /*1cf0*/  ULEA UR4, UR5, UR4, 0x18 ;  /* 0x0000000405047291 */ /* 0x001fe2000f8ec03f */
[----:B------:R-:W-:Y:S01]  /*1d00*/  BSSY B0, `(.L_x_174) ;  /* 0x000000b000007945 */ /* 0x000fe20003800000 */
[----:B--2---:R-:W-:-:S04]  /*1d10*/  LEA.HI R0, R20, R20, RZ, 0x1 ;  /* 0x0000001414007211 */ /* 0x004fc800078f08ff */
[----:B------:R-:W-:-:S05]  /*1d20*/  LOP3.LUT R0, R0, 0xfffffffe, RZ, 0xc0, !PT ;  /* 0xfffffffe00007812 */ /* 0x000fca00078ec0ff */
[----:B------:R-:W-:Y:S02]  /*1d30*/  IMAD.IADD R3, R20, 0x1, -R0 ;  /* 0x0000000114037824 */ /* 0x000fe400078e0a00 */
[----:B------:R-:W-:-:S03]  /*1d40*/  IMAD.U32 R0, RZ, RZ, UR4 ;  /* 0x00000004ff007e24 */ /* 0x000fc6000f8e00ff */
[----:B------:R-:W-:-:S04]  /*1d50*/  SHF.L.U32 R3, R3, 0x1f, RZ ;  /* 0x0000001f03037819 */ /* 0x000fc800000006ff */
[----:B------:R-:W0:Y:S01]  /*1d60*/  SYNCS.PHASECHK.TRANS64.TRYWAIT P1, [R0+URZ+0x34800], R3 ;  /* 0x03480003000075a7 */ /* 0x000e22000802017f */
[----:B---3--:R-:W-:-:S13]  /*1d70*/  R2UR UR6, R21 ;  /* 0x00000000150672ca */ /* 0x008fda00000e0000 */
[----:B------:R-:W-:-:S05]  /*1d80*/  IMAD.U32 R4, RZ, RZ, UR6 ;  /* 0x00000006ff047e24 */ /* 0x000fca000f8e00ff */
[----:B------:R-:W-:Y:S01]  /*1d90*/  ISETP.NE.AND P0, PT, R4, 0x3, PT ;  /* 0x000000030400780c */ /* 0x000fe20003f05270 */
[----:B0-----:R-:W-:-:S12]  /*1da0*/  @!P1 BRA `(.L_x_175) ;  /* 0x0000015400ec9947 */ /* 0x001fd80003800000 */
.L_x_336:
[----:B------:R-:W-:Y:S05]  /*1db0*/  BSYNC B0 ;  /* 0x0000000000007941 */ /* 0x000fea0003800000 */
.L_x_174:
[----:B------:R-:W-:Y:S05]  /*1dc0*/  @!P0 BRA `(.L_x_176) ;  /* 0x0000000000048947 */ /* 0x000fea0003800000 */
[----:B------:R-:W-:Y:S01]  /*1dd0*/  BPT.TRAP 0x1 ;  /* 0x000000040000795c */ /* 0x000fe20000300000 */
.L_x_176:
[----:B------:R-:W-:Y:S01]  /*1de0*/  IMAD R10, R2, 0x8, R0 ;  /* 0x00000008020a7824 */ /* 0x000fe200078e0200 */
[----:B0-----:R-:W-:-:S04]  /*1df0*/  SHF.L.U32 R3, R16, 0x1f, RZ ;  /* 0x0000001f10037819 */ /* 0x001fc800000006ff */
[----:B------:R0:W1:Y:S01]  /*1e00*/  SYNCS.PHASECHK.TRANS64.TRYWAIT P2, [R10+URZ+0x34830], R3 ;  /* 0x034830030a0075a7 */ /* 0x000062000804017f */
[----:B------:R-:W-:Y:S05]  /*1e10*/  @!P0 BRA `(.L_x_177) ;  /* 0x0000000000048947 */ /* 0x000fea0003800000 */
[----:B------:R-:W-:Y:S01]  /*1e20*/  BPT.TRAP 0x1 ;  /* 0x000000040000795c */ /* 0x000fe20000300000 */
.L_x_177:
[----:B------:R-:W2:Y:S01]  /*1e30*/  S2R R4, SR_TID.X ;  /* 0x0000000000047919 */ /* 0x000ea20000002100 */
[----:B------:R-:W-:Y:S01]  /*1e40*/  IMAD.MOV.U32 R87, RZ, RZ, RZ ;  /* 0x000000ffff577224 */ /* 0x000fe200078e00ff */
[----:B--2---:R-:W-:Y:S01]  /*1e50*/  LOP3.LUT P1, RZ, R4, 0x7f, RZ, 0xc0, !PT ;  /* 0x0000007f04ff7812 */ /* 0x004fe2000782c0ff */
[----:B-1----:R-:W-:-:S12]  /*1e60*/  @P2 BRA `(.L_x_178) ;  /* 0x0000000000082947 */ /* 0x002fd80003800000 */
[----:B------:R-:W1:Y:S02]  /*1e70*/  SYNCS.PHASECHK.TRANS64.TRYWAIT P2, [R10+URZ+0x34830], R3 ;  /* 0x034830030a0075a7 */ /* 0x000e64000804017f */
[----:B-1----:R-:W-:Y:S05]  /*1e80*/  @!P2 BRA `(.L_x_179) ;  /* 0x0000015400c8a947 */ /* 0x002fea0003800000 */
.L_x_178:
[----:B------:R-:W-:Y:S05]  /*1e90*/  WARPSYNC.ALL ;  /* 0x0000000000007948 */ /* 0x000fea0003800000 */
[----:B------:R-:W-:Y:S01]  /*1ea0*/  R2UR UR4, R0 ;  /* 0x00000000000472ca */ /* 0x000fe200000e0000 */
[----:B------:R-:W2:Y:S01]  /*1eb0*/  LDL R121, [R1+0x4] ;  /* 0x0000040001797983 */ /* 0x000ea20000100800 */
[----:B------:R-:W-:Y:S01]  /*1ec0*/  R2UR UR6, R2 ;  /* 0x00000000020672ca */ /* 0x000fe200000e0000 */
[----:B------:R-:W-:Y:S01]  /*1ed0*/  WARPGROUP.ARRIVE ;  /* 0x00000000000079c5 */ /* 0x000fe20000000000 */
[----:B------:R-:W-:Y:S01]  /*1ee0*/  UMOV UR7, 0x40000040 ;  /* 0x4000004000077882 */ /* 0x000fe20000000000 */
        /* <DEDUP_REMOVED lines=8> */
[----:B------:R-:W-:Y:S01]  /*1f70*/  UIADD3 UR4, UR4, 0x1e400, URZ ;  /* 0x0001e40004047890 */ /* 0x000fe2000fffe03f */
[----:B------:R-:W-:Y:S01]  /*1f80*/  IMAD.U32 R12, RZ, RZ, UR52 ;  /* 0x00000034ff0c7e24 */ /* 0x000fe2000f8e00ff */
[----:B------:R-:W-:Y:S01]  /*1f90*/  UMOV UR43, 0x40000040 ;  /* 0x40000040002b7882 */ /* 0x000fe20000000000 */
[----:B------:R-:W-:Y:S01]  /*1fa0*/  UMOV UR45, 0x40000040 ;  /* 0x40000040002d7882 */ /* 0x000fe20000000000 */
[----:B------:R-:W-:Y:S01]  /*1fb0*/  USHF.R.U32.HI UR4, URZ, 0x4, UR4 ;  /* 0x000000043f047899 */ /* 0x000fe20008011604 */
[----:B------:R-:W-:Y:S01]  /*1fc0*/  IMAD.U32 R9, RZ, RZ, UR45 ;  /* 0x0000002dff097e24 */ /* 0x000fe2000f8e00ff */
[----:B------:R-:W-:Y:S01]  /*1fd0*/  UMOV UR47, 0x40000040 ;  /* 0x40000040002f7882 */ /* 0x000fe20000000000 */
[----:B------:R-:W-:Y:S01]  /*1fe0*/  UMOV UR51, 0x40000040 ;  /* 0x4000004000337882 */ /* 0x000fe20000000000 */
[----:B------:R-:W-:Y:S01]  /*1ff0*/  ULOP3.LUT UR4, UR4, 0x3fff, URZ, 0xc0, !UPT ;  /* 0x00003fff04047892 */ /* 0x000fe2000f8ec03f */
[----:B------:R-:W-:Y:S01]  /*2000*/  P2R R120, PR, RZ, 0x1 ;  /* 0x00000001ff787803 */ /* 0x000fe20000000000 */
[----:B01----:R-:W-:Y:S01]  /*2010*/  @!P1 VIADD R10, R10, 0x34840 ;  /* 0x000348400a0a9836 */ /* 0x003fe20000000000 */
[----:B------:R-:W-:Y:S01]  /*2020*/  R2UR UR54, R18 ;  /* 0x00000000123672ca */ /* 0x000fe200000e0000 */
[----:B------:R-:W-:-:S02]  /*2030*/  ULOP3.LUT UR5, UR4, 0x10000, URZ, 0xfc, !UPT ;  /* 0x0001000004057892 */ /* 0x000fc4000f8efc3f */
[----:B------:R-:W-:Y:S02]  /*2040*/  ULOP3.LUT UR4, UR36, 0x10000, URZ, 0xfc, !UPT ;  /* 0x0001000024047892 */ /* 0x000fe4000f8efc3f */
[----:B------:R-:W-:Y:S02]  /*2050*/  UIMAD UR6, UR6, 0xb00, UR5 ;  /* 0x00000b00060678a4 */ /* 0x000fe4000f8e0205 */
[----:B------:R-:W-:Y:S01]  /*2060*/  IMAD.U32 R3, RZ, RZ, UR5 ;  /* 0x00000005ff037e24 */ /* 0x000fe2000f8e00ff */
[----:B------:R-:W-:Y:S01]  /*2070*/  UMOV UR5, 0x40000040 ;  /* 0x4000004000057882 */ /* 0x000fe20000000000 */
[----:B------:R-:W-:Y:S01]  /*2080*/  UIADD3 UR10, UR6, 0x80, URZ ;  /* 0x00000080060a7890 */ /* 0x000fe2000fffe03f */
[----:B------:R-:W-:Y:S01]  /*2090*/  UMOV UR8, UR4 ;  /* 0x0000000400087c82 */ /* 0x000fe20008000000 */
[----:B------:R-:W-:Y:S01]  /*20a0*/  UMOV UR9, UR5 ;  /* 0x0000000500097c82 */ /* 0x000fe20008000000 */
[----:B------:R-:W-:Y:S02]  /*20b0*/  UIADD3 UR14, UR6, 0x100, URZ ;  /* 0x00000100060e7890 */ /* 0x000fe4000fffe03f */
[----:B------:R-:W-:Y:S01]  /*20c0*/  HGMMA.64x16x16.F32.BF16 R112, gdesc[UR4], RZ, !UPT, gsb0 ;  /* 0x00200000047079f0 */ /* 0x000fe2000c0018ff */
[----:B------:R-:W-:Y:S01]  /*20d0*/  UMOV UR12, UR4 ;  /* 0x00000004000c7c82 */ /* 0x000fe20008000000 */
[----:B------:R-:W-:Y:S01]  /*20e0*/  UMOV UR13, UR5 ;  /* 0x00000005000d7c82 */ /* 0x000fe20008000000 */
[----:B------:R-:W-:Y:S01]  /*20f0*/  UIADD3 UR18, UR6, 0x180, URZ ;  /* 0x0000018006127890 */ /* 0x000fe2000fffe03f */
        /* <DEDUP_REMOVED lines=20> */
[----:B------:R-:W-:-:S02]  /*2240*/  UIADD3 UR7, UR4, 0x2, URZ ;  /* 0x0000000204077890 */ /* 0x000fc4000fffe03f */
[----:B------:R-:W-:-:S05]  /*2250*/  UIADD3 UR50, UR6, 0x604, URZ ;  /* 0x0000060406327890 */ /* 0x000fca000fffe03f */
[----:B------:R-:W-:Y:S01]  /*2260*/  UMOV UR44, UR7 ;  /* 0x00000007002c7c82 */ /* 0x000fe20008000000 */
[----:B------:R-:W-:Y:S01]  /*2270*/  UIADD3 UR7, UR4, 0x4, URZ ;  /* 0x0000000404077890 */ /* 0x000fe2000fffe03f */
[----:B------:R-:W-:Y:S01]  /*2280*/  IMAD.U32 R8, RZ, RZ, UR44 ;  /* 0x0000002cff087e24 */ /* 0x000fe2000f8e00ff */
        /* <DEDUP_REMOVED lines=10> */
[----:B------:R-:W-:Y:S02]  /*2330*/  UIADD3 UR12, UR6, 0x2, URZ ;  /* 0x00000002060c7890 */ /* 0x000fe4000fffe03f */
[----:B------:R-:W-:Y:S01]  /*2340*/  UIADD3 UR14, UR6, 0x102, URZ ;  /* 0x00000102060e7890 */ /* 0x000fe2000fffe03f */
[----:B------:R-:W-:Y:S01]  /*2350*/  UMOV UR13, UR45 ;  /* 0x0000002d000d7c82 */ /* 0x000fe20008000000 */
[----:B------:R-:W-:-:S03]  /*2360*/  UMOV UR15, 0x40000040 ;  /* 0x40000040000f7882 */ /* 0x000fc60000000000 */
[----:B------:R-:W-:Y:S01]  /*2370*/  UMOV UR46, UR12 ;  /* 0x0000000c002e7c82 */ /* 0x000fe20008000000 */
[----:B------:R-:W-:Y:S01]  /*2380*/  UMOV UR12, UR44 ;  /* 0x0000002c000c7c82 */ /* 0x000fe20008000000 */
        /* <DEDUP_REMOVED lines=14> */
[----:B--2---:R-:W-:Y:S01]  /*2470*/  IADD3 R12, R12, 0xb0, -R121 ;  /* 0x000000b00c0c7810 */ /* 0x004fe20007ffe879 */
        /* <DEDUP_REMOVED lines=57> */
[----:B------:R-:W-:Y:S02]  /*2810*/  UIADD3 UR12, UR6, 0x4, URZ ;  /* 0x00000004060c7890 */ /* 0x000fe4000fffe03f */
[----:B------:R-:W-:Y:S01]  /*2820*/  UIADD3 UR14, UR6, 0x104, URZ ;  /* 0x00000104060e7890 */ /* 0x000fe2000fffe03f */
[----:B------:R-:W-:Y:S01]  /*2830*/  UMOV UR15, 0x40000040 ;  /* 0x40000040000f7882 */ /* 0x000fe20000000000 */
[----:B------:R-:W-:Y:S02]  /*2840*/  WARPGROUP.DEPBAR.LE gsb0, 0x0 ;  /* 0x00008000000079c5 */ /* 0x000fe40000010000 */
[----:B------:R-:W-:-:S06]  /*2850*/  WARPGROUP.ARRIVE ;  /* 0x00000000000079c5 */ /* 0x000fcc0000000000 */
[----:B------:R-:W-:Y:S01]  /*2860*/  HGMMA.64x16x16.F32.BF16 R88, gdesc[UR16], R88, gsb0 ;  /* 0x00200000105879f0 */ /* 0x000fe20008001858 */
[----:B------:R-:W-:Y:S01]  /*2870*/  UMOV UR16, UR7 ;  /* 0x0000000700107c82 */ /* 0x000fe20008000000 */
[----:B------:R-:W-:Y:S01]  /*2880*/  UMOV UR17, 0x40000040 ;  /* 0x4000004000117882 */ /* 0x000fe20000000000 */
[----:B------:R-:W-:Y:S01]  /*2890*/  UMOV UR18, UR12 ;  /* 0x0000000c00127c82 */ /* 0x000fe20008000000 */
[----:B------:R-:W-:Y:S01]  /*28a0*/  UMOV UR19, 0x40000040 ;  /* 0x4000004000137882 */ /* 0x000fe20000000000 */
[----:B------:R-:W-:Y:S01]  /*28b0*/  UMOV UR44, UR16 ;  /* 0x00000010002c7c82 */ /* 0x000fe20008000000 */
[----:B------:R-:W-:Y:S01]  /*28c0*/  UMOV UR45, UR17 ;  /* 0x00000011002d7c82 */ /* 0x000fe20008000000 */
[----:B------:R-:W-:Y:S01]  /*28d0*/  UMOV UR12, UR44 ;  /* 0x0000002c000c7c82 */ /* 0x000fe20008000000 */
[----:B------:R-:W-:Y:S01]  /*28e0*/  UMOV UR13, UR45 ;  /* 0x0000002d000d7c82 */ /* 0x000fe20008000000 */
[----:B------:R-:W-:Y:S01]  /*28f0*/  IMAD.U32 R6, RZ, RZ, UR16 ;  /* 0x00000010ff067e24 */ /* 0x000fe2000f8e00ff */
[----:B------:R-:W-:Y:S01]  /*2900*/  UIADD3 UR7, UR4, 0x6, URZ ;  /* 0x0000000604077890 */ /* 0x000fe2000fffe03f */
[----:B------:R-:W-:Y:S01]  /*2910*/  IMAD.U32 R7, RZ, RZ, UR17 ;  /* 0x00000011ff077e24 */ /* 0x000fe2000f8e00ff */
[----:B------:R-:W-:-:S02]  /*2920*/  WARPGROUP.DEPBAR.LE gsb0, 0x0 ;  /* 0x00008000000079c5 */ /* 0x000fc40000010000 */
        /* <DEDUP_REMOVED lines=209> */
[----:B------:R-:W-:Y:S01]  /*3640*/  UIADD3 UR7, UR4, 0x402, URZ ;  /* 0x0000040204077890 */ /* 0x000fe2000fffe03f */
[----:B------:R-:W-:-:S02]  /*3650*/  WARPGROUP.DEPBAR.LE gsb0, 0x0 ;  /* 0x00008000000079c5 */ /* 0x000fc40000010000 */
        /* <DEDUP_REMOVED lines=14> */
[----:B------:R-:W-:Y:S01]  /*3740*/  UMOV UR13, 0x40000040 ;  /* 0x40000040000d7882 */ /* 0x000fe20000000000 */
[----:B------:R-:W-:Y:S01]  /*3750*/  UMOV UR15, 0x40000040 ;  /* 0x40000040000f7882 */ /* 0x000fe20000000000 */
[----:B------:R-:W-:Y:S01]  /*3760*/  UMOV UR44, UR12 ;  /* 0x0000000c002c7c82 */ /* 0x000fe20008000000 */
[----:B------:R-:W-:Y:S01]  /*3770*/  UMOV UR45, UR13 ;  /* 0x0000000d002d7c82 */ /* 0x000fe20008000000 */
[----:B------:R-:W-:Y:S01]  /*3780*/  UIADD3 UR7, UR4, 0x404, URZ ;  /* 0x0000040404077890 */ /* 0x000fe2000fffe03f */
        /* <DEDUP_REMOVED lines=52> */
[----:B------:R-:W-:Y:S02]  /*3ad0*/  ULDC UR11, c[0x0][0x988] ;  /* 0x00026200000b7ab9 */ /* 0x000fe40000000800 */
        /* <DEDUP_REMOVED lines=95> */
[----:B------:R-:W-:Y:S01]  /*40d0*/  ULDC UR7, c[0x0][0x9d8] ;  /* 0x0002760000077ab9 */ /* 0x000fe20000000800 */
        /* <DEDUP_REMOVED lines=32> */
[----:B------:R-:W-:Y:S01]  /*42e0*/  FMUL.FTZ R21, R117, UR7 ;  /* 0x0000000775157c20 */ /* 0x000fe20008410000 */
[----:B------:R-:W-:Y:S01]  /*42f0*/  UMOV UR23, 0x40000040 ;  /* 0x4000004000177882 */ /* 0x000fe20000000000 */
[----:B------:R-:W-:Y:S01]  /*4300*/  MUFU.TANH R13, R13 ;  /* 0x0000000d000d7308 */ /* 0x000fe20000002400 */
[----:B------:R-:W-:Y:S01]  /*4310*/  FMUL.FTZ R14, R115, UR7 ;  /* 0x00000007730e7c20 */ /* 0x000fe20008410000 */
[----:B------:R-:W-:-:S06]  /*4320*/  FMUL.FTZ R82, R118, UR7 ;  /* 0x0000000776527c20 */ /* 0x000fcc0008410000 */
[----:B------:R-:W-:Y:S08]  /*4330*/  MUFU.TANH R15, R15 ;  /* 0x0000000f000f7308 */ /* 0x000ff00000002400 */
[----:B------:R-:W0:Y:S08]  /*4340*/  MUFU.TANH R11, R11 ;  /* 0x0000000b000b7308 */ /* 0x000e300000002400 */
[----:B------:R-:W-:Y:S08]  /*4350*/  MUFU.TANH R83, R83 ;  /* 0x0000005300537308 */ /* 0x000ff00000002400 */
[----:B------:R-:W-:Y:S08]  /*4360*/  MUFU.TANH R20, R20 ;  /* 0x0000001400147308 */ /* 0x000ff00000002400 */
[----:B------:R-:W1:Y:S01]  /*4370*/  MUFU.TANH R21, R21 ;  /* 0x0000001500157308 */ /* 0x000e620000002400 */
[----:B------:R-:W-:-:S02]  /*4380*/  WARPGROUP.DEPBAR.LE gsb0, 0x0 ;  /* 0x00008000000079c5 */ /* 0x000fc40000010000 */
        /* <DEDUP_REMOVED lines=9> */
[----:B------:R-:W-:Y:S01]  /*4420*/  UMOV UR23, 0x40000040 ;  /* 0x4000004000177882 */ /* 0x000fe20000000000 */
[----:B------:R-:W-:Y:S01]  /*4430*/  FMUL.FTZ R85, R108, UR7 ;  /* 0x000000076c557c20 */ /* 0x000fe20008410000 */
[----:B------:R-:W-:Y:S01]  /*4440*/  FMUL.FTZ R106, R111, UR7 ;  /* 0x000000076f6a7c20 */ /* 0x000fe20008410000 */
[----:B------:R-:W-:-:S04]  /*4450*/  FMUL.FTZ R107, R110, UR7 ;  /* 0x000000076e6b7c20 */ /* 0x000fc80008410000 */
[----:B------:R-:W-:Y:S08]  /*4460*/  MUFU.TANH R80, R80 ;  /* 0x0000005000507308 */ /* 0x000ff00000002400 */
[----:B------:R-:W-:Y:S08]  /*4470*/  MUFU.TANH R104, R104 ;  /* 0x0000006800687308 */ /* 0x000ff00000002400 */
[----:B------:R-:W2:Y:S08]  /*4480*/  MUFU.TANH R14, R14 ;  /* 0x0000000e000e7308 */ /* 0x000eb00000002400 */
[----:B------:R-:W3:Y:S08]  /*4490*/  MUFU.TANH R82, R82 ;  /* 0x0000005200527308 */ /* 0x000ef00000002400 */
[----:B------:R-:W4:Y:S08]  /*44a0*/  MUFU.TANH R81, R81 ;  /* 0x0000005100517308 */ /* 0x000f300000002400 */
[----:B------:R-:W5:Y:S01]  /*44b0*/  MUFU.TANH R85, R85 ;  /* 0x0000005500557308 */ /* 0x000f620000002400 */
        /* <DEDUP_REMOVED lines=11> */
[----:B------:R-:W-:Y:S01]  /*4570*/  FMUL.FTZ R102, R103, UR7 ;  /* 0x0000000767667c20 */ /* 0x000fe20008410000 */
[----:B------:R-:W5:Y:S01]  /*4580*/  MUFU.TANH R84, R84 ;  /* 0x0000005400547308 */ /* 0x000f620000002400 */
[----:B------:R-:W-:-:S07]  /*4590*/  FMUL.FTZ R99, R99, UR7 ;  /* 0x0000000763637c20 */ /* 0x000fce0008410000 */
[----:B------:R-:W-:Y:S08]  /*45a0*/  MUFU.TANH R106, R106 ;  /* 0x0000006a006a7308 */ /* 0x000ff00000002400 */
[----:B------:R-:W5:Y:S08]  /*45b0*/  MUFU.TANH R105, R105 ;  /* 0x0000006900697308 */ /* 0x000f700000002400 */
[----:B------:R-:W-:Y:S08]  /*45c0*/  MUFU.TANH R108, R108 ;  /* 0x0000006c006c7308 */ /* 0x000ff00000002400 */
        /* <DEDUP_REMOVED lines=35> */
[----:B------:R-:W5:Y:S08]  /*4800*/  MUFU.TANH R98, R98 ;  /* 0x0000006200627308 */ /* 0x000f700000002400 */
[----:B------:R-:W-:Y:S08]  /*4810*/  MUFU.TANH R90, R90 ;  /* 0x0000005a005a7308 */ /* 0x000ff00000002400 */
[----:B------:R-:W5:Y:S08]  /*4820*/  MUFU.TANH R94, R94 ;  /* 0x0000005e005e7308 */ /* 0x000f700000002400 */
[----:B------:R-:W5:Y:S08]  /*4830*/  MUFU.TANH R76, R76 ;  /* 0x0000004c004c7308 */ /* 0x000f700000002400 */
        /* <DEDUP_REMOVED lines=10> */
[----:B------:R-:W5:Y:S01]  /*48e0*/  MUFU.TANH R77, R77 ;  /* 0x0000004d004d7308 */ /* 0x000f620000002400 */
[----:B------:R-:W-:Y:S01]  /*48f0*/  UMOV UR23, 0x40000040 ;  /* 0x4000004000177882 */ /* 0x000fe20000000000 */
[----:B------:R-:W-:Y:S01]  /*4900*/  FMUL.FTZ R64, R64, UR7 ;  /* 0x0000000740407c20 */ /* 0x000fe20008410000 */
[----:B------:R-:W-:Y:S01]  /*4910*/  FMUL.FTZ R65, R65, UR7 ;  /* 0x0000000741417c20 */ /* 0x000fe20008410000 */
[----:B------:R-:W-:-:S04]  /*4920*/  FMUL.FTZ R71, R71, UR7 ;  /* 0x0000000747477c20 */ /* 0x000fc80008410000 */
[----:B------:R-:W5:Y:S08]  /*4930*/  MUFU.TANH R102, R102 ;  /* 0x0000006600667308 */ /* 0x000f700000002400 */
[----:B------:R-:W-:Y:S08]  /*4940*/  MUFU.TANH R89, R89 ;  /* 0x0000005900597308 */ /* 0x000ff00000002400 */
[----:B------:R-:W5:Y:S08]  /*4950*/  MUFU.TANH R93, R93 ;  /* 0x0000005d005d7308 */ /* 0x000f700000002400 */
[----:B------:R-:W-:Y:S08]  /*4960*/  MUFU.TANH R92, R92 ;  /* 0x0000005c005c7308 */ /* 0x000ff00000002400 */
[----:B------:R-:W5:Y:S08]  /*4970*/  MUFU.TANH R95, R95 ;  /* 0x0000005f005f7308 */ /* 0x000f700000002400 */
[----:B------:R-:W5:Y:S01]  /*4980*/  MUFU.TANH R64, R64 ;  /* 0x0000004000407308 */ /* 0x000f620000002400 */
[----:B------:R-:W-:-:S02]  /*4990*/  WARPGROUP.DEPBAR.LE gsb0, 0x0 ;  /* 0x00008000000079c5 */ /* 0x000fc40000010000 */
[----:B------:R-:W-:Y:S01]  /*49a0*/  WARPGROUP.ARRIVE ;  /* 0x00000000000079c5 */ /* 0x000fe20000000000 */
[----:B------:R-:W-:Y:S01]  /*49b0*/  FMUL.FTZ R70, R57, UR7 ;  /* 0x0000000739467c20 */ /* 0x000fe20008410000 */
[----:B------:R-:W-:Y:S02]  /*49c0*/  IMAD.U32 R57, RZ, RZ, UR53 ;  /* 0x00000035ff397e24 */ /* 0x000fe4000f8e00ff */
[----:B------:R-:W-:Y:S01]  /*49d0*/  FMUL.FTZ R113, R62, UR7 ;  /* 0x000000073e717c20 */ /* 0x000fe20008410000 */
[----:B------:R-:W-:Y:S01]  /*49e0*/  FMUL.FTZ R62, R63, UR7 ;  /* 0x000000073f3e7c20 */ /* 0x000fe20008410000 */
[----:B------:R-:W-:Y:S01]  /*49f0*/  FMUL.FTZ R69, R56, UR7 ;  /* 0x0000000738457c20 */ /* 0x000fe20008410000 */
[----:B------:R-:W-:Y:S01]  /*4a00*/  HGMMA.64x16x16.F32.BF16 R48, gdesc[UR20], R48, gsb0 ;  /* 0x00200000143079f0 */ /* 0x000fe20008001830 */
[----:B------:R-:W-:Y:S01]  /*4a10*/  UIADD3 UR22, UR6, 0x986, URZ ;  /* 0x0000098606167890 */ /* 0x000fe2000fffe03f */
[----:B------:R-:W-:Y:S01]  /*4a20*/  IMAD R12, R57, -0xb0, R12 ;  /* 0xffffff50390c7824 */ /* 0x000fe200078e020c */
[----:B------:R-:W-:Y:S01]  /*4a30*/  UMOV UR23, 0x40000040 ;  /* 0x4000004000177882 */ /* 0x000fe20000000000 */
[----:B------:R-:W-:Y:S01]  /*4a40*/  FMUL.FTZ R111, R59, UR7 ;  /* 0x000000073b6f7c20 */ /* 0x000fe20008410000 */
[----:B------:R-:W-:Y:S01]  /*4a50*/  FMUL.FTZ R112, R58, UR7 ;  /* 0x000000073a707c20 */ /* 0x000fe20008410000 */
[----:B------:R-:W5:Y:S01]  /*4a60*/  MUFU.TANH R72, R72 ;  /* 0x0000004800487308 */ /* 0x000f620000002400 */
[----:B------:R-:W-:Y:S01]  /*4a70*/  ISETP.GT.AND P5, PT, R12, RZ, PT ;  /* 0x000000ff0c00720c */ /* 0x000fe20003fa4270 */
[----:B------:R-:W-:Y:S01]  /*4a80*/  FMUL.FTZ R110, R60, UR7 ;  /* 0x000000073c6e7c20 */ /* 0x000fe20008410000 */
[C---:B------:R-:W-:Y:S01]  /*4a90*/  ISETP.GT.AND P4, PT, R12.reuse, 0x1, PT ;  /* 0x000000010c00780c */ /* 0x040fe20003f84270 */
[----:B------:R-:W-:Y:S01]  /*4aa0*/  FMUL.FTZ R61, R61, UR7 ;  /* 0x000000073d3d7c20 */ /* 0x000fe20008410000 */
[C---:B------:R-:W-:Y:S01]  /*4ab0*/  ISETP.GT.AND P3, PT, R12.reuse, 0x9, PT ;  /* 0x000000090c00780c */ /* 0x040fe20003f64270 */
[----:B------:R-:W-:Y:S01]  /*4ac0*/  UIADD3 UR53, UR53, -0x2, URZ ;  /* 0xfffffffe35357890 */ /* 0x000fe2000fffe03f */
[----:B------:R-:W-:Y:S01]  /*4ad0*/  ISETP.GT.AND P2, PT, R12, 0x8, PT ;  /* 0x000000080c00780c */ /* 0x000fe20003f44270 */
[----:B------:R-:W5:Y:S01]  /*4ae0*/  MUFU.TANH R65, R65 ;  /* 0x0000004100417308 */ /* 0x000f620000002400 */
[----:B0-----:R-:W-:Y:S01]  /*4af0*/  FSEL R11, R11, -INF , P5 ;  /* 0xff8000000b0b7808 */ /* 0x001fe20002800000 */
[----:B------:R-:W-:Y:S01]  /*4b00*/  UISETP.GE.AND UP0, UPT, UR53, UR54, UPT ;  /* 0x000000363500728c */ /* 0x000fe2000bf06270 */
[----:B-1----:R-:W-:-:S02]  /*4b10*/  FSEL R68, R21, -INF , P3 ;  /* 0xff80000015447808 */ /* 0x002fc40001800000 */
[----:B------:R-:W-:Y:S02]  /*4b20*/  ISETP.GT.AND P6, PT, R12, 0x10, PT ;  /* 0x000000100c00780c */ /* 0x000fe40003fc4270 */
[----:B--2---:R-:W-:Y:S01]  /*4b30*/  FSEL R14, R14, -INF , P4 ;  /* 0xff8000000e0e7808 */ /* 0x004fe20002000000 */
[----:B------:R-:W0:Y:S01]  /*4b40*/  MUFU.TANH R67, R67 ;  /* 0x0000004300437308 */ /* 0x000e220000002400 */
[----:B------:R-:W-:-:S07]  /*4b50*/  FSEL R80, R80, -INF , P6 ;  /* 0xff80000050507808 */ /* 0x000fce0003000000 */
[----:B------:R-:W1:Y:S08]  /*4b60*/  MUFU.TANH R74, R74 ;  /* 0x0000004a004a7308 */ /* 0x000e700000002400 */
[----:B------:R-:W2:Y:S08]  /*4b70*/  MUFU.TANH R78, R78 ;  /* 0x0000004e004e7308 */ /* 0x000eb00000002400 */
[----:B------:R-:W2:Y:S01]  /*4b80*/  MUFU.TANH R73, R73 ;  /* 0x0000004900497308 */ /* 0x000ea20000002400 */
[----:B------:R-:W-:-:S02]  /*4b90*/  WARPGROUP.DEPBAR.LE gsb0, 0x0 ;  /* 0x00008000000079c5 */ /* 0x000fc40000010000 */
[----:B------:R-:W-:Y:S01]  /*4ba0*/  WARPGROUP.ARRIVE ;  /* 0x00000000000079c5 */ /* 0x000fe20000000000 */
[----:B------:R-:W-:Y:S01]  /*4bb0*/  FMUL.FTZ R63, R48, UR7 ;  /* 0x00000007303f7c20 */ /* 0x000fe20008410000 */
[----:B------:R-:W-:Y:S01]  /*4bc0*/  FMUL.FTZ R114, R49, UR7 ;  /* 0x0000000731727c20 */ /* 0x000fe20008410000 */
        /* <DEDUP_REMOVED lines=8> */
[----:B------:R-:W-:Y:S01]  /*4c50*/  FSEL R15, R83, -INF , P3 ;  /* 0xff800000530f7808 */ /* 0x000fe20001800000 */
[----:B------:R-:W-:Y:S01]  /*4c60*/  UIADD3 UR22, UR6, 0xa06, URZ ;  /* 0x00000a0606167890 */ /* 0x000fe2000fffe03f */
[----:B------:R3:W-:Y:S01]  /*4c70*/  MUFU.TANH R83, R48 ;  /* 0x0000003000537308 */ /* 0x0007e20000002400 */
[----:B------:R-:W-:Y:S01]  /*4c80*/  FSEL R51, R20, -INF , P2 ;  /* 0xff80000014337808 */ /* 0x000fe20001000000 */
[----:B------:R-:W-:Y:S01]  /*4c90*/  FMUL.FTZ R55, R55, UR7 ;  /* 0x0000000737377c20 */ /* 0x000fe20008410000 */
[----:B------:R-:W-:Y:S01]  /*4ca0*/  FSEL R21, R86, -INF , P5 ;  /* 0xff80000056157808 */ /* 0x000fe20002800000 */
[----:B------:R-:W-:Y:S01]  /*4cb0*/  UMOV UR23, 0x40000040 ;  /* 0x4000004000177882 */ /* 0x000fe20000000000 */
[----:B------:R-:W-:Y:S01]  /*4cc0*/  FSEL R20, R104, -INF , P6 ;  /* 0xff80000068147808 */ /* 0x000fe20003000000 */
[----:B------:R-:W-:Y:S01]  /*4cd0*/  FMUL.FTZ R115, R50, UR7 ;  /* 0x0000000732737c20 */ /* 0x000fe20008410000 */
[----:B------:R-:W-:Y:S01]  /*4ce0*/  ISETP.GT.AND P4, PT, R12, 0x18, PT ;  /* 0x000000180c00780c */ /* 0x000fe20003f84270 */
[----:B------:R5:W-:Y:S01]  /*4cf0*/  MUFU.TANH R86, R53 ;  /* 0x0000003500567308 */ /* 0x000be20000002400 */
[----:B---3--:R-:W-:-:S02]  /*4d00*/  FMNMX.FTZ R48, R49, R52, !PT ;  /* 0x0000003431307209 */ /* 0x008fc40007810000 */
[----:B------:R-:W-:Y:S02]  /*4d10*/  FSEL R13, R82, -INF , P2 ;  /* 0xff800000520d7808 */ /* 0x000fe40001000000 */
[----:B----4-:R-:W-:Y:S02]  /*4d20*/  FSEL R81, R81, -INF , P5 ;  /* 0xff80000051517808 */ /* 0x010fe40002800000 */
[C---:B------:R-:W-:Y:S01]  /*4d30*/  ISETP.GT.AND P2, PT, R12.reuse, 0x19, PT ;  /* 0x000000190c00780c */ /* 0x040fe20003f44270 */
[----:B------:R3:W-:Y:S01]  /*4d40*/  MUFU.TANH R104, R54 ;  /* 0x0000003600687308 */ /* 0x0007e20000002400 */
[----:B-----5:R-:W-:Y:S02]  /*4d50*/  FMNMX.FTZ R53, R51, R48, !PT ;  /* 0x0000003033357209 */ /* 0x020fe40007810000 */
[----:B------:R-:W-:Y:S02]  /*4d60*/  ISETP.GT.AND P3, PT, R12, 0x20, PT ;  /* 0x000000200c00780c */ /* 0x000fe40003f64270 */
[----:B------:R-:W-:-:S02]  /*4d70*/  FMNMX.FTZ R53, R68, R53, !PT ;  /* 0x0000003544357209 */ /* 0x000fc40007810000 */
[----:B------:R-:W-:Y:S01]  /*4d80*/  ISETP.GT.AND P5, PT, R12, 0x28, PT ;  /* 0x000000280c00780c */ /* 0x000fe20003fa4270 */
[----:B------:R-:W4:Y:S01]  /*4d90*/  MUFU.TANH R71, R71 ;  /* 0x0000004700477308 */ /* 0x000f220000002400 */
[----:B---3--:R-:W-:Y:S02]  /*4da0*/  FMNMX.FTZ R54, R80, R53, !PT ;  /* 0x0000003550367209 */ /* 0x008fe40007810000 */
[----:B------:R-:W-:Y:S02]  /*4db0*/  FSEL R85, R85, -INF , P4 ;  /* 0xff80000055557808 */ /* 0x000fe40002000000 */
[----:B------:R-:W-:Y:S02]  /*4dc0*/  FMNMX.FTZ R54, R81, R54, !PT ;  /* 0x0000003651367209 */ /* 0x000fe40007810000 */
[----:B------:R-:W-:Y:S01]  /*4dd0*/  FSEL R84, R84, -INF , P2 ;  /* 0xff80000054547808 */ /* 0x000fe20001000000 */
[----:B------:R-:W3:Y:S01]  /*4de0*/  MUFU.TANH R109, R109 ;  /* 0x0000006d006d7308 */ /* 0x000ee20000002400 */
[----:B------:R-:W-:-:S02]  /*4df0*/  FSEL R105, R105, -INF , P3 ;  /* 0xff80000069697808 */ /* 0x000fc40001800000 */
[----:B------:R-:W-:Y:S02]  /*4e00*/  ISETP.GT.AND P6, PT, R12, 0x21, PT ;  /* 0x000000210c00780c */ /* 0x000fe40003fc4270 */
[----:B------:R-:W-:Y:S02]  /*4e10*/  FSEL R98, R98, -INF , P5 ;  /* 0xff80000062627808 */ /* 0x000fe40002800000 */
[----:B------:R-:W-:Y:S01]  /*4e20*/  FSEL R96, R96, -INF , P6 ;  /* 0xff80000060607808 */ /* 0x000fe20003000000 */
[----:B------:R-:W5:Y:S01]  /*4e30*/  MUFU.TANH R66, R66 ;  /* 0x0000004200427308 */ /* 0x000f620000002400 */
[----:B------:R-:W-:Y:S02]  /*4e40*/  WARPGROUP.DEPBAR.LE gsb0, 0x0 ;  /* 0x00008000000079c5 */ /* 0x000fe40000010000 */
[----:B------:R-:W-:Y:S01]  /*4e50*/  WARPGROUP.ARRIVE ;  /* 0x00000000000079c5 */ /* 0x000fe20000000000 */
[----:B------:R-:W-:Y:S01]  /*4e60*/  FMUL.FTZ R56, R41, UR7 ;  /* 0x0000000729387c20 */ /* 0x000fe20008410000 */
[----:B------:R-:W-:Y:S01]  /*4e70*/  FMUL.FTZ R57, R42, UR7 ;  /* 0x000000072a397c20 */ /* 0x000fe20008410000 */
[----:B------:R-:W-:Y:S01]  /*4e80*/  FMUL.FTZ R59, R44, UR7 ;  /* 0x000000072c3b7c20 */ /* 0x000fe20008410000 */
[----:B------:R-:W-:Y:S01]  /*4e90*/  FSEL R41, R106, -INF , P2 ;  /* 0xff8000006a297808 */ /* 0x000fe20001000000 */
[----:B------:R-:W-:Y:S01]  /*4ea0*/  FMUL.FTZ R117, R46, UR7 ;  /* 0x000000072e757c20 */ /* 0x000fe20008410000 */
[----:B------:R-:W-:Y:S01]  /*4eb0*/  FSEL R42, R108, -INF , P3 ;  /* 0xff8000006c2a7808 */ /* 0x000fe20001800000 */
[----:B------:R-:W-:Y:S01]  /*4ec0*/  HGMMA.64x16x16.F32.BF16 R32, gdesc[UR20], R32, gsb0 ;  /* 0x00200000142079f0 */ /* 0x000fe20008001820 */
[C---:B------:R-:W-:Y:S01]  /*4ed0*/  ISETP.GT.AND P2, PT, R12.reuse, 0x30, PT ;  /* 0x000000300c00780c */ /* 0x040fe20003f44270 */
[----:B------:R-:W-:Y:S01]  /*4ee0*/  FMUL.FTZ R118, R47, UR7 ;  /* 0x000000072f767c20 */ /* 0x000fe20008410000 */
[----:B------:R-:W-:Y:S01]  /*4ef0*/  ISETP.GT.AND P3, PT, R12, 0x31, PT ;  /* 0x000000310c00780c */ /* 0x000fe20003f64270 */
[----:B------:R-:W-:Y:S01]  /*4f00*/  FMUL.FTZ R58, R43, UR7 ;  /* 0x000000072b3a7c20 */ /* 0x000fe20008410000 */
[----:B------:R-:W-:Y:S01]  /*4f10*/  FSEL R44, R101, -INF , P5 ;  /* 0xff800000652c7808 */ /* 0x000fe20002800000 */
[----:B------:R-:W-:Y:S01]  /*4f20*/  FMUL.FTZ R50, R40, UR7 ;  /* 0x0000000728327c20 */ /* 0x000fe20008410000 */
[----:B------:R0:W-:Y:S01]  /*4f30*/  MUFU.TANH R101, R55 ;  /* 0x0000003700657308 */ /* 0x0001e20000002400 */
[----:B------:R-:W-:Y:S01]  /*4f40*/  FSEL R46, R103, -INF , P2 ;  /* 0xff800000672e7808 */ /* 0x000fe20001000000 */
[----:B------:R-:W-:Y:S01]  /*4f50*/  FMUL.FTZ R60, R45, UR7 ;  /* 0x000000072d3c7c20 */ /* 0x000fe20008410000 */
[----:B------:R-:W-:Y:S01]  /*4f60*/  FSEL R100, R100, -INF , P2 ;  /* 0xff80000064647808 */ /* 0x000fe20001000000 */
[----:B------:R-:W-:Y:S01]  /*4f70*/  UIADD3 UR22, UR6, 0xa86, URZ ;  /* 0x00000a8606167890 */ /* 0x000fe2000fffe03f */
[----:B------:R-:W-:Y:S01]  /*4f80*/  FSEL R47, R91, -INF , P3 ;  /* 0xff8000005b2f7808 */ /* 0x000fe20001800000 */
[----:B------:R-:W-:Y:S01]  /*4f90*/  UMOV UR23, 0x40000040 ;  /* 0x4000004000177882 */ /* 0x000fe20000000000 */
[----:B------:R-:W-:Y:S01]  /*4fa0*/  ISETP.GT.AND P2, PT, R12, 0x41, PT ;  /* 0x000000410c00780c */ /* 0x000fe20003f44270 */
[----:B------:R1:W-:Y:S01]  /*4fb0*/  MUFU.TANH R91, R56 ;  /* 0x00000038005b7308 */ /* 0x0003e20000002400 */
[----:B0-----:R-:W-:-:S02]  /*4fc0*/  FMNMX.FTZ R55, R85, R54, !PT ;  /* 0x0000003655377209 */ /* 0x001fc40007810000 */
[----:B------:R-:W-:Y:S02]  /*4fd0*/  FSEL R54, R75, -INF , P2 ;  /* 0xff8000004b367808 */ /* 0x000fe40001000000 */
[----:B------:R-:W-:Y:S02]  /*4fe0*/  FSEL R43, R99, -INF , P6 ;  /* 0xff800000632b7808 */ /* 0x000fe40003000000 */
[----:B------:R-:W-:Y:S01]  /*4ff0*/  ISETP.GT.AND P6, PT, R12, 0x38, PT ;  /* 0x000000380c00780c */ /* 0x000fe20003fc4270 */
[----:B------:R0:W-:Y:S01]  /*5000*/  MUFU.TANH R99, R50 ;  /* 0x0000003200637308 */ /* 0x0001e20000002400 */
[----:B-1----:R-:W-:Y:S02]  /*5010*/  FMNMX.FTZ R56, R84, R55, !PT ;  /* 0x0000003754387209 */ /* 0x002fe40007810000 */
[----:B------:R-:W-:Y:S02]  /*5020*/  FSEL R82, R88, -INF , P3 ;  /* 0xff80000058527808 */ /* 0x000fe40001800000 */
[----:B------:R-:W-:-:S02]  /*5030*/  FMNMX.FTZ R75, R105, R56, !PT ;  /* 0x00000038694b7209 */ /* 0x000fc40007810000 */
[----:B------:R-:W-:Y:S01]  /*5040*/  FSEL R40, R107, -INF , P4 ;  /* 0xff8000006b287808 */ /* 0x000fe20002000000 */
[----:B------:R-:W1:Y:S01]  /*5050*/  MUFU.TANH R79, R79 ;  /* 0x0000004f004f7308 */ /* 0x000e620000002400 */
[C---:B------:R-:W-:Y:S02]  /*5060*/  ISETP.GT.AND P3, PT, R12.reuse, 0x48, PT ;  /* 0x000000480c00780c */ /* 0x040fe40003f64270 */
[----:B------:R-:W-:Y:S02]  /*5070*/  ISETP.GT.AND P4, PT, R12, 0x29, PT ;  /* 0x000000290c00780c */ /* 0x000fe40003f84270 */
[----:B------:R-:W-:Y:S02]  /*5080*/  FMNMX.FTZ R75, R96, R75, !PT ;  /* 0x0000004b604b7209 */ /* 0x000fe40007810000 */
[----:B------:R-:W-:Y:S01]  /*5090*/  FSEL R48, R94, -INF , P6 ;  /* 0xff8000005e307808 */ /* 0x000fe20003000000 */
[----:B------:R-:W1:Y:S01]  /*50a0*/  MUFU.TANH R62, R62 ;  /* 0x0000003e003e7308 */ /* 0x000e620000002400 */
[----:B------:R-:W-:-:S02]  /*50b0*/  FSEL R90, R90, -INF , P6 ;  /* 0xff8000005a5a7808 */ /* 0x000fc40003000000 */
[----:B------:R-:W-:Y:S02]  /*50c0*/  ISETP.GT.AND P6, PT, R12, 0x49, PT ;  /* 0x000000490c00780c */ /* 0x000fe40003fc4270 */
[----:B------:R-:W-:Y:S02]  /*50d0*/  FSEL R55, R76, -INF , P3 ;  /* 0xff8000004c377808 */ /* 0x000fe40001800000 */
[----:B------:R-:W-:Y:S01]  /*50e0*/  FSEL R97, R97, -INF , P4 ;  /* 0xff80000061617808 */ /* 0x000fe20002000000 */
[----:B------:R-:W1:Y:S01]  /*50f0*/  MUFU.TANH R69, R69 ;  /* 0x0000004500457308 */ /* 0x000e620000002400 */
[----:B------:R-:W-:Y:S02]  /*5100*/  FMNMX.FTZ R76, R98, R75, !PT ;  /* 0x0000004b624c7209 */ /* 0x000fe40007810000 */
[----:B------:R-:W-:Y:S02]  /*5110*/  FSEL R56, R77, -INF , P6 ;  /* 0xff8000004d387808 */ /* 0x000fe40003000000 */
[----:B------:R-:W-:Y:S01]  /*5120*/  FMNMX.FTZ R77, R97, R76, !PT ;  /* 0x0000004c614d7209 */ /* 0x000fe20007810000 */
[----:B------:R-:W-:-:S02]  /*5130*/  WARPGROUP.DEPBAR.LE gsb0, 0x0 ;  /* 0x00008000000079c5 */ /* 0x000fc40000010000 */
[----:B------:R-:W-:Y:S01]  /*5140*/  ISETP.GT.AND P5, PT, R12, 0x39, PT ;  /* 0x000000390c00780c */ /* 0x000fe20003fa4270 */
[----:B------:R-:W-:Y:S01]  /*5150*/  WARPGROUP.ARRIVE ;  /* 0x00000000000079c5 */ /* 0x000fe20000000000 */
[----:B------:R-:W-:Y:S01]  /*5160*/  FMNMX.FTZ R77, R100, R77, !PT ;  /* 0x0000004d644d7209 */ /* 0x000fe20007810000 */
[----:B------:R-:W1:Y:S01]  /*5170*/  MUFU.TANH R61, R61 ;  /* 0x0000003d003d7308 */ /* 0x000e620000002400 */
[----:B------:R-:W-:Y:S02]  /*5180*/  FSEL R45, R102, -INF , P4 ;  /* 0xff800000662d7808 */ /* 0x000fe40002000000 */
[C---:B------:R-:W-:Y:S01]  /*5190*/  ISETP.GT.AND P4, PT, R12.reuse, 0x40, PT ;  /* 0x000000400c00780c */ /* 0x040fe20003f84270 */
[----:B------:R-:W-:Y:S01]  /*51a0*/  HGMMA.64x16x16.F32.BF16 R24, gdesc[UR20], R24, gsb0 ;  /* 0x00200000141879f0 */ /* 0x000fe20008001818 */
[----:B0-----:R-:W-:Y:S02]  /*51b0*/  FSEL R50, R93, -INF , P5 ;  /* 0xff8000005d327808 */ /* 0x001fe40002800000 */
[----:B------:R-:W-:Y:S01]  /*51c0*/  FSEL R89, R89, -INF , P5 ;  /* 0xff80000059597808 */ /* 0x000fe20002800000 */
[----:B------:R2:W-:Y:S01]  /*51d0*/  MUFU.TANH R93, R58 ;  /* 0x0000003a005d7308 */ /* 0x0005e20000002400 */
[----:B------:R-:W-:-:S02]  /*51e0*/  ISETP.GT.AND P5, PT, R12, 0x50, PT ;  /* 0x000000500c00780c */ /* 0x000fc40003fa4270 */
[----:B------:R-:W-:Y:S02]  /*51f0*/  FMNMX.FTZ R77, R82, R77, !PT ;  /* 0x0000004d524d7209 */ /* 0x000fe40007810000 */
[----:B------:R-:W-:Y:S02]  /*5200*/  FSEL R53, R95, -INF , P4 ;  /* 0xff8000005f357808 */ /* 0x000fe40002000000 */
[----:B------:R-:W-:Y:S01]  /*5210*/  FSEL R92, R92, -INF , P4 ;  /* 0xff8000005c5c7808 */ /* 0x000fe20002000000 */
[----:B------:R4:W-:Y:S01]  /*5220*/  MUFU.TANH R95, R60 ;  /* 0x0000003c005f7308 */ /* 0x0009e20000002400 */
[----:B------:R-:W-:Y:S02]  /*5230*/  ISETP.GT.AND P4, PT, R12, 0x51, PT ;  /* 0x000000510c00780c */ /* 0x000fe40003f84270 */
[----:B------:R-:W-:Y:S02]  /*5240*/  FSEL R75, R64, -INF , P5 ;  /* 0xff800000404b7808 */ /* 0x000fe40002800000 */
[----:B------:R-:W-:-:S02]  /*5250*/  FMNMX.FTZ R64, R90, R77, !PT ;  /* 0x0000004d5a407209 */ /* 0x000fc40007810000 */
[----:B------:R-:W-:Y:S01]  /*5260*/  FSEL R72, R72, -INF , P2 ;  /* 0xff80000048487808 */ /* 0x000fe20001000000 */
[----:B------:R-:W0:Y:S01]  /*5270*/  MUFU.TANH R70, R70 ;  /* 0x0000004600467308 */ /* 0x000e220000002400 */
[----:B------:R-:W-:Y:S02]  /*5280*/  ISETP.GT.AND P2, PT, R12, 0x58, PT ;  /* 0x000000580c00780c */ /* 0x000fe40003f44270 */
[----:B------:R-:W-:Y:S02]  /*5290*/  FSEL R76, R65, -INF , P4 ;  /* 0xff800000414c7808 */ /* 0x000fe40002000000 */
[----:B------:R-:W-:Y:S02]  /*52a0*/  FMNMX.FTZ R65, R89, R64, !PT ;  /* 0x0000004059417209 */ /* 0x000fe40007810000 */
[----:B------:R-:W-:Y:S01]  /*52b0*/  FSEL R77, R67, -INF , P2 ;  /* 0xff800000434d7808 */ /* 0x000fe20001000000 */
[----:B------:R-:W0:Y:S01]  /*52c0*/  MUFU.TANH R110, R110 ;  /* 0x0000006e006e7308 */ /* 0x000e220000002400 */
[----:B------:R-:W-:Y:S01]  /*52d0*/  FMNMX.FTZ R67, R92, R65, !PT ;  /* 0x000000415c437209 */ /* 0x000fe20007810000 */
[----:B------:R-:W-:Y:S01]  /*52e0*/  FMUL.FTZ R65, R32, UR7 ;  /* 0x0000000720417c20 */ /* 0x000fe20008410000 */
[----:B------:R-:W-:-:S02]  /*52f0*/  FSEL R74, R74, -INF , P3 ;  /* 0xff8000004a4a7808 */ /* 0x000fc40001800000 */
[----:B------:R-:W-:Y:S02]  /*5300*/  FMNMX.FTZ R67, R72, R67, !PT ;  /* 0x0000004348437209 */ /* 0x000fe40007810000 */
[----:B--2---:R-:W-:Y:S01]  /*5310*/  FSEL R58, R78, -INF , P4 ;  /* 0xff8000004e3a7808 */ /* 0x004fe20002000000 */
[----:B------:R3:W-:Y:S01]  /*5320*/  MUFU.TANH R94, R59 ;  /* 0x0000003b005e7308 */ /* 0x0007e20000002400 */
[----:B------:R-:W-:Y:S02]  /*5330*/  FSEL R73, R73, -INF , P6 ;  /* 0xff80000049497808 */ /* 0x000fe40003000000 */
[----:B------:R-:W-:Y:S01]  /*5340*/  FMNMX.FTZ R78, R74, R67, !PT ;  /* 0x000000434a4e7209 */ /* 0x000fe20007810000 */
[----:B------:R-:W-:Y:S01]  /*5350*/  FMUL.FTZ R67, R33, UR7 ;  /* 0x0000000721437c20 */ /* 0x000fe20008410000 */
[----:B------:R-:W-:Y:S02]  /*5360*/  ISETP.GT.AND P3, PT, R12, 0x59, PT ;  /* 0x000000590c00780c */ /* 0x000fe40003f64270 */
[----:B------:R-:W-:Y:S01]  /*5370*/  FMNMX.FTZ R78, R73, R78, !PT ;  /* 0x0000004e494e7209 */ /* 0x000fe20007810000 */
[----:B------:R1:W-:Y:S01]  /*5380*/  MUFU.TANH R88, R57 ;  /* 0x0000003900587308 */ /* 0x0003e20000002400 */
[----:B----4-:R-:W-:-:S02]  /*5390*/  FSEL R60, R71, -INF , P3 ;  /* 0xff800000473c7808 */ /* 0x010fc40001800000 */
[----:B------:R-:W-:Y:S01]  /*53a0*/  FMNMX.FTZ R71, R75, R78, !PT ;  /* 0x0000004e4b477209 */ /* 0x000fe20007810000 */
[----:B------:R-:W-:Y:S01]  /*53b0*/  FMUL.FTZ R78, R34, UR7 ;  /* 0x00000007224e7c20 */ /* 0x000fe20008410000 */
[----:B---3--:R-:W-:Y:S02]  /*53c0*/  FSEL R59, R109, -INF , P2 ;  /* 0xff8000006d3b7808 */ /* 0x008fe40001000000 */
[----:B------:R-:W-:Y:S01]  /*53d0*/  FMNMX.FTZ R102, R76, R71, !PT ;  /* 0x000000474c667209 */ /* 0x000fe20007810000 */
[----:B------:R-:W2:Y:S01]  /*53e0*/  MUFU.TANH R112, R112 ;  /* 0x0000007000707308 */ /* 0x000ea20000002400 */
[C---:B------:R-:W-:Y:S01]  /*53f0*/  ISETP.GT.AND P2, PT, R12.reuse, 0x69, PT ;  /* 0x000000690c00780c */ /* 0x040fe20003f44270 */
[----:B------:R-:W-:Y:S02]  /*5400*/  WARPGROUP.DEPBAR.LE gsb0, 0x0 ;  /* 0x00008000000079c5 */ /* 0x000fe40000010000 */
[----:B------:R-:W-:Y:S01]  /*5410*/  ISETP.GT.AND P6, PT, R12, 0x60, PT ;  /* 0x000000600c00780c */ /* 0x000fe20003fc4270 */
[----:B------:R-:W-:Y:S01]  /*5420*/  FMUL.FTZ R28, R28, UR7 ;  /* 0x000000071c1c7c20 */ /* 0x000fe20008410000 */
[----:B-----5:R-:W-:Y:S01]  /*5430*/  FSEL R66, R66, -INF , P3 ;  /* 0xff80000042427808 */ /* 0x020fe20001800000 */
[----:B------:R-:W-:Y:S01]  /*5440*/  FMUL.FTZ R30, R30, UR7 ;  /* 0x000000071e1e7c20 */ /* 0x000fe20008410000 */
[----:B------:R-:W-:Y:S01]  /*5450*/  FMNMX.FTZ R71, R77, R102, !PT ;  /* 0x000000664d477209 */ /* 0x000fe20007810000 */
[----:B------:R-:W-:Y:S01]  /*5460*/  MUFU.TANH R63, R63 ;  /* 0x0000003f003f7308 */ /* 0x000fe20000002400 */
[----:B-1----:R-:W-:Y:S01]  /*5470*/  FSEL R57, R79, -INF , P5 ;  /* 0xff8000004f397808 */ /* 0x002fe20002800000 */
[----:B------:R-:W-:Y:S01]  /*5480*/  FMUL.FTZ R79, R35, UR7 ;  /* 0x00000007234f7c20 */ /* 0x000fe20008410000 */
[----:B------:R-:W-:Y:S01]  /*5490*/  FSEL R35, R62, -INF , P2 ;  /* 0xff8000003e237808 */ /* 0x000fe20001000000 */
[----:B------:R-:W-:Y:S01]  /*54a0*/  FMUL.FTZ R102, R37, UR7 ;  /* 0x0000000725667c20 */ /* 0x000fe20008410000 */
[----:B------:R-:W-:-:S02]  /*54b0*/  ISETP.GT.AND P5, PT, R12, 0x61, PT ;  /* 0x000000610c00780c */ /* 0x000fc40003fa4270 */
[----:B------:R-:W-:Y:S01]  /*54c0*/  FSEL R69, R69, -INF , P6 ;  /* 0xff80000045457808 */ /* 0x000fe20003000000 */
[----:B------:R-:W1:Y:S01]  /*54d0*/  MUFU.TANH R111, R111 ;  /* 0x0000006f006f7308 */ /* 0x000e620000002400 */
[----:B------:R-:W-:Y:S02]  /*54e0*/  FMNMX.FTZ R62, R66, R71, !PT ;  /* 0x00000047423e7209 */ /* 0x000fe40007810000 */
[----:B------:R-:W-:Y:S02]  /*54f0*/  FSEL R71, R61, -INF , P2 ;  /* 0xff8000003d477808 */ /* 0x000fe40001000000 */
[----:B------:R-:W-:Y:S02]  /*5500*/  ISETP.GT.AND P4, PT, R12, 0x68, PT ;  /* 0x000000680c00780c */ /* 0x000fe40003f84270 */
[----:B0-----:R-:W-:Y:S01]  /*5510*/  FSEL R70, R70, -INF , P5 ;  /* 0xff80000046467808 */ /* 0x001fe20002800000 */
[----:B------:R-:W0:Y:S01]  /*5520*/  MUFU.TANH R114, R114 ;  /* 0x0000007200727308 */ /* 0x000e220000002400 */
[----:B------:R-:W-:Y:S01]  /*5530*/  FMNMX.FTZ R61, R69, R62, !PT ;  /* 0x0000003e453d7209 */ /* 0x000fe20007810000 */
[----:B------:R-:W-:Y:S01]  /*5540*/  FMUL.FTZ R62, R36, UR7 ;  /* 0x00000007243e7c20 */ /* 0x000fe20008410000 */
[----:B------:R-:W-:-:S02]  /*5550*/  FSEL R110, R110, -INF , P4 ;  /* 0xff8000006e6e7808 */ /* 0x000fc40002000000 */
[----:B------:R-:W-:Y:S02]  /*5560*/  FMNMX.FTZ R61, R70, R61, !PT ;  /* 0x0000003d463d7209 */ /* 0x000fe40007810000 */
[----:B------:R-:W-:Y:S01]  /*5570*/  ISETP.GT.AND P3, PT, R12, 0x70, PT ;  /* 0x000000700c00780c */ /* 0x000fe20003f64270 */
[----:B------:R-:W3:Y:S01]  /*5580*/  MUFU.TANH R113, R113 ;  /* 0x0000007100717308 */ /* 0x000ee20000002400 */
[----:B------:R-:W-:Y:S02]  /*5590*/  FMNMX.FTZ R108, R110, R61, !PT ;  /* 0x0000003d6e6c7209 */ /* 0x000fe40007810000 */
[----:B--2---:R-:W-:Y:S02]  /*55a0*/  FSEL R32, R112, -INF , P6 ;  /* 0xff80000070207808 */ /* 0x004fe40003000000 */
[C---:B------:R-:W-:Y:S02]  /*55b0*/  ISETP.GT.AND P6, PT, R12.reuse, 0x71, PT ;  /* 0x000000710c00780c */ /* 0x040fe40003fc4270 */
[----:B------:R-:W-:Y:S01]  /*55c0*/  FMNMX.FTZ R107, R71, R108, !PT ;  /* 0x0000006c476b7209 */ /* 0x000fe20007810000 */
[----:B------:R-:W2:Y:S01]  /*55d0*/  MUFU.TANH R115, R115 ;  /* 0x0000007300737308 */ /* 0x000ea20000002400 */
[----:B-1----:R-:W-:Y:S01]  /*55e0*/  FSEL R33, R111, -INF , P5 ;  /* 0xff8000006f217808 */ /* 0x002fe20002800000 */
[----:B------:R-:W-:Y:S01]  /*55f0*/  FMUL.FTZ R111, R39, UR7 ;  /* 0x00000007276f7c20 */ /* 0x000fe20008410000 */
[----:B------:R-:W-:-:S02]  /*5600*/  ISETP.GT.AND P5, PT, R12, 0x78, PT ;  /* 0x000000780c00780c */ /* 0x000fc40003fa4270 */
[----:B0-----:R-:W-:Y:S02]  /*5610*/  FSEL R114, R114, -INF , P6 ;  /* 0xff80000072727808 */ /* 0x001fe40003000000 */
[C---:B------:R-:W-:Y:S01]  /*5620*/  ISETP.GT.AND P2, PT, R12.reuse, 0x80, PT ;  /* 0x000000800c00780c */ /* 0x040fe20003f44270 */
[----:B------:R0:W-:Y:S01]  /*5630*/  MUFU.TANH R103, R78 ;  /* 0x0000004e00677308 */ /* 0x0001e20000002400 */
[----:B---3--:R-:W-:Y:S02]  /*5640*/  FSEL R34, R113, -INF , P4 ;  /* 0xff80000071227808 */ /* 0x008fe40002000000 */
[----:B------:R-:W-:Y:S02]  /*5650*/  ISETP.GT.AND P4, PT, R12, 0x79, PT ;  /* 0x000000790c00780c */ /* 0x000fe40003f84270 */
[----:B------:R-:W-:Y:S01]  /*5660*/  FSEL R61, R104, -INF , P5 ;  /* 0xff800000683d7808 */ /* 0x000fe20002800000 */
[----:B------:R-:W-:Y:S01]  /*5670*/  FMUL.FTZ R104, R38, UR7 ;  /* 0x0000000726687c20 */ /* 0x000fe20008410000 */
[----:B------:R-:W-:Y:S01]  /*5680*/  FSEL R38, R101, -INF , P4 ;  /* 0xff80000065267808 */ /* 0x000fe20002000000 */
[----:B------:R-:W1:Y:S01]  /*5690*/  MUFU.TANH R116, R116 ;  /* 0x0000007400747308 */ /* 0x000e620000002400 */
[----:B0-----:R-:W-:Y:S01]  /*56a0*/  FSEL R78, R63, -INF , P3 ;  /* 0xff8000003f4e7808 */ /* 0x001fe20001800000 */
[----:B------:R-:W-:Y:S01]  /*56b0*/  FMUL.FTZ R101, R24, UR7 ;  /* 0x0000000718657c20 */ /* 0x000fe20008410000 */
[----:B--2---:R-:W-:-:S02]  /*56c0*/  FSEL R36, R115, -INF , P3 ;  /* 0xff80000073247808 */ /* 0x004fc40001800000 */
[----:B------:R-:W-:Y:S02]  /*56d0*/  FMNMX.FTZ R107, R78, R107, !PT ;  /* 0x0000006b4e6b7209 */ /* 0x000fe40007810000 */
[----:B------:R-:W-:Y:S01]  /*56e0*/  ISETP.GT.AND P3, PT, R12, 0x81, PT ;  /* 0x000000810c00780c */ /* 0x000fe20003f64270 */
[----:B------:R0:W-:Y:S01]  /*56f0*/  MUFU.TANH R106, R79 ;  /* 0x0000004f006a7308 */ /* 0x0001e20000002400 */
[----:B------:R-:W-:Y:S02]  /*5700*/  FSEL R24, R88, -INF , P2 ;  /* 0xff80000058187808 */ /* 0x000fe40001000000 */
[----:B------:R-:W-:-:S05]  /*5710*/  FSEL R91, R91, -INF , P3 ;  /* 0xff8000005b5b7808 */ /* 0x000fca0001800000 */
[----:B------:R2:W-:Y:S01]  /*5720*/  MUFU.TANH R63, R62 ;  /* 0x0000003e003f7308 */ /* 0x0005e20000002400 */
[----:B0-----:R-:W-:Y:S02]  /*5730*/  FSEL R79, R83, -INF , P5 ;  /* 0xff800000534f7808 */ /* 0x001fe40002800000 */
[----:B------:R-:W-:Y:S02]  /*5740*/  FSEL R83, R86, -INF , P4 ;  /* 0xff80000056537808 */ /* 0x000fe40002000000 */
[----:B------:R-:W-:Y:S02]  /*5750*/  FSEL R86, R99, -INF , P2 ;  /* 0xff80000063567808 */ /* 0x000fe40001000000 */
[----:B-1----:R-:W-:Y:S01]  /*5760*/  FSEL R37, R116, -INF , P6 ;  /* 0xff80000074257808 */ /* 0x002fe20003000000 */
[----:B------:R-:W0:Y:S01]  /*5770*/  MUFU.TANH R65, R65 ;  /* 0x0000004100417308 */ /* 0x000e220000002400 */
[----:B--2---:R-:W-:Y:S02]  /*5780*/  FMNMX.FTZ R62, R114, R107, !PT ;  /* 0x0000006b723e7209 */ /* 0x004fe40007810000 */
[----:B------:R-:W-:-:S02]  /*5790*/  ISETP.GT.AND P6, PT, R12, 0x88, PT ;  /* 0x000000880c00780c */ /* 0x000fc40003fc4270 */
[----:B------:R-:W-:Y:S02]  /*57a0*/  FMNMX.FTZ R62, R79, R62, !PT ;  /* 0x0000003e4f3e7209 */ /* 0x000fe40007810000 */
[----:B------:R-:W-:Y:S01]  /*57b0*/  ISETP.GT.AND P5, PT, R12, 0x89, PT ;  /* 0x000000890c00780c */ /* 0x000fe20003fa4270 */
[----:B------:R-:W1:Y:S01]  /*57c0*/  MUFU.TANH R67, R67 ;  /* 0x0000004300437308 */ /* 0x000e620000002400 */
[----:B------:R-:W-:Y:S02]  /*57d0*/  FMNMX.FTZ R99, R83, R62, !PT ;  /* 0x0000003e53637209 */ /* 0x000fe40007810000 */
[----:B------:R-:W-:Y:S02]  /*57e0*/  FSEL R62, R93, -INF , P3 ;  /* 0xff8000005d3e7808 */ /* 0x000fe40001800000 */
[----:B------:R-:W-:Y:S02]  /*57f0*/  FMNMX.FTZ R108, R86, R99, !PT ;  /* 0x00000063566c7209 */ /* 0x000fe40007810000 */
[----:B------:R-:W-:Y:S01]  /*5800*/  FSEL R93, R94, -INF , P6 ;  /* 0xff8000005e5d7808 */ /* 0x000fe20003000000 */
[----:B------:R-:W-:Y:S01]  /*5810*/  MUFU.TANH R117, R117 ;  /* 0x0000007500757308 */ /* 0x000fe20000002400 */
[----:B------:R-:W-:-:S02]  /*5820*/  FMNMX.FTZ R108, R91, R108, !PT ;  /* 0x0000006c5b6c7209 */ /* 0x000fc40007810000 */
[C---:B------:R-:W-:Y:S02]  /*5830*/  ISETP.GT.AND P4, PT, R12.reuse, 0x90, PT ;  /* 0x000000900c00780c */ /* 0x040fe40003f84270 */
[----:B------:R-:W-:Y:S02]  /*5840*/  FSEL R94, R95, -INF , P5 ;  /* 0xff8000005f5e7808 */ /* 0x000fe40002800000 */
[----:B------:R-:W-:Y:S01]  /*5850*/  FMNMX.FTZ R99, R93, R108, !PT ;  /* 0x0000006c5d637209 */ /* 0x000fe20007810000 */
[----:B------:R-:W2:Y:S01]  /*5860*/  MUFU.TANH R64, R118 ;  /* 0x0000007600407308 */ /* 0x000ea20000002400 */
[----:B------:R-:W-:Y:S02]  /*5870*/  ISETP.GT.AND P3, PT, R12, 0x91, PT ;  /* 0x000000910c00780c */ /* 0x000fe40003f64270 */
[----:B0-----:R-:W-:Y:S02]  /*5880*/  FSEL R95, R65, -INF , P4 ;  /* 0xff800000415f7808 */ /* 0x001fe40002000000 */
[----:B------:R-:W-:-:S02]  /*5890*/  FMNMX.FTZ R108, R94, R99, !PT ;  /* 0x000000635e6c7209 */ /* 0x000fc40007810000 */
[----:B------:R-:W-:Y:S01]  /*58a0*/  ISETP.GT.AND P2, PT, R12, 0x98, PT ;  /* 0x000000980c00780c */ /* 0x000fe20003f44270 */
[----:B------:R-:W0:Y:S01]  /*58b0*/  MUFU.TANH R102, R102 ;  /* 0x0000006600667308 */ /* 0x000e220000002400 */
[----:B-1----:R-:W-:Y:S01]  /*58c0*/  FSEL R99, R67, -INF , P3 ;  /* 0xff80000043637808 */ /* 0x002fe20001800000 */
[----:B------:R-:W-:Y:S01]  /*58d0*/  FMUL.FTZ R67, R29, UR7 ;  /* 0x000000071d437c20 */ /* 0x000fe20008410000 */
[----:B------:R-:W-:-:S04]  /*58e0*/  FMNMX.FTZ R108, R95, R108, !PT ;  /* 0x0000006c5f6c7209 */ /* 0x000fc80007810000 */
[----:B------:R-:W-:Y:S01]  /*58f0*/  FMNMX.FTZ R108, R99, R108, !PT ;  /* 0x0000006c636c7209 */ /* 0x000fe20007810000 */
[----:B------:R1:W3:Y:S01]  /*5900*/  MUFU.TANH R107, R104 ;  /* 0x00000068006b7308 */ /* 0x0002e20000002400 */
[----:B--2---:R-:W-:Y:S02]  /*5910*/  FSEL R64, R64, -INF , P5 ;  /* 0xff80000040407808 */ /* 0x004fe40002800000 */
[----:B------:R-:W-:-:S05]  /*5920*/  ISETP.GT.AND P5, PT, R12, 0xa0, PT ;  /* 0x000000a00c00780c */ /* 0x000fca0003fa4270 */
[----:B------:R2:W4:Y:S01]  /*5930*/  MUFU.TANH R88, R101 ;  /* 0x0000006500587308 */ /* 0x0005220000002400 */
[----:B-1----:R-:W-:Y:S01]  /*5940*/  FMUL.FTZ R104, R25, UR7 ;  /* 0x0000000719687c20 */ /* 0x002fe20008410000 */
[----:B------:R-:W-:Y:S02]  /*5950*/  FSEL R25, R117, -INF , P6 ;  /* 0xff80000075197808 */ /* 0x000fe40003000000 */
[----:B------:R-:W-:-:S04]  /*5960*/  ISETP.GT.AND P6, PT, R12, 0x99, PT ;  /* 0x000000990c00780c */ /* 0x000fc80003fc4270 */
[----:B------:R-:W1:Y:S01]  /*5970*/  MUFU.TANH R104, R104 ;  /* 0x0000006800687308 */ /* 0x000e620000002400 */
[----:B--2---:R-:W-:Y:S02]  /*5980*/  FSEL R101, R63, -INF , P2 ;  /* 0xff8000003f657808 */ /* 0x004fe40001000000 */
[----:B0-----:R-:W-:Y:S02]  /*5990*/  FSEL R102, R102, -INF , P6 ;  /* 0xff80000066667808 */ /* 0x001fe40003000000 */
[----:B------:R-:W-:Y:S01]  /*59a0*/  FMNMX.FTZ R29, R101, R108, !PT ;  /* 0x0000006c651d7209 */ /* 0x000fe20007810000 */
[----:B------:R-:W-:Y:S01]  /*59b0*/  FMUL.FTZ R108, R26, UR7 ;  /* 0x000000071a6c7c20 */ /* 0x000fe20008410000 */
[----:B---3--:R-:W-:Y:S01]  /*59c0*/  FSEL R63, R107, -INF , P2 ;  /* 0xff8000006b3f7808 */ /* 0x008fe20001000000 */
[----:B------:R0:W2:Y:S01]  /*59d0*/  MUFU.TANH R65, R28 ;  /* 0x0000001c00417308 */ /* 0x0000a20000002400 */
[----:B------:R-:W-:Y:S01]  /*59e0*/  ISETP.GT.AND P2, PT, R12, 0xa9, PT ;  /* 0x000000a90c00780c */ /* 0x000fe20003f44270 */
[----:B------:R-:W-:-:S06]  /*59f0*/  FMUL.FTZ R26, R31, UR7 ;  /* 0x000000071f1a7c20 */ /* 0x000fcc0008410000 */
[----:B------:R-:W3:Y:S01]  /*5a00*/  MUFU.TANH R67, R67 ;  /* 0x0000004300437308 */ /* 0x000ee20000002400 */
[----:B0-----:R-:W-:Y:S02]  /*5a10*/  FSEL R28, R103, -INF , P4 ;  /* 0xff800000671c7808 */ /* 0x001fe40002000000 */
[----:B----4-:R-:W-:Y:S02]  /*5a20*/  FSEL R103, R88, -INF , P5 ;  /* 0xff80000058677808 */ /* 0x010fe40002800000 */
[----:B------:R-:W-:Y:S02]  /*5a30*/  ISETP.GT.AND P4, PT, R12, 0xa1, PT ;  /* 0x000000a10c00780c */ /* 0x000fe40003f84270 */
[----:B------:R-:W-:Y:S01]  /*5a40*/  FMNMX.FTZ R88, R102, R29, !PT ;  /* 0x0000001d66587209 */ /* 0x000fe20007810000 */
[----:B------:R-:W0:Y:S01]  /*5a50*/  MUFU.TANH R111, R111 ;  /* 0x0000006f006f7308 */ /* 0x000e220000002400 */
[----:B------:R-:W-:Y:S02]  /*5a60*/  FSEL R29, R106, -INF , P3 ;  /* 0xff8000006a1d7808 */ /* 0x000fe40001800000 */
[----:B------:R-:W-:-:S02]  /*5a70*/  ISETP.GT.AND P3, PT, R12, 0xa8, PT ;  /* 0x000000a80c00780c */ /* 0x000fc40003f64270 */
[----:B-1----:R-:W-:Y:S02]  /*5a80*/  FSEL R104, R104, -INF , P4 ;  /* 0xff80000068687808 */ /* 0x002fe40002000000 */
[----:B------:R-:W-:Y:S01]  /*5a90*/  FMNMX.FTZ R109, R103, R88, !PT ;  /* 0x00000058676d7209 */ /* 0x000fe20007810000 */
[----:B------:R-:W1:Y:S01]  /*5aa0*/  MUFU.TANH R108, R108 ;  /* 0x0000006c006c7308 */ /* 0x000e620000002400 */
[----:B--2---:R-:W-:Y:S02]  /*5ab0*/  FSEL R106, R65, -INF , P3 ;  /* 0xff800000416a7808 */ /* 0x004fe40001800000 */
[----:B------:R-:W-:Y:S02]  /*5ac0*/  FMNMX.FTZ R109, R104, R109, !PT ;  /* 0x0000006d686d7209 */ /* 0x000fe40007810000 */
[----:B---3--:R-:W-:Y:S02]  /*5ad0*/  FSEL R12, R67, -INF , P2 ;  /* 0xff800000430c7808 */ /* 0x008fe40001000000 */
[----:B------:R-:W-:Y:S01]  /*5ae0*/  FMNMX.FTZ R109, R106, R109, !PT ;  /* 0x0000006d6a6d7209 */ /* 0x000fe20007810000 */
[----:B------:R-:W2:Y:S01]  /*5af0*/  MUFU.TANH R30, R30 ;  /* 0x0000001e001e7308 */ /* 0x000ea20000002400 */
[----:B0-----:R-:W-:-:S02]  /*5b00*/  FSEL R111, R111, -INF , P6 ;  /* 0xff8000006f6f7808 */ /* 0x001fc40003000000 */
[----:B------:R-:W-:-:S05]  /*5b10*/  FMNMX.FTZ R109, R12, R109, !PT ;  /* 0x0000006d0c6d7209 */ /* 0x000fca0007810000 */
[----:B------:R-:W0:Y:S01]  /*5b20*/  SHFL.BFLY PT, R88, R109, 0x2, 0x1f ;  /* 0x0c401f006d587f89 */ /* 0x000e2200000e0000 */
[----:B------:R-:W3:Y:S01]  /*5b30*/  MUFU.TANH R26, R26 ;  /* 0x0000001a001a7308 */ /* 0x000ee20000002400 */
[----:B-1----:R-:W-:Y:S02]  /*5b40*/  FSEL R108, R108, -INF , P5 ;  /* 0xff8000006c6c7808 */ /* 0x002fe40002800000 */
[----:B--2---:R-:W-:Y:S02]  /*5b50*/  FSEL R30, R30, -INF , P3 ;  /* 0xff8000001e1e7808 */ /* 0x004fe40001800000 */
[----:B---3--:R-:W-:Y:S02]  /*5b60*/  FSEL R26, R26, -INF , P2 ;  /* 0xff8000001a1a7808 */ /* 0x008fe40001000000 */
[----:B0-----:R-:W-:Y:S01]  /*5b70*/  FMNMX.FTZ R65, R109, R88, !PT ;  /* 0x000000586d417209 */ /* 0x001fe20007810000 */
[----:B------:R-:W-:-:S04]  /*5b80*/  FMUL.FTZ R109, R27, UR7 ;  /* 0x000000071b6d7c20 */ /* 0x000fc80008410000 */
[----:B------:R-:W0:Y:S02]  /*5b90*/  SHFL.BFLY PT, R88, R65, 0x1, 0x1f ;  /* 0x0c201f0041587f89 */ /* 0x000e2400000e0000 */
[----:B------:R-:W1:Y:S02]  /*5ba0*/  MUFU.TANH R109, R109 ;  /* 0x0000006d006d7308 */ /* 0x000e640000002400 */
[----:B-1----:R-:W-:Y:S02]  /*5bb0*/  FSEL R109, R109, -INF , P4 ;  /* 0xff8000006d6d7808 */ /* 0x002fe40002000000 */
[----:B0-----:R-:W-:-:S04]  /*5bc0*/  FMNMX.FTZ R88, R65, R88, !PT ;  /* 0x0000005841587209 */ /* 0x001fc80007810000 */
[C---:B------:R-:W-:Y:S01]  /*5bd0*/  FSETP.NEU.FTZ.AND P0, PT, R88.reuse, -INF , PT ;  /* 0xff8000005800780b */ /* 0x040fe20003f1d000 */
[----:B------:R-:W-:-:S05]  /*5be0*/  FMUL.FTZ R107, R88, UR11 ;  /* 0x0000000b586b7c20 */ /* 0x000fca0008410000 */
[----:B------:R-:W-:Y:S02]  /*5bf0*/  FSEL R107, R107, RZ, P0 ;  /* 0x000000ff6b6b7208 */ /* 0x000fe40000000000 */
[----:B------:R-:W-:-:S03]  /*5c00*/  ISETP.NE.AND P0, PT, R120, RZ, PT ;  /* 0x000000ff7800720c */ /* 0x000fc60003f05270 */
[--C-:B------:R-:W-:Y:S01]  /*5c10*/  FFMA.FTZ R27, R52, UR11, -R107.reuse ;  /* 0x0000000b341b7c23 */ /* 0x100fe2000801086b */
[----:B------:R-:W-:Y:S01]  /*5c20*/  FMNMX.FTZ R52, R11, R14, !PT ;  /* 0x0000000e0b347209 */ /* 0x000fe20007810000 */
[--C-:B------:R-:W-:Y:S01]  /*5c30*/  FFMA.FTZ R39, R81, UR11, -R107.reuse ;  /* 0x0000000b51277c23 */ /* 0x100fe2000801086b */
[--C-:B------:R-:W-:Y:S01]  /*5c40*/  FFMA.FTZ R182, R85, UR11, -R107.reuse ;  /* 0x0000000b55b67c23 */ /* 0x100fe2000801086b */
[--C-:B------:R-:W-:Y:S01]  /*5c50*/  FFMA.FTZ R198, R77, UR11, -R107.reuse ;  /* 0x0000000b4dc67c23 */ /* 0x100fe2000801086b */
[----:B------:R-:W-:Y:S01]  /*5c60*/  FMNMX.FTZ R52, R13, R52, !PT ;  /* 0x000000340d347209 */ /* 0x000fe20007810000 */
[--C-:B------:R-:W-:Y:S01]  /*5c70*/  FFMA.FTZ R176, R49, UR11, -R107.reuse ;  /* 0x0000000b31b07c23 */ /* 0x100fe2000801086b */
[--C-:B------:R-:W-:Y:S01]  /*5c80*/  FFMA.FTZ R178, R51, UR11, -R107.reuse ;  /* 0x0000000b33b27c23 */ /* 0x100fe2000801086b */
[----:B------:R-:W-:Y:S01]  /*5c90*/  MUFU.EX2 R27, R27 ;  /* 0x0000001b001b7308 */ /* 0x000fe20000000800 */
[----:B------:R-:W-:Y:S01]  /*5ca0*/  FMNMX.FTZ R65, R15, R52, !PT ;  /* 0x000000340f417209 */ /* 0x000fe20007810000 */
[--C-:B------:R-:W-:Y:S01]  /*5cb0*/  FFMA.FTZ R31, R68, UR11, -R107.reuse ;  /* 0x0000000b441f7c23 */ /* 0x100fe2000801086b */
[--C-:B------:R-:W-:Y:S01]  /*5cc0*/  FFMA.FTZ R216, R103, UR11, -R107.reuse ;  /* 0x0000000b67d87c23 */ /* 0x100fe2000801086b */
[--C-:B------:R-:W-:Y:S01]  /*5cd0*/  FFMA.FTZ R180, R80, UR11, -R107.reuse ;  /* 0x0000000b50b47c23 */ /* 0x100fe2000801086b */
[----:B------:R-:W-:Y:S01]  /*5ce0*/  FMNMX.FTZ R52, R20, R65, !PT ;  /* 0x0000004114347209 */ /* 0x000fe20007810000 */
[--C-:B------:R-:W-:Y:S01]  /*5cf0*/  FFMA.FTZ R49, R84, UR11, -R107.reuse ;  /* 0x0000000b54317c23 */ /* 0x100fe2000801086b */
[--C-:B------:R-:W-:Y:S01]  /*5d00*/  FFMA.FTZ R214, R101, UR11, -R107.reuse ;  /* 0x0000000b65d67c23 */ /* 0x100fe2000801086b */
[----:B------:R-:W0:Y:S01]  /*5d10*/  MUFU.EX2 R176, R176 ;  /* 0x000000b000b07308 */ /* 0x000e220000000800 */
[----:B------:R-:W-:Y:S01]  /*5d20*/  FMNMX.FTZ R67, R21, R52, !PT ;  /* 0x0000003415437209 */ /* 0x000fe20007810000 */
[--C-:B------:R-:W-:Y:S01]  /*5d30*/  FFMA.FTZ R101, R12, UR11, -R107.reuse ;  /* 0x0000000b0c657c23 */ /* 0x100fe2000801086b */
[--C-:B------:R-:W-:Y:S01]  /*5d40*/  FFMA.FTZ R184, R105, UR11, -R107.reuse ;  /* 0x0000000b69b87c23 */ /* 0x100fe2000801086b */
[--C-:B------:R-:W-:Y:S01]  /*5d50*/  FFMA.FTZ R51, R96, UR11, -R107.reuse ;  /* 0x0000000b60337c23 */ /* 0x100fe2000801086b */
[----:B------:R-:W-:Y:S01]  /*5d60*/  FMNMX.FTZ R52, R40, R67, !PT ;  /* 0x0000004328347209 */ /* 0x000fe20007810000 */
[--C-:B------:R-:W-:Y:S01]  /*5d70*/  FFMA.FTZ R186, R98, UR11, -R107.reuse ;  /* 0x0000000b62ba7c23 */ /* 0x100fe2000801086b */
[--C-:B------:R-:W-:Y:S01]  /*5d80*/  FFMA.FTZ R65, R97, UR11, -R107.reuse ;  /* 0x0000000b61417c23 */ /* 0x100fe2000801086b */
[----:B------:R-:W1:Y:S01]  /*5d90*/  MUFU.EX2 R178, R178 ;  /* 0x000000b200b27308 */ /* 0x000e620000000800 */
[----:B------:R-:W-:Y:S01]  /*5da0*/  FMNMX.FTZ R67, R41, R52, !PT ;  /* 0x0000003429437209 */ /* 0x000fe20007810000 */
[--C-:B------:R-:W-:Y:S01]  /*5db0*/  FFMA.FTZ R188, R100, UR11, -R107.reuse ;  /* 0x0000000b64bc7c23 */ /* 0x100fe2000801086b */
[--C-:B------:R-:W-:Y:S01]  /*5dc0*/  FFMA.FTZ R190, R90, UR11, -R107.reuse ;  /* 0x0000000b5abe7c23 */ /* 0x100fe2000801086b */
[--C-:B------:R-:W-:Y:S01]  /*5dd0*/  FFMA.FTZ R192, R92, UR11, -R107.reuse ;  /* 0x0000000b5cc07c23 */ /* 0x100fe2000801086b */
[----:B------:R-:W-:Y:S01]  /*5de0*/  FMNMX.FTZ R52, R42, R67, !PT ;  /* 0x000000432a347209 */ /* 0x000fe20007810000 */
[--C-:B------:R-:W-:Y:S01]  /*5df0*/  FFMA.FTZ R67, R82, UR11, -R107.reuse ;  /* 0x0000000b52437c23 */ /* 0x100fe2000801086b */
[--C-:B------:R-:W-:Y:S01]  /*5e00*/  FFMA.FTZ R72, R72, UR11, -R107.reuse ;  /* 0x0000000b48487c23 */ /* 0x100fe2000801086b */
[----:B------:R-:W2:Y:S01]  /*5e10*/  MUFU.EX2 R31, R31 ;  /* 0x0000001f001f7308 */ /* 0x000ea20000000800 */
[----:B------:R-:W-:Y:S01]  /*5e20*/  FMNMX.FTZ R81, R43, R52, !PT ;  /* 0x000000342b517209 */ /* 0x000fe20007810000 */
[--C-:B------:R-:W-:Y:S01]  /*5e30*/  FFMA.FTZ R194, R74, UR11, -R107.reuse ;  /* 0x0000000b4ac27c23 */ /* 0x100fe2000801086b */
[--C-:B------:R-:W-:Y:S01]  /*5e40*/  FFMA.FTZ R73, R73, UR11, -R107.reuse ;  /* 0x0000000b49497c23 */ /* 0x100fe2000801086b */
[--C-:B------:R-:W-:Y:S01]  /*5e50*/  FFMA.FTZ R196, R75, UR11, -R107.reuse ;  /* 0x0000000b4bc47c23 */ /* 0x100fe2000801086b */
[----:B------:R-:W-:Y:S01]  /*5e60*/  FMNMX.FTZ R52, R44, R81, !PT ;  /* 0x000000512c347209 */ /* 0x000fe20007810000 */
[--C-:B------:R-:W-:Y:S01]  /*5e70*/  FFMA.FTZ R75, R76, UR11, -R107.reuse ;  /* 0x0000000b4c4b7c23 */ /* 0x100fe2000801086b */
[--C-:B------:R-:W-:Y:S01]  /*5e80*/  FFMA.FTZ R200, R69, UR11, -R107.reuse ;  /* 0x0000000b45c87c23 */ /* 0x100fe2000801086b */
[----:B------:R-:W3:Y:S01]  /*5e90*/  MUFU.EX2 R180, R180 ;  /* 0x000000b400b47308 */ /* 0x000ee20000000800 */
[----:B------:R-:W-:Y:S01]  /*5ea0*/  FMNMX.FTZ R81, R45, R52, !PT ;  /* 0x000000342d517209 */ /* 0x000fe20007810000 */
[--C-:B------:R-:W-:Y:S01]  /*5eb0*/  FFMA.FTZ R69, R70, UR11, -R107.reuse ;  /* 0x0000000b46457c23 */ /* 0x100fe2000801086b */
[--C-:B------:R-:W-:Y:S01]  /*5ec0*/  FFMA.FTZ R202, R110, UR11, -R107.reuse ;  /* 0x0000000b6eca7c23 */ /* 0x100fe2000801086b */
[--C-:B------:R-:W-:Y:S01]  /*5ed0*/  FFMA.FTZ R71, R71, UR11, -R107.reuse ;  /* 0x0000000b47477c23 */ /* 0x100fe2000801086b */
[----:B------:R-:W-:Y:S01]  /*5ee0*/  FMNMX.FTZ R52, R46, R81, !PT ;  /* 0x000000512e347209 */ /* 0x000fe20007810000 */
[--C-:B------:R-:W-:Y:S01]  /*5ef0*/  FFMA.FTZ R81, R89, UR11, -R107.reuse ;  /* 0x0000000b59517c23 */ /* 0x100fe2000801086b */
[--C-:B------:R-:W-:Y:S01]  /*5f00*/  FFMA.FTZ R204, R78, UR11, -R107.reuse ;  /* 0x0000000b4ecc7c23 */ /* 0x100fe2000801086b */
[----:B------:R-:W4:Y:S01]  /*5f10*/  MUFU.EX2 R39, R39 ;  /* 0x0000002700277308 */ /* 0x000f220000000800 */
[----:B------:R-:W-:Y:S01]  /*5f20*/  FMNMX.FTZ R85, R47, R52, !PT ;  /* 0x000000342f557209 */ /* 0x000fe20007810000 */
[--C-:B------:R-:W-:Y:S01]  /*5f30*/  FFMA.FTZ R97, R114, UR11, -R107.reuse ;  /* 0x0000000b72617c23 */ /* 0x100fe2000801086b */
[--C-:B------:R-:W-:Y:S01]  /*5f40*/  FFMA.FTZ R206, R79, UR11, -R107.reuse ;  /* 0x0000000b4fce7c23 */ /* 0x100fe2000801086b */
[--C-:B------:R-:W-:Y:S01]  /*5f50*/  FFMA.FTZ R79, R83, UR11, -R107.reuse ;  /* 0x0000000b534f7c23 */ /* 0x100fe2000801086b */
[----:B------:R-:W-:Y:S01]  /*5f60*/  FMNMX.FTZ R85, R48, R85, !PT ;  /* 0x0000005530557209 */ /* 0x000fe20007810000 */
[--C-:B------:R-:W-:Y:S01]  /*5f70*/  FFMA.FTZ R208, R86, UR11, -R107.reuse ;  /* 0x0000000b56d07c23 */ /* 0x100fe2000801086b */
[--C-:B------:R-:W-:Y:S01]  /*5f80*/  FFMA.FTZ R83, R91, UR11, -R107.reuse ;  /* 0x0000000b5b537c23 */ /* 0x100fe2000801086b */
[----:B------:R-:W5:Y:S01]  /*5f90*/  MUFU.EX2 R182, R182 ;  /* 0x000000b600b67308 */ /* 0x000f620000000800 */
        /* <DEDUP_REMOVED lines=10> */
[----:B------:R-:W-:Y:S01]  /*6040*/  FFMA.FTZ R218, R106, UR11, -R107 ;  /* 0x0000000b6ada7c23 */ /* 0x000fe2000801086b */
[--C-:B------:R-:W-:Y:S01]  /*6050*/  IMAD.MOV.U32 R86, RZ, RZ, R87.reuse ;  /* 0x000000ffff567224 */ /* 0x100fe200078e0057 */
[----:B------:R-:W-:Y:S01]  /*6060*/  FMNMX.FTZ R89, R55, R52, !PT ;  /* 0x0000003437597209 */ /* 0x000fe20007810000 */
[--C-:B------:R-:W-:Y:S01]  /*6070*/  IMAD.MOV.U32 R84, RZ, RZ, R87.reuse ;  /* 0x000000ffff547224 */ /* 0x100fe200078e0057 */
[----:B------:R-:W-:Y:S01]  /*6080*/  MOV R82, R87 ;  /* 0x0000005700527202 */ /* 0x000fe20000000f00 */
[----:B------:R-:W5:Y:S01]  /*6090*/  MUFU.EX2 R184, R184 ;  /* 0x000000b800b87308 */ /* 0x000f620000000800 */
[----:B------:R-:W-:Y:S01]  /*60a0*/  FMNMX.FTZ R52, R56, R89, !PT ;  /* 0x0000005938347209 */ /* 0x000fe20007810000 */
[----:B------:R-:W-:-:S02]  /*60b0*/  IMAD.MOV.U32 R80, RZ, RZ, R87 ;  /* 0x000000ffff507224 */ /* 0x000fc400078e0057 */
[--C-:B------:R-:W-:Y:S01]  /*60c0*/  IMAD.MOV.U32 R78, RZ, RZ, R87.reuse ;  /* 0x000000ffff4e7224 */ /* 0x100fe200078e0057 */
[----:B------:R-:W-:Y:S01]  /*60d0*/  FMNMX.FTZ R89, R57, R52, !PT ;  /* 0x0000003439597209 */ /* 0x000fe20007810000 */
[--C-:B------:R-:W-:Y:S02]  /*60e0*/  IMAD.MOV.U32 R76, RZ, RZ, R87.reuse ;  /* 0x000000ffff4c7224 */ /* 0x100fe400078e0057 */
[----:B------:R-:W-:Y:S01]  /*60f0*/  MUFU.EX2 R51, R51 ;  /* 0x0000003300337308 */ /* 0x000fe20000000800 */
[----:B------:R-:W-:Y:S01]  /*6100*/  FMNMX.FTZ R52, R58, R89, !PT ;  /* 0x000000593a347209 */ /* 0x000fe20007810000 */
[--C-:B------:R-:W-:Y:S02]  /*6110*/  IMAD.MOV.U32 R74, RZ, RZ, R87.reuse ;  /* 0x000000ffff4a7224 */ /* 0x100fe400078e0057 */
[--C-:B------:R-:W-:Y:S01]  /*6120*/  IMAD.MOV.U32 R70, RZ, RZ, R87.reuse ;  /* 0x000000ffff467224 */ /* 0x100fe200078e0057 */
[----:B------:R-:W-:Y:S01]  /*6130*/  FMNMX.FTZ R89, R59, R52, !PT ;  /* 0x000000343b597209 */ /* 0x000fe20007810000 */
[----:B------:R-:W-:-:S02]  /*6140*/  IMAD.MOV.U32 R68, RZ, RZ, R87 ;  /* 0x000000ffff447224 */ /* 0x000fc400078e0057 */
        /* <DEDUP_REMOVED lines=8> */
[----:B------:R-:W-:Y:S01]  /*61d0*/  FMNMX.FTZ R52, R36, R77, !PT ;  /* 0x0000004d24347209 */ /* 0x000fe20007810000 */
[----:B------:R-:W-:Y:S01]  /*61e0*/  FFMA.FTZ R77, R66, UR11, -R107 ;  /* 0x0000000b424d7c23 */ /* 0x000fe2000801086b */
[----:B------:R-:W-:Y:S01]  /*61f0*/  IMAD.MOV.U32 R66, RZ, RZ, R87 ;  /* 0x000000ffff427224 */ /* 0x000fe200078e0057 */
        /* <DEDUP_REMOVED lines=12> */
[----:B------:R0:W-:Y:S01]  /*62c0*/  MUFU.EX2 R85, R72 ;  /* 0x0000004800557308 */ /* 0x0001e20000000800 */
[----:B------:R-:W-:-:S04]  /*62d0*/  FMNMX.FTZ R52, R29, R52, !PT ;  /* 0x000000341d347209 */ /* 0x000fc80007810000 */
[----:B------:R-:W-:-:S03]  /*62e0*/  FMNMX.FTZ R52, R63, R52, !PT ;  /* 0x000000343f347209 */ /* 0x000fc60007810000 */
[----:B------:R-:W-:Y:S01]  /*62f0*/  MUFU.EX2 R194, R194 ;  /* 0x000000c200c27308 */ /* 0x000fe20000000800 */
[----:B------:R-:W-:Y:S01]  /*6300*/  FMNMX.FTZ R89, R111, R52, !PT ;  /* 0x000000346f597209 */ /* 0x000fe20007810000 */
[----:B0-----:R-:W-:-:S03]  /*6310*/  IMAD.MOV.U32 R72, RZ, RZ, R87 ;  /* 0x000000ffff487224 */ /* 0x001fc600078e0057 */
[----:B------:R-:W-:-:S03]  /*6320*/  FMNMX.FTZ R52, R108, R89, !PT ;  /* 0x000000596c347209 */ /* 0x000fc60007810000 */
[----:B------:R-:W-:Y:S01]  /*6330*/  MUFU.EX2 R73, R73 ;  /* 0x0000004900497308 */ /* 0x000fe20000000800 */
[----:B------:R-:W-:-:S04]  /*6340*/  FMNMX.FTZ R89, R109, R52, !PT ;  /* 0x000000346d597209 */ /* 0x000fc80007810000 */
[----:B------:R-:W-:-:S03]  /*6350*/  FMNMX.FTZ R89, R30, R89, !PT ;  /* 0x000000591e597209 */ /* 0x000fc60007810000 */
[----:B------:R-:W-:Y:S01]  /*6360*/  MUFU.EX2 R196, R196 ;  /* 0x000000c400c47308 */ /* 0x000fe20000000800 */
[----:B------:R-:W-:-:S05]  /*6370*/  FMNMX.FTZ R89, R26, R89, !PT ;  /* 0x000000591a597209 */ /* 0x000fca0007810000 */
[----:B------:R-:W0:Y:S02]  /*6380*/  SHFL.BFLY PT, R52, R89, 0x2, 0x1f ;  /* 0x0c401f0059347f89 */ /* 0x000e2400000e0000 */
[----:B------:R-:W-:Y:S08]  /*6390*/  MUFU.EX2 R75, R75 ;  /* 0x0000004b004b7308 */ /* 0x000ff00000000800 */
[----:B------:R-:W-:Y:S08]  /*63a0*/  MUFU.EX2 R198, R198 ;  /* 0x000000c600c67308 */ /* 0x000ff00000000800 */
[----:B------:R-:W-:Y:S01]  /*63b0*/  MUFU.EX2 R77, R77 ;  /* 0x0000004d004d7308 */ /* 0x000fe20000000800 */
[----:B0-----:R-:W-:-:S07]  /*63c0*/  FMNMX.FTZ R52, R89, R52, !PT ;  /* 0x0000003459347209 */ /* 0x001fce0007810000 */
[----:B------:R-:W-:Y:S01]  /*63d0*/  MUFU.EX2 R200, R200 ;  /* 0x000000c800c87308 */ /* 0x000fe20000000800 */
[----:B------:R-:W0:Y:S07]  /*63e0*/  SHFL.BFLY PT, R89, R52, 0x1, 0x1f ;  /* 0x0c201f0034597f89 */ /* 0x000e2e00000e0000 */
[----:B------:R-:W-:Y:S08]  /*63f0*/  MUFU.EX2 R69, R69 ;  /* 0x0000004500457308 */ /* 0x000ff00000000800 */
[----:B------:R-:W-:Y:S08]  /*6400*/  MUFU.EX2 R202, R202 ;  /* 0x000000ca00ca7308 */ /* 0x000ff00000000800 */
[----:B------:R-:W-:Y:S01]  /*6410*/  MUFU.EX2 R71, R71 ;  /* 0x0000004700477308 */ /* 0x000fe20000000800 */
[----:B0-----:R-:W-:-:S04]  /*6420*/  FMNMX.FTZ R89, R52, R89, !PT ;  /* 0x0000005934597209 */ /* 0x001fc80007810000 */
[C---:B------:R-:W-:Y:S01]  /*6430*/  FSETP.NEU.FTZ.AND P2, PT, R89.reuse, -INF , PT ;  /* 0xff8000005900780b */ /* 0x040fe20003f5d000 */
[----:B------:R-:W-:Y:S02]  /*6440*/  FMUL.FTZ R103, R89, UR11 ;  /* 0x0000000b59677c20 */ /* 0x000fe40008410000 */
[----:B------:R-:W-:Y:S03]  /*6450*/  MUFU.EX2 R204, R204 ;  /* 0x000000cc00cc7308 */ /* 0x000fe60000000800 */
[----:B------:R-:W-:Y:S02]  /*6460*/  FSEL R103, R103, RZ, P2 ;  /* 0x000000ff67677208 */ /* 0x000fe40001000000 */
[----:B------:R-:W-:-:S03]  /*6470*/  PLOP3.LUT P2, PT, PT, PT, UP0, 0x80, 0x0 ;  /* 0x000000000000781c */ /* 0x000fc60003f4f008 */
[----:B------:R-:W-:Y:S01]  /*6480*/  MUFU.EX2 R97, R97 ;  /* 0x0000006100617308 */ /* 0x000fe20000000800 */
[----:B------:R-:W-:Y:S01]  /*6490*/  FFMA.FTZ R177, R11, UR11, -R103 ;  /* 0x0000000b0bb17c23 */ /* 0x000fe20008010867 */
[----:B------:R-:W-:Y:S01]  /*64a0*/  FADD.FTZ R11, R176, R27 ;  /* 0x0000001bb00b7221 */ /* 0x000fe20000010000 */
[--C-:B------:R-:W-:Y:S01]  /*64b0*/  FFMA.FTZ R12, R14, UR11, -R103.reuse ;  /* 0x0000000b0e0c7c23 */ /* 0x100fe20008010867 */
[--C-:B------:R-:W-:Y:S01]  /*64c0*/  FFMA.FTZ R179, R13, UR11, -R103.reuse ;  /* 0x0000000b0db37c23 */ /* 0x100fe20008010867 */
[----:B------:R-:W-:Y:S01]  /*64d0*/  FFMA.FTZ R52, R15, UR11, -R103 ;  /* 0x0000000b0f347c23 */ /* 0x000fe20008010867 */
[----:B-1----:R-:W-:Y:S01]  /*64e0*/  FADD.FTZ R14, R178, R11 ;  /* 0x0000000bb20e7221 */ /* 0x002fe20000010000 */
[--C-:B------:R-:W-:Y:S01]  /*64f0*/  FFMA.FTZ R181, R20, UR11, -R103.reuse ;  /* 0x0000000b14b57c23 */ /* 0x100fe20008010867 */
[----:B------:R-:W-:Y:S01]  /*6500*/  MUFU.EX2 R177, R177 ;  /* 0x000000b100b17308 */ /* 0x000fe20000000800 */
[--C-:B------:R-:W-:Y:S01]  /*6510*/  FFMA.FTZ R20, R21, UR11, -R103.reuse ;  /* 0x0000000b15147c23 */ /* 0x100fe20008010867 */
[----:B--2---:R-:W-:Y:S01]  /*6520*/  FADD.FTZ R11, R31, R14 ;  /* 0x0000000e1f0b7221 */ /* 0x004fe20000010000 */
[--C-:B------:R-:W-:Y:S01]  /*6530*/  FFMA.FTZ R183, R40, UR11, -R103.reuse ;  /* 0x0000000b28b77c23 */ /* 0x100fe20008010867 */
[--C-:B------:R-:W-:Y:S01]  /*6540*/  FFMA.FTZ R201, R32, UR11, -R103.reuse ;  /* 0x0000000b20c97c23 */ /* 0x100fe20008010867 */
[----:B------:R-:W-:Y:S01]  /*6550*/  FFMA.FTZ R191, R48, UR11, -R103 ;  /* 0x0000000b30bf7c23 */ /* 0x000fe20008010867 */
[----:B---3--:R-:W-:Y:S01]  /*6560*/  FADD.FTZ R14, R180, R11 ;  /* 0x0000000bb40e7221 */ /* 0x008fe20000010000 */
[--C-:B------:R-:W-:Y:S01]  /*6570*/  FFMA.FTZ R40, R41, UR11, -R103.reuse ;  /* 0x0000000b29287c23 */ /* 0x100fe20008010867 */
[----:B------:R-:W0:Y:S01]  /*6580*/  MUFU.EX2 R12, R12 ;  /* 0x0000000c000c7308 */ /* 0x000e220000000800 */
[--C-:B------:R-:W-:Y:S01]  /*6590*/  FFMA.FTZ R48, R50, UR11, -R103.reuse ;  /* 0x0000000b32307c23 */ /* 0x100fe20008010867 */
[----:B----4-:R-:W-:Y:S01]  /*65a0*/  FADD.FTZ R11, R39, R14 ;  /* 0x0000000e270b7221 */ /* 0x010fe20000010000 */
[--C-:B------:R-:W-:Y:S01]  /*65b0*/  FFMA.FTZ R50, R54, UR11, -R103.reuse ;  /* 0x0000000b36327c23 */ /* 0x100fe20008010867 */
[--C-:B------:R-:W-:Y:S01]  /*65c0*/  FFMA.FTZ R54, R56, UR11, -R103.reuse ;  /* 0x0000000b38367c23 */ /* 0x100fe20008010867 */
[----:B------:R-:W-:Y:S01]  /*65d0*/  FFMA.FTZ R56, R58, UR11, -R103 ;  /* 0x0000000b3a387c23 */ /* 0x000fe20008010867 */
[----:B-----5:R-:W-:Y:S01]  /*65e0*/  FADD.FTZ R14, R182, R11 ;  /* 0x0000000bb60e7221 */ /* 0x020fe20000010000 */
[--C-:B------:R-:W-:Y:S01]  /*65f0*/  FFMA.FTZ R185, R42, UR11, -R103.reuse ;  /* 0x0000000b2ab97c23 */ /* 0x100fe20008010867 */
[----:B------:R-:W1:Y:S01]  /*6600*/  MUFU.EX2 R179, R179 ;  /* 0x000000b300b37308 */ /* 0x000e620000000800 */
[--C-:B------:R-:W-:Y:S01]  /*6610*/  FFMA.FTZ R58, R60, UR11, -R103.reuse ;  /* 0x0000000b3c3a7c23 */ /* 0x100fe20008010867 */
[----:B------:R-:W-:Y:S01]  /*6620*/  FADD.FTZ R11, R49, R14 ;  /* 0x0000000e310b7221 */ /* 0x000fe20000010000 */
[--C-:B------:R-:W-:Y:S01]  /*6630*/  FFMA.FTZ R42, R43, UR11, -R103.reuse ;  /* 0x0000000b2b2a7c23 */ /* 0x100fe20008010867 */
[--C-:B------:R-:W-:Y:S01]  /*6640*/  FFMA.FTZ R187, R44, UR11, -R103.reuse ;  /* 0x0000000b2cbb7c23 */ /* 0x100fe20008010867 */
[----:B------:R-:W-:Y:S01]  /*6650*/  FFMA.FTZ R203, R34, UR11, -R103 ;  /* 0x0000000b22cb7c23 */ /* 0x000fe20008010867 */
[----:B------:R-:W-:Y:S01]  /*6660*/  FADD.FTZ R32, R184, R11 ;  /* 0x0000000bb8207221 */ /* 0x000fe20000010000 */
[--C-:B------:R-:W-:Y:S01]  /*6670*/  FFMA.FTZ R44, R45, UR11, -R103.reuse ;  /* 0x0000000b2d2c7c23 */ /* 0x100fe20008010867 */
[----:B------:R-:W2:Y:S01]  /*6680*/  MUFU.EX2 R52, R52 ;  /* 0x0000003400347308 */ /* 0x000ea20000000800 */
[----:B0-----:R-:W-:Y:S01]  /*6690*/  FADD.FTZ R14, R177, R12 ;  /* 0x0000000cb10e7221 */ /* 0x001fe20000010000 */
[----:B------:R-:W-:Y:S01]  /*66a0*/  FADD.FTZ R13, R51, R32 ;  /* 0x00000020330d7221 */ /* 0x000fe20000010000 */
[--C-:B------:R-:W-:Y:S01]  /*66b0*/  FFMA.FTZ R189, R46, UR11, -R103.reuse ;  /* 0x0000000b2ebd7c23 */ /* 0x100fe20008010867 */
[--C-:B------:R-:W-:Y:S01]  /*66c0*/  FFMA.FTZ R46, R47, UR11, -R103.reuse ;  /* 0x0000000b2f2e7c23 */ /* 0x100fe20008010867 */
[----:B------:R-:W-:Y:S01]  /*66d0*/  FFMA.FTZ R205, R36, UR11, -R103 ;  /* 0x0000000b24cd7c23 */ /* 0x000fe20008010867 */
[----:B------:R-:W-:Y:S01]  /*66e0*/  FADD.FTZ R60, R186, R13 ;  /* 0x0000000dba3c7221 */ /* 0x000fe20000010000 */
[--C-:B------:R-:W-:Y:S01]  /*66f0*/  FFMA.FTZ R193, R53, UR11, -R103.reuse ;  /* 0x0000000b35c17c23 */ /* 0x100fe20008010867 */
[----:B------:R-:W0:Y:S01]  /*6700*/  MUFU.EX2 R181, R181 ;  /* 0x000000b500b57308 */ /* 0x000e220000000800 */
[----:B-1----:R-:W-:Y:S01]  /*6710*/  FADD.FTZ R11, R179, R14 ;  /* 0x0000000eb30b7221 */ /* 0x002fe20000010000 */
[----:B------:R-:W-:Y:S01]  /*6720*/  FADD.FTZ R13, R65, R60 ;  /* 0x0000003c410d7221 */ /* 0x000fe20000010000 */
[--C-:B------:R-:W-:Y:S01]  /*6730*/  FFMA.FTZ R195, R55, UR11, -R103.reuse ;  /* 0x0000000b37c37c23 */ /* 0x100fe20008010867 */
[--C-:B------:R-:W-:Y:S01]  /*6740*/  FFMA.FTZ R197, R57, UR11, -R103.reuse ;  /* 0x0000000b39c57c23 */ /* 0x100fe20008010867 */
[----:B------:R-:W-:Y:S01]  /*6750*/  FFMA.FTZ R199, R59, UR11, -R103 ;  /* 0x0000000b3bc77c23 */ /* 0x000fe20008010867 */
[----:B------:R-:W-:Y:S01]  /*6760*/  FADD.FTZ R34, R188, R13 ;  /* 0x0000000dbc227221 */ /* 0x000fe20000010000 */
[----:B------:R-:W-:Y:S01]  /*6770*/  FFMA.FTZ R32, R33, UR11, -R103 ;  /* 0x0000000b21207c23 */ /* 0x000fe20008010867 */
[----:B------:R-:W1:Y:S01]  /*6780*/  MUFU.EX2 R20, R20 ;  /* 0x0000001400147308 */ /* 0x000e620000000800 */
[----:B--2---:R-:W-:Y:S01]  /*6790*/  FADD.FTZ R14, R52, R11 ;  /* 0x0000000b340e7221 */ /* 0x004fe20000010000 */
        /* <DEDUP_REMOVED lines=13> */
[----:B------:R-:W-:Y:S01]  /*6870*/  FFMA.FTZ R64, R64, UR11, -R103 ;  /* 0x0000000b40407c23 */ /* 0x000fe20008010867 */
[----:B------:R-:W0:Y:S01]  /*6880*/  MUFU.EX2 R40, R40 ;  /* 0x0000002800287308 */ /* 0x000e220000000800 */
[----:B-1----:R-:W-:Y:S01]  /*6890*/  FADD.FTZ R14, R20, R11 ;  /* 0x0000000b140e7221 */ /* 0x002fe20000010000 */
[--C-:B------:R-:W-:Y:S01]  /*68a0*/  FFMA.FTZ R29, R29, UR11, -R103.reuse ;  /* 0x0000000b1d1d7c23 */ /* 0x100fe20008010867 */
[--C-:B------:R-:W-:Y:S01]  /*68b0*/  FFMA.FTZ R63, R63, UR11, -R103.reuse ;  /* 0x0000000b3f3f7c23 */ /* 0x100fe20008010867 */
[--C-:B------:R-:W-:Y:S01]  /*68c0*/  FFMA.FTZ R111, R111, UR11, -R103.reuse ;  /* 0x0000000b6f6f7c23 */ /* 0x100fe20008010867 */
[--C-:B------:R-:W-:Y:S01]  /*68d0*/  FFMA.FTZ R108, R108, UR11, -R103.reuse ;  /* 0x0000000b6c6c7c23 */ /* 0x100fe20008010867 */
[----:B------:R-:W-:Y:S01]  /*68e0*/  FFMA.FTZ R109, R109, UR11, -R103 ;  /* 0x0000000b6d6d7c23 */ /* 0x000fe20008010867 */
[----:B------:R-:W-:Y:S01]  /*68f0*/  F2FP.BF16.F32.PACK_AB R177, R12, R177 ;  /* 0x000000b10cb1723e */ /* 0x000fe200000010ff */
[----:B------:R-:W1:Y:S01]  /*6900*/  MUFU.EX2 R185, R185 ;  /* 0x000000b900b97308 */ /* 0x000e620000000800 */
[----:B--2---:R-:W-:Y:S01]  /*6910*/  FADD.FTZ R11, R183, R14 ;  /* 0x0000000eb70b7221 */ /* 0x004fe20000010000 */
[----:B------:R-:W-:Y:S01]  /*6920*/  F2FP.BF16.F32.PACK_AB R181, R20, R181 ;  /* 0x000000b514b5723e */ /* 0x000fe200000010ff */
[--C-:B------:R-:W-:Y:S01]  /*6930*/  IMAD.MOV.U32 R61, RZ, RZ, R87.reuse ;  /* 0x000000ffff3d7224 */ /* 0x100fe200078e0057 */
[----:B------:R-:W-:Y:S01]  /*6940*/  F2FP.BF16.F32.PACK_AB R176, R27, R176 ;  /* 0x000000b01bb0723e */ /* 0x000fe200000010ff */
[--C-:B------:R-:W-:Y:S01]  /*6950*/  IMAD.MOV.U32 R60, RZ, RZ, R87.reuse ;  /* 0x000000ffff3c7224 */ /* 0x100fe200078e0057 */
[----:B------:R-:W-:Y:S01]  /*6960*/  F2FP.BF16.F32.PACK_AB R178, R31, R178 ;  /* 0x000000b21fb2723e */ /* 0x000fe200000010ff */
[----:B------:R-:W-:Y:S01]  /*6970*/  IMAD.MOV.U32 R59, RZ, RZ, R87 ;  /* 0x000000ffff3b7224 */ /* 0x000fe200078e0057 */
        /* <DEDUP_REMOVED lines=18> */
[C---:B------:R-:W-:Y:S01]  /*6aa0*/  FADD.FTZ R11, R85.reuse, R36 ;  /* 0x00000024550b7221 */ /* 0x040fe20000010000 */
[----:B------:R-:W-:Y:S01]  /*6ab0*/  F2FP.BF16.F32.PACK_AB R192, R85, R192 ;  /* 0x000000c055c0723e */ /* 0x000fe200000010ff */
[----:B------:R-:W-:Y:S01]  /*6ac0*/  IMAD.MOV.U32 R85, RZ, RZ, R87 ;  /* 0x000000ffff557224 */ /* 0x000fe200078e0057 */
[----:B------:R-:W-:Y:S01]  /*6ad0*/  F2FP.BF16.F32.PACK_AB R179, R52, R179 ;  /* 0x000000b334b3723e */ /* 0x000fe200000010ff */
[----:B------:R-:W-:Y:S01]  /*6ae0*/  FADD.FTZ R36, R194, R11 ;  /* 0x0000000bc2247221 */ /* 0x000fe20000010000 */
[----:B------:R-:W-:Y:S01]  /*6af0*/  @!P1 PRMT R11, RZ, 0x654, R10 ;  /* 0x00000654ff0b9816 */ /* 0x000fe2000000000a */
[----:B------:R-:W2:Y:S01]  /*6b00*/  MUFU.EX2 R189, R189 ;  /* 0x000000bd00bd7308 */ /* 0x000ea20000000800 */
[----:B0-----:R-:W-:Y:S01]  /*6b10*/  FADD.FTZ R13, R187, R14 ;  /* 0x0000000ebb0d7221 */ /* 0x001fe20000010000 */
[C---:B------:R-:W-:Y:S01]  /*6b20*/  F2FP.BF16.F32.PACK_AB R194, R73.reuse, R194 ;  /* 0x000000c249c2723e */ /* 0x040fe200000010ff */
[----:B------:R2:W-:Y:S01]  /*6b30*/  @!P1 SYNCS.ARRIVE.TRANS64.RED.A1T0 RZ, [R11+URZ], RZ ;  /* 0x000000ff0bff99a7 */ /* 0x0005e2000810043f */
[----:B------:R-:W-:Y:S01]  /*6b40*/  F2FP.BF16.F32.PACK_AB R183, R40, R183 ;  /* 0x000000b728b7723e */ /* 0x000fe200000010ff */
[--C-:B------:R-:W-:Y:S01]  /*6b50*/  IMAD.MOV.U32 R52, RZ, RZ, R87.reuse ;  /* 0x000000ffff347224 */ /* 0x100fe200078e0057 */
[----:B------:R-:W-:Y:S01]  /*6b60*/  F2FP.BF16.F32.PACK_AB R185, R42, R185 ;  /* 0x000000b92ab9723e */ /* 0x000fe200000010ff */
[----:B------:R-:W-:Y:S01]  /*6b70*/  IMAD.MOV.U32 R51, RZ, RZ, R87 ;  /* 0x000000ffff337224 */ /* 0x000fe200078e0057 */
[----:B------:R-:W0:Y:S01]  /*6b80*/  MUFU.EX2 R46, R46 ;  /* 0x0000002e002e7308 */ /* 0x000e220000000800 */
[C---:B-1----:R-:W-:Y:S01]  /*6b90*/  FADD.FTZ R14, R44.reuse, R13 ;  /* 0x0000000d2c0e7221 */ /* 0x042fe20000010000 */
[----:B------:R-:W-:Y:S01]  /*6ba0*/  FADD.FTZ R13, R73, R36 ;  /* 0x00000024490d7221 */ /* 0x000fe20000010000 */
[----:B------:R-:W-:Y:S01]  /*6bb0*/  F2FP.BF16.F32.PACK_AB R187, R44, R187 ;  /* 0x000000bb2cbb723e */ /* 0x000fe200000010ff */
[----:B------:R-:W-:-:S02]  /*6bc0*/  IMAD.MOV.U32 R73, RZ, RZ, R87 ;  /* 0x000000ffff497224 */ /* 0x000fc400078e0057 */
[----:B------:R-:W-:Y:S01]  /*6bd0*/  FADD.FTZ R36, R196, R13 ;  /* 0x0000000dc4247221 */ /* 0x000fe20000010000 */
[----:B------:R-:W-:Y:S01]  /*6be0*/  F2FP.BF16.F32.PACK_AB R196, R75, R196 ;  /* 0x000000c44bc4723e */ /* 0x000fe200000010ff */
[----:B------:R-:W1:Y:S01]  /*6bf0*/  MUFU.EX2 R191, R191 ;  /* 0x000000bf00bf7308 */ /* 0x000e620000000800 */
[----:B--2---:R-:W-:Y:S01]  /*6c00*/  FADD.FTZ R11, R189, R14 ;  /* 0x0000000ebd0b7221 */ /* 0x004fe20000010000 */
[----:B------:R-:W-:Y:S01]  /*6c10*/  FADD.FTZ R13, R75, R36 ;  /* 0x000000244b0d7221 */ /* 0x000fe20000010000 */
[--C-:B------:R-:W-:Y:S02]  /*6c20*/  IMAD.MOV.U32 R75, RZ, RZ, R87.reuse ;  /* 0x000000ffff4b7224 */ /* 0x100fe400078e0057 */
[----:B------:R-:W-:Y:S02]  /*6c30*/  IMAD.MOV.U32 R49, RZ, RZ, R87 ;  /* 0x000000ffff317224 */ /* 0x000fe400078e0057 */
[----:B------:R-:W-:Y:S01]  /*6c40*/  FADD.FTZ R36, R198, R13 ;  /* 0x0000000dc6247221 */ /* 0x000fe20000010000 */
[C---:B------:R-:W-:Y:S01]  /*6c50*/  F2FP.BF16.F32.PACK_AB R198, R77.reuse, R198 ;  /* 0x000000c64dc6723e */ /* 0x040fe200000010ff */
[----:B------:R-:W2:Y:S01]  /*6c60*/  MUFU.EX2 R48, R48 ;  /* 0x0000003000307308 */ /* 0x000ea20000000800 */
[C---:B0-----:R-:W-:Y:S01]  /*6c70*/  FADD.FTZ R14, R46.reuse, R11 ;  /* 0x0000000b2e0e7221 */ /* 0x041fe20000010000 */
[----:B------:R-:W-:Y:S01]  /*6c80*/  FADD.FTZ R15, R77, R36 ;  /* 0x000000244d0f7221 */ /* 0x000fe20000010000 */
[----:B------:R-:W-:Y:S01]  /*6c90*/  F2FP.BF16.F32.PACK_AB R189, R46, R189 ;  /* 0x000000bd2ebd723e */ /* 0x000fe200000010ff */
[----:B------:R-:W-:-:S02]  /*6ca0*/  IMAD.MOV.U32 R77, RZ, RZ, R87 ;  /* 0x000000ffff4d7224 */ /* 0x000fc400078e0057 */
[--C-:B------:R-:W-:Y:S02]  /*6cb0*/  IMAD.MOV.U32 R47, RZ, RZ, R87.reuse ;  /* 0x000000ffff2f7224 */ /* 0x100fe400078e0057 */
[----:B------:R-:W0:Y:S01]  /*6cc0*/  MUFU.EX2 R193, R193 ;  /* 0x000000c100c17308 */ /* 0x000e220000000800 */
[----:B-1----:R-:W-:Y:S01]  /*6cd0*/  FADD.FTZ R11, R191, R14 ;  /* 0x0000000ebf0b7221 */ /* 0x002fe20000010000 */
[--C-:B------:R-:W-:Y:S02]  /*6ce0*/  IMAD.MOV.U32 R46, RZ, RZ, R87.reuse ;  /* 0x000000ffff2e7224 */ /* 0x100fe400078e0057 */
[--C-:B------:R-:W-:Y:S02]  /*6cf0*/  IMAD.MOV.U32 R45, RZ, RZ, R87.reuse ;  /* 0x000000ffff2d7224 */ /* 0x100fe400078e0057 */
[----:B------:R-:W-:Y:S02]  /*6d00*/  IMAD.MOV.U32 R44, RZ, RZ, R87 ;  /* 0x000000ffff2c7224 */ /* 0x000fe400078e0057 */
[----:B------:R-:W1:Y:S01]  /*6d10*/  MUFU.EX2 R50, R50 ;  /* 0x0000003200327308 */ /* 0x000e620000000800 */
[----:B--2---:R-:W-:Y:S01]  /*6d20*/  FADD.FTZ R14, R48, R11 ;  /* 0x0000000b300e7221 */ /* 0x004fe20000010000 */
[----:B------:R-:W-:Y:S01]  /*6d30*/  FFMA.FTZ R11, R28, UR11, -R103 ;  /* 0x0000000b1c0b7c23 */ /* 0x000fe20008010867 */
[----:B------:R-:W-:Y:S01]  /*6d40*/  FADD.FTZ R28, R200, R15 ;  /* 0x0000000fc81c7221 */ /* 0x000fe20000010000 */
[C---:B------:R-:W-:Y:S01]  /*6d50*/  F2FP.BF16.F32.PACK_AB R200, R69.reuse, R200 ;  /* 0x000000c845c8723e */ /* 0x040fe200000010ff */
[--C-:B------:R-:W-:Y:S01]  /*6d60*/  IMAD.MOV.U32 R43, RZ, RZ, R87.reuse ;  /* 0x000000ffff2b7224 */ /* 0x100fe200078e0057 */
[----:B------:R-:W-:Y:S01]  /*6d70*/  F2FP.BF16.F32.PACK_AB R191, R48, R191 ;  /* 0x000000bf30bf723e */ /* 0x000fe200000010ff */
[----:B------:R-:W-:Y:S01]  /*6d80*/  FADD.FTZ R15, R69, R28 ;  /* 0x0000001c450f7221 */ /* 0x000fe20000010000 */
[----:B------:R-:W2:Y:S01]  /*6d90*/  MUFU.EX2 R195, R195 ;  /* 0x000000c300c37308 */ /* 0x000ea20000000800 */
[----:B0-----:R-:W-:Y:S01]  /*6da0*/  FADD.FTZ R13, R193, R14 ;  /* 0x0000000ec10d7221 */ /* 0x001fe20000010000 */
[----:B------:R-:W-:-:S02]  /*6db0*/  IMAD.MOV.U32 R69, RZ, RZ, R87 ;  /* 0x000000ffff457224 */ /* 0x000fc400078e0057 */
[----:B------:R-:W-:Y:S01]  /*6dc0*/  FADD.FTZ R36, R202, R15 ;  /* 0x0000000fca247221 */ /* 0x000fe20000010000 */
[C---:B------:R-:W-:Y:S01]  /*6dd0*/  F2FP.BF16.F32.PACK_AB R202, R71.reuse, R202 ;  /* 0x000000ca47ca723e */ /* 0x040fe200000010ff */
[----:B------:R-:W-:Y:S02]  /*6de0*/  IMAD.MOV.U32 R48, RZ, RZ, R87 ;  /* 0x000000ffff307224 */ /* 0x000fe400078e0057 */
[----:B------:R-:W-:Y:S01]  /*6df0*/  FADD.FTZ R21, R71, R36 ;  /* 0x0000002447157221 */ /* 0x000fe20000010000 */
[----:B------:R-:W0:Y:S01]  /*6e00*/  MUFU.EX2 R54, R54 ;  /* 0x0000003600367308 */ /* 0x000e220000000800 */
[C---:B-1----:R-:W-:Y:S01]  /*6e10*/  FADD.FTZ R14, R50.reuse, R13 ;  /* 0x0000000d320e7221 */ /* 0x042fe20000010000 */
[----:B------:R-:W-:Y:S01]  /*6e20*/  F2FP.BF16.F32.PACK_AB R193, R50, R193 ;  /* 0x000000c132c1723e */ /* 0x000fe200000010ff */
[--C-:B------:R-:W-:Y:S02]  /*6e30*/  IMAD.MOV.U32 R71, RZ, RZ, R87.reuse ;  /* 0x000000ffff477224 */ /* 0x100fe400078e0057 */
[----:B------:R-:W-:-:S02]  /*6e40*/  IMAD.MOV.U32 R50, RZ, RZ, R87 ;  /* 0x000000ffff327224 */ /* 0x000fc400078e0057 */
[--C-:B------:R-:W-:Y:S01]  /*6e50*/  IMAD.MOV.U32 R42, RZ, RZ, R87.reuse ;  /* 0x000000ffff2a7224 */ /* 0x100fe200078e0057 */
[----:B------:R-:W1:Y:S01]  /*6e60*/  MUFU.EX2 R197, R197 ;  /* 0x000000c500c57308 */ /* 0x000e620000000800 */
[----:B--2---:R-:W-:Y:S01]  /*6e70*/  FADD.FTZ R13, R195, R14 ;  /* 0x0000000ec30d7221 */ /* 0x004fe20000010000 */
[--C-:B------:R-:W-:Y:S02]  /*6e80*/  IMAD.MOV.U32 R41, RZ, RZ, R87.reuse ;  /* 0x000000ffff297224 */ /* 0x100fe400078e0057 */
[--C-:B------:R-:W-:Y:S02]  /*6e90*/  IMAD.MOV.U32 R40, RZ, RZ, R87.reuse ;  /* 0x000000ffff287224 */ /* 0x100fe400078e0057 */
[----:B------:R-:W-:Y:S02]  /*6ea0*/  IMAD.MOV.U32 R39, RZ, RZ, R87 ;  /* 0x000000ffff277224 */ /* 0x000fe400078e0057 */
[----:B------:R-:W2:Y:S01]  /*6eb0*/  MUFU.EX2 R56, R56 ;  /* 0x0000003800387308 */ /* 0x000ea20000000800 */
[----:B0-----:R-:W-:Y:S01]  /*6ec0*/  FADD.FTZ R14, R54, R13 ;  /* 0x0000000d360e7221 */ /* 0x001fe20000010000 */
[----:B------:R-:W-:Y:S01]  /*6ed0*/  FFMA.FTZ R13, R30, UR11, -R103 ;  /* 0x0000000b1e0d7c23 */ /* 0x000fe20008010867 */
[----:B------:R-:W-:Y:S01]  /*6ee0*/  FADD.FTZ R30, R204, R21 ;  /* 0x00000015cc1e7221 */ /* 0x000fe20000010000 */
[----:B------:R-:W-:Y:S01]  /*6ef0*/  FFMA.FTZ R103, R26, UR11, -R103 ;  /* 0x0000000b1a677c23 */ /* 0x000fe20008010867 */
[----:B------:R-:W-:Y:S01]  /*6f00*/  F2FP.BF16.F32.PACK_AB R195, R54, R195 ;  /* 0x000000c336c3723e */ /* 0x000fe200000010ff */
[----:B------:R-:W-:-:S02]  /*6f10*/  IMAD.MOV.U32 R54, RZ, RZ, R87 ;  /* 0x000000ffff367224 */ /* 0x000fc400078e0057 */
[----:B------:R-:W-:Y:S01]  /*6f20*/  FADD.FTZ R21, R97, R30 ;  /* 0x0000001e61157221 */ /* 0x000fe20000010000 */
[----:B------:R-:W0:Y:S01]  /*6f30*/  MUFU.EX2 R199, R199 ;  /* 0x000000c700c77308 */ /* 0x000e220000000800 */
[----:B-1----:R-:W-:Y:S01]  /*6f40*/  FADD.FTZ R15, R197, R14 ;  /* 0x0000000ec50f7221 */ /* 0x002fe20000010000 */
[----:B------:R-:W-:Y:S01]  /*6f50*/  F2FP.BF16.F32.PACK_AB R204, R97, R204 ;  /* 0x000000cc61cc723e */ /* 0x000fe200000010ff */
[--C-:B------:R-:W-:Y:S02]  /*6f60*/  IMAD.MOV.U32 R35, RZ, RZ, R87.reuse ;  /* 0x000000ffff237224 */ /* 0x100fe400078e0057 */
[--C-:B------:R-:W-:Y:S02]  /*6f70*/  IMAD.MOV.U32 R33, RZ, RZ, R87.reuse ;  /* 0x000000ffff217224 */ /* 0x100fe400078e0057 */
[----:B------:R-:W-:Y:S01]  /*6f80*/  IMAD.MOV.U32 R31, RZ, RZ, R87 ;  /* 0x000000ffff1f7224 */ /* 0x000fe200078e0057 */
[----:B------:R-:W1:Y:S01]  /*6f90*/  MUFU.EX2 R58, R58 ;  /* 0x0000003a003a7308 */ /* 0x000e620000000800 */
[C---:B--2---:R-:W-:Y:S01]  /*6fa0*/  FADD.FTZ R14, R56.reuse, R15 ;  /* 0x0000000f380e7221 */ /* 0x044fe20000010000 */
[----:B------:R-:W-:Y:S01]  /*6fb0*/  F2FP.BF16.F32.PACK_AB R197, R56, R197 ;  /* 0x000000c538c5723e */ /* 0x000fe200000010ff */
[----:B------:R-:W-:-:S02]  /*6fc0*/  IMAD.MOV.U32 R56, RZ, RZ, R87 ;  /* 0x000000ffff387224 */ /* 0x000fc400078e0057 */
[--C-:B------:R-:W-:Y:S02]  /*6fd0*/  IMAD.MOV.U32 R27, RZ, RZ, R87.reuse ;  /* 0x000000ffff1b7224 */ /* 0x100fe400078e0057 */
[----:B------:R-:W-:Y:S01]  /*6fe0*/  IMAD.MOV.U32 R25, RZ, RZ, R87 ;  /* 0x000000ffff197224 */ /* 0x000fe200078e0057 */
[----:B------:R-:W2:Y:S01]  /*6ff0*/  MUFU.EX2 R206, R206 ;  /* 0x000000ce00ce7308 */ /* 0x000ea20000000800 */
[----:B0-----:R-:W-:-:S07]  /*7000*/  FADD.FTZ R15, R199, R14 ;  /* 0x0000000ec70f7221 */ /* 0x001fce0000010000 */
[----:B------:R-:W0:Y:S01]  /*7010*/  MUFU.EX2 R201, R201 ;  /* 0x000000c900c97308 */ /* 0x000e220000000800 */
[C---:B-1----:R-:W-:Y:S01]  /*7020*/  FADD.FTZ R14, R58.reuse, R15 ;  /* 0x0000000f3a0e7221 */ /* 0x042fe20000010000 */
[----:B------:R-:W-:Y:S01]  /*7030*/  F2FP.BF16.F32.PACK_AB R199, R58, R199 ;  /* 0x000000c73ac7723e */ /* 0x000fe200000010ff */
[----:B------:R-:W-:-:S05]  /*7040*/  IMAD.MOV.U32 R58, RZ, RZ, R87 ;  /* 0x000000ffff3a7224 */ /* 0x000fca00078e0057 */
[----:B------:R-:W1:Y:S01]  /*7050*/  MUFU.EX2 R79, R79 ;  /* 0x0000004f004f7308 */ /* 0x000e620000000800 */
[----:B--2---:R-:W-:-:S07]  /*7060*/  FADD.FTZ R26, R206, R21 ;  /* 0x00000015ce1a7221 */ /* 0x004fce0000010000 */
[----:B------:R-:W2:Y:S01]  /*7070*/  MUFU.EX2 R32, R32 ;  /* 0x0000002000207308 */ /* 0x000ea20000000800 */
[----:B0-----:R-:W-:-:S07]  /*7080*/  FADD.FTZ R15, R201, R14 ;  /* 0x0000000ec90f7221 */ /* 0x001fce0000010000 */
[----:B------:R-:W0:Y:S01]  /*7090*/  MUFU.EX2 R208, R208 ;  /* 0x000000d000d07308 */ /* 0x000e220000000800 */
[C---:B-1----:R-:W-:Y:S01]  /*70a0*/  FADD.FTZ R21, R79.reuse, R26 ;  /* 0x0000001a4f157221 */ /* 0x042fe20000010000 */
[----:B------:R-:W-:Y:S01]  /*70b0*/  F2FP.BF16.F32.PACK_AB R206, R79, R206 ;  /* 0x000000ce4fce723e */ /* 0x000fe200000010ff */
[----:B------:R-:W-:-:S05]  /*70c0*/  IMAD.MOV.U32 R79, RZ, RZ, R87 ;  /* 0x000000ffff4f7224 */ /* 0x000fca00078e0057 */
[----:B------:R-:W1:Y:S01]  /*70d0*/  MUFU.EX2 R203, R203 ;  /* 0x000000cb00cb7308 */ /* 0x000e620000000800 */
[C---:B--2---:R-:W-:Y:S01]  /*70e0*/  FADD.FTZ R14, R32.reuse, R15 ;  /* 0x0000000f200e7221 */ /* 0x044fe20000010000 */
[----:B------:R-:W-:Y:S01]  /*70f0*/  F2FP.BF16.F32.PACK_AB R201, R32, R201 ;  /* 0x000000c920c9723e */ /* 0x000fe200000010ff */
[----:B------:R-:W-:-:S05]  /*7100*/  IMAD.MOV.U32 R32, RZ, RZ, R87 ;  /* 0x000000ffff207224 */ /* 0x000fca00078e0057 */
[----:B------:R-:W2:Y:S01]  /*7110*/  MUFU.EX2 R83, R83 ;  /* 0x0000005300537308 */ /* 0x000ea20000000800 */
[----:B0-----:R-:W-:-:S07]  /*7120*/  FADD.FTZ R26, R208, R21 ;  /* 0x00000015d01a7221 */ /* 0x001fce0000010000 */
[----:B------:R-:W0:Y:S01]  /*7130*/  MUFU.EX2 R34, R34 ;  /* 0x0000002200227308 */ /* 0x000e220000000800 */
[----:B-1----:R-:W-:-:S07]  /*7140*/  FADD.FTZ R15, R203, R14 ;  /* 0x0000000ecb0f7221 */ /* 0x002fce0000010000 */
[----:B------:R-:W1:Y:S01]  /*7150*/  MUFU.EX2 R210, R210 ;  /* 0x000000d200d27308 */ /* 0x000e620000000800 */
[C---:B--2---:R-:W-:Y:S01]  /*7160*/  FADD.FTZ R21, R83.reuse, R26 ;  /* 0x0000001a53157221 */ /* 0x044fe20000010000 */
[----:B------:R-:W-:Y:S01]  /*7170*/  F2FP.BF16.F32.PACK_AB R208, R83, R208 ;  /* 0x000000d053d0723e */ /* 0x000fe200000010ff */
[----:B------:R-:W-:-:S05]  /*7180*/  IMAD.MOV.U32 R83, RZ, RZ, R87 ;  /* 0x000000ffff537224 */ /* 0x000fca00078e0057 */
[----:B------:R-:W2:Y:S01]  /*7190*/  MUFU.EX2 R205, R205 ;  /* 0x000000cd00cd7308 */ /* 0x000ea20000000800 */
[C---:B0-----:R-:W-:Y:S01]  /*71a0*/  FADD.FTZ R14, R34.reuse, R15 ;  /* 0x0000000f220e7221 */ /* 0x041fe20000010000 */
[----:B------:R-:W-:Y:S01]  /*71b0*/  F2FP.BF16.F32.PACK_AB R203, R34, R203 ;  /* 0x000000cb22cb723e */ /* 0x000fe200000010ff */
[----:B------:R-:W-:-:S05]  /*71c0*/  IMAD.MOV.U32 R34, RZ, RZ, R87 ;  /* 0x000000ffff227224 */ /* 0x000fca00078e0057 */
[----:B------:R-:W0:Y:S01]  /*71d0*/  MUFU.EX2 R91, R91 ;  /* 0x0000005b005b7308 */ /* 0x000e220000000800 */
[----:B-1----:R-:W-:-:S07]  /*71e0*/  FADD.FTZ R30, R210, R21 ;  /* 0x00000015d21e7221 */ /* 0x002fce0000010000 */
[----:B------:R1:W3:Y:S01]  /*71f0*/  MUFU.EX2 R10, R37 ;  /* 0x00000025000a7308 */ /* 0x0002e20000000800 */
[----:B--2---:R-:W-:-:S07]  /*7200*/  FADD.FTZ R15, R205, R14 ;  /* 0x0000000ecd0f7221 */ /* 0x004fce0000010000 */
[----:B------:R-:W2:Y:S01]  /*7210*/  MUFU.EX2 R212, R212 ;  /* 0x000000d400d47308 */ /* 0x000ea20000000800 */
[C---:B0-----:R-:W-:Y:S01]  /*7220*/  FADD.FTZ R21, R91.reuse, R30 ;  /* 0x0000001e5b157221 */ /* 0x041fe20000010000 */
[----:B------:R-:W-:Y:S02]  /*7230*/  F2FP.BF16.F32.PACK_AB R210, R91, R210 ;  /* 0x000000d25bd2723e */ /* 0x000fe400000010ff */
[----:B-1----:R-:W-:-:S04]  /*7240*/  MOV R37, R87 ;  /* 0x0000005700257202 */ /* 0x002fc80000000f00 */
[----:B------:R-:W0:Y:S01]  /*7250*/  MUFU.EX2 R207, R207 ;  /* 0x000000cf00cf7308 */ /* 0x000e220000000800 */
[C---:B---3--:R-:W-:Y:S01]  /*7260*/  FADD.FTZ R14, R10.reuse, R15 ;  /* 0x0000000f0a0e7221 */ /* 0x048fe20000010000 */
[----:B------:R-:W-:-:S06]  /*7270*/  F2FP.BF16.F32.PACK_AB R205, R10, R205 ;  /* 0x000000cd0acd723e */ /* 0x000fcc00000010ff */
[----:B------:R-:W1:Y:S01]  /*7280*/  MUFU.EX2 R93, R93 ;  /* 0x0000005d005d7308 */ /* 0x000e620000000800 */
[----:B--2---:R-:W-:-:S07]  /*7290*/  FADD.FTZ R30, R212, R21 ;  /* 0x00000015d41e7221 */ /* 0x004fce0000010000 */
[----:B------:R2:W3:Y:S01]  /*72a0*/  MUFU.EX2 R24, R38 ;  /* 0x0000002600187308 */ /* 0x0004e20000000800 */
[----:B0-----:R-:W-:-:S07]  /*72b0*/  FADD.FTZ R15, R207, R14 ;  /* 0x0000000ecf0f7221 */ /* 0x001fce0000010000 */
[----:B------:R-:W0:Y:S01]  /*72c0*/  MUFU.EX2 R214, R214 ;  /* 0x000000d600d67308 */ /* 0x000e220000000800 */
[C---:B-1----:R-:W-:Y:S01]  /*72d0*/  FADD.FTZ R21, R93.reuse, R30 ;  /* 0x0000001e5d157221 */ /* 0x042fe20000010000 */
[----:B------:R-:W-:Y:S01]  /*72e0*/  F2FP.BF16.F32.PACK_AB R212, R93, R212 ;  /* 0x000000d45dd4723e */ /* 0x000fe200000010ff */
[----:B--2---:R-:W-:-:S05]  /*72f0*/  IMAD.MOV.U32 R38, RZ, RZ, R87 ;  /* 0x000000ffff267224 */ /* 0x004fca00078e0057 */
        /* <DEDUP_REMOVED lines=15> */
[----:B------:R-:W-:-:S05]  /*73f0*/  IMAD.MOV.U32 R28, RZ, RZ, R87 ;  /* 0x000000ffff1c7224 */ /* 0x000fca00078e0057 */
[----:B------:R-:W2:Y:S01]  /*7400*/  MUFU.EX2 R99, R99 ;  /* 0x0000006300637308 */ /* 0x000ea20000000800 */
[----:B-1----:R-:W-:-:S07]  /*7410*/  FADD.FTZ R36, R216, R21 ;  /* 0x00000015d8247221 */ /* 0x002fce0000010000 */
[----:B------:R-:W1:Y:S01]  /*7420*/  MUFU.EX2 R64, R64 ;  /* 0x0000004000407308 */ /* 0x000e620000000800 */
[----:B0-----:R-:W-:-:S07]  /*7430*/  FADD.FTZ R15, R211, R14 ;  /* 0x0000000ed30f7221 */ /* 0x001fce0000010000 */
[----:B------:R-:W0:Y:S01]  /*7440*/  MUFU.EX2 R11, R11 ;  /* 0x0000000b000b7308 */ /* 0x000e220000000800 */
[C---:B--2---:R-:W-:Y:S01]  /*7450*/  FADD.FTZ R21, R99.reuse, R36 ;  /* 0x0000002463157221 */ /* 0x044fe20000010000 */
[----:B------:R-:W-:-:S06]  /*7460*/  F2FP.BF16.F32.PACK_AB R216, R99, R216 ;  /* 0x000000d863d8723e */ /* 0x000fcc00000010ff */
[----:B------:R2:W3:Y:S01]  /*7470*/  MUFU.EX2 R26, R29 ;  /* 0x0000001d001a7308 */ /* 0x0004e20000000800 */
[C---:B-1----:R-:W-:Y:S01]  /*7480*/  FADD.FTZ R36, R64.reuse, R15 ;  /* 0x0000000f40247221 */ /* 0x042fe20000010000 */
[----:B------:R-:W-:Y:S01]  /*7490*/  F2FP.BF16.F32.PACK_AB R211, R64, R211 ;  /* 0x000000d340d3723e */ /* 0x000fe200000010ff */
[----:B------:R-:W-:-:S05]  /*74a0*/  IMAD.MOV.U32 R64, RZ, RZ, R87 ;  /* 0x000000ffff407224 */ /* 0x000fca00078e0057 */
[----:B------:R-:W1:Y:S01]  /*74b0*/  MUFU.EX2 R63, R63 ;  /* 0x0000003f003f7308 */ /* 0x000e620000000800 */
[----:B0-----:R-:W-:Y:S01]  /*74c0*/  FADD.FTZ R15, R11, R36 ;  /* 0x000000240b0f7221 */ /* 0x001fe20000010000 */
[--C-:B------:R-:W-:Y:S02]  /*74d0*/  IMAD.MOV.U32 R36, RZ, RZ, R87.reuse ;  /* 0x000000ffff247224 */ /* 0x100fe400078e0057 */
[----:B--2---:R-:W-:-:S04]  /*74e0*/  IMAD.MOV.U32 R29, RZ, RZ, R87 ;  /* 0x000000ffff1d7224 */ /* 0x004fc800078e0057 */
[----:B------:R-:W0:Y:S01]  /*74f0*/  MUFU.EX2 R30, R111 ;  /* 0x0000006f001e7308 */ /* 0x000e220000000800 */
[C---:B---3--:R-:W-:Y:S01]  /*7500*/  FADD.FTZ R12, R26.reuse, R15 ;  /* 0x0000000f1a0c7221 */ /* 0x048fe20000010000 */
[----:B------:R-:W-:Y:S01]  /*7510*/  F2FP.BF16.F32.PACK_AB R213, R26, R11 ;  /* 0x0000000b1ad5723e */ /* 0x000fe200000010ff */
[----:B------:R-:W-:-:S05]  /*7520*/  IMAD.MOV.U32 R26, RZ, RZ, R87 ;  /* 0x000000ffff1a7224 */ /* 0x000fca00078e0057 */
[----:B------:R-:W2:Y:S01]  /*7530*/  MUFU.EX2 R108, R108 ;  /* 0x0000006c006c7308 */ /* 0x000ea20000000800 */
[----:B-1----:R-:W-:-:S07]  /*7540*/  FADD.FTZ R15, R63, R12 ;  /* 0x0000000c3f0f7221 */ /* 0x002fce0000010000 */
[----:B------:R-:W1:Y:S01]  /*7550*/  MUFU.EX2 R109, R109 ;  /* 0x0000006d006d7308 */ /* 0x000e620000000800 */
[C---:B0-----:R-:W-:Y:S01]  /*7560*/  FADD.FTZ R15, R30.reuse, R15 ;  /* 0x0000000f1e0f7221 */ /* 0x041fe20000010000 */
[----:B------:R-:W-:Y:S01]  /*7570*/  F2FP.BF16.F32.PACK_AB R215, R30, R63 ;  /* 0x0000003f1ed7723e */ /* 0x000fe200000010ff */
[--C-:B------:R-:W-:Y:S02]  /*7580*/  IMAD.MOV.U32 R63, RZ, RZ, R87.reuse ;  /* 0x000000ffff3f7224 */ /* 0x100fe400078e0057 */
[----:B------:R-:W-:-:S03]  /*7590*/  IMAD.MOV.U32 R30, RZ, RZ, R87 ;  /* 0x000000ffff1e7224 */ /* 0x000fc600078e0057 */
[----:B------:R-:W0:Y:S01]  /*75a0*/  MUFU.EX2 R218, R218 ;  /* 0x000000da00da7308 */ /* 0x000e220000000800 */
[----:B--2---:R-:W-:-:S07]  /*75b0*/  FADD.FTZ R20, R108, R15 ;  /* 0x0000000f6c147221 */ /* 0x004fce0000010000 */
[----:B------:R-:W2:Y:S01]  /*75c0*/  MUFU.EX2 R219, R13 ;  /* 0x0000000d00db7308 */ /* 0x000ea20000000800 */
[C---:B-1----:R-:W-:Y:S01]  /*75d0*/  FADD.FTZ R20, R109.reuse, R20 ;  /* 0x000000146d147221 */ /* 0x042fe20000010000 */
[----:B------:R-:W-:-:S06]  /*75e0*/  F2FP.BF16.F32.PACK_AB R217, R109, R108 ;  /* 0x0000006c6dd9723e */ /* 0x000fcc00000010ff */
[----:B------:R-:W1:Y:S01]  /*75f0*/  MUFU.EX2 R101, R101 ;  /* 0x0000006500657308 */ /* 0x000e620000000800 */
[----:B0-----:R-:W-:-:S07]  /*7600*/  FADD.FTZ R14, R218, R21 ;  /* 0x00000015da0e7221 */ /* 0x001fce0000010000 */
[----:B------:R-:W0:Y:S01]  /*7610*/  MUFU.EX2 R12, R103 ;  /* 0x00000067000c7308 */ /* 0x000e220000000800 */
[----:B--2---:R-:W-:Y:S01]  /*7620*/  FADD.FTZ R13, R219, R20 ;  /* 0x00000014db0d7221 */ /* 0x004fe20000010000 */
[C---:B-1----:R-:W-:Y:S01]  /*7630*/  FADD.FTZ R14, R101.reuse, R14 ;  /* 0x0000000e650e7221 */ /* 0x042fe20000010000 */
[----:B------:R-:W-:Y:S02]  /*7640*/  F2FP.BF16.F32.PACK_AB R218, R101, R218 ;  /* 0x000000da65da723e */ /* 0x000fe400000010ff */
[C---:B0-----:R-:W-:Y:S01]  /*7650*/  FADD.FTZ R13, R12.reuse, R13 ;  /* 0x0000000d0c0d7221 */ /* 0x041fe20000010000 */
[----:B------:R-:W-:Y:S01]  /*7660*/  F2FP.BF16.F32.PACK_AB R219, R12, R219 ;  /* 0x000000db0cdb723e */ /* 0x000fe200000010ff */
[----:B------:R-:W-:Y:S06]  /*7670*/  @!P2 BRA `(.L_x_180) ;  /* 0x00000058004ca947 */ /* 0x000fec0003800000 */
[----:B------:R-:W-:Y:S01]  /*7680*/  R2UR UR61, R2 ;  /* 0x00000000023d72ca */ /* 0x000fe200000e0000 */
[----:B------:R-:W-:Y:S01]  /*7690*/  IMAD.U32 R12, RZ, RZ, UR53 ;  /* 0x00000035ff0c7e24 */ /* 0x000fe2000f8e00ff */
[----:B------:R-:W-:Y:S01]  /*76a0*/  CS2R R86, SRZ ;  /* 0x0000000000567805 */ /* 0x000fe2000001ff00 */
[----:B------:R-:W-:Y:S01]  /*76b0*/  IMAD.MOV.U32 R10, RZ, RZ, R89 ;  /* 0x000000ffff0a7224 */ /* 0x000fe200078e0059 */
[----:B------:R-:W-:Y:S01]  /*76c0*/  CS2R R84, SRZ ;  /* 0x0000000000547805 */ /* 0x000fe2000001ff00 */
[----:B------:R-:W-:Y:S01]  /*76d0*/  IMAD.MOV.U32 R11, RZ, RZ, R88 ;  /* 0x000000ffff0b7224 */ /* 0x000fe200078e0058 */
[----:B------:R-:W-:Y:S01]  /*76e0*/  CS2R R82, SRZ ;  /* 0x0000000000527805 */ /* 0x000fe2000001ff00 */
[----:B------:R-:W-:Y:S01]  /*76f0*/  IMAD.MOV.U32 R15, RZ, RZ, R16 ;  /* 0x000000ffff0f7224 */ /* 0x000fe200078e0010 */
        /* <DEDUP_REMOVED lines=28> */
[----:B------:R-:W-:Y:S01]  /*78c0*/  CS2R R24, SRZ ;  /* 0x0000000000187805 */ /* 0x000fe2000001ff00 */
[----:B------:R-:W-:-:S06]  /*78d0*/  ULDC UR60, c[0x0][0x9d8] ;  /* 0x00027600003c7ab9 */ /* 0x000fcc0000000800 */
.L_x_189:
[----:B------:R-:W-:Y:S01]  /*78e0*/  R2UR UR10, R19 ;  /* 0x00000000130a72ca */ /* 0x000fe200000e0000 */
[----:B------:R-:W-:-:S04]  /*78f0*/  UIADD3 UR6, UR61, 0x1, URZ ;  /* 0x000000013d067890 */ /* 0x000fc8000fffe03f */
[----:B------:R-:W-:-:S04]  /*7900*/  UISETP.NE.AND UP0, UPT, UR6, 0x2, UPT ;  /* 0x000000020600788c */ /* 0x000fc8000bf05270 */
[----:B------:R-:W-:Y:S02]  /*7910*/  USEL UR7, URZ, 0x1, UP0 ;  /* 0x000000013f077887 */ /* 0x000fe40008000000 */
[----:B------:R-:W-:Y:S02]  /*7920*/  USEL UR6, UR6, URZ, UP0 ;  /* 0x0000003f06067287 */ /* 0x000fe40008000000 */
[----:B------:R-:W-:Y:S02]  /*7930*/  ISETP.NE.AND P3, PT, RZ, UR10, PT ;  /* 0x0000000aff007c0c */ /* 0x000fe4000bf65270 */
[----:B------:R-:W-:Y:S02]  /*7940*/  LOP3.LUT R16, R15, UR7, RZ, 0x3c, !PT ;  /* 0x000000070f107c12 */ /* 0x000fe4000f8e3cff */
[----:B------:R-:W-:-:S09]  /*7950*/  IMAD.U32 R2, RZ, RZ, UR6 ;  /* 0x00000006ff027e24 */ /* 0x000fd2000f8e00ff */
[----:B------:R-:W-:Y:S05]  /*7960*/  @P3 BRA `(.L_x_181) ;  /* 0x0000000000343947 */ /* 0x000fea0003800000 */
[----:B------:R-:W-:Y:S05]  /*7970*/  @!P0 BRA `(.L_x_182) ;  /* 0x0000000000048947 */ /* 0x000fea0003800000 */
[----:B------:R-:W-:Y:S01]  /*7980*/  BPT.TRAP 0x1 ;  /* 0x000000040000795c */ /* 0x000fe20000300000 */
.L_x_182:
[----:B------:R-:W0:Y:S01]  /*7990*/  S2UR UR7, SR_CgaCtaId ;  /* 0x00000000000779c3 */ /* 0x000e220000008800 */
[----:B------:R-:W-:Y:S01]  /*79a0*/  UMOV UR6, 0x400 ;  /* 0x0000040000067882 */ /* 0x000fe20000000000 */
[----:B------:R-:W-:Y:S01]  /*79b0*/  SHF.L.U32 R21, R16, 0x1f, RZ ;  /* 0x0000001f10157819 */ /* 0x000fe200000006ff */
[----:B0-----:R-:W-:-:S06]  /*79c0*/  ULEA UR6, UR7, UR6, 0x18 ;  /* 0x0000000607067291 */ /* 0x001fcc000f8ec03f */
[----:B------:R-:W-:-:S04]  /*79d0*/  LEA R0, R2, UR6, 0x3 ;  /* 0x0000000602007c11 */ /* 0x000fc8000f8e18ff */
[----:B------:R0:W1:Y:S01]  /*79e0*/  SYNCS.PHASECHK.TRANS64.TRYWAIT P2, [R0+URZ+0x34830], R21 ;  /* 0x03483015000075a7 */ /* 0x000062000804017f */
[----:B------:R-:W-:Y:S05]  /*79f0*/  @!P0 BRA `(.L_x_183) ;  /* 0x0000000000048947 */ /* 0x000fea0003800000 */
[----:B------:R-:W-:Y:S01]  /*7a00*/  BPT.TRAP 0x1 ;  /* 0x000000040000795c */ /* 0x000fe20000300000 */
.L_x_183:
[----:B-1----:R-:W-:Y:S05]  /*7a10*/  @P2 BRA `(.L_x_181) ;  /* 0x0000000000082947 */ /* 0x002fea0003800000 */
[----:B------:R-:W1:Y:S02]  /*7a20*/  SYNCS.PHASECHK.TRANS64.TRYWAIT P2, [R0+URZ+0x34830], R21 ;  /* 0x03483015000075a7 */ /* 0x000e64000804017f */
[----:B-1----:R-:W-:Y:S05]  /*7a30*/  @!P2 BRA `(.L_x_184) ;  /* 0x000000f800f0a947 */ /* 0x002fea0003800000 */
.L_x_181:
[----:B------:R-:W2:Y:S01]  /*7a40*/  S2R R20, SR_TID.X ;  /* 0x0000000000147919 */ /* 0x000ea20000002100 */
[----:B------:R-:W-:Y:S01]  /*7a50*/  R2UR UR7, R3 ;  /* 0x00000000030772ca */ /* 0x000fe200000e0000 */
[----:B------:R-:W-:Y:S01]  /*7a60*/  UMOV UR24, UR4 ;  /* 0x0000000400187c82 */ /* 0x000fe20008000000 */
[----:B------:R-:W-:Y:S01]  /*7a70*/  R2UR UR6, R2 ;  /* 0x00000000020672ca */ /* 0x000fe200000e0000 */
[----:B------:R-:W-:Y:S01]  /*7a80*/  UMOV UR25, UR5 ;  /* 0x0000000500197c82 */ /* 0x000fe20008000000 */
[----:B------:R-:W-:Y:S01]  /*7a90*/  UMOV UR27, 0x40000040 ;  /* 0x40000040001b7882 */ /* 0x000fe20000000000 */
[----:B------:R-:W-:Y:S01]  /*7aa0*/  UMOV UR56, UR4 ;  /* 0x0000000400387c82 */ /* 0x000fe20008000000 */
        /* <DEDUP_REMOVED lines=9> */
[----:B------:R-:W-:Y:S01]  /*7b40*/  UIMAD UR6, UR6, 0xb00, UR7 ;  /* 0x00000b00060678a4 */ /* 0x000fe2000f8e0207 */
[----:B------:R-:W-:Y:S01]  /*7b50*/  R2UR UR10, R8 ;  /* 0x00000000080a72ca */ /* 0x000fe200000e0000 */
[----:B------:R-:W-:Y:S01]  /*7b60*/  UMOV UR37, UR5 ;  /* 0x0000000500257c82 */ /* 0x000fe20008000000 */
[----:B------:R-:W-:Y:S01]  /*7b70*/  UMOV UR7, 0x40000040 ;  /* 0x4000004000077882 */ /* 0x000fe20000000000 */
[----:B------:R-:W-:Y:S01]  /*7b80*/  UIADD3 UR26, UR6, 0x80, URZ ;  /* 0x00000080061a7890 */ /* 0x000fe2000fffe03f */
[----:B------:R-:W-:Y:S01]  /*7b90*/  R2UR UR11, R9 ;  /* 0x00000000090b72ca */ /* 0x000fe200000e0000 */
[----:B------:R-:W-:Y:S01]  /*7ba0*/  UIADD3 UR58, UR6, 0x100, URZ ;  /* 0x00000100063a7890 */ /* 0x000fe2000fffe03f */
[----:B------:R-:W-:Y:S01]  /*7bb0*/  R2UR UR14, R6 ;  /* 0x00000000060e72ca */ /* 0x000fe200000e0000 */
[----:B------:R-:W-:Y:S01]  /*7bc0*/  UIADD3 UR30, UR6, 0x180, URZ ;  /* 0x00000180061e7890 */ /* 0x000fe2000fffe03f */
[----:B------:R-:W-:Y:S01]  /*7bd0*/  R2UR UR15, R7 ;  /* 0x00000000070f72ca */ /* 0x000fe200000e0000 */
[----:B------:R-:W-:-:S02]  /*7be0*/  UIADD3 UR34, UR6, 0x200, URZ ;  /* 0x0000020006227890 */ /* 0x000fc4000fffe03f */
[----:B------:R-:W-:Y:S01]  /*7bf0*/  UIADD3 UR38, UR6, 0x280, URZ ;  /* 0x0000028006267890 */ /* 0x000fe2000fffe03f */
[----:B------:R-:W-:Y:S01]  /*7c00*/  UMOV UR39, 0x40000040 ;  /* 0x4000004000277882 */ /* 0x000fe20000000000 */
[----:B------:R-:W-:Y:S01]  /*7c10*/  UIADD3 UR42, UR6, 0x300, URZ ;  /* 0x00000300062a7890 */ /* 0x000fe2000fffe03f */
[----:B--2---:R-:W-:Y:S01]  /*7c20*/  SHF.R.U32.HI R20, RZ, 0x7, R20 ;  /* 0x00000007ff147819 */ /* 0x004fe20000011614 */
[----:B------:R-:W-:Y:S01]  /*7c30*/  UMOV UR40, UR4 ;  /* 0x0000000400287c82 */ /* 0x000fe20008000000 */
[----:B------:R-:W-:Y:S01]  /*7c40*/  UMOV UR41, UR5 ;  /* 0x0000000500297c82 */ /* 0x000fe20008000000 */
[----:B------:R-:W-:Y:S01]  /*7c50*/  UMOV UR43, 0x40000040 ;  /* 0x40000040002b7882 */ /* 0x000fe20000000000 */
[----:B------:R-:W-:Y:S01]  /*7c60*/  UIADD3 UR46, UR6, 0x380, URZ ;  /* 0x00000380062e7890 */ /* 0x000fe2000fffe03f */
[----:B01----:R-:W-:Y:S01]  /*7c70*/  VIADD R0, R20, 0x8 ;  /* 0x0000000814007836 */ /* 0x003fe20000000000 */
[----:B------:R-:W-:Y:S01]  /*7c80*/  UMOV UR44, UR4 ;  /* 0x00000004002c7c82 */ /* 0x000fe20008000000 */
[----:B------:R-:W-:Y:S01]  /*7c90*/  UMOV UR45, UR5 ;  /* 0x00000005002d7c82 */ /* 0x000fe20008000000 */
[----:B------:R-:W-:Y:S01]  /*7ca0*/  UMOV UR47, 0x40000040 ;  /* 0x40000040002f7882 */ /* 0x000fe20000000000 */
[----:B------:R-:W-:Y:S01]  /*7cb0*/  UIADD3 UR50, UR6, 0x480, URZ ;  /* 0x0000048006327890 */ /* 0x000fe2000fffe03f */
[----:B------:R0:W-:Y:S01]  /*7cc0*/  BAR.SYNC.DEFER_BLOCKING R0, 0x100 ;  /* 0x000400000000751d */ /* 0x0001e20000010000 */
[----:B------:R-:W-:-:S02]  /*7cd0*/  UIADD3 UR54, UR6, 0x500, URZ ;  /* 0x0000050006367890 */ /* 0x000fc4000fffe03f */
[----:B------:R-:W-:Y:S02]  /*7ce0*/  UIADD3 UR18, UR6, 0x584, URZ ;  /* 0x0000058406127890 */ /* 0x000fe4000fffe03f */
[----:B------:R-:W-:Y:S01]  /*7cf0*/  UIADD3 UR22, UR6, 0x586, URZ ;  /* 0x0000058606167890 */ /* 0x000fe2000fffe03f */
[----:B------:R-:W-:Y:S01]  /*7d00*/  UMOV UR48, UR4 ;  /* 0x0000000400307c82 */ /* 0x000fe20008000000 */
[----:B------:R-:W-:Y:S01]  /*7d10*/  UMOV UR49, UR5 ;  /* 0x0000000500317c82 */ /* 0x000fe20008000000 */
[----:B------:R-:W-:Y:S01]  /*7d20*/  UMOV UR51, 0x40000040 ;  /* 0x4000004000337882 */ /* 0x000fe20000000000 */
[----:B------:R-:W-:Y:S01]  /*7d30*/  UMOV UR52, UR4 ;  /* 0x0000000400347c82 */ /* 0x000fe20008000000 */
[----:B------:R-:W-:Y:S01]  /*7d40*/  UMOV UR53, UR5 ;  /* 0x0000000500357c82 */ /* 0x000fe20008000000 */
[----:B------:R-:W-:Y:S01]  /*7d50*/  UMOV UR55, 0x40000040 ;  /* 0x4000004000377882 */ /* 0x000fe20000000000 */
[----:B------:R-:W-:Y:S01]  /*7d60*/  UMOV UR19, 0x40000040 ;  /* 0x4000004000137882 */ /* 0x000fe20000000000 */
[----:B------:R-:W-:Y:S01]  /*7d70*/  UMOV UR23, 0x40000040 ;  /* 0x4000004000177882 */ /* 0x000fe20000000000 */
[----:B------:R-:W-:-:S06]  /*7d80*/  WARPGROUP.ARRIVE ;  /* 0x00000000000079c5 */ /* 0x000fcc0000000000 */
[----:B------:R-:W-:Y:S01]  /*7d90*/  HGMMA.64x16x16.F32.BF16 R168, gdesc[UR4], RZ, !UPT, gsb0 ;  /* 0x0020000004a879f0 */ /* 0x000fe2000c0018ff */
[----:B------:R-:W-:Y:S02]  /*7da0*/  UIADD3 UR7, UR6, 0x400, URZ ;  /* 0x0000040006077890 */ /* 0x000fe4000fffe03f */
        /* <DEDUP_REMOVED lines=143> */
[----:B------:R-:W-:Y:S02]  /*86a0*/  R2UR UR10, R4 ;  /* 0x00000000040a72ca */ /* 0x000fe400000e0000 */
[----:B------:R-:W-:Y:S01]  /*86b0*/  R2UR UR11, R5 ;  /* 0x00000000050b72ca */ /* 0x000fe200000e0000 */
        /* <DEDUP_REMOVED lines=77> */
[----:B------:R-:W-:Y:S02]  /*8b90*/  UIADD3 UR7, UR6, 0x506, URZ ;  /* 0x0000050606077890 */ /* 0x000fe4000fffe03f */
        /* <DEDUP_REMOVED lines=76> */
[----:B------:R-:W-:Y:S01]  /*9060*/  UMOV UR11, 0x40000040 ;  /* 0x40000040000b7882 */ /* 0x000fe20000000000 */
        /* <DEDUP_REMOVED lines=222> */
[----:B------:R-:W-:Y:S01]  /*9e50*/  UIADD3 UR6, UR6, 0xa86, URZ ;  /* 0x00000a8606067890 */ /* 0x000fe2000fffe03f */
        /* <DEDUP_REMOVED lines=36> */
.L_x_186:
[----:B------:R-:W0:Y:S01]  /*a0a0*/  S2UR UR7, SR_CgaCtaId ;  /* 0x00000000000779c3 */ /* 0x000e220000008800 */
[----:B------:R-:W-:Y:S01]  /*a0b0*/  UMOV UR6, 0x400 ;  /* 0x0000040000067882 */ /* 0x000fe20000000000 */
[----:B------:R-:W-:Y:S01]  /*a0c0*/  SHF.L.U32 R0, R15, 0x1f, RZ ;  /* 0x0000001f0f007819 */ /* 0x000fe200000006ff */
[----:B0-----:R-:W-:-:S04]  /*a0d0*/  ULEA UR6, UR7, UR6, 0x18 ;  /* 0x0000000607067291 */ /* 0x001fc8000f8ec03f */
[----:B------:R-:W-:-:S09]  /*a0e0*/  ULEA UR6, UR61, UR6, 0x3 ;  /* 0x000000063d067291 */ /* 0x000fd2000f8e183f */
[----:B------:R0:W1:Y:S01]  /*a0f0*/  SYNCS.PHASECHK.TRANS64.TRYWAIT P2, [UR6+0x34850], R0 ;  /* 0x03485000ff0075a7 */ /* 0x0000620008040146 */
[----:B------:R-:W-:Y:S05]  /*a100*/  @!P0 BRA `(.L_x_187) ;  /* 0x0000000000048947 */ /* 0x000fea0003800000 */
[----:B------:R-:W-:Y:S01]  /*a110*/  BPT.TRAP 0x1 ;  /* 0x000000040000795c */ /* 0x000fe20000300000 */
.L_x_187:
[----:B-1----:R-:W-:Y:S05]  /*a120*/  @P2 BRA `(.L_x_185) ;  /* 0x0000000000082947 */ /* 0x002fea0003800000 */
[----:B------:R-:W1:Y:S02]  /*a130*/  SYNCS.PHASECHK.TRANS64.TRYWAIT P2, [UR6+0x34850], R0 ;  /* 0x03485000ff0075a7 */ /* 0x000e640008040146 */
[----:B-1----:R-:W-:Y:S05]  /*a140*/  @!P2 BRA `(.L_x_188) ;  /* 0x000000d40040a947 */ /* 0x002fea0003800000 */
.L_x_185:
[----:B------:R-:W2:Y:S01]  /*a150*/  S2UR UR7, SR_CgaCtaId ;  /* 0x00000000000779c3 */ /* 0x000ea20000008800 */
[----:B------:R-:W-:Y:S01]  /*a160*/  UMOV UR6, 0x400 ;  /* 0x0000040000067882 */ /* 0x000fe20000000000 */
[----:B------:R-:W-:Y:S01]  /*a170*/  WARPGROUP.ARRIVE ;  /* 0x00000000000079c5 */ /* 0x000fe20000000000 */
[----:B-1----:R-:W-:Y:S01]  /*a180*/  FMUL.FTZ R15, R168, UR60 ;  /* 0x0000003ca80f7c20 */ /* 0x002fe20008410000 */
[----:B------:R-:W-:Y:S01]  /*a190*/  FMUL.FTZ R20, R169, UR60 ;  /* 0x0000003ca9147c20 */ /* 0x000fe20008410000 */
[----:B------:R-:W-:Y:S01]  /*a1a0*/  FMUL.FTZ R169, R172, UR60 ;  /* 0x0000003caca97c20 */ /* 0x000fe20008410000 */
[----:B------:R-:W-:Y:S01]  /*a1b0*/  FMUL.FTZ R21, R170, UR60 ;  /* 0x0000003caa157c20 */ /* 0x000fe20008410000 */
[----:B------:R-:W-:Y:S01]  /*a1c0*/  FMUL.FTZ R170, R173, UR60 ;  /* 0x0000003cadaa7c20 */ /* 0x000fe20008410000 */
[----:B------:R-:W-:Y:S01]  /*a1d0*/  FMUL.FTZ R160, R160, UR60 ;  /* 0x0000003ca0a07c20 */ /* 0x000fe20008410000 */
[----:B------:R-:W1:Y:S01]  /*a1e0*/  MUFU.TANH R15, R15 ;  /* 0x0000000f000f7308 */ /* 0x000e620000002400 */
[----:B------:R-:W-:Y:S01]  /*a1f0*/  FMUL.FTZ R161, R161, UR60 ;  /* 0x0000003ca1a17c20 */ /* 0x000fe20008410000 */
[----:B------:R-:W-:Y:S01]  /*a200*/  FMUL.FTZ R164, R164, UR60 ;  /* 0x0000003ca4a47c20 */ /* 0x000fe20008410000 */
[----:B------:R-:W-:Y:S01]  /*a210*/  FMUL.FTZ R165, R165, UR60 ;  /* 0x0000003ca5a57c20 */ /* 0x000fe20008410000 */
[----:B------:R-:W-:Y:S01]  /*a220*/  FMUL.FTZ R152, R152, UR60 ;  /* 0x0000003c98987c20 */ /* 0x000fe20008410000 */
[----:B------:R-:W-:Y:S01]  /*a230*/  FMUL.FTZ R153, R153, UR60 ;  /* 0x0000003c99997c20 */ /* 0x000fe20008410000 */
[----:B------:R-:W-:Y:S01]  /*a240*/  FMUL.FTZ R156, R156, UR60 ;  /* 0x0000003c9c9c7c20 */ /* 0x000fe20008410000 */
[----:B------:R-:W-:Y:S01]  /*a250*/  FMUL.FTZ R157, R157, UR60 ;  /* 0x0000003c9d9d7c20 */ /* 0x000fe20008410000 */
[----:B------:R-:W3:Y:S01]  /*a260*/  MUFU.TANH R20, R20 ;  /* 0x0000001400147308 */ /* 0x000ee20000002400 */
[----:B------:R-:W-:Y:S01]  /*a270*/  FMUL.FTZ R144, R144, UR60 ;  /* 0x0000003c90907c20 */ /* 0x000fe20008410000 */
[----:B------:R-:W-:Y:S01]  /*a280*/  FMUL.FTZ R145, R145, UR60 ;  /* 0x0000003c91917c20 */ /* 0x000fe20008410000 */
[----:B------:R-:W-:Y:S01]  /*a290*/  FMUL.FTZ R148, R148, UR60 ;  /* 0x0000003c94947c20 */ /* 0x000fe20008410000 */
[----:B------:R-:W-:Y:S01]  /*a2a0*/  FMUL.FTZ R149, R149, UR60 ;  /* 0x0000003c95957c20 */ /* 0x000fe20008410000 */
[----:B------:R-:W-:Y:S01]  /*a2b0*/  FMUL.FTZ R136, R136, UR60 ;  /* 0x0000003c88887c20 */ /* 0x000fe20008410000 */
[----:B------:R-:W-:Y:S01]  /*a2c0*/  FMUL.FTZ R137, R137, UR60 ;  /* 0x0000003c89897c20 */ /* 0x000fe20008410000 */
[----:B--2---:R-:W-:Y:S01]  /*a2d0*/  ULEA UR6, UR7, UR6, 0x18 ;  /* 0x0000000607067291 */ /* 0x004fe2000f8ec03f */
[----:B------:R-:W2:Y:S01]  /*a2e0*/  MUFU.TANH R169, R169 ;  /* 0x000000a900a97308 */ /* 0x000ea20000002400 */
[----:B-1----:R-:W-:Y:S01]  /*a2f0*/  FMNMX.FTZ R173, R15, R11, !PT ;  /* 0x0000000b0fad7209 */ /* 0x002fe20007810000 */
[----:B------:R-:W-:Y:S01]  /*a300*/  UMOV UR7, 0x40000040 ;  /* 0x4000004000077882 */ /* 0x000fe20000000000 */
[----:B------:R-:W-:Y:S01]  /*a310*/  FMUL.FTZ R140, R140, UR60 ;  /* 0x0000003c8c8c7c20 */ /* 0x000fe20008410000 */
[----:B------:R-:W-:Y:S01]  /*a320*/  FMUL.FTZ R141, R141, UR60 ;  /* 0x0000003c8d8d7c20 */ /* 0x000fe20008410000 */
[----:B0-----:R-:W-:-:S02]  /*a330*/  IMAD.U32 R0, RZ, RZ, UR6 ;  /* 0x00000006ff007e24 */ /* 0x001fc4000f8e00ff */
[----:B------:R-:W-:Y:S01]  /*a340*/  FMUL.FTZ R128, R128, UR60 ;  /* 0x0000003c80807c20 */ /* 0x000fe20008410000 */
[----:B------:R-:W-:Y:S01]  /*a350*/  FMUL.FTZ R129, R129, UR60 ;  /* 0x0000003c81817c20 */ /* 0x000fe20008410000 */
[----:B------:R-:W0:Y:S01]  /*a360*/  MUFU.TANH R170, R170 ;  /* 0x000000aa00aa7308 */ /* 0x000e220000002400 */
[----:B---3--:R-:W-:Y:S01]  /*a370*/  FMNMX.FTZ R173, R20, R173, !PT ;  /* 0x000000ad14ad7209 */ /* 0x008fe20007810000 */
[----:B------:R-:W-:Y:S01]  /*a380*/  FMUL.FTZ R132, R132, UR60 ;  /* 0x0000003c84847c20 */ /* 0x000fe20008410000 */
[----:B------:R-:W-:Y:S01]  /*a390*/  R2UR UR6, R0 ;  /* 0x00000000000672ca */ /* 0x000fe200000e0000 */
        /* <DEDUP_REMOVED lines=12> */
[----:B------:R-:W-:Y:S01]  /*a460*/  UIADD3 UR6, UR6, 0x400, URZ ;  /* 0x0000040006067890 */ /* 0x000fe2000fffe03f */
[----:B------:R-:W2:Y:S01]  /*a470*/  MUFU.TANH R161, R161 ;  /* 0x000000a100a17308 */ /* 0x000ea20000002400 */
[----:B0-----:R-:W-:Y:S01]  /*a480*/  FMNMX.FTZ R173, R170, R173, !PT ;  /* 0x000000adaaad7209 */ /* 0x001fe20007810000 */
[----:B------:R-:W-:Y:S01]  /*a490*/  FMUL.FTZ R105, R105, UR60 ;  /* 0x0000003c69697c20 */ /* 0x000fe20008410000 */
[----:B------:R-:W-:Y:S01]  /*a4a0*/  USHF.R.U32.HI UR6, URZ, 0x4, UR6 ;  /* 0x000000043f067899 */ /* 0x000fe20008011606 */
[----:B------:R-:W-:Y:S01]  /*a4b0*/  FMUL.FTZ R108, R108, UR60 ;  /* 0x0000003c6c6c7c20 */ /* 0x000fe20008410000 */
[----:B------:R-:W-:Y:S01]  /*a4c0*/  FMUL.FTZ R109, R109, UR60 ;  /* 0x0000003c6d6d7c20 */ /* 0x000fe20008410000 */
[----:B------:R-:W-:Y:S01]  /*a4d0*/  FMUL.FTZ R96, R96, UR60 ;  /* 0x0000003c60607c20 */ /* 0x000fe20008410000 */
[----:B------:R-:W-:Y:S01]  /*a4e0*/  ULOP3.LUT UR6, UR6, 0x3fff, URZ, 0xc0, !UPT ;  /* 0x00003fff06067892 */ /* 0x000fe2000f8ec03f */
[----:B------:R-:W0:Y:S01]  /*a4f0*/  MUFU.TANH R164, R164 ;  /* 0x000000a400a47308 */ /* 0x000e220000002400 */
[----:B-1----:R-:W-:Y:S01]  /*a500*/  FMNMX.FTZ R173, R160, R173, !PT ;  /* 0x000000ada0ad7209 */ /* 0x002fe20007810000 */
[----:B------:R-:W-:Y:S01]  /*a510*/  FMUL.FTZ R168, R171, UR60 ;  /* 0x0000003caba87c20 */ /* 0x000fe20008410000 */
[----:B------:R-:W-:Y:S01]  /*a520*/  ULOP3.LUT UR6, UR6, 0x5800000, URZ, 0xfc, !UPT ;  /* 0x0580000006067892 */ /* 0x000fe2000f8efc3f */
[----:B------:R-:W-:Y:S01]  /*a530*/  FMUL.FTZ R171, R174, UR60 ;  /* 0x0000003caeab7c20 */ /* 0x000fe20008410000 */
[----:B------:R-:W-:Y:S01]  /*a540*/  FMUL.FTZ R97, R97, UR60 ;  /* 0x0000003c61617c20 */ /* 0x000fe20008410000 */
[----:B------:R-:W-:Y:S01]  /*a550*/  FMUL.FTZ R100, R100, UR60 ;  /* 0x0000003c64647c20 */ /* 0x000fe20008410000 */
[----:B------:R-:W-:Y:S01]  /*a560*/  UIMAD UR10, UR61, 0xb00, UR6 ;  /* 0x00000b003d0a78a4 */ /* 0x000fe2000f8e0206 */
[----:B------:R-:W1:Y:S01]  /*a570*/  MUFU.TANH R165, R165 ;  /* 0x000000a500a57308 */ /* 0x000e620000002400 */
[----:B--2---:R-:W-:Y:S01]  /*a580*/  FMNMX.FTZ R173, R161, R173, !PT ;  /* 0x000000ada1ad7209 */ /* 0x004fe20007810000 */
[----:B------:R-:W-:Y:S01]  /*a590*/  FMUL.FTZ R101, R101, UR60 ;  /* 0x0000003c65657c20 */ /* 0x000fe20008410000 */
[----:B------:R-:W-:Y:S01]  /*a5a0*/  FMUL.FTZ R88, R88, UR60 ;  /* 0x0000003c58587c20 */ /* 0x000fe20008410000 */
[----:B------:R-:W-:Y:S01]  /*a5b0*/  FMUL.FTZ R89, R89, UR60 ;  /* 0x0000003c59597c20 */ /* 0x000fe20008410000 */
[----:B------:R-:W-:Y:S01]  /*a5c0*/  FMUL.FTZ R92, R92, UR60 ;  /* 0x0000003c5c5c7c20 */ /* 0x000fe20008410000 */
[----:B------:R-:W-:Y:S01]  /*a5d0*/  UMOV UR6, UR10 ;  /* 0x0000000a00067c82 */ /* 0x000fe20008000000 */
[----:B------:R-:W-:Y:S01]  /*a5e0*/  FMUL.FTZ R93, R93, UR60 ;  /* 0x0000003c5d5d7c20 */ /* 0x000fe20008410000 */
[----:B------:R-:W-:Y:S01]  /*a5f0*/  HGMMA.64x128x16.F32.BF16 R24, R176, gdesc[UR4].tnspB, R24, gsb0 ;  /* 0x41e00004b0187df0 */ /* 0x000fe20008001818 */
[----:B------:R-:W-:Y:S01]  /*a600*/  UIADD3 UR6, UR10, 0x80, URZ ;  /* 0x000000800a067890 */ /* 0x000fe2000fffe03f */
[----:B------:R-:W2:Y:S01]  /*a610*/  MUFU.TANH R152, R152 ;  /* 0x0000009800987308 */ /* 0x000ea20000002400 */
[----:B------:R-:W-:Y:S01]  /*a620*/  UMOV UR7, 0x40000040 ;  /* 0x4000004000077882 */ /* 0x000fe20000000000 */
[----:B0-----:R-:W-:Y:S01]  /*a630*/  FMNMX.FTZ R173, R164, R173, !PT ;  /* 0x000000ada4ad7209 */ /* 0x001fe20007810000 */
[----:B------:R-:W-:Y:S01]  /*a640*/  FMUL.FTZ R172, R175, UR60 ;  /* 0x0000003cafac7c20 */ /* 0x000fe20008410000 */
[----:B------:R-:W-:Y:S01]  /*a650*/  FMUL.FTZ R162, R162, UR60 ;  /* 0x0000003ca2a27c20 */ /* 0x000fe20008410000 */
[----:B------:R-:W-:Y:S01]  /*a660*/  ULDC UR11, c[0x0][0x988] ;  /* 0x00026200000b7ab9 */ /* 0x000fe20000000800 */
[----:B------:R-:W-:Y:S01]  /*a670*/  R2UR UR14, R12 ;  /* 0x000000000c0e72ca */ /* 0x000fe200000e0000 */
        /* <DEDUP_REMOVED lines=53> */
[----:B------:R-:W1:Y:S01]  /*a9d0*/  S2R R175, SR_TID.X ;  /* 0x0000000000af7919 */ /* 0x000e620000002100 */
[----:B------:R-:W-:-:S03]  /*a9e0*/  R2UR UR15, R18 ;  /* 0x00000000120f72ca */ /* 0x000fc600000e0000 */
[----:B------:R-:W3:Y:S01]  /*a9f0*/  MUFU.TANH R136, R136 ;  /* 0x0000008800887308 */ /* 0x000ee20000002400 */
[----:B--2---:R-:W-:-:S07]  /*aa00*/  FMNMX.FTZ R173, R148, R173, !PT ;  /* 0x000000ad94ad7209 */ /* 0x004fce0007810000 */
[----:B------:R-:W2:Y:S01]  /*aa10*/  MUFU.TANH R137, R137 ;  /* 0x0000008900897308 */ /* 0x000ea20000002400 */
[----:B0-----:R-:W-:Y:S01]  /*aa20*/  FMNMX.FTZ R173, R149, R173, !PT ;  /* 0x000000ad95ad7209 */ /* 0x001fe20007810000 */
[----:B------:R-:W-:-:S06]  /*aa30*/  UISETP.GT.AND UP0, UPT, UR14, UR15, UPT ;  /* 0x0000000f0e00728c */ /* 0x000fcc000bf04270 */
[----:B------:R-:W0:Y:S01]  /*aa40*/  MUFU.TANH R140, R140 ;  /* 0x0000008c008c7308 */ /* 0x000e220000002400 */
[----:B---3--:R-:W-:Y:S02]  /*aa50*/  FMNMX.FTZ R173, R136, R173, !PT ;  /* 0x000000ad88ad7209 */ /* 0x008fe40007810000 */
[----:B------:R-:W-:-:S05]  /*aa60*/  PLOP3.LUT P2, PT, PT, PT, UP0, 0x80, 0x0 ;  /* 0x000000000000781c */ /* 0x000fca0003f4f008 */
[----:B------:R-:W3:Y:S01]  /*aa70*/  MUFU.TANH R141, R141 ;  /* 0x0000008d008d7308 */ /* 0x000ee20000002400 */
[----:B--2---:R-:W-:Y:S02]  /*aa80*/  FMNMX.FTZ R173, R137, R173, !PT ;  /* 0x000000ad89ad7209 */ /* 0x004fe40007810000 */
[----:B-1----:R-:W-:-:S05]  /*aa90*/  SHF.R.U32.HI R175, RZ, 0x7, R175 ;  /* 0x00000007ffaf7819 */ /* 0x002fca00000116af */
[----:B------:R-:W1:Y:S01]  /*aaa0*/  MUFU.TANH R128, R128 ;  /* 0x0000008000807308 */ /* 0x000e620000002400 */
[----:B0-----:R-:W-:-:S07]  /*aab0*/  FMNMX.FTZ R173, R140, R173, !PT ;  /* 0x000000ad8cad7209 */ /* 0x001fce0007810000 */
[----:B------:R-:W0:Y:S01]  /*aac0*/  MUFU.TANH R129, R129 ;  /* 0x0000008100817308 */ /* 0x000e220000002400 */
[----:B---3--:R-:W-:-:S07]  /*aad0*/  FMNMX.FTZ R173, R141, R173, !PT ;  /* 0x000000ad8dad7209 */ /* 0x008fce0007810000 */
[----:B------:R-:W2:Y:S01]  /*aae0*/  MUFU.TANH R132, R132 ;  /* 0x0000008400847308 */ /* 0x000ea20000002400 */
[----:B-1----:R-:W-:-:S07]  /*aaf0*/  FMNMX.FTZ R173, R128, R173, !PT ;  /* 0x000000ad80ad7209 */ /* 0x002fce0007810000 */
[----:B------:R-:W1:Y:S01]  /*ab00*/  MUFU.TANH R133, R133 ;  /* 0x0000008500857308 */ /* 0x000e620000002400 */
[----:B0-----:R-:W-:-:S07]  /*ab10*/  FMNMX.FTZ R173, R129, R173, !PT ;  /* 0x000000ad81ad7209 */ /* 0x001fce0007810000 */
[----:B------:R-:W0:Y:S01]  /*ab20*/  MUFU.TANH R120, R120 ;  /* 0x0000007800787308 */ /* 0x000e220000002400 */
[----:B--2---:R-:W-:-:S07]  /*ab30*/  FMNMX.FTZ R173, R132, R173, !PT ;  /* 0x000000ad84ad7209 */ /* 0x004fce0007810000 */
[----:B------:R-:W2:Y:S01]  /*ab40*/  MUFU.TANH R121, R121 ;  /* 0x0000007900797308 */ /* 0x000ea20000002400 */
[----:B-1----:R-:W-:Y:S01]  /*ab50*/  FMNMX.FTZ R173, R133, R173, !PT ;  /* 0x000000ad85ad7209 */ /* 0x002fe20007810000 */
[----:B------:R-:W-:Y:S02]  /*ab60*/  WARPGROUP.DEPBAR.LE gsb0, 0x0 ;  /* 0x00008000000079c5 */ /* 0x000fe40000010000 */
[----:B------:R-:W-:-:S04]  /*ab70*/  WARPGROUP.ARRIVE ;  /* 0x00000000000079c5 */ /* 0x000fc80000000000 */
[----:B------:R-:W1:Y:S01]  /*ab80*/  MUFU.TANH R124, R124 ;  /* 0x0000007c007c7308 */ /* 0x000e620000002400 */
[----:B0-----:R-:W-:Y:S01]  /*ab90*/  FMNMX.FTZ R173, R120, R173, !PT ;  /* 0x000000ad78ad7209 */ /* 0x001fe20007810000 */
[----:B------:R-:W-:Y:S01]  /*aba0*/  HGMMA.64x128x16.F32.BF16 R24, R180, gdesc[UR4].tnspB, R24, gsb0 ;  /* 0x41e00004b4187df0 */ /* 0x000fe20008001818 */
[----:B------:R-:W-:Y:S01]  /*abb0*/  UIADD3 UR6, UR10, 0x100, URZ ;  /* 0x000001000a067890 */ /* 0x000fe2000fffe03f */
[----:B------:R-:W-:-:S04]  /*abc0*/  UMOV UR7, 0x40000040 ;  /* 0x4000004000077882 */ /* 0x000fc80000000000 */
[----:B------:R-:W0:Y:S01]  /*abd0*/  MUFU.TANH R125, R125 ;  /* 0x0000007d007d7308 */ /* 0x000e220000002400 */
[----:B--2---:R-:W-:-:S07]  /*abe0*/  FMNMX.FTZ R173, R121, R173, !PT ;  /* 0x000000ad79ad7209 */ /* 0x004fce0007810000 */
[----:B------:R-:W2:Y:S01]  /*abf0*/  MUFU.TANH R112, R112 ;  /* 0x0000007000707308 */ /* 0x000ea20000002400 */
[----:B-1----:R-:W-:-:S07]  /*ac00*/  FMNMX.FTZ R173, R124, R173, !PT ;  /* 0x000000ad7cad7209 */ /* 0x002fce0007810000 */
[----:B------:R-:W1:Y:S01]  /*ac10*/  MUFU.TANH R113, R113 ;  /* 0x0000007100717308 */ /* 0x000e620000002400 */
[----:B0-----:R-:W-:-:S07]  /*ac20*/  FMNMX.FTZ R173, R125, R173, !PT ;  /* 0x000000ad7dad7209 */ /* 0x001fce0007810000 */
        /* <DEDUP_REMOVED lines=29> */
[----:B0-----:R-:W-:Y:S01]  /*ae00*/  FMNMX.FTZ R88, R92, R174, !PT ;  /* 0x000000ae5c587209 */ /* 0x001fe20007810000 */
[----:B------:R-:W-:Y:S02]  /*ae10*/  WARPGROUP.DEPBAR.LE gsb0, 0x0 ;  /* 0x00008000000079c5 */ /* 0x000fe40000010000 */
[----:B------:R-:W-:-:S04]  /*ae20*/  WARPGROUP.ARRIVE ;  /* 0x00000000000079c5 */ /* 0x000fc80000000000 */
[----:B------:R-:W0:Y:S01]  /*ae30*/  MUFU.TANH R168, R168 ;  /* 0x000000a800a87308 */ /* 0x000e220000002400 */
[----:B--2---:R-:W-:Y:S01]  /*ae40*/  FMNMX.FTZ R88, R93, R88, !PT ;  /* 0x000000585d587209 */ /* 0x004fe20007810000 */
[----:B------:R-:W-:Y:S01]  /*ae50*/  HGMMA.64x128x16.F32.BF16 R24, R184, gdesc[UR4].tnspB, R24, gsb0 ;  /* 0x41e00004b8187df0 */ /* 0x000fe20008001818 */
[----:B------:R-:W-:Y:S01]  /*ae60*/  UIADD3 UR6, UR10, 0x180, URZ ;  /* 0x000001800a067890 */ /* 0x000fe2000fffe03f */
[----:B------:R-:W-:Y:S02]  /*ae70*/  UMOV UR7, 0x40000040 ;  /* 0x4000004000077882 */ /* 0x000fe40000000000 */
[----:B------:R-:W2:Y:S02]  /*ae80*/  SHFL.BFLY PT, R174, R88, 0x2, 0x1f ;  /* 0x0c401f0058ae7f89 */ /* 0x000ea400000e0000 */
[----:B------:R-:W3:Y:S08]  /*ae90*/  MUFU.TANH R171, R171 ;  /* 0x000000ab00ab7308 */ /* 0x000ef00000002400 */
[----:B------:R-:W4:Y:S08]  /*aea0*/  MUFU.TANH R172, R172 ;  /* 0x000000ac00ac7308 */ /* 0x000f300000002400 */
[----:B------:R-:W5:Y:S01]  /*aeb0*/  MUFU.TANH R162, R162 ;  /* 0x000000a200a27308 */ /* 0x000f620000002400 */
[----:B--2---:R-:W-:-:S07]  /*aec0*/  FMNMX.FTZ R88, R88, R174, !PT ;  /* 0x000000ae58587209 */ /* 0x004fce0007810000 */
[----:B------:R-:W2:Y:S01]  /*aed0*/  MUFU.TANH R163, R163 ;  /* 0x000000a300a37308 */ /* 0x000ea20000002400 */
[----:B------:R-:W1:Y:S07]  /*aee0*/  SHFL.BFLY PT, R174, R88, 0x1, 0x1f ;  /* 0x0c201f0058ae7f89 */ /* 0x000e6e00000e0000 */
[----:B------:R-:W2:Y:S08]  /*aef0*/  MUFU.TANH R166, R166 ;  /* 0x000000a600a67308 */ /* 0x000eb00000002400 */
[----:B------:R-:W2:Y:S08]  /*af00*/  MUFU.TANH R167, R167 ;  /* 0x000000a700a77308 */ /* 0x000eb00000002400 */
[----:B------:R-:W2:Y:S01]  /*af10*/  MUFU.TANH R154, R154 ;  /* 0x0000009a009a7308 */ /* 0x000ea20000002400 */
[----:B-1----:R-:W-:-:S05]  /*af20*/  FMNMX.FTZ R88, R88, R174, !PT ;  /* 0x000000ae58587209 */ /* 0x002fca0007810000 */
[C---:B------:R-:W-:Y:S02]  /*af30*/  FMUL.FTZ R12, R88.reuse, UR11 ;  /* 0x0000000b580c7c20 */ /* 0x040fe40008410000 */
[----:B------:R-:W1:Y:S01]  /*af40*/  MUFU.TANH R155, R155 ;  /* 0x0000009b009b7308 */ /* 0x000e620000002400 */
[----:B------:R-:W-:Y:S01]  /*af50*/  FADD.FTZ R11, -R88, R11 ;  /* 0x0000000b580b7221 */ /* 0x000fe20000010100 */
[--C-:B------:R-:W-:Y:S01]  /*af60*/  FFMA.FTZ R176, R15, UR11, -R12.reuse ;  /* 0x0000000b0fb07c23 */ /* 0x100fe2000801080c */
[--C-:B------:R-:W-:Y:S01]  /*af70*/  FFMA.FTZ R180, R160, UR11, -R12.reuse ;  /* 0x0000000ba0b47c23 */ /* 0x100fe2000801080c */
[--C-:B------:R-:W-:Y:S01]  /*af80*/  FFMA.FTZ R15, R20, UR11, -R12.reuse ;  /* 0x0000000b140f7c23 */ /* 0x100fe2000801080c */
[--C-:B------:R-:W-:Y:S01]  /*af90*/  FFMA.FTZ R160, R161, UR11, -R12.reuse ;  /* 0x0000000ba1a07c23 */ /* 0x100fe2000801080c */
[--C-:B------:R-:W-:Y:S02]  /*afa0*/  FFMA.FTZ R178, R169, UR11, -R12.reuse ;  /* 0x0000000ba9b27c23 */ /* 0x100fe4000801080c */
[----:B------:R-:W1:Y:S01]  /*afb0*/  MUFU.TANH R158, R158 ;  /* 0x0000009e009e7308 */ /* 0x000e620000002400 */
[--C-:B------:R-:W-:Y:S01]  /*afc0*/  FFMA.FTZ R20, R170, UR11, -R12.reuse ;  /* 0x0000000baa147c23 */ /* 0x100fe2000801080c */
[--C-:B------:R-:W-:Y:S01]  /*afd0*/  FFMA.FTZ R182, R164, UR11, -R12.reuse ;  /* 0x0000000ba4b67c23 */ /* 0x100fe2000801080c */
[--C-:B------:R-:W-:Y:S01]  /*afe0*/  FFMA.FTZ R161, R165, UR11, -R12.reuse ;  /* 0x0000000ba5a17c23 */ /* 0x100fe2000801080c */
[--C-:B------:R-:W-:Y:S01]  /*aff0*/  FFMA.FTZ R153, R153, UR11, -R12.reuse ;  /* 0x0000000b99997c23 */ /* 0x100fe2000801080c */
[--C-:B------:R-:W-:Y:S01]  /*b000*/  FFMA.FTZ R157, R157, UR11, -R12.reuse ;  /* 0x0000000b9d9d7c23 */ /* 0x100fe2000801080c */
[--C-:B------:R-:W-:Y:S01]  /*b010*/  FFMA.FTZ R129, R129, UR11, -R12.reuse ;  /* 0x0000000b81817c23 */ /* 0x100fe2000801080c */
[--C-:B------:R-:W-:Y:S01]  /*b020*/  FFMA.FTZ R96, R96, UR11, -R12.reuse ;  /* 0x0000000b60607c23 */ /* 0x100fe2000801080c */
[----:B------:R-:W1:Y:S01]  /*b030*/  MUFU.TANH R159, R159 ;  /* 0x0000009f009f7308 */ /* 0x000e620000002400 */
[--C-:B------:R-:W-:Y:S01]  /*b040*/  FFMA.FTZ R97, R97, UR11, -R12.reuse ;  /* 0x0000000b61617c23 */ /* 0x100fe2000801080c */
[--C-:B------:R-:W-:Y:S01]  /*b050*/  FFMA.FTZ R100, R100, UR11, -R12.reuse ;  /* 0x0000000b64647c23 */ /* 0x100fe2000801080c */
[--C-:B------:R-:W-:Y:S01]  /*b060*/  FFMA.FTZ R101, R101, UR11, -R12.reuse ;  /* 0x0000000b65657c23 */ /* 0x100fe2000801080c */
[----:B------:R-:W-:Y:S01]  /*b070*/  FFMA.FTZ R92, R92, UR11, -R12 ;  /* 0x0000000b5c5c7c23 */ /* 0x000fe2000801080c */
[----:B------:R-:W-:-:S03]  /*b080*/  FMUL.FTZ R11, R11, UR11 ;  /* 0x0000000b0b0b7c20 */ /* 0x000fc60008410000 */
[----:B------:R-:W1:Y:S08]  /*b090*/  MUFU.TANH R146, R146 ;  /* 0x0000009200927308 */ /* 0x000e700000002400 */
[----:B------:R-:W1:Y:S08]  /*b0a0*/  MUFU.TANH R147, R147 ;  /* 0x0000009300937308 */ /* 0x000e700000002400 */
[----:B------:R-:W1:Y:S08]  /*b0b0*/  MUFU.TANH R150, R150 ;  /* 0x0000009600967308 */ /* 0x000e700000002400 */
[----:B------:R-:W1:Y:S08]  /*b0c0*/  MUFU.TANH R151, R151 ;  /* 0x0000009700977308 */ /* 0x000e700000002400 */
[----:B------:R-:W1:Y:S08]  /*b0d0*/  MUFU.TANH R138, R138 ;  /* 0x0000008a008a7308 */ /* 0x000e700000002400 */
[----:B------:R-:W1:Y:S08]  /*b0e0*/  MUFU.TANH R139, R139 ;  /* 0x0000008b008b7308 */ /* 0x000e700000002400 */
[----:B------:R-:W1:Y:S01]  /*b0f0*/  MUFU.TANH R142, R142 ;  /* 0x0000008e008e7308 */ /* 0x000e620000002400 */
[----:B------:R-:W-:-:S02]  /*b100*/  WARPGROUP.DEPBAR.LE gsb0, 0x0 ;  /* 0x00008000000079c5 */ /* 0x000fc40000010000 */
[----:B------:R-:W-:Y:S01]  /*b110*/  WARPGROUP.ARRIVE ;  /* 0x00000000000079c5 */ /* 0x000fe20000000000 */
[--C-:B------:R-:W-:Y:S01]  /*b120*/  FFMA.FTZ R184, R152, UR11, -R12.reuse ;  /* 0x0000000b98b87c23 */ /* 0x100fe2000801080c */
[----:B------:R-:W-:Y:S01]  /*b130*/  FMNMX.FTZ R152, R21, R10, !PT ;  /* 0x0000000a15987209 */ /* 0x000fe20007810000 */
[----:B------:R-:W-:Y:S02]  /*b140*/  FFMA.FTZ R186, R156, UR11, -R12 ;  /* 0x0000000b9cba7c23 */ /* 0x000fe4000801080c */
[----:B------:R-:W1:Y:S01]  /*b150*/  MUFU.TANH R143, R143 ;  /* 0x0000008f008f7308 */ /* 0x000e620000002400 */
[----:B------:R-:W-:Y:S01]  /*b160*/  HGMMA.64x128x16.F32.BF16 R24, R188, gdesc[UR4].tnspB, R24, gsb0 ;  /* 0x41e00004bc187df0 */ /* 0x000fe20008001818 */
[----:B------:R-:W-:Y:S01]  /*b170*/  UIADD3 UR6, UR10, 0x200, URZ ;  /* 0x000002000a067890 */ /* 0x000fe2000fffe03f */
[----:B0-----:R-:W-:Y:S01]  /*b180*/  FMNMX.FTZ R152, R168, R152, !PT ;  /* 0x00000098a8987209 */ /* 0x001fe20007810000 */
[----:B------:R-:W-:-:S03]  /*b190*/  UMOV UR7, 0x40000040 ;  /* 0x4000004000077882 */ /* 0x000fc60000000000 */
[----:B---3--:R-:W-:Y:S01]  /*b1a0*/  FMNMX.FTZ R152, R171, R152, !PT ;  /* 0x00000098ab987209 */ /* 0x008fe20007810000 */
[----:B------:R-:W0:Y:S03]  /*b1b0*/  MUFU.TANH R130, R130 ;  /* 0x0000008200827308 */ /* 0x000e260000002400 */
[----:B----4-:R-:W-:-:S04]  /*b1c0*/  FMNMX.FTZ R156, R172, R152, !PT ;  /* 0x00000098ac9c7209 */ /* 0x010fc80007810000 */
[----:B-----5:R-:W-:Y:S01]  /*b1d0*/  FMNMX.FTZ R156, R162, R156, !PT ;  /* 0x0000009ca29c7209 */ /* 0x020fe20007810000 */
[----:B------:R-:W3:Y:S03]  /*b1e0*/  MUFU.TANH R131, R131 ;  /* 0x0000008300837308 */ /* 0x000ee60000002400 */
[----:B--2---:R-:W-:-:S04]  /*b1f0*/  FMNMX.FTZ R156, R163, R156, !PT ;  /* 0x0000009ca39c7209 */ /* 0x004fc80007810000 */
[----:B------:R-:W-:Y:S01]  /*b200*/  FMNMX.FTZ R156, R166, R156, !PT ;  /* 0x0000009ca69c7209 */ /* 0x000fe20007810000 */
[----:B------:R-:W2:Y:S03]  /*b210*/  MUFU.TANH R134, R134 ;  /* 0x0000008600867308 */ /* 0x000ea60000002400 */
[----:B------:R-:W-:-:S04]  /*b220*/  FMNMX.FTZ R156, R167, R156, !PT ;  /* 0x0000009ca79c7209 */ /* 0x000fc80007810000 */
[----:B------:R-:W-:Y:S01]  /*b230*/  FMNMX.FTZ R156, R154, R156, !PT ;  /* 0x0000009c9a9c7209 */ /* 0x000fe20007810000 */
[----:B------:R-:W4:Y:S03]  /*b240*/  MUFU.TANH R135, R135 ;  /* 0x0000008700877308 */ /* 0x000f260000002400 */
[----:B-1----:R-:W-:-:S04]  /*b250*/  FMNMX.FTZ R156, R155, R156, !PT ;  /* 0x0000009c9b9c7209 */ /* 0x002fc80007810000 */
[----:B------:R-:W-:Y:S01]  /*b260*/  FMNMX.FTZ R156, R158, R156, !PT ;  /* 0x0000009c9e9c7209 */ /* 0x000fe20007810000 */
[----:B------:R-:W1:Y:S03]  /*b270*/  MUFU.TANH R122, R122 ;  /* 0x0000007a007a7308 */ /* 0x000e660000002400 */
[----:B------:R-:W-:-:S04]  /*b280*/  FMNMX.FTZ R156, R159, R156, !PT ;  /* 0x0000009c9f9c7209 */ /* 0x000fc80007810000 */
[----:B------:R-:W-:Y:S01]  /*b290*/  FMNMX.FTZ R156, R146, R156, !PT ;  /* 0x0000009c929c7209 */ /* 0x000fe20007810000 */
[----:B------:R-:W5:Y:S03]  /*b2a0*/  MUFU.TANH R123, R123 ;  /* 0x0000007b007b7308 */ /* 0x000f660000002400 */
        /* <DEDUP_REMOVED lines=10> */
[----:B0-----:R-:W-:Y:S01]  /*b350*/  FMNMX.FTZ R156, R130, R156, !PT ;  /* 0x0000009c829c7209 */ /* 0x001fe20007810000 */
[----:B------:R-:W0:Y:S03]  /*b360*/  MUFU.TANH R115, R115 ;  /* 0x0000007300737308 */ /* 0x000e260000002400 */
[----:B---3--:R-:W-:-:S04]  /*b370*/  FMNMX.FTZ R156, R131, R156, !PT ;  /* 0x0000009c839c7209 */ /* 0x008fc80007810000 */
[----:B--2---:R-:W-:Y:S01]  /*b380*/  FMNMX.FTZ R156, R134, R156, !PT ;  /* 0x0000009c869c7209 */ /* 0x004fe20007810000 */
[----:B------:R-:W2:Y:S03]  /*b390*/  MUFU.TANH R118, R118 ;  /* 0x0000007600767308 */ /* 0x000ea60000002400 */
[----:B----4-:R-:W-:-:S04]  /*b3a0*/  FMNMX.FTZ R156, R135, R156, !PT ;  /* 0x0000009c879c7209 */ /* 0x010fc80007810000 */
[----:B-1----:R-:W-:Y:S01]  /*b3b0*/  FMNMX.FTZ R156, R122, R156, !PT ;  /* 0x0000009c7a9c7209 */ /* 0x002fe20007810000 */
[----:B------:R-:W1:Y:S03]  /*b3c0*/  MUFU.TANH R119, R119 ;  /* 0x0000007700777308 */ /* 0x000e660000002400 */
[----:B-----5:R-:W-:-:S04]  /*b3d0*/  FMNMX.FTZ R156, R123, R156, !PT ;  /* 0x0000009c7b9c7209 */ /* 0x020fc80007810000 */
[----:B------:R-:W-:Y:S01]  /*b3e0*/  FMNMX.FTZ R156, R126, R156, !PT ;  /* 0x0000009c7e9c7209 */ /* 0x000fe20007810000 */
[----:B------:R-:W3:Y:S03]  /*b3f0*/  MUFU.TANH R106, R106 ;  /* 0x0000006a006a7308 */ /* 0x000ee60000002400 */
[----:B------:R-:W-:-:S04]  /*b400*/  FMNMX.FTZ R156, R127, R156, !PT ;  /* 0x0000009c7f9c7209 */ /* 0x000fc80007810000 */
[----:B------:R-:W-:Y:S01]  /*b410*/  FMNMX.FTZ R156, R114, R156, !PT ;  /* 0x0000009c729c7209 */ /* 0x000fe20007810000 */
[----:B------:R-:W4:Y:S03]  /*b420*/  MUFU.TANH R107, R107 ;  /* 0x0000006b006b7308 */ /* 0x000f260000002400 */
[----:B0-----:R-:W-:-:S04]  /*b430*/  FMNMX.FTZ R156, R115, R156, !PT ;  /* 0x0000009c739c7209 */ /* 0x001fc80007810000 */
[----:B--2---:R-:W-:Y:S01]  /*b440*/  FMNMX.FTZ R156, R118, R156, !PT ;  /* 0x0000009c769c7209 */ /* 0x004fe20007810000 */
[----:B------:R-:W0:Y:S03]  /*b450*/  MUFU.TANH R110, R110 ;  /* 0x0000006e006e7308 */ /* 0x000e260000002400 */
[----:B-1----:R-:W-:-:S04]  /*b460*/  FMNMX.FTZ R156, R119, R156, !PT ;  /* 0x0000009c779c7209 */ /* 0x002fc80007810000 */
[----:B---3--:R-:W-:Y:S01]  /*b470*/  FMNMX.FTZ R156, R106, R156, !PT ;  /* 0x0000009c6a9c7209 */ /* 0x008fe20007810000 */
[----:B------:R-:W1:Y:S03]  /*b480*/  MUFU.TANH R111, R111 ;  /* 0x0000006f006f7308 */ /* 0x000e660000002400 */
[----:B----4-:R-:W-:-:S05]  /*b490*/  FMNMX.FTZ R156, R107, R156, !PT ;  /* 0x0000009c6b9c7209 */ /* 0x010fca0007810000 */
[----:B------:R-:W2:Y:S01]  /*b4a0*/  MUFU.TANH R98, R98 ;  /* 0x0000006200627308 */ /* 0x000ea20000002400 */
[----:B0-----:R-:W-:Y:S01]  /*b4b0*/  FMNMX.FTZ R156, R110, R156, !PT ;  /* 0x0000009c6e9c7209 */ /* 0x001fe20007810000 */
[----:B------:R-:W-:Y:S02]  /*b4c0*/  WARPGROUP.DEPBAR.LE gsb0, 0x0 ;  /* 0x00008000000079c5 */ /* 0x000fe40000010000 */
[----:B------:R-:W-:-:S04]  /*b4d0*/  WARPGROUP.ARRIVE ;  /* 0x00000000000079c5 */ /* 0x000fc80000000000 */
[----:B------:R-:W0:Y:S01]  /*b4e0*/  MUFU.TANH R99, R99 ;  /* 0x0000006300637308 */ /* 0x000e220000002400 */
[----:B-1----:R-:W-:Y:S01]  /*b4f0*/  FMNMX.FTZ R156, R111, R156, !PT ;  /* 0x0000009c6f9c7209 */ /* 0x002fe20007810000 */
[--C-:B------:R-:W-:Y:S01]  /*b500*/  FFMA.FTZ R188, R144, UR11, -R12.reuse ;  /* 0x0000000b90bc7c23 */ /* 0x100fe2000801080c */
[--C-:B------:R-:W-:Y:S01]  /*b510*/  FFMA.FTZ R144, R145, UR11, -R12.reuse ;  /* 0x0000000b91907c23 */ /* 0x100fe2000801080c */
[--C-:B------:R-:W-:Y:S01]  /*b520*/  FFMA.FTZ R190, R148, UR11, -R12.reuse ;  /* 0x0000000b94be7c23 */ /* 0x100fe2000801080c */
[----:B------:R-:W-:Y:S01]  /*b530*/  HGMMA.64x128x16.F32.BF16 R24, R192, gdesc[UR4].tnspB, R24, gsb0 ;  /* 0x41e00004c0187df0 */ /* 0x000fe20008001818 */
[----:B------:R-:W-:Y:S01]  /*b540*/  UIADD3 UR6, UR10, 0x280, URZ ;  /* 0x000002800a067890 */ /* 0x000fe2000fffe03f */
[----:B--2---:R-:W-:Y:S01]  /*b550*/  FMNMX.FTZ R156, R98, R156, !PT ;  /* 0x0000009c629c7209 */ /* 0x004fe20007810000 */
[----:B------:R-:W-:Y:S01]  /*b560*/  UMOV UR7, 0x40000040 ;  /* 0x4000004000077882 */ /* 0x000fe20000000000 */
[----:B------:R-:W1:Y:S01]  /*b570*/  MUFU.TANH R102, R102 ;  /* 0x0000006600667308 */ /* 0x000e620000002400 */
[----:B------:R-:W-:-:S07]  /*b580*/  FFMA.FTZ R145, R149, UR11, -R12 ;  /* 0x0000000b95917c23 */ /* 0x000fce000801080c */
[----:B------:R-:W2:Y:S01]  /*b590*/  MUFU.TANH R103, R103 ;  /* 0x0000006700677308 */ /* 0x000ea20000002400 */
[----:B0-----:R-:W-:-:S07]  /*b5a0*/  FMNMX.FTZ R156, R99, R156, !PT ;  /* 0x0000009c639c7209 */ /* 0x001fce0007810000 */
[----:B------:R-:W0:Y:S01]  /*b5b0*/  MUFU.TANH R90, R90 ;  /* 0x0000005a005a7308 */ /* 0x000e220000002400 */
[----:B-1----:R-:W-:-:S07]  /*b5c0*/  FMNMX.FTZ R156, R102, R156, !PT ;  /* 0x0000009c669c7209 */ /* 0x002fce0007810000 */
[----:B------:R-:W1:Y:S01]  /*b5d0*/  MUFU.TANH R91, R91 ;  /* 0x0000005b005b7308 */ /* 0x000e620000002400 */
[----:B--2---:R-:W-:-:S07]  /*b5e0*/  FMNMX.FTZ R156, R103, R156, !PT ;  /* 0x0000009c679c7209 */ /* 0x004fce0007810000 */
[----:B------:R-:W-:Y:S01]  /*b5f0*/  MUFU.TANH R94, R94 ;  /* 0x0000005e005e7308 */ /* 0x000fe20000002400 */
[----:B0-----:R-:W-:-:S07]  /*b600*/  FMNMX.FTZ R156, R90, R156, !PT ;  /* 0x0000009c5a9c7209 */ /* 0x001fce0007810000 */
[----:B------:R-:W-:Y:S01]  /*b610*/  MUFU.TANH R95, R95 ;  /* 0x0000005f005f7308 */ /* 0x000fe20000002400 */
[----:B-1----:R-:W-:-:S07]  /*b620*/  FMNMX.FTZ R156, R91, R156, !PT ;  /* 0x0000009c5b9c7209 */ /* 0x002fce0007810000 */
[----:B------:R-:W-:Y:S08]  /*b630*/  MUFU.EX2 R11, R11 ;  /* 0x0000000b000b7308 */ /* 0x000ff00000000800 */
[----:B------:R-:W0:Y:S08]  /*b640*/  MUFU.EX2 R176, R176 ;  /* 0x000000b000b07308 */ /* 0x000e300000000800 */
[----:B------:R-:W1:Y:S08]  /*b650*/  MUFU.EX2 R15, R15 ;  /* 0x0000000f000f7308 */ /* 0x000e700000000800 */
[----:B------:R-:W-:Y:S01]  /*b660*/  MUFU.EX2 R178, R178 ;  /* 0x000000b200b27308 */ /* 0x000fe20000000800 */
[----:B0-----:R-:W-:-:S07]  /*b670*/  FFMA.FTZ R14, R11, R14, R176 ;  /* 0x0000000e0b0e7223 */ /* 0x001fce00000100b0 */
[----:B------:R-:W-:Y:S01]  /*b680*/  MUFU.EX2 R20, R20 ;  /* 0x0000001400147308 */ /* 0x000fe20000000800 */
[----:B-1----:R-:W-:-:S07]  /*b690*/  F2FP.BF16.F32.PACK_AB R176, R15, R176 ;  /* 0x000000b00fb0723e */ /* 0x002fce00000010ff */
        /* <DEDUP_REMOVED lines=8> */
[----:B------:R-:W-:Y:S01]  /*b720*/  WARPGROUP.ARRIVE ;  /* 0x00000000000079c5 */ /* 0x000fe20000000000 */
[--C-:B------:R-:W-:Y:S01]  /*b730*/  FFMA.FTZ R192, R136, UR11, -R12.reuse ;  /* 0x0000000b88c07c23 */ /* 0x100fe2000801080c */
[--C-:B------:R-:W-:Y:S01]  /*b740*/  FFMA.FTZ R136, R137, UR11, -R12.reuse ;  /* 0x0000000b89887c23 */ /* 0x100fe2000801080c */
[--C-:B------:R-:W-:Y:S01]  /*b750*/  FFMA.FTZ R194, R140, UR11, -R12.reuse ;  /* 0x0000000b8cc27c23 */ /* 0x100fe2000801080c */
[----:B------:R-:W-:Y:S01]  /*b760*/  FFMA.FTZ R137, R141, UR11, -R12 ;  /* 0x0000000b8d897c23 */ /* 0x000fe2000801080c */
        /* <DEDUP_REMOVED lines=22> */
[----:B------:R-:W-:-:S03]  /*b8d0*/  FFMA.FTZ R128, R133, UR11, -R12 ;  /* 0x0000000b85807c23 */ /* 0x000fc6000801080c */
[----:B------:R-:W-:Y:S01]  /*b8e0*/  HGMMA.64x128x16.F32.BF16 R24, R200, gdesc[UR4].tnspB, R24, gsb0 ;  /* 0x41e00004c8187df0 */ /* 0x000fe20008001818 */
[----:B------:R-:W-:Y:S01]  /*b8f0*/  UIADD3 UR6, UR10, 0x380, URZ ;  /* 0x000003800a067890 */ /* 0x000fe2000fffe03f */
[----:B------:R-:W-:Y:S01]  /*b900*/  MUFU.EX2 R196, R196 ;  /* 0x000000c400c47308 */ /* 0x000fe20000000800 */
[----:B------:R-:W-:-:S07]  /*b910*/  UMOV UR7, 0x40000040 ;  /* 0x4000004000077882 */ /* 0x000fce0000000000 */
[----:B------:R-:W-:Y:S08]  /*b920*/  MUFU.EX2 R198, R198 ;  /* 0x000000c600c67308 */ /* 0x000ff00000000800 */
[----:B------:R-:W-:Y:S01]  /*b930*/  MUFU.EX2 R128, R128 ;  /* 0x0000008000807308 */ /* 0x000fe20000000800 */
[----:B------:R-:W-:Y:S02]  /*b940*/  WARPGROUP.DEPBAR.LE gsb0, 0x0 ;  /* 0x00008000000079c5 */ /* 0x000fe40000010000 */
[----:B------:R-:W-:Y:S01]  /*b950*/  WARPGROUP.ARRIVE ;  /* 0x00000000000079c5 */ /* 0x000fe20000000000 */
[--C-:B------:R-:W-:Y:S01]  /*b960*/  FFMA.FTZ R200, R120, UR11, -R12.reuse ;  /* 0x0000000b78c87c23 */ /* 0x100fe2000801080c */
[--C-:B------:R-:W-:Y:S01]  /*b970*/  FFMA.FTZ R120, R121, UR11, -R12.reuse ;  /* 0x0000000b79787c23 */ /* 0x100fe2000801080c */
[--C-:B------:R-:W-:Y:S01]  /*b980*/  FFMA.FTZ R202, R124, UR11, -R12.reuse ;  /* 0x0000000b7cca7c23 */ /* 0x100fe2000801080c */
[----:B------:R-:W-:-:S02]  /*b990*/  FFMA.FTZ R121, R125, UR11, -R12 ;  /* 0x0000000b7d797c23 */ /* 0x000fc4000801080c */
[----:B------:R-:W-:Y:S01]  /*b9a0*/  HGMMA.64x128x16.F32.BF16 R24, R204, gdesc[UR4].tnspB, R24, gsb0 ;  /* 0x41e00004cc187df0 */ /* 0x000fe20008001818 */
[----:B------:R-:W-:Y:S01]  /*b9b0*/  UIADD3 UR6, UR10, 0x400, URZ ;  /* 0x000004000a067890 */ /* 0x000fe2000fffe03f */
[----:B------:R-:W-:Y:S01]  /*b9c0*/  MUFU.EX2 R200, R200 ;  /* 0x000000c800c87308 */ /* 0x000fe20000000800 */
[----:B------:R-:W-:-:S07]  /*b9d0*/  UMOV UR7, 0x40000040 ;  /* 0x4000004000077882 */ /* 0x000fce0000000000 */
[----:B------:R-:W-:Y:S08]  /*b9e0*/  MUFU.EX2 R120, R120 ;  /* 0x0000007800787308 */ /* 0x000ff00000000800 */
[----:B------:R-:W-:Y:S08]  /*b9f0*/  MUFU.EX2 R202, R202 ;  /* 0x000000ca00ca7308 */ /* 0x000ff00000000800 */
[----:B------:R-:W-:Y:S01]  /*ba00*/  MUFU.EX2 R121, R121 ;  /* 0x0000007900797308 */ /* 0x000fe20000000800 */
[----:B------:R-:W-:-:S02]  /*ba10*/  WARPGROUP.DEPBAR.LE gsb0, 0x0 ;  /* 0x00008000000079c5 */ /* 0x000fc40000010000 */
[----:B------:R-:W-:Y:S01]  /*ba20*/  WARPGROUP.ARRIVE ;  /* 0x00000000000079c5 */ /* 0x000fe20000000000 */
[--C-:B------:R-:W-:Y:S01]  /*ba30*/  FFMA.FTZ R206, R116, UR11, -R12.reuse ;  /* 0x0000000b74ce7c23 */ /* 0x100fe2000801080c */
[----:B------:R-:W-:Y:S01]  /*ba40*/  FMNMX.FTZ R116, R94, R156, !PT ;  /* 0x0000009c5e747209 */ /* 0x000fe20007810000 */
[--C-:B------:R-:W-:Y:S01]  /*ba50*/  FFMA.FTZ R204, R112, UR11, -R12.reuse ;  /* 0x0000000b70cc7c23 */ /* 0x100fe2000801080c */
[--C-:B------:R-:W-:Y:S01]  /*ba60*/  FFMA.FTZ R112, R113, UR11, -R12.reuse ;  /* 0x0000000b71707c23 */ /* 0x100fe2000801080c */
[----:B------:R-:W-:Y:S01]  /*ba70*/  FFMA.FTZ R113, R117, UR11, -R12 ;  /* 0x0000000b75717c23 */ /* 0x000fe2000801080c */
[----:B------:R-:W-:Y:S01]  /*ba80*/  HGMMA.64x128x16.F32.BF16 R24, R208, gdesc[UR4].tnspB, R24, gsb0 ;  /* 0x41e00004d0187df0 */ /* 0x000fe20008001818 */
[----:B------:R-:W-:Y:S01]  /*ba90*/  UIADD3 UR6, UR10, 0x480, URZ ;  /* 0x000004800a067890 */ /* 0x000fe2000fffe03f */
[----:B------:R-:W-:Y:S01]  /*baa0*/  FMNMX.FTZ R116, R95, R116, !PT ;  /* 0x000000745f747209 */ /* 0x000fe20007810000 */
[----:B------:R-:W-:Y:S01]  /*bab0*/  UMOV UR7, 0x40000040 ;  /* 0x4000004000077882 */ /* 0x000fe20000000000 */
[----:B------:R-:W-:Y:S03]  /*bac0*/  MUFU.EX2 R204, R204 ;  /* 0x000000cc00cc7308 */ /* 0x000fe60000000800 */
[----:B------:R-:W0:Y:S05]  /*bad0*/  SHFL.BFLY PT, R117, R116, 0x2, 0x1f ;  /* 0x0c401f0074757f89 */ /* 0x000e2a00000e0000 */
[----:B------:R-:W-:Y:S08]  /*bae0*/  MUFU.EX2 R112, R112 ;  /* 0x0000007000707308 */ /* 0x000ff00000000800 */
[----:B------:R-:W-:Y:S08]  /*baf0*/  MUFU.EX2 R206, R206 ;  /* 0x000000ce00ce7308 */ /* 0x000ff00000000800 */
[----:B------:R-:W-:Y:S01]  /*bb00*/  MUFU.EX2 R113, R113 ;  /* 0x0000007100717308 */ /* 0x000fe20000000800 */
[----:B0-----:R-:W-:-:S05]  /*bb10*/  FMNMX.FTZ R116, R116, R117, !PT ;  /* 0x0000007574747209 */ /* 0x001fca0007810000 */
[----:B------:R-:W0:Y:S01]  /*bb20*/  SHFL.BFLY PT, R117, R116, 0x1, 0x1f ;  /* 0x0c201f0074757f89 */ /* 0x000e2200000e0000 */
[----:B------:R-:W-:Y:S02]  /*bb30*/  WARPGROUP.DEPBAR.LE gsb0, 0x0 ;  /* 0x00008000000079c5 */ /* 0x000fe40000010000 */
[----:B------:R-:W-:Y:S01]  /*bb40*/  WARPGROUP.ARRIVE ;  /* 0x00000000000079c5 */ /* 0x000fe20000000000 */
[--C-:B------:R-:W-:Y:S01]  /*bb50*/  FFMA.FTZ R208, R104, UR11, -R12.reuse ;  /* 0x0000000b68d07c23 */ /* 0x100fe2000801080c */
[--C-:B------:R-:W-:Y:S01]  /*bb60*/  FFMA.FTZ R104, R105, UR11, -R12.reuse ;  /* 0x0000000b69687c23 */ /* 0x100fe2000801080c */
[--C-:B------:R-:W-:Y:S01]  /*bb70*/  FFMA.FTZ R105, R109, UR11, -R12.reuse ;  /* 0x0000000b6d697c23 */ /* 0x100fe2000801080c */
[--C-:B------:R-:W-:Y:S01]  /*bb80*/  FFMA.FTZ R109, R89, UR11, -R12.reuse ;  /* 0x0000000b596d7c23 */ /* 0x100fe2000801080c */
[----:B0-----:R-:W-:Y:S01]  /*bb90*/  FMNMX.FTZ R89, R116, R117, !PT ;  /* 0x0000007574597209 */ /* 0x001fe20007810000 */
[----:B------:R-:W-:Y:S01]  /*bba0*/  HGMMA.64x128x16.F32.BF16 R24, R212, gdesc[UR4].tnspB, R24, gsb0 ;  /* 0x41e00004d4187df0 */ /* 0x000fe20008001818 */
[----:B------:R-:W-:Y:S01]  /*bbb0*/  UIADD3 UR6, UR10, 0x500, URZ ;  /* 0x000005000a067890 */ /* 0x000fe2000fffe03f */
[--C-:B------:R-:W-:Y:S01]  /*bbc0*/  FFMA.FTZ R210, R108, UR11, -R12.reuse ;  /* 0x0000000b6cd27c23 */ /* 0x100fe2000801080c */
[----:B------:R-:W-:Y:S01]  /*bbd0*/  UMOV UR7, 0x40000040 ;  /* 0x4000004000077882 */ /* 0x000fe20000000000 */
[--C-:B------:R-:W-:Y:S01]  /*bbe0*/  FFMA.FTZ R108, R173, UR11, -R12.reuse ;  /* 0x0000000bad6c7c23 */ /* 0x100fe2000801080c */
[----:B------:R-:W-:Y:S01]  /*bbf0*/  FFMA.FTZ R116, R93, UR11, -R12 ;  /* 0x0000000b5d747c23 */ /* 0x000fe2000801080c */
[C---:B------:R-:W-:Y:S01]  /*bc00*/  FADD.FTZ R12, -R89.reuse, R10 ;  /* 0x0000000a590c7221 */ /* 0x040fe20000010100 */
[----:B------:R-:W-:Y:S01]  /*bc10*/  FMUL.FTZ R93, R89, UR11 ;  /* 0x0000000b595d7c20 */ /* 0x000fe20008410000 */
[----:B------:R-:W-:Y:S02]  /*bc20*/  MUFU.EX2 R208, R208 ;  /* 0x000000d000d07308 */ /* 0x000fe40000000800 */
[----:B------:R-:W-:Y:S01]  /*bc30*/  FMUL.FTZ R12, R12, UR11 ;  /* 0x0000000b0c0c7c20 */ /* 0x000fe20008410000 */
[--C-:B------:R-:W-:Y:S01]  /*bc40*/  FFMA.FTZ R177, R21, UR11, -R93.reuse ;  /* 0x0000000b15b17c23 */ /* 0x100fe2000801085d */
[--C-:B------:R-:W-:Y:S01]  /*bc50*/  FFMA.FTZ R21, R168, UR11, -R93.reuse ;  /* 0x0000000ba8157c23 */ /* 0x100fe2000801085d */
[--C-:B------:R-:W-:Y:S01]  /*bc60*/  FFMA.FTZ R197, R130, UR11, -R93.reuse ;  /* 0x0000000b82c57c23 */ /* 0x100fe2000801085d */
[--C-:B------:R-:W-:Y:S01]  /*bc70*/  FFMA.FTZ R179, R171, UR11, -R93.reuse ;  /* 0x0000000babb37c23 */ /* 0x100fe2000801085d */
[----:B------:R-:W-:Y:S01]  /*bc80*/  FFMA.FTZ R130, R131, UR11, -R93 ;  /* 0x0000000b83827c23 */ /* 0x000fe2000801085d */
[----:B------:R-:W-:Y:S01]  /*bc90*/  MUFU.EX2 R12, R12 ;  /* 0x0000000c000c7308 */ /* 0x000fe20000000800 */
[----:B------:R-:W-:-:S02]  /*bca0*/  @!P1 IMAD R131, R2, 0x8, R0 ;  /* 0x0000000802839824 */ /* 0x000fc400078e0200 */
[--C-:B------:R-:W-:Y:S01]  /*bcb0*/  FFMA.FTZ R181, R162, UR11, -R93.reuse ;  /* 0x0000000ba2b57c23 */ /* 0x100fe2000801085d */
[--C-:B------:R-:W-:Y:S01]  /*bcc0*/  FFMA.FTZ R117, R163, UR11, -R93.reuse ;  /* 0x0000000ba3757c23 */ /* 0x100fe2000801085d */
[--C-:B------:R-:W-:Y:S01]  /*bcd0*/  FFMA.FTZ R201, R122, UR11, -R93.reuse ;  /* 0x0000000b7ac97c23 */ /* 0x100fe2000801085d */
[----:B------:R-:W-:Y:S02]  /*bce0*/  @!P1 VIADD R131, R131, 0x34840 ;  /* 0x0003484083839836 */ /* 0x000fe40000000000 */
[--C-:B------:R-:W-:Y:S01]  /*bcf0*/  FFMA.FTZ R183, R166, UR11, -R93.reuse ;  /* 0x0000000ba6b77c23 */ /* 0x100fe2000801085d */
[--C-:B------:R-:W-:Y:S01]  /*bd00*/  FFMA.FTZ R124, R167, UR11, -R93.reuse ;  /* 0x0000000ba77c7c23 */ /* 0x100fe2000801085d */
[----:B------:R-:W0:Y:S01]  /*bd10*/  MUFU.EX2 R177, R177 ;  /* 0x000000b100b17308 */ /* 0x000e220000000800 */
[----:B------:R-:W-:Y:S01]  /*bd20*/  FFMA.FTZ R199, R134, UR11, -R93 ;  /* 0x0000000b86c77c23 */ /* 0x000fe2000801085d */
[----:B------:R-:W-:Y:S01]  /*bd30*/  @!P1 PRMT R141, RZ, 0x654, R131 ;  /* 0x00000654ff8d9816 */ /* 0x000fe20000000083 */
[--C-:B------:R-:W-:Y:S01]  /*bd40*/  FFMA.FTZ R131, R135, UR11, -R93.reuse ;  /* 0x0000000b87837c23 */ /* 0x100fe2000801085d */
[----:B------:R-:W-:Y:S01]  /*bd50*/  IMAD.U32 R135, RZ, RZ, UR61 ;  /* 0x0000003dff877e24 */ /* 0x000fe2000f8e00ff */
[----:B------:R-:W-:Y:S01]  /*bd60*/  IADD3 R134, -R175, 0xb, RZ ;  /* 0x0000000baf867810 */ /* 0x000fe20007ffe1ff */
[--C-:B------:R-:W-:Y:S01]  /*bd70*/  FFMA.FTZ R185, R154, UR11, -R93.reuse ;  /* 0x0000000b9ab97c23 */ /* 0x100fe2000801085d */
[----:B------:R-:W-:Y:S01]  /*bd80*/  FFMA.FTZ R125, R155, UR11, -R93 ;  /* 0x0000000b9b7d7c23 */ /* 0x000fe2000801085d */
[----:B------:R-:W1:Y:S01]  /*bd90*/  MUFU.EX2 R21, R21 ;  /* 0x0000001500157308 */ /* 0x000e620000000800 */
[----:B------:R-:W-:-:S02]  /*bda0*/  @!P1 IMAD R135, R135, 0x8, R0 ;  /* 0x0000000887879824 */ /* 0x000fc400078e0200 */
[--C-:B------:R-:W-:Y:S01]  /*bdb0*/  FFMA.FTZ R187, R158, UR11, -R93.reuse ;  /* 0x0000000b9ebb7c23 */ /* 0x100fe2000801085d */
[--C-:B------:R-:W-:Y:S01]  /*bdc0*/  FFMA.FTZ R132, R159, UR11, -R93.reuse ;  /* 0x0000000b9f847c23 */ /* 0x100fe2000801085d */
[--C-:B------:R-:W-:Y:S01]  /*bdd0*/  FFMA.FTZ R205, R114, UR11, -R93.reuse ;  /* 0x0000000b72cd7c23 */ /* 0x100fe2000801085d */
[--C-:B------:R-:W-:Y:S01]  /*bde0*/  FFMA.FTZ R189, R146, UR11, -R93.reuse ;  /* 0x0000000b92bd7c23 */ /* 0x100fe2000801085d */
[--C-:B------:R-:W-:Y:S01]  /*bdf0*/  FFMA.FTZ R133, R147, UR11, -R93.reuse ;  /* 0x0000000b93857c23 */ /* 0x100fe2000801085d */
[----:B------:R-:W-:Y:S01]  /*be00*/  FFMA.FTZ R207, R118, UR11, -R93 ;  /* 0x0000000b76cf7c23 */ /* 0x000fe2000801085d */
[----:B------:R2:W-:Y:S01]  /*be10*/  MUFU.EX2 R10, R116 ;  /* 0x00000074000a7308 */ /* 0x0005e20000000800 */
[----:B0-----:R-:W-:Y:S01]  /*be20*/  FFMA.FTZ R122, R12, R13, R177 ;  /* 0x0000000d0c7a7223 */ /* 0x001fe200000100b1 */
[----:B------:R-:W-:Y:S01]  /*be30*/  FADD.FTZ R13, R15, R14 ;  /* 0x0000000e0f0d7221 */ /* 0x000fe20000010000 */
[----:B------:R-:W-:Y:S02]  /*be40*/  @!P1 VIADD R14, R135, 0x34860 ;  /* 0x00034860870e9836 */ /* 0x000fe40000000000 */
[--C-:B------:R-:W-:Y:S01]  /*be50*/  FFMA.FTZ R209, R106, UR11, -R93.reuse ;  /* 0x0000000b6ad17c23 */ /* 0x100fe2000801085d */
[----:B------:R-:W-:Y:S01]  /*be60*/  FFMA.FTZ R191, R150, UR11, -R93 ;  /* 0x0000000b96bf7c23 */ /* 0x000fe2000801085d */
[----:B------:R-:W-:Y:S01]  /*be70*/  FADD.FTZ R135, R178, R13 ;  /* 0x0000000db2877221 */ /* 0x000fe20000010000 */
[--C-:B------:R-:W-:Y:S01]  /*be80*/  FFMA.FTZ R13, R123, UR11, -R93.reuse ;  /* 0x0000000b7b0d7c23 */ /* 0x100fe2000801085d */
[----:B------:R-:W0:Y:S01]  /*be90*/  MUFU.EX2 R179, R179 ;  /* 0x000000b300b37308 */ /* 0x000e220000000800 */
[----:B--2---:R-:W-:Y:S01]  /*bea0*/  FFMA.FTZ R116, R172, UR11, -R93 ;  /* 0x0000000bac747c23 */ /* 0x004fe2000801085d */
[----:B-1----:R-:W-:Y:S01]  /*beb0*/  FADD.FTZ R122, R21, R122 ;  /* 0x0000007a157a7221 */ /* 0x002fe20000010000 */
[----:B------:R-:W-:Y:S01]  /*bec0*/  FADD.FTZ R135, R20, R135 ;  /* 0x0000008714877221 */ /* 0x000fe20000010000 */
[--C-:B------:R-:W-:Y:S01]  /*bed0*/  FFMA.FTZ R140, R151, UR11, -R93.reuse ;  /* 0x0000000b978c7c23 */ /* 0x100fe2000801085d */
[--C-:B------:R-:W-:Y:S01]  /*bee0*/  FFMA.FTZ R193, R138, UR11, -R93.reuse ;  /* 0x0000000b8ac17c23 */ /* 0x100fe2000801085d */
[----:B------:R-:W-:Y:S01]  /*bef0*/  FFMA.FTZ R211, R110, UR11, -R93 ;  /* 0x0000000b6ed37c23 */ /* 0x000fe2000801085d */
[----:B------:R-:W-:Y:S01]  /*bf00*/  FADD.FTZ R135, R180, R135 ;  /* 0x00000087b4877221 */ /* 0x000fe20000010000 */
[----:B------:R-:W1:Y:S01]  /*bf10*/  MUFU.EX2 R116, R116 ;  /* 0x0000007400747308 */ /* 0x000e620000000800 */
[--C-:B------:R-:W-:Y:S01]  /*bf20*/  FFMA.FTZ R138, R139, UR11, -R93.reuse ;  /* 0x0000000b8b8a7c23 */ /* 0x100fe2000801085d */
[----:B------:R-:W-:Y:S01]  /*bf30*/  FFMA.FTZ R195, R142, UR11, -R93 ;  /* 0x0000000b8ec37c23 */ /* 0x000fe2000801085d */
[----:B------:R-:W-:Y:S01]  /*bf40*/  FADD.FTZ R135, R160, R135 ;  /* 0x00000087a0877221 */ /* 0x000fe20000010000 */
[--C-:B------:R-:W-:Y:S01]  /*bf50*/  FFMA.FTZ R115, R115, UR11, -R93.reuse ;  /* 0x0000000b73737c23 */ /* 0x100fe2000801085d */
[----:B------:R-:W-:Y:S01]  /*bf60*/  FFMA.FTZ R139, R143, UR11, -R93 ;  /* 0x0000000b8f8b7c23 */ /* 0x000fe2000801085d */
[----:B------:R-:W-:Y:S01]  /*bf70*/  F2FP.BF16.F32.PACK_AB R178, R20, R178 ;  /* 0x000000b214b2723e */ /* 0x000fe200000010ff */
[----:B------:R-:W-:Y:S01]  /*bf80*/  FADD.FTZ R114, R182, R135 ;  /* 0x00000087b6727221 */ /* 0x000fe20000010000 */
[----:B------:R-:W2:Y:S01]  /*bf90*/  MUFU.EX2 R181, R181 ;  /* 0x000000b500b57308 */ /* 0x000ea20000000800 */
[----:B0-----:R-:W-:Y:S01]  /*bfa0*/  FADD.FTZ R123, R179, R122 ;  /* 0x0000007ab37b7221 */ /* 0x001fe20000010000 */
[----:B------:R-:W-:Y:S01]  /*bfb0*/  @!P1 PRMT R122, RZ, 0x654, R14 ;  /* 0x00000654ff7a9816 */ /* 0x000fe2000000000e */
[--C-:B------:R-:W-:Y:S01]  /*bfc0*/  FFMA.FTZ R203, R126, UR11, -R93.reuse ;  /* 0x0000000b7ecb7c23 */ /* 0x100fe2000801085d */
[----:B------:R-:W-:Y:S01]  /*bfd0*/  F2FP.BF16.F32.PACK_AB R177, R21, R177 ;  /* 0x000000b115b1723e */ /* 0x000fe200000010ff */
[--C-:B------:R-:W-:Y:S01]  /*bfe0*/  FFMA.FTZ R119, R119, UR11, -R93.reuse ;  /* 0x0000000b77777c23 */ /* 0x100fe2000801085d */
[--C-:B------:R-:W-:Y:S01]  /*bff0*/  FFMA.FTZ R111, R111, UR11, -R93.reuse ;  /* 0x0000000b6f6f7c23 */ /* 0x100fe2000801085d */
[----:B------:R-:W-:Y:S01]  /*c000*/  FFMA.FTZ R102, R102, UR11, -R93 ;  /* 0x0000000b66667c23 */ /* 0x000fe2000801085d */
[----:B------:R-:W0:Y:S01]  /*c010*/  MUFU.EX2 R117, R117 ;  /* 0x0000007500757308 */ /* 0x000e220000000800 */
[----:B-1----:R-:W-:Y:S01]  /*c020*/  FADD.FTZ R14, R116, R123 ;  /* 0x0000007b740e7221 */ /* 0x002fe20000010000 */
[--C-:B------:R-:W-:Y:S01]  /*c030*/  FFMA.FTZ R103, R103, UR11, -R93.reuse ;  /* 0x0000000b67677c23 */ /* 0x100fe2000801085d */
[--C-:B------:R-:W-:Y:S01]  /*c040*/  FFMA.FTZ R91, R91, UR11, -R93.reuse ;  /* 0x0000000b5b5b7c23 */ /* 0x100fe2000801085d */
[----:B------:R-:W-:Y:S01]  /*c050*/  FFMA.FTZ R94, R94, UR11, -R93 ;  /* 0x0000000b5e5e7c23 */ /* 0x000fe2000801085d */
[----:B------:R-:W-:-:S02]  /*c060*/  R2UR UR61, R2 ;  /* 0x00000000023d72ca */ /* 0x000fc400000e0000 */
[----:B------:R-:W-:Y:S01]  /*c070*/  F2FP.BF16.F32.PACK_AB R179, R116, R179 ;  /* 0x000000b374b3723e */ /* 0x000fe200000010ff */
[----:B------:R-:W1:Y:S01]  /*c080*/  MUFU.EX2 R183, R183 ;  /* 0x000000b700b77308 */ /* 0x000e620000000800 */
[----:B------:R-:W-:Y:S02]  /*c090*/  F2FP.BF16.F32.PACK_AB R180, R160, R180 ;  /* 0x000000b4a0b4723e */ /* 0x000fe400000010ff */
[----:B------:R-:W-:-:S05]  /*c0a0*/  F2FP.BF16.F32.PACK_AB R182, R161, R182 ;  /* 0x000000b6a1b6723e */ /* 0x000fca00000010ff */
[----:B------:R-:W3:Y:S08]  /*c0b0*/  MUFU.EX2 R124, R124 ;  /* 0x0000007c007c7308 */ /* 0x000ef00000000800 */
[----:B------:R-:W4:Y:S08]  /*c0c0*/  MUFU.EX2 R185, R185 ;  /* 0x000000b900b97308 */ /* 0x000f300000000800 */
[----:B------:R-:W5:Y:S08]  /*c0d0*/  MUFU.EX2 R125, R125 ;  /* 0x0000007d007d7308 */ /* 0x000f700000000800 */
[----:B------:R-:W5:Y:S08]  /*c0e0*/  MUFU.EX2 R187, R187 ;  /* 0x000000bb00bb7308 */ /* 0x000f700000000800 */
[----:B------:R-:W5:Y:S08]  /*c0f0*/  MUFU.EX2 R132, R132 ;  /* 0x0000008400847308 */ /* 0x000f700000000800 */
[----:B------:R-:W5:Y:S08]  /*c100*/  MUFU.EX2 R189, R189 ;  /* 0x000000bd00bd7308 */ /* 0x000f700000000800 */
[----:B------:R-:W5:Y:S01]  /*c110*/  MUFU.EX2 R133, R133 ;  /* 0x0000008500857308 */ /* 0x000f620000000800 */
[----:B------:R-:W-:-:S02]  /*c120*/  WARPGROUP.DEPBAR.LE gsb0, 0x0 ;  /* 0x00008000000079c5 */ /* 0x000fc40000010000 */
[----:B------:R-:W-:-:S05]  /*c130*/  WARPGROUP.ARRIVE ;  /* 0x00000000000079c5 */ /* 0x000fca0000000000 */
[----:B------:R-:W5:Y:S01]  /*c140*/  MUFU.EX2 R191, R191 ;  /* 0x000000bf00bf7308 */ /* 0x000f620000000800 */
[----:B------:R-:W-:Y:S02]  /*c150*/  F2FP.BF16.F32.PACK_AB R212, R97, R96 ;  /* 0x0000006061d4723e */ /* 0x000fe400000010ff */
[----:B------:R-:W-:Y:S01]  /*c160*/  F2FP.BF16.F32.PACK_AB R214, R101, R100 ;  /* 0x0000006465d6723e */ /* 0x000fe200000010ff */
[----:B------:R-:W-:Y:S01]  /*c170*/  HGMMA.64x128x16.F32.BF16 R24, R216, gdesc[UR4].tnspB, R24, gsb0 ;  /* 0x41e00004d8187df0 */ /* 0x000fe20008001818 */
[----:B------:R-:W-:-:S03]  /*c180*/  UIADD3 UR6, UR14, -0x1, URZ ;  /* 0xffffffff0e067890 */ /* 0x000fc6000fffe03f */
[----:B------:R-:W5:Y:S08]  /*c190*/  MUFU.EX2 R140, R140 ;  /* 0x0000008c008c7308 */ /* 0x000f700000000800 */
        /* <DEDUP_REMOVED lines=19> */
[----:B------:R-:W-:Y:S01]  /*c2d0*/  @!P1 SYNCS.ARRIVE.TRANS64.RED.A1T0 RZ, [R141+URZ], RZ ;  /* 0x000000ff8dff99a7 */ /* 0x000fe2000810043f */
[----:B------:R-:W-:Y:S01]  /*c2e0*/  MUFU.EX2 R105, R105 ;  /* 0x0000006900697308 */ /* 0x000fe20000000800 */
[-C--:B------:R-:W-:Y:S01]  /*c2f0*/  FMUL.FTZ R26, R26, R12.reuse ;  /* 0x0000000c1a1a7220 */ /* 0x080fe20000410000 */
[-C--:B------:R-:W-:Y:S01]  /*c300*/  FMUL.FTZ R27, R27, R12.reuse ;  /* 0x0000000c1b1b7220 */ /* 0x080fe20000410000 */
[-C--:B------:R-:W-:Y:S01]  /*c310*/  FMUL.FTZ R30, R30, R12.reuse ;  /* 0x0000000c1e1e7220 */ /* 0x080fe20000410000 */
[-C--:B------:R-:W-:Y:S01]  /*c320*/  FMUL.FTZ R31, R31, R12.reuse ;  /* 0x0000000c1f1f7220 */ /* 0x080fe20000410000 */
[-C--:B------:R-:W-:Y:S01]  /*c330*/  FMUL.FTZ R34, R34, R12.reuse ;  /* 0x0000000c22227220 */ /* 0x080fe20000410000 */
[-C--:B------:R-:W-:Y:S01]  /*c340*/  FMUL.FTZ R35, R35, R12.reuse ;  /* 0x0000000c23237220 */ /* 0x080fe20000410000 */
[----:B------:R2:W-:Y:S01]  /*c350*/  @!P1 SYNCS.ARRIVE.TRANS64.RED.A1T0 RZ, [R122+URZ], RZ ;  /* 0x000000ff7aff99a7 */ /* 0x0005e2000810043f */
[----:B------:R-:W-:Y:S01]  /*c360*/  MUFU.EX2 R102, R102 ;  /* 0x0000006600667308 */ /* 0x000fe20000000800 */
[-C--:B------:R-:W-:Y:S01]  /*c370*/  FMUL.FTZ R38, R38, R12.reuse ;  /* 0x0000000c26267220 */ /* 0x080fe20000410000 */
[-C--:B------:R-:W-:Y:S01]  /*c380*/  FMUL.FTZ R39, R39, R12.reuse ;  /* 0x0000000c27277220 */ /* 0x080fe20000410000 */
[-C--:B------:R-:W-:Y:S01]  /*c390*/  FMUL.FTZ R42, R42, R12.reuse ;  /* 0x0000000c2a2a7220 */ /* 0x080fe20000410000 */
[-C--:B------:R-:W-:Y:S01]  /*c3a0*/  FMUL.FTZ R43, R43, R12.reuse ;  /* 0x0000000c2b2b7220 */ /* 0x080fe20000410000 */
[-C--:B------:R-:W-:Y:S01]  /*c3b0*/  FMUL.FTZ R46, R46, R12.reuse ;  /* 0x0000000c2e2e7220 */ /* 0x080fe20000410000 */
[-C--:B------:R-:W-:Y:S01]  /*c3c0*/  FMUL.FTZ R47, R47, R12.reuse ;  /* 0x0000000c2f2f7220 */ /* 0x080fe20000410000 */
[----:B--2---:R-:W-:Y:S01]  /*c3d0*/  FADD.FTZ R122, R181, R14 ;  /* 0x0000000eb57a7221 */ /* 0x004fe20000010000 */
[----:B------:R-:W-:Y:S01]  /*c3e0*/  FFMA.FTZ R14, R127, UR11, -R93 ;  /* 0x0000000b7f0e7c23 */ /* 0x000fe2000801085d */
[----:B------:R-:W-:Y:S01]  /*c3f0*/  FADD.FTZ R127, R161, R114 ;  /* 0x00000072a17f7221 */ /* 0x000fe20000010000 */
[----:B------:R-:W-:Y:S01]  /*c400*/  MUFU.EX2 R103, R103 ;  /* 0x0000006700677308 */ /* 0x000fe20000000800 */
[----:B0-----:R-:W-:Y:S01]  /*c410*/  FADD.FTZ R122, R117, R122 ;  /* 0x0000007a757a7221 */ /* 0x001fe20000010000 */
[-C--:B------:R-:W-:Y:S01]  /*c420*/  FMUL.FTZ R50, R50, R12.reuse ;  /* 0x0000000c32327220 */ /* 0x080fe20000410000 */
[----:B------:R-:W-:Y:S01]  /*c430*/  FADD.FTZ R118, R184, R127 ;  /* 0x0000007fb8767221 */ /* 0x000fe20000010000 */
[-C--:B------:R-:W-:Y:S01]  /*c440*/  FMUL.FTZ R51, R51, R12.reuse ;  /* 0x0000000c33337220 */ /* 0x080fe20000410000 */
[----:B-1----:R-:W-:Y:S01]  /*c450*/  FADD.FTZ R123, R183, R122 ;  /* 0x0000007ab77b7221 */ /* 0x002fe20000010000 */
[-C--:B------:R-:W-:Y:S01]  /*c460*/  FMUL.FTZ R54, R54, R12.reuse ;  /* 0x0000000c36367220 */ /* 0x080fe20000410000 */
[-C--:B------:R-:W-:Y:S01]  /*c470*/  FMUL.FTZ R55, R55, R12.reuse ;  /* 0x0000000c37377220 */ /* 0x080fe20000410000 */
[----:B------:R-:W0:Y:S01]  /*c480*/  MUFU.EX2 R14, R14 ;  /* 0x0000000e000e7308 */ /* 0x000e220000000800 */
[----:B---3--:R-:W-:Y:S01]  /*c490*/  FADD.FTZ R114, R124, R123 ;  /* 0x0000007b7c727221 */ /* 0x008fe20000010000 */
[-C--:B------:R-:W-:Y:S01]  /*c4a0*/  FMUL.FTZ R58, R58, R12.reuse ;  /* 0x0000000c3a3a7220 */ /* 0x080fe20000410000 */
[-C--:B------:R-:W-:Y:S01]  /*c4b0*/  FMUL.FTZ R59, R59, R12.reuse ;  /* 0x0000000c3b3b7220 */ /* 0x080fe20000410000 */
[-C--:B------:R-:W-:Y:S01]  /*c4c0*/  FMUL.FTZ R62, R62, R12.reuse ;  /* 0x0000000c3e3e7220 */ /* 0x080fe20000410000 */
[----:B----4-:R-:W-:Y:S01]  /*c4d0*/  FADD.FTZ R106, R185, R114 ;  /* 0x00000072b96a7221 */ /* 0x010fe20000010000 */
[----:B------:R-:W-:Y:S01]  /*c4e0*/  FFMA.FTZ R114, R107, UR11, -R93 ;  /* 0x0000000b6b727c23 */ /* 0x000fe2000801085d */
[----:B------:R-:W-:Y:S01]  /*c4f0*/  FADD.FTZ R107, R153, R118 ;  /* 0x00000076996b7221 */ /* 0x000fe20000010000 */
[----:B------:R-:W-:Y:S01]  /*c500*/  MUFU.EX2 R108, R108 ;  /* 0x0000006c006c7308 */ /* 0x000fe20000000800 */
[----:B-----5:R-:W-:Y:S01]  /*c510*/  FADD.FTZ R106, R125, R106 ;  /* 0x0000006a7d6a7221 */ /* 0x020fe20000010000 */
[-C--:B------:R-:W-:Y:S01]  /*c520*/  FMUL.FTZ R63, R63, R12.reuse ;  /* 0x0000000c3f3f7220 */ /* 0x080fe20000410000 */
[----:B------:R-:W-:Y:S01]  /*c530*/  FADD.FTZ R123, R186, R107 ;  /* 0x0000006bba7b7221 */ /* 0x000fe20000010000 */
[--C-:B------:R-:W-:Y:S01]  /*c540*/  FFMA.FTZ R107, R98, UR11, -R93.reuse ;  /* 0x0000000b626b7c23 */ /* 0x100fe2000801085d */
[----:B------:R-:W-:Y:S01]  /*c550*/  FADD.FTZ R127, R187, R106 ;  /* 0x0000006abb7f7221 */ /* 0x000fe20000010000 */
[----:B------:R-:W-:Y:S01]  /*c560*/  FFMA.FTZ R106, R99, UR11, -R93 ;  /* 0x0000000b636a7c23 */ /* 0x000fe2000801085d */
[----:B------:R-:W-:Y:S01]  /*c570*/  FADD.FTZ R123, R152, R123 ;  /* 0x0000007b987b7221 */ /* 0x000fe20000010000 */
[----:B------:R-:W-:Y:S01]  /*c580*/  FFMA.FTZ R99, R90, UR11, -R93 ;  /* 0x0000000b5a637c23 */ /* 0x000fe2000801085d */
[----:B------:R-:W-:Y:S01]  /*c590*/  FADD.FTZ R110, R132, R127 ;  /* 0x0000007f846e7221 */ /* 0x000fe20000010000 */
[----:B------:R1:W2:Y:S01]  /*c5a0*/  MUFU.EX2 R98, R115 ;  /* 0x0000007300627308 */ /* 0x0002a20000000800 */
[----:B------:R-:W-:Y:S01]  /*c5b0*/  FADD.FTZ R123, R188, R123 ;  /* 0x0000007bbc7b7221 */ /* 0x000fe20000010000 */
[----:B------:R-:W-:Y:S01]  /*c5c0*/  FFMA.FTZ R93, R95, UR11, -R93 ;  /* 0x0000000b5f5d7c23 */ /* 0x000fe2000801085d */
[----:B------:R-:W-:Y:S01]  /*c5d0*/  FADD.FTZ R110, R189, R110 ;  /* 0x0000006ebd6e7221 */ /* 0x000fe20000010000 */
[-C--:B------:R-:W-:Y:S01]  /*c5e0*/  FMUL.FTZ R66, R66, R12.reuse ;  /* 0x0000000c42427220 */ /* 0x080fe20000410000 */
[----:B------:R-:W-:Y:S01]  /*c5f0*/  FADD.FTZ R123, R144, R123 ;  /* 0x0000007b907b7221 */ /* 0x000fe20000010000 */
[-C--:B------:R-:W-:Y:S01]  /*c600*/  FMUL.FTZ R67, R67, R12.reuse ;  /* 0x0000000c43437220 */ /* 0x080fe20000410000 */
[----:B------:R-:W-:Y:S01]  /*c610*/  FADD.FTZ R110, R133, R110 ;  /* 0x0000006e856e7221 */ /* 0x000fe20000010000 */
[----:B------:R-:W-:Y:S01]  /*c620*/  MUFU.EX2 R107, R107 ;  /* 0x0000006b006b7308 */ /* 0x000fe20000000800 */
[----:B------:R-:W-:Y:S01]  /*c630*/  FADD.FTZ R90, R190, R123 ;  /* 0x0000007bbe5a7221 */ /* 0x000fe20000010000 */
[-C--:B------:R-:W-:Y:S01]  /*c640*/  FMUL.FTZ R70, R70, R12.reuse ;  /* 0x0000000c46467220 */ /* 0x080fe20000410000 */
[----:B-1----:R-:W-:Y:S01]  /*c650*/  FADD.FTZ R115, R191, R110 ;  /* 0x0000006ebf737221 */ /* 0x002fe20000010000 */
[-C--:B------:R-:W-:Y:S01]  /*c660*/  FMUL.FTZ R71, R71, R12.reuse ;  /* 0x0000000c47477220 */ /* 0x080fe20000410000 */
[----:B------:R-:W-:Y:S01]  /*c670*/  FADD.FTZ R123, R145, R90 ;  /* 0x0000005a917b7221 */ /* 0x000fe20000010000 */
[-C--:B------:R-:W-:Y:S01]  /*c680*/  FMUL.FTZ R74, R74, R12.reuse ;  /* 0x0000000c4a4a7220 */ /* 0x080fe20000410000 */
[----:B------:R-:W-:Y:S01]  /*c690*/  FADD.FTZ R110, R140, R115 ;  /* 0x000000738c6e7221 */ /* 0x000fe20000010000 */
[----:B------:R-:W1:Y:S01]  /*c6a0*/  MUFU.EX2 R90, R119 ;  /* 0x00000077005a7308 */ /* 0x000e620000000800 */
[----:B------:R-:W-:Y:S01]  /*c6b0*/  FADD.FTZ R123, R192, R123 ;  /* 0x0000007bc07b7221 */ /* 0x000fe20000010000 */
[-C--:B------:R-:W-:Y:S01]  /*c6c0*/  FMUL.FTZ R75, R75, R12.reuse ;  /* 0x0000000c4b4b7220 */ /* 0x080fe20000410000 */
        /* <DEDUP_REMOVED lines=8> */
[----:B------:R-:W-:Y:S01]  /*c750*/  FADD.FTZ R20, R195, R20 ;  /* 0x00000014c3147221 */ /* 0x000fe20000010000 */
[-C--:B------:R-:W-:Y:S01]  /*c760*/  FMUL.FTZ R83, R83, R12.reuse ;  /* 0x0000000c53537220 */ /* 0x080fe20000410000 */
[----:B------:R-:W-:Y:S01]  /*c770*/  FADD.FTZ R21, R137, R110 ;  /* 0x0000006e89157221 */ /* 0x000fe20000010000 */
[-C--:B------:R-:W-:Y:S01]  /*c780*/  FMUL.FTZ R86, R86, R12.reuse ;  /* 0x0000000c56567220 */ /* 0x080fe20000410000 */
[----:B------:R-:W-:Y:S01]  /*c790*/  FADD.FTZ R20, R139, R20 ;  /* 0x000000148b147221 */ /* 0x000fe20000010000 */
[----:B------:R3:W4:Y:S01]  /*c7a0*/  MUFU.EX2 R15, R114 ;  /* 0x00000072000f7308 */ /* 0x0007220000000800 */
[----:B------:R-:W-:Y:S01]  /*c7b0*/  FADD.FTZ R110, R196, R21 ;  /* 0x00000015c46e7221 */ /* 0x000fe20000010000 */
[----:B------:R-:W-:Y:S01]  /*c7c0*/  FMUL.FTZ R87, R87, R12 ;  /* 0x0000000c57577220 */ /* 0x000fe20000410000 */
[----:B------:R-:W-:Y:S01]  /*c7d0*/  FADD.FTZ R21, R197, R20 ;  /* 0x00000014c5157221 */ /* 0x000fe20000010000 */
[----:B------:R-:W-:-:S02]  /*c7e0*/  IMAD.U32 R12, RZ, RZ, UR6 ;  /* 0x00000006ff0c7e24 */ /* 0x000fc4000f8e00ff */
[----:B------:R-:W-:Y:S01]  /*c7f0*/  FADD.FTZ R95, R129, R110 ;  /* 0x0000006e815f7221 */ /* 0x000fe20000010000 */
[----:B------:R-:W-:Y:S01]  /*c800*/  F2FP.BF16.F32.PACK_AB R218, R10, R92 ;  /* 0x0000005c0ada723e */ /* 0x000fe200000010ff */
        /* <DEDUP_REMOVED lines=9> */
[----:B------:R-:W5:Y:S01]  /*c8a0*/  MUFU.EX2 R20, R111 ;  /* 0x0000006f00147308 */ /* 0x000f620000000800 */
[----:B------:R-:W-:Y:S01]  /*c8b0*/  FADD.FTZ R95, R200, R95 ;  /* 0x0000005fc85f7221 */ /* 0x000fe20000010000 */
[----:B------:R-:W-:Y:S01]  /*c8c0*/  FMUL.FTZ R29, R29, R11 ;  /* 0x0000000b1d1d7220 */ /* 0x000fe20000410000 */
[----:B------:R-:W-:Y:S01]  /*c8d0*/  FADD.FTZ R110, R201, R110 ;  /* 0x0000006ec96e7221 */ /* 0x000fe20000010000 */
[C---:B------:R-:W-:Y:S01]  /*c8e0*/  F2FP.BF16.F32.PACK_AB R201, R13.reuse, R201 ;  /* 0x000000c90dc9723e */ /* 0x040fe200000010ff */
[----:B------:R-:W-:Y:S01]  /*c8f0*/  FADD.FTZ R95, R120, R95 ;  /* 0x0000005f785f7221 */ /* 0x000fe20000010000 */
[-C--:B------:R-:W-:Y:S01]  /*c900*/  FMUL.FTZ R32, R32, R11.reuse ;  /* 0x0000000b20207220 */ /* 0x080fe20000410000 */
[----:B------:R-:W-:Y:S01]  /*c910*/  FADD.FTZ R110, R13, R110 ;  /* 0x0000006e0d6e7221 */ /* 0x000fe20000010000 */
[----:B------:R-:W5:Y:S01]  /*c920*/  MUFU.EX2 R109, R109 ;  /* 0x0000006d006d7308 */ /* 0x000f620000000800 */
[----:B---3--:R-:W-:Y:S01]  /*c930*/  FADD.FTZ R114, R202, R95 ;  /* 0x0000005fca727221 */ /* 0x008fe20000010000 */
[----:B------:R-:W-:Y:S01]  /*c940*/  FMUL.FTZ R33, R33, R11 ;  /* 0x0000000b21217220 */ /* 0x000fe20000410000 */
[----:B------:R-:W-:Y:S01]  /*c950*/  FADD.FTZ R21, R203, R110 ;  /* 0x0000006ecb157221 */ /* 0x000fe20000010000 */
[----:B0-----:R-:W-:Y:S01]  /*c960*/  F2FP.BF16.F32.PACK_AB R203, R14, R203 ;  /* 0x000000cb0ecb723e */ /* 0x001fe200000010ff */
[----:B------:R-:W-:Y:S01]  /*c970*/  FADD.FTZ R95, R121, R114 ;  /* 0x00000072795f7221 */ /* 0x000fe20000010000 */
[-C--:B------:R-:W-:Y:S01]  /*c980*/  FMUL.FTZ R36, R36, R11.reuse ;  /* 0x0000000b24247220 */ /* 0x080fe20000410000 */
[----:B------:R-:W-:Y:S01]  /*c990*/  FADD.FTZ R110, R14, R21 ;  /* 0x000000150e6e7221 */ /* 0x000fe20000010000 */
[----:B------:R-:W0:Y:S01]  /*c9a0*/  MUFU.EX2 R91, R91 ;  /* 0x0000005b005b7308 */ /* 0x000e220000000800 */
[----:B------:R-:W-:Y:S01]  /*c9b0*/  FADD.FTZ R95, R204, R95 ;  /* 0x0000005fcc5f7221 */ /* 0x000fe20000010000 */
[----:B------:R-:W-:Y:S01]  /*c9c0*/  FMUL.FTZ R37, R37, R11 ;  /* 0x0000000b25257220 */ /* 0x000fe20000410000 */
[----:B------:R-:W-:Y:S01]  /*c9d0*/  FADD.FTZ R21, R205, R110 ;  /* 0x0000006ecd157221 */ /* 0x000fe20000010000 */
[----:B--2---:R-:W-:Y:S01]  /*c9e0*/  F2FP.BF16.F32.PACK_AB R205, R98, R205 ;  /* 0x000000cd62cd723e */ /* 0x004fe200000010ff */
[----:B------:R-:W-:Y:S01]  /*c9f0*/  FADD.FTZ R95, R112, R95 ;  /* 0x0000005f705f7221 */ /* 0x000fe20000010000 */
[-C--:B------:R-:W-:Y:S01]  /*ca00*/  FMUL.FTZ R40, R40, R11.reuse ;  /* 0x0000000b28287220 */ /* 0x080fe20000410000 */
[----:B------:R-:W-:Y:S01]  /*ca10*/  FADD.FTZ R110, R98, R21 ;  /* 0x00000015626e7221 */ /* 0x000fe20000010000 */
[----:B------:R-:W2:Y:S01]  /*ca20*/  MUFU.EX2 R219, R94 ;  /* 0x0000005e00db7308 */ /* 0x000ea20000000800 */
[----:B------:R-:W-:Y:S01]  /*ca30*/  FADD.FTZ R114, R206, R95 ;  /* 0x0000005fce727221 */ /* 0x000fe20000010000 */
[----:B------:R-:W-:Y:S01]  /*ca40*/  FMUL.FTZ R41, R41, R11 ;  /* 0x0000000b29297220 */ /* 0x000fe20000410000 */
[----:B------:R-:W-:Y:S01]  /*ca50*/  FADD.FTZ R21, R207, R110 ;  /* 0x0000006ecf157221 */ /* 0x000fe20000010000 */
[----:B-1----:R-:W-:Y:S01]  /*ca60*/  F2FP.BF16.F32.PACK_AB R207, R90, R207 ;  /* 0x000000cf5acf723e */ /* 0x002fe200000010ff */
[----:B------:R-:W-:Y:S01]  /*ca70*/  FADD.FTZ R95, R113, R114 ;  /* 0x00000072715f7221 */ /* 0x000fe20000010000 */
[-C--:B------:R-:W-:Y:S01]  /*ca80*/  FMUL.FTZ R44, R44, R11.reuse ;  /* 0x0000000b2c2c7220 */ /* 0x080fe20000410000 */
[----:B------:R-:W-:Y:S01]  /*ca90*/  FADD.FTZ R110, R90, R21 ;  /* 0x000000155a6e7221 */ /* 0x000fe20000010000 */
[----:B------:R-:W1:Y:S01]  /*caa0*/  MUFU.EX2 R93, R93 ;  /* 0x0000005d005d7308 */ /* 0x000e620000000800 */
[----:B------:R-:W-:Y:S01]  /*cab0*/  FADD.FTZ R95, R208, R95 ;  /* 0x0000005fd05f7221 */ /* 0x000fe20000010000 */
[----:B------:R-:W-:Y:S01]  /*cac0*/  FMUL.FTZ R45, R45, R11 ;  /* 0x0000000b2d2d7220 */ /* 0x000fe20000410000 */
[----:B------:R-:W-:Y:S01]  /*cad0*/  FADD.FTZ R110, R209, R110 ;  /* 0x0000006ed16e7221 */ /* 0x000fe20000010000 */
[C---:B----4-:R-:W-:Y:S01]  /*cae0*/  F2FP.BF16.F32.PACK_AB R209, R15.reuse, R209 ;  /* 0x000000d10fd1723e */ /* 0x050fe200000010ff */
[----:B------:R-:W-:Y:S01]  /*caf0*/  FADD.FTZ R95, R104, R95 ;  /* 0x0000005f685f7221 */ /* 0x000fe20000010000 */
[-C--:B------:R-:W-:Y:S01]  /*cb00*/  FMUL.FTZ R48, R48, R11.reuse ;  /* 0x0000000b30307220 */ /* 0x080fe20000410000 */
        /* <DEDUP_REMOVED lines=8> */
[----:B-----5:R-:W-:Y:S01]  /*cb90*/  FADD.FTZ R14, R20, R13 ;  /* 0x0000000d140e7221 */ /* 0x020fe20000010000 */
        /* <DEDUP_REMOVED lines=23> */
[----:B0-----:R-:W-:Y:S01]  /*cd10*/  FADD.FTZ R90, R91, R90 ;  /* 0x0000005a5b5a7221 */ /* 0x001fe20000010000 */
[-C--:B------:R-:W-:Y:S01]  /*cd20*/  FMUL.FTZ R81, R81, R11.reuse ;  /* 0x0000000b51517220 */ /* 0x080fe20000410000 */
[----:B------:R-:W-:Y:S01]  /*cd30*/  FADD.FTZ R13, R92, R13 ;  /* 0x0000000d5c0d7221 */ /* 0x000fe20000010000 */
[-C--:B------:R-:W-:Y:S01]  /*cd40*/  FMUL.FTZ R84, R84, R11.reuse ;  /* 0x0000000b54547220 */ /* 0x080fe20000410000 */
[----:B--2---:R-:W-:Y:S01]  /*cd50*/  FADD.FTZ R90, R219, R90 ;  /* 0x0000005adb5a7221 */ /* 0x004fe20000010000 */
[----:B------:R-:W-:Y:S01]  /*cd60*/  FMUL.FTZ R85, R85, R11 ;  /* 0x0000000b55557220 */ /* 0x000fe20000410000 */
[----:B------:R-:W-:Y:S01]  /*cd70*/  FADD.FTZ R14, R10, R13 ;  /* 0x0000000d0a0e7221 */ /* 0x000fe20000010000 */
[----:B------:R-:W-:Y:S01]  /*cd80*/  F2FP.BF16.F32.PACK_AB R181, R117, R181 ;  /* 0x000000b575b5723e */ /* 0x000fe200000010ff */
[----:B-1----:R-:W-:Y:S01]  /*cd90*/  FADD.FTZ R13, R93, R90 ;  /* 0x0000005a5d0d7221 */ /* 0x002fe20000010000 */
[----:B------:R-:W-:Y:S01]  /*cda0*/  F2FP.BF16.F32.PACK_AB R183, R124, R183 ;  /* 0x000000b77cb7723e */ /* 0x000fe200000010ff */
[----:B------:R-:W-:Y:S01]  /*cdb0*/  IMAD.MOV.U32 R15, RZ, RZ, R16 ;  /* 0x000000ffff0f7224 */ /* 0x000fe200078e0010 */
[----:B------:R-:W-:Y:S01]  /*cdc0*/  F2FP.BF16.F32.PACK_AB R184, R153, R184 ;  /* 0x000000b899b8723e */ /* 0x000fe200000010ff */
[----:B------:R-:W-:Y:S01]  /*cdd0*/  IMAD.MOV.U32 R10, RZ, RZ, R89 ;  /* 0x000000ffff0a7224 */ /* 0x000fe200078e0059 */
[----:B------:R-:W-:Y:S01]  /*cde0*/  F2FP.BF16.F32.PACK_AB R185, R125, R185 ;  /* 0x000000b97db9723e */ /* 0x000fe200000010ff */
[----:B------:R-:W-:Y:S01]  /*cdf0*/  IMAD.MOV.U32 R11, RZ, RZ, R88 ;  /* 0x000000ffff0b7224 */ /* 0x000fe200078e0058 */
[----:B------:R-:W-:-:S02]  /*ce00*/  F2FP.BF16.F32.PACK_AB R186, R152, R186 ;  /* 0x000000ba98ba723e */ /* 0x000fc400000010ff */
[----:B------:R-:W-:Y:S02]  /*ce10*/  F2FP.BF16.F32.PACK_AB R187, R132, R187 ;  /* 0x000000bb84bb723e */ /* 0x000fe400000010ff */
[----:B------:R-:W-:Y:S02]  /*ce20*/  F2FP.BF16.F32.PACK_AB R188, R144, R188 ;  /* 0x000000bc90bc723e */ /* 0x000fe400000010ff */
[----:B------:R-:W-:Y:S02]  /*ce30*/  F2FP.BF16.F32.PACK_AB R189, R133, R189 ;  /* 0x000000bd85bd723e */ /* 0x000fe400000010ff */
[----:B------:R-:W-:Y:S02]  /*ce40*/  F2FP.BF16.F32.PACK_AB R190, R145, R190 ;  /* 0x000000be91be723e */ /* 0x000fe400000010ff */
[----:B------:R-:W-:Y:S02]  /*ce50*/  F2FP.BF16.F32.PACK_AB R191, R140, R191 ;  /* 0x000000bf8cbf723e */ /* 0x000fe400000010ff */
        /* <DEDUP_REMOVED lines=19> */
[----:B------:R-:W-:Y:S01]  /*cf90*/  F2FP.BF16.F32.PACK_AB R219, R93, R219 ;  /* 0x000000db5ddb723e */ /* 0x000fe200000010ff */
[----:B------:R-:W-:Y:S06]  /*cfa0*/  @P2 BRA `(.L_x_189) ;  /* 0xffffffa8004c2947 */ /* 0x000fec000383ffff */
.L_x_180:
[----:B------:R-:W-:Y:S06]  /*cfb0*/  BAR.ARV 0x8, 0x180 ;  /* 0x0206000000007b1d */ /* 0x000fec0000002000 */
[----:B------:R-:W-:Y:S05]  /*cfc0*/  @!P0 BRA `(.L_x_190) ;  /* 0x0000000000048947 */ /* 0x000fea0003800000 */
[----:B------:R-:W-:Y:S01]  /*cfd0*/  BPT.TRAP 0x1 ;  /* 0x000000040000795c */ /* 0x000fe20000300000 */
.L_x_190:
[----:B------:R-:W-:Y:S01]  /*cfe0*/  IMAD R8, R2, 0x8, R0 ;  /* 0x0000000802087824 */ /* 0x000fe200078e0200 */
[----:B------:R-:W-:-:S04]  /*cff0*/  SHF.L.U32 R3, R16, 0x1f, RZ ;  /* 0x0000001f10037819 */ /* 0x000fc800000006ff */
[----:B------:R0:W1:Y:S01]  /*d000*/  SYNCS.PHASECHK.TRANS64.TRYWAIT P2, [R8+URZ+0x34850], R3 ;  /* 0x03485003080075a7 */ /* 0x000062000804017f */
[----:B------:R-:W-:Y:S05]  /*d010*/  @!P0 BRA `(.L_x_191) ;  /* 0x0000000000048947 */ /* 0x000fea0003800000 */
[----:B------:R-:W-:Y:S01]  /*d020*/  BPT.TRAP 0x1 ;  /* 0x000000040000795c */ /* 0x000fe20000300000 */
.L_x_191:
[----:B-1----:R-:W-:Y:S05]  /*d030*/  @P2 BRA `(.L_x_192) ;  /* 0x0000000000082947 */ /* 0x002fea0003800000 */
[----:B------:R-:W1:Y:S02]  /*d040*/  SYNCS.PHASECHK.TRANS64.TRYWAIT P0, [R8+URZ+0x34850], R3 ;  /* 0x03485003080075a7 */ /* 0x000e64000800017f */
[----:B-1----:R-:W-:Y:S05]  /*d050*/  @!P0 BRA `(.L_x_193) ;  /* 0x000000a400948947 */ /* 0x002fea0003800000 */
.L_x_192:
[----:B------:R-:W-:Y:S05]  /*d060*/  WARPSYNC.ALL ;  /* 0x0000000000007948 */ /* 0x000fea0003800000 */
[----:B------:R-:W-:Y:S01]  /*d070*/  VIADD R0, R0, 0x400 ;  /* 0x0000040000007836 */ /* 0x000fe20000000000 */
[----:B------:R-:W2:Y:S01]  /*d080*/  LDL.LU R15, [R1+0x10] ;  /* 0x00001000010f7983 */ /* 0x000ea20000300800 */
[----:B------:R-:W-:Y:S01]  /*d090*/  WARPGROUP.ARRIVE ;  /* 0x00000000000079c5 */ /* 0x000fe20000000000 */
[----:B------:R-:W-:Y:S02]  /*d0a0*/  IMAD.MOV.U32 R7, RZ, RZ, 0x40000040 ;  /* 0x40000040ff077424 */ /* 0x000fe400078e00ff */
[----:B------:R-:W-:Y:S01]  /*d0b0*/  SHF.R.U32.HI R0, RZ, 0x4, R0 ;  /* 0x00000004ff007819 */ /* 0x000fe20000011600 */
[----:B01----:R-:W0:Y:S01]  /*d0c0*/  SHFL.BFLY PT, R3, R14, 0x2, 0x1f ;  /* 0x0c401f000e037f89 */ /* 0x003e2200000e0000 */
[----:B------:R-:W-:-:S02]  /*d0d0*/  @!P1 VIADD R9, R8, 0x34860 ;  /* 0x0003486008099836 */ /* 0x000fc40000000000 */
[----:B------:R-:W-:Y:S01]  /*d0e0*/  LOP3.LUT R0, R0, 0x3fff, RZ, 0xc0, !PT ;  /* 0x00003fff00007812 */ /* 0x000fe200078ec0ff */
[----:B------:R-:W-:Y:S02]  /*d0f0*/  VIADD R10, R2, 0x1 ;  /* 0x00000001020a7836 */ /* 0x000fe40000000000 */
[----:B------:R-:W-:Y:S02]  /*d100*/  @!P1 PRMT R9, RZ, 0x654, R9 ;  /* 0x00000654ff099816 */ /* 0x000fe40000000009 */
[----:B------:R-:W-:Y:S02]  /*d110*/  LOP3.LUT R5, R0, 0x5800000, RZ, 0xfc, !PT ;  /* 0x0580000000057812 */ /* 0x000fe400078efcff */
[----:B------:R-:W1:Y:S01]  /*d120*/  SHFL.BFLY PT, R0, R13, 0x2, 0x1f ;  /* 0x0c401f000d007f89 */ /* 0x000e6200000e0000 */
[----:B------:R-:W-:Y:S02]  /*d130*/  ISETP.NE.AND P2, PT, R10, 0x2, PT ;  /* 0x000000020a00780c */ /* 0x000fe40003f45270 */
[----:B------:R-:W-:-:S02]  /*d140*/  IMAD R4, R2, 0xb00, R5 ;  /* 0x00000b0002047824 */ /* 0x000fc400078e0205 */
[----:B------:R-:W-:Y:S02]  /*d150*/  IMAD.MOV.U32 R5, RZ, RZ, 0x40000040 ;  /* 0x40000040ff057424 */ /* 0x000fe400078e00ff */
[C---:B------:R-:W-:Y:S01]  /*d160*/  VIADD R6, R4.reuse, 0x80 ;  /* 0x0000008004067836 */ /* 0x040fe20000000000 */
[----:B------:R-:W-:Y:S01]  /*d170*/  R2UR UR6, R4 ;  /* 0x00000000040672ca */ /* 0x000fe200000e0000 */
[----:B------:R-:W-:Y:S01]  /*d180*/  IMAD.MOV.U32 R2, RZ, RZ, RZ ;  /* 0x000000ffff027224 */ /* 0x000fe200078e00ff */
[----:B------:R-:W-:Y:S01]  /*d190*/  R2UR UR7, R5 ;  /* 0x00000000050772ca */ /* 0x000fe200000e0000 */
[----:B------:R-:W-:Y:S02]  /*d1a0*/  IMAD.MOV.U32 R5, RZ, RZ, 0x40000040 ;  /* 0x40000040ff057424 */ /* 0x000fe400078e00ff */
[----:B0-----:R-:W-:-:S10]  /*d1b0*/  FADD.FTZ R3, R3, R14 ;  /* 0x0000000e03037221 */ /* 0x001fd40000010000 */
[----:B------:R-:W-:Y:S01]  /*d1c0*/  HGMMA.64x128x16.F32.BF16 R24, R176, gdesc[UR4].tnspB, R24, gsb0 ;  /* 0x41e00004b0187df0 */ /* 0x000fe20008001818 */
[----:B------:R-:W-:Y:S01]  /*d1d0*/  R2UR UR6, R6 ;  /* 0x00000000060672ca */ /* 0x000fe200000e0000 */
[----:B------:R-:W-:Y:S01]  /*d1e0*/  VIADD R6, R4, 0x100 ;  /* 0x0000010004067836 */ /* 0x000fe20000000000 */
[----:B------:R-:W-:Y:S01]  /*d1f0*/  R2UR UR7, R7 ;  /* 0x00000000070772ca */ /* 0x000fe200000e0000 */
[----:B------:R-:W-:Y:S01]  /*d200*/  IMAD.MOV.U32 R7, RZ, RZ, 0x40000040 ;  /* 0x40000040ff077424 */ /* 0x000fe200078e00ff */
[----:B------:R-:W-:Y:S02]  /*d210*/  WARPGROUP.DEPBAR.LE gsb0, 0x0 ;  /* 0x00008000000079c5 */ /* 0x000fe40000010000 */
[----:B------:R-:W-:-:S09]  /*d220*/  WARPGROUP.ARRIVE ;  /* 0x00000000000079c5 */ /* 0x000fd20000000000 */
[----:B------:R-:W-:Y:S01]  /*d230*/  HGMMA.64x128x16.F32.BF16 R24, R180, gdesc[UR4].tnspB, R24, gsb0 ;  /* 0x41e00004b4187df0 */ /* 0x000fe20008001818 */
[----:B------:R-:W-:Y:S01]  /*d240*/  R2UR UR6, R6 ;  /* 0x00000000060672ca */ /* 0x000fe200000e0000 */
[----:B------:R-:W-:Y:S01]  /*d250*/  VIADD R6, R4, 0x180 ;  /* 0x0000018004067836 */ /* 0x000fe20000000000 */
[----:B------:R-:W-:Y:S01]  /*d260*/  R2UR UR7, R7 ;  /* 0x00000000070772ca */ /* 0x000fe200000e0000 */
[----:B------:R-:W-:Y:S02]  /*d270*/  IMAD.MOV.U32 R7, RZ, RZ, 0x40000040 ;  /* 0x40000040ff077424 */ /* 0x000fe400078e00ff */
[----:B--2---:R-:W-:-:S05]  /*d280*/  VIADD R15, R15, 0x1 ;  /* 0x000000010f0f7836 */ /* 0x004fca0000000000 */
[----:B------:R-:W-:Y:S01]  /*d290*/  STL [R1+0x10], R15 ;  /* 0x0000100f01007387 */ /* 0x000fe20000100800 */
[----:B------:R-:W-:Y:S02]  /*d2a0*/  WARPGROUP.DEPBAR.LE gsb0, 0x0 ;  /* 0x00008000000079c5 */ /* 0x000fe40000010000 */
[----:B------:R-:W-:-:S06]  /*d2b0*/  WARPGROUP.ARRIVE ;  /* 0x00000000000079c5 */ /* 0x000fcc0000000000 */
        /* <DEDUP_REMOVED lines=22> */
[----:B------:R-:W-:Y:S02]  /*d420*/  R2UR UR6, R6 ;  /* 0x00000000060672ca */ /* 0x000fe400000e0000 */
[----:B------:R-:W-:Y:S01]  /*d430*/  R2UR UR7, R7 ;  /* 0x00000000070772ca */ /* 0x000fe200000e0000 */
[----:B------:R-:W-:Y:S01]  /*d440*/  IMAD.MOV.U32 R7, RZ, RZ, 0x40000040 ;  /* 0x40000040ff077424 */ /* 0x000fe200078e00ff */
[----:B------:R-:W-:Y:S01]  /*d450*/  IADD3 R6, R4, 0x380, RZ ;  /* 0x0000038004067810 */ /* 0x000fe20007ffe0ff */
[----:B------:R-:W-:Y:S02]  /*d460*/  WARPGROUP.DEPBAR.LE gsb0, 0x0 ;  /* 0x00008000000079c5 */ /* 0x000fe40000010000 */
[----:B------:R-:W-:-:S08]  /*d470*/  WARPGROUP.ARRIVE ;  /* 0x00000000000079c5 */ /* 0x000fd00000000000 */
        /* <DEDUP_REMOVED lines=9> */
[C---:B------:R-:W-:Y:S01]  /*d510*/  VIADD R6, R4.reuse, 0x480 ;  /* 0x0000048004067836 */ /* 0x040fe20000000000 */
[----:B------:R-:W-:Y:S01]  /*d520*/  R2UR UR7, R7 ;  /* 0x00000000070772ca */ /* 0x000fe200000e0000 */
[----:B------:R-:W-:Y:S02]  /*d530*/  IMAD.MOV.U32 R7, RZ, RZ, 0x40000040 ;  /* 0x40000040ff077424 */ /* 0x000fe400078e00ff */
[----:B------:R-:W-:Y:S01]  /*d540*/  VIADD R4, R4, 0x500 ;  /* 0x0000050004047836 */ /* 0x000fe20000000000 */
[----:B------:R-:W-:Y:S02]  /*d550*/  WARPGROUP.DEPBAR.LE gsb0, 0x0 ;  /* 0x00008000000079c5 */ /* 0x000fe40000010000 */
[----:B------:R-:W-:-:S07]  /*d560*/  WARPGROUP.ARRIVE ;  /* 0x00000000000079c5 */ /* 0x000fce0000000000 */
[----:B------:R-:W-:Y:S01]  /*d570*/  HGMMA.64x128x16.F32.BF16 R24, R208, gdesc[UR4].tnspB, R24, gsb0 ;  /* 0x41e00004d0187df0 */ /* 0x000fe20008001818 */
[----:B------:R-:W-:Y:S02]  /*d580*/  R2UR UR6, R6 ;  /* 0x00000000060672ca */ /* 0x000fe400000e0000 */
[----:B------:R-:W-:Y:S01]  /*d590*/  R2UR UR7, R7 ;  /* 0x00000000070772ca */ /* 0x000fe200000e0000 */
[----:B------:R-:W-:Y:S02]  /*d5a0*/  WARPGROUP.DEPBAR.LE gsb0, 0x0 ;  /* 0x00008000000079c5 */ /* 0x000fe40000010000 */
[----:B------:R-:W-:-:S10]  /*d5b0*/  WARPGROUP.ARRIVE ;  /* 0x00000000000079c5 */ /* 0x000fd40000000000 */
[----:B------:R-:W-:Y:S01]  /*d5c0*/  HGMMA.64x128x16.F32.BF16 R24, R212, gdesc[UR4].tnspB, R24, gsb0 ;  /* 0x41e00004d4187df0 */ /* 0x000fe20008001818 */
[----:B------:R-:W-:Y:S01]  /*d5d0*/  R2UR UR6, R4 ;  /* 0x00000000040672ca */ /* 0x000fe200000e0000 */
[----:B-1----:R-:W-:Y:S01]  /*d5e0*/  FADD.FTZ R4, R0, R13 ;  /* 0x0000000d00047221 */ /* 0x002fe20000010000 */
[----:B------:R-:W-:Y:S01]  /*d5f0*/  R2UR UR7, R5 ;  /* 0x00000000050772ca */ /* 0x000fe200000e0000 */
[----:B------:R-:W0:Y:S01]  /*d600*/  SHFL.BFLY PT, R0, R3, 0x1, 0x1f ;  /* 0x0c201f0003007f89 */ /* 0x000e2200000e0000 */
[----:B------:R-:W-:-:S03]  /*d610*/  IMAD.U32 R13, RZ, RZ, UR11 ;  /* 0x0000000bff0d7e24 */ /* 0x000fc6000f8e00ff */
[----:B------:R-:W1:Y:S01]  /*d620*/  SHFL.BFLY PT, R5, R4, 0x1, 0x1f ;  /* 0x0c201f0004057f89 */ /* 0x000e6200000e0000 */
[----:B0-----:R-:W-:Y:S01]  /*d630*/  FADD.FTZ R11, R3, R0 ;  /* 0x00000000030b7221 */ /* 0x001fe20000010000 */
[----:B------:R-:W-:Y:S01]  /*d640*/  SEL R3, RZ, 0x1, P2 ;  /* 0x00000001ff037807 */ /* 0x000fe20001000000 */
[----:B------:R-:W-:Y:S02]  /*d650*/  IMAD.MOV.U32 R0, RZ, RZ, -0x800000 ;  /* 0xff800000ff007424 */ /* 0x000fe400078e00ff */
[----:B-1----:R-:W-:Y:S01]  /*d660*/  FADD.FTZ R12, R4, R5 ;  /* 0x00000005040c7221 */ /* 0x002fe20000010000 */
[----:B------:R-:W-:Y:S01]  /*d670*/  FSETP.NE.FTZ.AND P0, PT, R11, RZ, PT ;  /* 0x000000ff0b00720b */ /* 0x000fe20003f15000 */
[----:B------:R-:W-:Y:S01]  /*d680*/  IMAD.MOV.U32 R4, RZ, RZ, RZ ;  /* 0x000000ffff047224 */ /* 0x000fe200078e00ff */
[----:B------:R-:W-:Y:S01]  /*d690*/  LOP3.LUT R16, R16, R3, RZ, 0x3c, !PT ;  /* 0x0000000310107212 */ /* 0x000fe200078e3cff */
[----:B------:R-:W-:Y:S01]  /*d6a0*/  IMAD.U32 R5, RZ, RZ, UR11 ;  /* 0x0000000bff057e24 */ /* 0x000fe2000f8e00ff */
[----:B------:R-:W-:Y:S01]  /*d6b0*/  FSETP.NE.FTZ.AND P3, PT, R12, RZ, PT ;  /* 0x000000ff0c00720b */ /* 0x000fe20003f75000 */
[----:B------:R-:W-:-:S08]  /*d6c0*/  IMAD.MOV.U32 R3, RZ, RZ, -0x800000 ;  /* 0xff800000ff037424 */ /* 0x000fd000078e00ff */
[----:B------:R-:W0:Y:S01]  /*d6d0*/  @P0 MUFU.LG2 R6, R11 ;  /* 0x0000000b00060308 */ /* 0x000e220000000c00 */
[----:B------:R-:W-:-:S03]  /*d6e0*/  @P0 FMUL.FTZ R5, R5, 0.69314718246459960938 ;  /* 0x3f31721805050820 */ /* 0x000fc60000410000 */
[----:B------:R-:W-:-:S04]  /*d6f0*/  @P3 FMUL.FTZ R13, R13, 0.69314718246459960938 ;  /* 0x3f3172180d0d3820 */ /* 0x000fc80000410000 */
        /* <DEDUP_REMOVED lines=10> */
[----:B------:R-:W-:Y:S03]  /*d7a0*/  HGMMA.64x128x16.F32.BF16 R24, R216, gdesc[UR4].tnspB, R24, gsb0 ;  /* 0x41e00004d8187df0 */ /* 0x000fe60008001818 */
[----:B------:R-:W-:Y:S02]  /*d7b0*/  WARPGROUP.DEPBAR.LE gsb0, 0x0 ;  /* 0x00008000000079c5 */ /* 0x000fe40000010000 */
[----:B------:R1:W-:Y:S01]  /*d7c0*/  @!P1 SYNCS.ARRIVE.TRANS64.RED.A1T0 RZ, [R9+URZ], RZ ;  /* 0x000000ff09ff99a7 */ /* 0x0003e2000810043f */
        /* <DEDUP_REMOVED lines=64> */
[----:B-1----:R-:W-:-:S07]  /*dbd0*/  SEL R2, R10, RZ, P2 ;  /* 0x000000ff0a027207 */ /* 0x002fce0001000000 */
.L_x_172:
[----:B------:R-:W0:Y:S01]  /*dbe0*/  S2R R5, SR_CgaCtaId ;  /* 0x0000000000057919 */ /* 0x000e220000008800 */
[----:B------:R-:W-:Y:S01]  /*dbf0*/  MOV R18, 0x400 ;  /* 0x0000040000127802 */ /* 0x000fe20000000f00 */
[----:B------:R-:W-:Y:S01]  /*dc00*/  BSSY B0, `(.L_x_194) ;  /* 0x0000342000007945 */ /* 0x000fe20003800000 */
[----:B------:R-:W-:Y:S02]  /*dc10*/  BAR.SYNC.DEFER_BLOCKING 0x5, 0x180 ;  /* 0x0146000000007b1d */ /* 0x000fe40000010000 */
[----:B0-----:R-:W-:-:S05]  /*dc20*/  LEA R18, R5, R18, 0x18 ;  /* 0x0000001205127211 */ /* 0x001fca00078ec0ff */
[----:B------:R-:W0:Y:S02]  /*dc30*/  LDS.128 R4, [R18+0x348d0] ;  /* 0x0348d00012047984 */ /* 0x000e240000000c00 */
[----:B0-----:R-:W-:Y:S02]  /*dc40*/  R2UR UR6, R5 ;  /* 0x00000000050672ca */ /* 0x001fe400000e0000 */
[----:B------:R-:W-:Y:S01]  /*dc50*/  R2UR UR5, R6 ;  /* 0x00000000060572ca */ /* 0x000fe200000e0000 */
[----:B------:R-:W-:Y:S06]  /*dc60*/  BAR.ARV 0x4, 0x180 ;  /* 0x0106000000007b1d */ /* 0x000fec0000002000 */
[----:B------:R-:W-:Y:S08]  /*dc70*/  @P0 BRA `(.L_x_195) ;  /* 0x0000002400540947 */ /* 0x000ff00003800000 */
[----:B------:R-:W2:Y:S01]  /*dc80*/  LDL.LU R10, [R1+0xc] ;  /* 0x00000c00010a7983 */ /* 0x000ea20000300800 */
[----:B------:R-:W-:-:S03]  /*dc90*/  ULDC.64 UR10, c[0x0][0xc00] ;  /* 0x00030000000a7ab9 */ /* 0x000fc60000000a00 */
[----:B------:R-:W3:Y:S04]  /*dca0*/  LDL.LU R9, [R1+0x14] ;  /* 0x0000140001097983 */ /* 0x000ee80000300800 */
[----:B------:R-:W4:Y:S04]  /*dcb0*/  LDL R8, [R1+0x64] ;  /* 0x0000640001087983 */ /* 0x000f280000100800 */
[----:B------:R-:W4:Y:S01]  /*dcc0*/  LDL R104, [R1] ;  /* 0x0000000001687983 */ /* 0x000f220000100800 */
[----:B------:R-:W-:Y:S01]  /*dcd0*/  ULDC.64 UR20, c[0x0][0x208] ;  /* 0x0000820000147ab9 */ /* 0x000fe20000000a00 */
[----:B------:R-:W-:-:S02]  /*dce0*/  R2UR UR17, R220 ;  /* 0x00000000dc1172ca */ /* 0x000fc400000e0000 */
[----:B------:R-:W4:Y:S01]  /*dcf0*/  LDL R106, [R1+0x60] ;  /* 0x00006000016a7983 */ /* 0x000f220000100800 */
[----:B------:R-:W-:Y:S02]  /*dd00*/  R2UR UR15, R221 ;  /* 0x00000000dd0f72ca */ /* 0x000fe400000e0000 */
[----:B------:R-:W-:Y:S01]  /*dd10*/  R2UR UR19, R222 ;  /* 0x00000000de1372ca */ /* 0x000fe200000e0000 */
[----:B------:R-:W-:Y:S01]  /*dd20*/  BAR.SYNC.DEFER_BLOCKING 0x1, 0x100 ;  /* 0x0044000000007b1d */ /* 0x000fe20000010000 */
[----:B--2---:R-:W-:Y:S02]  /*dd30*/  R2UR UR14, R10 ;  /* 0x000000000a0e72ca */ /* 0x004fe400000e0000 */
[----:B---3--:R-:W-:-:S03]  /*dd40*/  R2UR UR13, R9 ;  /* 0x00000000090d72ca */ /* 0x008fc600000e0000 */
[----:B------:R-:W0:Y:S01]  /*dd50*/  S2R R9, SR_SWINHI ;  /* 0x0000000000097919 */ /* 0x000e220000002f00 */
[----:B------:R-:W-:Y:S01]  /*dd60*/  UMOV UR18, 0x9b8 ;  /* 0x000009b800127882 */ /* 0x000fe20000000000 */
[----:B----4-:R-:W-:Y:S02]  /*dd70*/  R2UR UR16, R104 ;  /* 0x00000000681072ca */ /* 0x010fe400000e0000 */
[----:B------:R-:W-:Y:S02]  /*dd80*/  MOV R4, R18 ;  /* 0x0000001200047202 */ /* 0x000fe40000000f00 */
[----:B0-----:R-:W-:-:S03]  /*dd90*/  MOV R5, R9 ;  /* 0x0000000900057202 */ /* 0x001fc60000000f00 */
[----:B------:R-:W-:-:S03]  /*dda0*/  IMAD.WIDE R8, R8, 0x2, R4 ;  /* 0x0000000208087825 */ /* 0x000fc600078e0204 */
[C---:B------:R-:W-:Y:S02]  /*ddb0*/  LOP3.LUT R11, R8.reuse, 0x380, RZ, 0xc0, !PT ;  /* 0x00000380080b7812 */ /* 0x040fe400078ec0ff */
[C---:B------:R-:W-:Y:S02]  /*ddc0*/  IADD3 R19, P6, R8.reuse, 0x20, RZ ;  /* 0x0000002008137810 */ /* 0x040fe40007fde0ff */
[----:B------:R-:W-:Y:S02]  /*ddd0*/  SHF.R.U64 R11, R11, 0x3, RZ ;  /* 0x000000030b0b7819 */ /* 0x000fe400000012ff */
[C---:B------:R-:W-:Y:S02]  /*dde0*/  IADD3 R12, P4, R8.reuse, 0x60, RZ ;  /* 0x00000060080c7810 */ /* 0x040fe40007f9e0ff */
[----:B------:R-:W-:Y:S02]  /*ddf0*/  LOP3.LUT R6, R19, 0x380, RZ, 0xc0, !PT ;  /* 0x0000038013067812 */ /* 0x000fe400078ec0ff */
[----:B------:R-:W-:-:S02]  /*de00*/  IADD3 R35, P5, R8, 0x40, RZ ;  /* 0x0000004008237810 */ /* 0x000fc40007fbe0ff */
[C---:B------:R-:W-:Y:S02]  /*de10*/  IADD3 R99, P3, R8.reuse, 0x4000, RZ ;  /* 0x0000400008637810 */ /* 0x040fe40007f7e0ff */
[C---:B------:R-:W-:Y:S02]  /*de20*/  IADD3 R101, P2, R8.reuse, 0x4020, RZ ;  /* 0x0000402008657810 */ /* 0x040fe40007f5e0ff */
[C---:B------:R-:W-:Y:S02]  /*de30*/  IADD3 R103, P1, R8.reuse, 0x4040, RZ ;  /* 0x0000404008677810 */ /* 0x040fe40007f3e0ff */
[----:B------:R-:W-:Y:S02]  /*de40*/  IADD3 R105, P0, R8, 0x4060, RZ ;  /* 0x0000406008697810 */ /* 0x000fe40007f1e0ff */
[----:B------:R-:W-:Y:S02]  /*de50*/  LOP3.LUT R8, R11, R8, RZ, 0x3c, !PT ;  /* 0x000000080b087212 */ /* 0x000fe400078e3cff */
[----:B------:R-:W-:-:S02]  /*de60*/  LOP3.LUT R11, R12, 0x380, RZ, 0xc0, !PT ;  /* 0x000003800c0b7812 */ /* 0x000fc400078ec0ff */
[----:B------:R-:W-:Y:S02]  /*de70*/  SHF.R.U64 R6, R6, 0x3, RZ ;  /* 0x0000000306067819 */ /* 0x000fe400000012ff */
[----:B------:R-:W-:Y:S02]  /*de80*/  SHF.R.U64 R11, R11, 0x3, RZ ;  /* 0x000000030b0b7819 */ /* 0x000fe400000012ff */
[----:B------:R-:W-:Y:S02]  /*de90*/  LOP3.LUT R32, R6, R19, RZ, 0x3c, !PT ;  /* 0x0000001306207212 */ /* 0x000fe400078e3cff */
[----:B------:R-:W-:Y:S02]  /*dea0*/  LOP3.LUT R14, R99, 0x380, RZ, 0xc0, !PT ;  /* 0x00000380630e7812 */ /* 0x000fe400078ec0ff */
[----:B------:R-:W-:Y:S02]  /*deb0*/  LOP3.LUT R6, R101, 0x380, RZ, 0xc0, !PT ;  /* 0x0000038065067812 */ /* 0x000fe400078ec0ff */
[----:B------:R-:W-:-:S02]  /*dec0*/  LOP3.LUT R10, R35, 0x380, RZ, 0xc0, !PT ;  /* 0x00000380230a7812 */ /* 0x000fc400078ec0ff */
[----:B------:R-:W-:Y:S02]  /*ded0*/  LOP3.LUT R28, R11, R12, RZ, 0x3c, !PT ;  /* 0x0000000c0b1c7212 */ /* 0x000fe400078e3cff */
[----:B------:R-:W-:Y:S02]  /*dee0*/  SHF.R.U64 R14, R14, 0x3, RZ ;  /* 0x000000030e0e7819 */ /* 0x000fe400000012ff */
[----:B------:R-:W-:Y:S02]  /*def0*/  LOP3.LUT R12, R103, 0x380, RZ, 0xc0, !PT ;  /* 0x00000380670c7812 */ /* 0x000fe400078ec0ff */
[----:B------:R-:W-:Y:S02]  /*df00*/  SHF.R.U64 R6, R6, 0x3, RZ ;  /* 0x0000000306067819 */ /* 0x000fe400000012ff */
[----:B------:R-:W-:Y:S02]  /*df10*/  SHF.R.U64 R10, R10, 0x3, RZ ;  /* 0x000000030a0a7819 */ /* 0x000fe400000012ff */
[----:B------:R-:W-:Y:S01]  /*df20*/  LOP3.LUT R34, R105, 0x380, RZ, 0xc0, !PT ;  /* 0x0000038069227812 */ /* 0x000fe200078ec0ff */
[--C-:B------:R-:W-:Y:S01]  /*df30*/  IMAD.X R27, RZ, RZ, R9.reuse, P3 ;  /* 0x000000ffff1b7224 */ /* 0x100fe200018e0609 */
[----:B------:R-:W-:Y:S01]  /*df40*/  LOP3.LUT R26, R14, R99, RZ, 0x3c, !PT ;  /* 0x000000630e1a7212 */ /* 0x000fe200078e3cff */
[--C-:B------:R-:W-:Y:S01]  /*df50*/  IMAD.X R25, RZ, RZ, R9.reuse, P2 ;  /* 0x000000ffff197224 */ /* 0x100fe200010e0609 */
[----:B------:R-:W-:Y:S01]  /*df60*/  SHF.R.U64 R12, R12, 0x3, RZ ;  /* 0x000000030c0c7819 */ /* 0x000fe200000012ff */
[--C-:B------:R-:W-:Y:S01]  /*df70*/  IMAD.X R33, RZ, RZ, R9.reuse, P6 ;  /* 0x000000ffff217224 */ /* 0x100fe200030e0609 */
[----:B------:R-:W-:Y:S01]  /*df80*/  LOP3.LUT R24, R6, R101, RZ, 0x3c, !PT ;  /* 0x0000006506187212 */ /* 0x000fe200078e3cff */
[--C-:B------:R-:W-:Y:S01]  /*df90*/  IMAD.X R31, RZ, RZ, R9.reuse, P5 ;  /* 0x000000ffff1f7224 */ /* 0x100fe200028e0609 */
[----:B------:R-:W-:Y:S01]  /*dfa0*/  LOP3.LUT R30, R10, R35, RZ, 0x3c, !PT ;  /* 0x000000230a1e7212 */ /* 0x000fe200078e3cff */
[--C-:B------:R-:W-:Y:S01]  /*dfb0*/  IMAD.X R29, RZ, RZ, R9.reuse, P4 ;  /* 0x000000ffff1d7224 */ /* 0x100fe200020e0609 */
[----:B------:R-:W-:Y:S01]  /*dfc0*/  SHF.R.U64 R34, R34, 0x3, RZ ;  /* 0x0000000322227819 */ /* 0x000fe200000012ff */
[--C-:B------:R-:W-:Y:S01]  /*dfd0*/  IMAD.X R15, RZ, RZ, R9.reuse, P1 ;  /* 0x000000ffff0f7224 */ /* 0x100fe200008e0609 */
[----:B------:R-:W-:Y:S01]  /*dfe0*/  MOV R19, R8 ;  /* 0x0000000800137202 */ /* 0x000fe20000000f00 */
[----:B------:R-:W-:Y:S01]  /*dff0*/  IMAD.X R13, RZ, RZ, R9, P0 ;  /* 0x000000ffff0d7224 */ /* 0x000fe200000e0609 */
[----:B------:R-:W-:-:S02]  /*e000*/  F2FP.BF16.F32.PACK_AB R8, R21, R20 ;  /* 0x000000141508723e */ /* 0x000fc400000010ff */
[----:B------:R-:W-:Y:S02]  /*e010*/  F2FP.BF16.F32.PACK_AB R9, R93, R92 ;  /* 0x0000005c5d09723e */ /* 0x000fe400000010ff */
[----:B------:R-:W-:Y:S02]  /*e020*/  F2FP.BF16.F32.PACK_AB R10, R89, R88 ;  /* 0x00000058590a723e */ /* 0x000fe400000010ff */
[----:B------:R-:W-:Y:S02]  /*e030*/  F2FP.BF16.F32.PACK_AB R11, R95, R94 ;  /* 0x0000005e5f0b723e */ /* 0x000fe400000010ff */
[----:B------:R-:W-:Y:S02]  /*e040*/  LOP3.LUT R14, R12, R103, RZ, 0x3c, !PT ;  /* 0x000000670c0e7212 */ /* 0x000fe400078e3cff */
[----:B------:R-:W-:Y:S02]  /*e050*/  MOV R99, R26 ;  /* 0x0000001a00637202 */ /* 0x000fe40000000f00 */
[----:B------:R-:W-:-:S02]  /*e060*/  MOV R98, R24 ;  /* 0x0000001800627202 */ /* 0x000fc40000000f00 */
[----:B------:R-:W-:Y:S02]  /*e070*/  LOP3.LUT R12, R34, R105, RZ, 0x3c, !PT ;  /* 0x00000069220c7212 */ /* 0x000fe400078e3cff */
[----:B------:R-:W-:Y:S02]  /*e080*/  MOV R102, R32 ;  /* 0x0000002000667202 */ /* 0x000fe40000000f00 */
[----:B------:R-:W-:Y:S02]  /*e090*/  MOV R101, R30 ;  /* 0x0000001e00657202 */ /* 0x000fe40000000f00 */
[----:B------:R-:W-:Y:S02]  /*e0a0*/  MOV R100, R28 ;  /* 0x0000001c00647202 */ /* 0x000fe40000000f00 */
[----:B------:R-:W-:Y:S02]  /*e0b0*/  F2FP.BF16.F32.PACK_AB R24, R91, R90 ;  /* 0x0000005a5b18723e */ /* 0x000fe400000010ff */
[----:B------:R-:W-:-:S02]  /*e0c0*/  F2FP.BF16.F32.PACK_AB R25, R97, R96 ;  /* 0x000000606119723e */ /* 0x000fc400000010ff */
[----:B------:R-:W-:Y:S02]  /*e0d0*/  F2FP.BF16.F32.PACK_AB R26, R37, R36 ;  /* 0x00000024251a723e */ /* 0x000fe400000010ff */
[----:B------:R-:W-:Y:S02]  /*e0e0*/  F2FP.BF16.F32.PACK_AB R27, R39, R38 ;  /* 0x00000026271b723e */ /* 0x000fe400000010ff */
[----:B------:R-:W-:Y:S02]  /*e0f0*/  F2FP.BF16.F32.PACK_AB R28, R41, R40 ;  /* 0x00000028291c723e */ /* 0x000fe400000010ff */
[----:B------:R-:W-:Y:S02]  /*e100*/  F2FP.BF16.F32.PACK_AB R29, R43, R42 ;  /* 0x0000002a2b1d723e */ /* 0x000fe400000010ff */
[----:B------:R-:W-:Y:S02]  /*e110*/  F2FP.BF16.F32.PACK_AB R30, R45, R44 ;  /* 0x0000002c2d1e723e */ /* 0x000fe400000010ff */
[----:B------:R-:W-:Y:S01]  /*e120*/  F2FP.BF16.F32.PACK_AB R31, R47, R46 ;  /* 0x0000002e2f1f723e */ /* 0x000fe200000010ff */
[----:B------:R0:W-:Y:S01]  /*e130*/  STSM.16.M88.4 [R19], R8 ;  /* 0x0000000813007844 */ /* 0x0001e20000000200 */
[----:B------:R-:W-:-:S02]  /*e140*/  F2FP.BF16.F32.PACK_AB R32, R49, R48 ;  /* 0x000000303120723e */ /* 0x000fc400000010ff */
[----:B------:R-:W-:Y:S02]  /*e150*/  F2FP.BF16.F32.PACK_AB R33, R51, R50 ;  /* 0x000000323321723e */ /* 0x000fe400000010ff */
[----:B------:R-:W-:Y:S02]  /*e160*/  F2FP.BF16.F32.PACK_AB R34, R53, R52 ;  /* 0x000000343522723e */ /* 0x000fe400000010ff */
[----:B------:R-:W-:Y:S01]  /*e170*/  F2FP.BF16.F32.PACK_AB R35, R55, R54 ;  /* 0x000000363723723e */ /* 0x000fe200000010ff */
[----:B------:R1:W-:Y:S01]  /*e180*/  STSM.16.M88.4 [R102], R24 ;  /* 0x0000001866007844 */ /* 0x0003e20000000200 */
[----:B------:R-:W-:Y:S02]  /*e190*/  MOV R6, R14 ;  /* 0x0000000e00067202 */ /* 0x000fe40000000f00 */
[----:B------:R-:W-:Y:S01]  /*e1a0*/  F2FP.BF16.F32.PACK_AB R14, R69, R68 ;  /* 0x00000044450e723e */ /* 0x000fe200000010ff */
[----:B------:R2:W-:Y:S01]  /*e1b0*/  STSM.16.M88.4 [R101], R28 ;  /* 0x0000001c65007844 */ /* 0x0005e20000000200 */
[----:B------:R-:W-:-:S02]  /*e1c0*/  F2FP.BF16.F32.PACK_AB R15, R71, R70 ;  /* 0x00000046470f723e */ /* 0x000fc400000010ff */
[----:B0-----:R-:W-:Y:S02]  /*e1d0*/  MOV R19, R12 ;  /* 0x0000000c00137202 */ /* 0x001fe40000000f00 */
[----:B------:R-:W-:Y:S02]  /*e1e0*/  F2FP.BF16.F32.PACK_AB R8, R57, R56 ;  /* 0x000000383908723e */ /* 0x000fe400000010ff */
[----:B------:R-:W-:Y:S02]  /*e1f0*/  F2FP.BF16.F32.PACK_AB R9, R59, R58 ;  /* 0x0000003a3b09723e */ /* 0x000fe400000010ff */
[----:B------:R-:W-:Y:S02]  /*e200*/  F2FP.BF16.F32.PACK_AB R10, R61, R60 ;  /* 0x0000003c3d0a723e */ /* 0x000fe400000010ff */
[----:B------:R-:W-:Y:S02]  /*e210*/  F2FP.BF16.F32.PACK_AB R11, R63, R62 ;  /* 0x0000003e3f0b723e */ /* 0x000fe400000010ff */
[----:B------:R-:W-:-:S02]  /*e220*/  F2FP.BF16.F32.PACK_AB R12, R65, R64 ;  /* 0x00000040410c723e */ /* 0x000fc400000010ff */
[----:B------:R-:W-:Y:S02]  /*e230*/  F2FP.BF16.F32.PACK_AB R13, R67, R66 ;  /* 0x00000042430d723e */ /* 0x000fe400000010ff */
[----:B-1----:R-:W-:Y:S02]  /*e240*/  F2FP.BF16.F32.PACK_AB R24, R73, R72 ;  /* 0x000000484918723e */ /* 0x002fe400000010ff */
[----:B------:R-:W-:Y:S02]  /*e250*/  F2FP.BF16.F32.PACK_AB R25, R75, R74 ;  /* 0x0000004a4b19723e */ /* 0x000fe400000010ff */
[----:B------:R-:W-:Y:S02]  /*e260*/  F2FP.BF16.F32.PACK_AB R26, R77, R76 ;  /* 0x0000004c4d1a723e */ /* 0x000fe400000010ff */
[----:B------:R-:W-:Y:S01]  /*e270*/  F2FP.BF16.F32.PACK_AB R27, R79, R78 ;  /* 0x0000004e4f1b723e */ /* 0x000fe200000010ff */
[----:B------:R0:W-:Y:S01]  /*e280*/  STSM.16.M88.4 [R100], R32 ;  /* 0x0000002064007844 */ /* 0x0001e20000000200 */
[----:B--2---:R-:W-:-:S02]  /*e290*/  F2FP.BF16.F32.PACK_AB R28, R81, R80 ;  /* 0x00000050511c723e */ /* 0x004fc400000010ff */
[----:B------:R-:W-:Y:S02]  /*e2a0*/  F2FP.BF16.F32.PACK_AB R29, R83, R82 ;  /* 0x00000052531d723e */ /* 0x000fe400000010ff */
[----:B------:R-:W-:Y:S02]  /*e2b0*/  F2FP.BF16.F32.PACK_AB R30, R85, R84 ;  /* 0x00000054551e723e */ /* 0x000fe400000010ff */
[----:B------:R-:W-:Y:S01]  /*e2c0*/  F2FP.BF16.F32.PACK_AB R31, R87, R86 ;  /* 0x00000056571f723e */ /* 0x000fe200000010ff */
[----:B------:R-:W-:Y:S04]  /*e2d0*/  STSM.16.M88.4 [R99], R8 ;  /* 0x0000000863007844 */ /* 0x000fe80000000200 */
[----:B------:R-:W-:Y:S04]  /*e2e0*/  STSM.16.M88.4 [R98], R12 ;  /* 0x0000000c62007844 */ /* 0x000fe80000000200 */
[----:B------:R-:W-:Y:S04]  /*e2f0*/  STSM.16.M88.4 [R6], R24 ;  /* 0x0000001806007844 */ /* 0x000fe80000000200 */
[----:B------:R1:W-:Y:S01]  /*e300*/  STSM.16.M88.4 [R19], R28 ;  /* 0x0000001c13007844 */ /* 0x0003e20000000200 */
[----:B------:R-:W-:Y:S01]  /*e310*/  USHF.L.U32 UR4, UR14, 0x2, URZ ;  /* 0x000000020e047899 */ /* 0x000fe2000800063f */
[----:B------:R-:W-:Y:S01]  /*e320*/  BAR.SYNC.DEFER_BLOCKING 0x1, 0x100 ;  /* 0x0044000000007b1d */ /* 0x000fe20000010000 */
[----:B------:R-:W-:Y:S01]  /*e330*/  ISETP.NE.U32.AND P0, PT, RZ, UR10, PT ;  /* 0x0000000aff007c0c */ /* 0x000fe2000bf05070 */
[----:B------:R-:W-:-:S02]  /*e340*/  USHF.L.U64.HI UR12, UR14, 0x2, UR13 ;  /* 0x000000020e0c7899 */ /* 0x000fc4000801020d */
[----:B------:R-:W-:Y:S01]  /*e350*/  UIADD3 UR7, UP0, UR4, UR10, URZ ;  /* 0x0000000a04077290 */ /* 0x000fe2000ff1e03f */
[----:B------:R-:W-:-:S03]  /*e360*/  ISETP.NE.AND.EX P0, PT, RZ, UR11, PT, P0 ;  /* 0x0000000bff007c0c */ /* 0x000fc6000bf05300 */
[----:B------:R-:W-:Y:S02]  /*e370*/  UIADD3.X UR8, UR12, UR11, URZ, UP0, !UPT ;  /* 0x0000000b0c087290 */ /* 0x000fe400087fe43f */
[----:B0-----:R-:W-:Y:S01]  /*e380*/  IMAD.U32 R32, RZ, RZ, UR7 ;  /* 0x00000007ff207e24 */ /* 0x001fe2000f8e00ff */
[----:B-1----:R-:W0:Y:S03]  /*e390*/  LDC R19, c[0x0][0xbe8] ;  /* 0x0002fa00ff137b82 */ /* 0x002e260000000800 */
[----:B------:R-:W-:Y:S01]  /*e3a0*/  IMAD.U32 R33, RZ, RZ, UR8 ;  /* 0x00000008ff217e24 */ /* 0x000fe2000f8e00ff */
[----:B------:R-:W-:-:S04]  /*e3b0*/  ULDC.64 UR8, c[0x0][0xc08] ;  /* 0x0003020000087ab9 */ /* 0x000fc80000000a00 */
[----:B------:R-:W2:Y:S01]  /*e3c0*/  @P0 LDG.E R34, desc[UR20][R32.64] ;  /* 0x0000001420220981 */ /* 0x000ea2000c1e1900 */
[----:B------:R-:W-:-:S04]  /*e3d0*/  UISETP.NE.U32.AND UP0, UPT, UR8, URZ, UPT ;  /* 0x0000003f0800728c */ /* 0x000fc8000bf05070 */
[----:B------:R-:W-:Y:S01]  /*e3e0*/  UISETP.NE.AND.EX UP0, UPT, UR9, URZ, UPT, UP0 ;  /* 0x0000003f0900728c */ /* 0x000fe2000bf05300 */
[----:B0-----:R-:W-:-:S10]  /*e3f0*/  ISETP.NE.AND P1, PT, R19, 0x1, PT ;  /* 0x000000011300780c */ /* 0x001fd40003f25270 */
[----:B------:R-:W-:Y:S01]  /*e400*/  @UP0 UIADD3 UR8, UP1, UR4, UR8, URZ ;  /* 0x0000000804080290 */ /* 0x000fe2000ff3e03f */
[----:B------:R-:W-:Y:S02]  /*e410*/  PLOP3.LUT P4, PT, PT, PT, UP0, 0x80, 0x0 ;  /* 0x000000000000781c */ /* 0x000fe40003f8f008 */
[----:B------:R-:W-:Y:S01]  /*e420*/  ULDC UR4, c[0x0][0xa88] ;  /* 0x0002a20000047ab9 */ /* 0x000fe20000000800 */
[----:B------:R-:W-:Y:S01]  /*e430*/  @UP0 UIADD3.X UR9, UR12, UR9, URZ, UP1, !UPT ;  /* 0x000000090c090290 */ /* 0x000fe20008ffe43f */
[----:B------:R-:W-:Y:S01]  /*e440*/  IMAD.U32 R6, RZ, RZ, UR4 ;  /* 0x00000004ff067e24 */ /* 0x000fe2000f8e00ff */
[----:B------:R-:W-:Y:S01]  /*e450*/  UISETP.NE.AND UP0, UPT, UR17, URZ, UPT ;  /* 0x0000003f1100728c */ /* 0x000fe2000bf05270 */
[----:B------:R-:W-:Y:S01]  /*e460*/  ULDC UR4, c[0x0][0xad4] ;  /* 0x0002b50000047ab9 */ /* 0x000fe20000000800 */
[----:B------:R-:W0:Y:S02]  /*e470*/  @P1 LDC R10, c[0x0][0xbec] ;  /* 0x0002fb00ff0a1b82 */ /* 0x000e240000000800 */
[----:B------:R-:W-:-:S04]  /*e480*/  USEL UR4, UR17, UR4, UP0 ;  /* 0x0000000411047287 */ /* 0x000fc80008000000 */
[----:B------:R-:W-:Y:S02]  /*e490*/  UISETP.GT.AND UP1, UPT, UR4, 0x1, UPT ;  /* 0x000000010400788c */ /* 0x000fe4000bf24270 */
[----:B------:R-:W1:Y:S02]  /*e4a0*/  @P1 LDC R13, c[0x0][0xbf0] ;  /* 0x0002fc00ff0d1b82 */ /* 0x000e640000000800 */
[----:B------:R-:W-:Y:S02]  /*e4b0*/  USEL UR18, UR18, 0x978, UP1 ;  /* 0x0000097812127887 */ /* 0x000fe40008800000 */
[----:B------:R-:W-:Y:S01]  /*e4c0*/  UISETP.NE.U32.AND UP0, UPT, UR10, URZ, UPT ;  /* 0x0000003f0a00728c */ /* 0x000fe2000bf05070 */
[----:B------:R-:W-:-:S03]  /*e4d0*/  IMAD.U32 R15, RZ, RZ, UR16 ;  /* 0x00000010ff0f7e24 */ /* 0x000fc6000f8e00ff */
[----:B------:R-:W-:Y:S01]  /*e4e0*/  UISETP.NE.AND.EX UP0, UPT, UR11, URZ, UPT, UP0 ;  /* 0x0000003f0b00728c */ /* 0x000fe2000bf05300 */
[----:B------:R-:W-:Y:S01]  /*e4f0*/  IMAD.U32 R8, RZ, RZ, UR8 ;  /* 0x00000008ff087e24 */ /* 0x000fe2000f8e00ff */
[----:B------:R-:W-:Y:S01]  /*e500*/  UMOV UR4, URZ ;  /* 0x0000003f00047c82 */ /* 0x000fe20008000000 */
[----:B------:R-:W-:Y:S01]  /*e510*/  IMAD.U32 R9, RZ, RZ, UR9 ;  /* 0x00000009ff097e24 */ /* 0x000fe2000f8e00ff */
[----:B------:R-:W-:Y:S01]  /*e520*/  USEL UR7, UR14, URZ, !UP0 ;  /* 0x0000003f0e077287 */ /* 0x000fe2000c000000 */
[----:B------:R-:W-:Y:S01]  /*e530*/  IMAD R15, R15, 0x80, R106 ;  /* 0x000000800f0f7824 */ /* 0x000fe200078e026a */
[----:B------:R-:W-:Y:S01]  /*e540*/  ULDC.64 UR10, c[0x0][UR18+0x220] ;  /* 0x00008800120a7abb */ /* 0x000fe20008000a00 */
[----:B------:R-:W-:Y:S01]  /*e550*/  USEL UR16, UR15, URZ, UP1 ;  /* 0x0000003f0f107287 */ /* 0x000fe20008800000 */
[----:B------:R0:W5:Y:S01]  /*e560*/  @P4 LDG.E R6, desc[UR20][R8.64] ;  /* 0x0000001408064981 */ /* 0x000162000c1e1900 */
[----:B------:R-:W-:Y:S01]  /*e570*/  USEL UR17, UR13, URZ, !UP0 ;  /* 0x0000003f0d117287 */ /* 0x000fe2000c000000 */
[----:B------:R-:W-:Y:S01]  /*e580*/  ULDC.64 UR8, c[0x0][UR18+0x218] ;  /* 0x0000860012087abb */ /* 0x000fe20008000a00 */
[----:B------:R-:W-:Y:S01]  /*e590*/  UIMAD UR11, UR11, UR7, URZ ;  /* 0x000000070b0b72a4 */ /* 0x000fe2000f8e023f */
[----:B------:R-:W-:Y:S01]  /*e5a0*/  ULDC.64 UR12, c[0x0][UR18+0x228] ;  /* 0x00008a00120c7abb */ /* 0x000fe20008000a00 */
[----:B------:R-:W-:Y:S01]  /*e5b0*/  UIMAD.WIDE.U32 UR14, UR8, UR19, URZ ;  /* 0x00000013080e72a5 */ /* 0x000fe2000f8e003f */
[----:B0-----:R-:W-:Y:S01]  /*e5c0*/  @P1 IMAD.HI.U32 R8, R15, R10, RZ ;  /* 0x0000000a0f081227 */ /* 0x001fe200078e00ff */
[----:B------:R-:W-:-:S02]  /*e5d0*/  UIMAD UR19, UR9, UR19, URZ ;  /* 0x00000013091372a4 */ /* 0x000fc4000f8e023f */
[----:B------:R-:W-:Y:S01]  /*e5e0*/  UIMAD.WIDE.U32 UR20, UR12, UR16, URZ ;  /* 0x000000100c1472a5 */ /* 0x000fe2000f8e003f */
[----:B------:R-:W-:Y:S01]  /*e5f0*/  IMAD.MOV.U32 R11, RZ, RZ, R15 ;  /* 0x000000ffff0b7224 */ /* 0x000fe200078e000f */
[----:B------:R-:W-:Y:S01]  /*e600*/  UIMAD.WIDE.U32 UR8, UR10, UR7, URZ ;  /* 0x000000070a0872a5 */ /* 0x000fe2000f8e003f */
[----:B-1----:R-:W-:Y:S01]  /*e610*/  @P1 SHF.R.U32.HI R11, RZ, R13, R8 ;  /* 0x0000000dff0b1219 */ /* 0x002fe20000011608 */
[----:B------:R-:W-:Y:S02]  /*e620*/  UIMAD UR12, UR13, UR16, URZ ;  /* 0x000000100d0c72a4 */ /* 0x000fe4000f8e023f */
[----:B------:R-:W-:Y:S02]  /*e630*/  UIMAD UR11, UR10, UR17, UR11 ;  /* 0x000000110a0b72a4 */ /* 0x000fe4000f8e020b */
[----:B------:R-:W-:Y:S02]  /*e640*/  UIADD3 UR12, UR21, UR12, URZ ;  /* 0x0000000c150c7290 */ /* 0x000fe4000fffe03f */
[----:B------:R-:W-:Y:S01]  /*e650*/  UIADD3 UR10, UR9, UR11, URZ ;  /* 0x0000000b090a7290 */ /* 0x000fe2000fffe03f */
[----:B------:R-:W-:Y:S01]  /*e660*/  IMAD.MOV R10, RZ, RZ, -R11 ;  /* 0x000000ffff0a7224 */ /* 0x000fe200078e0a0b */
[----:B------:R-:W-:Y:S01]  /*e670*/  UIADD3 UR19, UR15, UR19, URZ ;  /* 0x000000130f137290 */ /* 0x000fe2000fffe03f */
[----:B------:R-:W-:-:S02]  /*e680*/  IMAD.U32 R8, RZ, RZ, UR20 ;  /* 0x00000014ff087e24 */ /* 0x000fc4000f8e00ff */
[----:B------:R-:W-:Y:S01]  /*e690*/  IMAD.U32 R9, RZ, RZ, UR21 ;  /* 0x00000015ff097e24 */ /* 0x000fe2000f8e00ff */
[----:B------:R-:W-:Y:S01]  /*e6a0*/  SHF.R.S32.HI R9, RZ, 0x1f, R11 ;  /* 0x0000001fff097819 */ /* 0x000fe2000001140b */
[----:B------:R-:W-:Y:S02]  /*e6b0*/  IMAD R13, R19, R10, R15 ;  /* 0x0000000a130d7224 */ /* 0x000fe400078e020f */
[----:B------:R-:W-:Y:S01]  /*e6c0*/  IMAD.U32 R12, RZ, RZ, UR12 ;  /* 0x0000000cff0c7e24 */ /* 0x000fe2000f8e00ff */
[----:B------:R-:W-:Y:S01]  /*e6d0*/  ULDC.64 UR12, c[0x0][0xba8] ;  /* 0x0002ea00000c7ab9 */ /* 0x000fe20000000a00 */
[----:B------:R-:W-:Y:S01]  /*e6e0*/  @!UP1 ULDC UR12, c[0x0][0xb50] ;  /* 0x0002d400000c9ab9 */ /* 0x000fe20000000800 */
[----:B------:R-:W-:Y:S01]  /*e6f0*/  SHF.R.S32.HI R10, RZ, 0x1f, R13 ;  /* 0x0000001fff0a7819 */ /* 0x000fe2000001140d */
[----:B------:R-:W-:Y:S01]  /*e700*/  @!UP1 ULDC UR13, c[0x0][0xb54] ;  /* 0x0002d500000d9ab9 */ /* 0x000fe20000000800 */
[----:B--2---:R-:W-:-:S13]  /*e710*/  @P0 R2UR UR4, R34 ;  /* 0x00000000220402ca */ /* 0x004fda00000e0000 */
[----:B------:R-:W-:Y:S02]  /*e720*/  UIADD3 UR14, UP0, UP2, UR8, UR14, UR4 ;  /* 0x0000000e080e7290 */ /* 0x000fe4000fa1e004 */
[----:B------:R-:W-:-:S04]  /*e730*/  USHF.R.S32.HI UR11, URZ, 0x1f, UR4 ;  /* 0x0000001f3f0b7899 */ /* 0x000fc80008011404 */
[----:B------:R-:W-:Y:S01]  /*e740*/  UIADD3.X UR10, UR10, UR19, UR11, UP0, UP2 ;  /* 0x000000130a0a7290 */ /* 0x000fe200087e440b */
[----:B------:R-:W-:Y:S01]  /*e750*/  IADD3 R8, P2, P3, R11, UR14, R8 ;  /* 0x0000000e0b087c10 */ /* 0x000fe2000fb5e008 */
[----:B------:R-:W-:Y:S02]  /*e760*/  ULDC.64 UR8, c[0x0][UR18+0x210] ;  /* 0x0000840012087abb */ /* 0x000fe40008000a00 */
[----:B------:R-:W-:Y:S02]  /*e770*/  IMAD R11, R13, UR9, RZ ;  /* 0x000000090d0b7c24 */ /* 0x000fe4000f8e02ff */
[----:B------:R-:W-:Y:S02]  /*e780*/  IADD3.X R9, R9, UR10, R12, P2, P3 ;  /* 0x0000000a09097c10 */ /* 0x000fe400097e640c */
[----:B------:R-:W-:Y:S02]  /*e790*/  IMAD R11, R10, UR8, R11 ;  /* 0x000000080a0b7c24 */ /* 0x000fe4000f8e020b */
[----:B------:R-:W-:-:S04]  /*e7a0*/  IMAD.WIDE.U32 R8, R13, UR8, R8 ;  /* 0x000000080d087c25 */ /* 0x000fc8000f8e0008 */
[----:B------:R-:W-:Y:S01]  /*e7b0*/  IMAD.IADD R9, R9, 0x1, R11 ;  /* 0x0000000109097824 */ /* 0x000fe200078e020b */
[----:B------:R-:W-:-:S04]  /*e7c0*/  LEA R12, P2, R8, UR12, 0x2 ;  /* 0x0000000c080c7c11 */ /* 0x000fc8000f8410ff */
[----:B------:R-:W-:Y:S01]  /*e7d0*/  LEA.HI.X R13, R8, UR13, R9, 0x2, P2 ;  /* 0x0000000d080d7c11 */ /* 0x000fe200090f1409 */
[----:B------:R-:W-:Y:S08]  /*e7e0*/  @P4 BRA `(.L_x_196) ;  /* 0x0000000000144947 */ /* 0x000ff00003800000 */
[----:B------:R-:W-:Y:S05]  /*e7f0*/  @!P0 BRA `(.L_x_196) ;  /* 0x0000000000108947 */ /* 0x000fea0003800000 */
[----:B------:R-:W-:Y:S02]  /*e800*/  ULDC.64 UR8, c[0x0][0x208] ;  /* 0x0000820000087ab9 */ /* 0x000fe40000000a00 */
[----:B------:R-:W2:Y:S04]  /*e810*/  LDG.E R9, desc[UR8][R32.64] ;  /* 0x0000000820097981 */ /* 0x000ea8000c1e1900 */
[----:B-----5:R-:W2:Y:S02]  /*e820*/  LDG.E R6, desc[UR8][R32.64+0x4] ;  /* 0x0000040820067981 */ /* 0x020ea4000c1e1900 */
[----:B--2---:R-:W-:-:S07]  /*e830*/  IMAD.IADD R6, R6, 0x1, -R9 ;  /* 0x0000000106067824 */ /* 0x004fce00078e0a09 */
.L_x_196:
[----:B------:R-:W2:Y:S01]  /*e840*/  LDL R24, [R1+0x5c] ;  /* 0x00005c0001187983 */ /* 0x000ea20000100800 */
[----:B------:R-:W0:Y:S01]  /*e850*/  S2R R10, SR_TID.X ;  /* 0x00000000000a7919 */ /* 0x000e220000002100 */
[----:B------:R-:W-:Y:S02]  /*e860*/  R2UR UR8, R104 ;  /* 0x00000000680872ca */ /* 0x000fe400000e0000 */
[----:B------:R-:W-:Y:S04]  /*e870*/  SHFL.IDX PT, R8, R12, RZ, 0x1c1f ;  /* 0x001c1fff0c087589 */ /* 0x000fe800000e0000 */
[----:B------:R-:W1:Y:S01]  /*e880*/  SHFL.IDX PT, R9, R13, RZ, 0x1c1f ;  /* 0x001c1fff0d097589 */ /* 0x000e6200000e0000 */
[----:B0-----:R-:W-:-:S05]  /*e890*/  VIADD R25, R10, 0xffffff80 ;  /* 0xffffff800a197836 */ /* 0x001fca0000000000 */
[----:B------:R-:W-:-:S04]  /*e8a0*/  SHF.R.S32.HI R14, RZ, 0x1f, R25 ;  /* 0x0000001fff0e7819 */ /* 0x000fc80000011419 */
[----:B------:R-:W-:-:S04]  /*e8b0*/  LEA.HI R14, R14, R25, RZ, 0x7 ;  /* 0x000000190e0e7211 */ /* 0x000fc800078f38ff */
[----:B------:R-:W-:Y:S01]  /*e8c0*/  LOP3.LUT R14, R14, 0xffffff80, RZ, 0xc0, !PT ;  /* 0xffffff800e0e7812 */ /* 0x000fe200078ec0ff */
[----:B------:R-:W-:Y:S04]  /*e8d0*/  SHFL.IDX PT, R10, R12, 0x1, 0x1c1f ;  /* 0x003c1f000c0a7f89 */ /* 0x000fe800000e0000 */
[----:B------:R-:W-:Y:S02]  /*e8e0*/  IMAD.IADD R14, R25, 0x1, -R14 ;  /* 0x00000001190e7824 */ /* 0x000fe400078e0a0e */
[----:B------:R-:W-:Y:S01]  /*e8f0*/  IMAD.U32 R25, RZ, RZ, UR8 ;  /* 0x00000008ff197e24 */ /* 0x000fe2000f8e00ff */
[----:B------:R-:W0:Y:S01]  /*e900*/  SHFL.IDX PT, R11, R13, 0x1, 0x1c1f ;  /* 0x003c1f000d0b7f89 */ /* 0x000e2200000e0000 */
[----:B-----5:R-:W-:Y:S01]  /*e910*/  IMAD R6, R6, R19, RZ ;  /* 0x0000001306067224 */ /* 0x020fe200078e02ff */
[----:B------:R-:W-:Y:S01]  /*e920*/  LOP3.LUT P0, RZ, R14, 0x3, RZ, 0xc0, !PT ;  /* 0x000000030eff7812 */ /* 0x000fe2000780c0ff */
[----:B------:R-:W-:Y:S01]  /*e930*/  ULDC.64 UR8, c[0x0][0x208] ;  /* 0x0000820000087ab9 */ /* 0x000fe20000000a00 */
[----:B--2---:R-:W-:-:S04]  /*e940*/  IMAD R25, R25, 0x80, R24 ;  /* 0x0000008019197824 */ /* 0x004fc800078e0218 */
[C---:B------:R-:W-:Y:S01]  /*e950*/  VIADD R27, R25.reuse, 0x8 ;  /* 0x00000008191b7836 */ /* 0x040fe20000000000 */
[----:B------:R-:W-:-:S04]  /*e960*/  ISETP.GE.OR P2, PT, R25, R6, P0 ;  /* 0x000000061900720c */ /* 0x000fc80000746670 */
[----:B------:R-:W-:-:S09]  /*e970*/  ISETP.GE.OR P0, PT, R27, R6, P0 ;  /* 0x000000061b00720c */ /* 0x000fd20000706670 */
[----:B-1----:R1:W-:Y:S04]  /*e980*/  @!P2 ST.E desc[UR8][R8.64], R3 ;  /* 0x000000030800a985 */ /* 0x0023e8000c101908 */
[----:B0-----:R1:W-:Y:S01]  /*e990*/  @!P0 ST.E desc[UR8][R10.64], R0 ;  /* 0x000000000a008985 */ /* 0x0013e2000c101908 */
[----:B------:R-:W-:-:S13]  /*e9a0*/  PLOP3.LUT P0, PT, PT, PT, UP1, 0x80, 0x0 ;  /* 0x000000000000781c */ /* 0x000fda0003f0f018 */
[----:B-1----:R-:W-:Y:S05]  /*e9b0*/  @P0 BRA `(.L_x_197) ;  /* 0x0000000800cc0947 */ /* 0x002fea0003800000 */
[----:B------:R-:W0:Y:S01]  /*e9c0*/  S2R R14, SR_TID.X ;  /* 0x00000000000e7919 */ /* 0x000e220000002100 */
[----:B------:R-:W1:Y:S01]  /*e9d0*/  @P1 LDC R20, c[0x0][0xbec] ;  /* 0x0002fb00ff141b82 */ /* 0x000e620000000800 */
[----:B------:R-:W-:Y:S01]  /*e9e0*/  ULDC.64 UR8, c[0x0][0x208] ;  /* 0x0000820000087ab9 */ /* 0x000fe20000000a00 */
[----:B------:R-:W-:Y:S01]  /*e9f0*/  R2UR UR14, R104 ;  /* 0x00000000680e72ca */ /* 0x000fe200000e0000 */
[----:B------:R-:W-:Y:S01]  /*ea00*/  ULDC.64 UR12, c[0x0][0xaa0] ;  /* 0x0002a800000c7ab9 */ /* 0x000fe20000000a00 */
[----:B------:R-:W-:Y:S01]  /*ea10*/  R2UR UR15, R222 ;  /* 0x00000000de0f72ca */ /* 0x000fe200000e0000 */
[----:B0-----:R-:W-:-:S05]  /*ea20*/  VIADD R14, R14, 0xffffff80 ;  /* 0xffffff800e0e7836 */ /* 0x001fca0000000000 */
[----:B------:R-:W-:-:S04]  /*ea30*/  SHF.R.S32.HI R98, RZ, 0x1f, R14 ;  /* 0x0000001fff627819 */ /* 0x000fc8000001140e */
[----:B------:R-:W-:-:S04]  /*ea40*/  LEA.HI R98, R98, R14, RZ, 0x3 ;  /* 0x0000000e62627211 */ /* 0x000fc800078f18ff */
[----:B------:R-:W-:-:S05]  /*ea50*/  SHF.R.S32.HI R98, RZ, 0x3, R98 ;  /* 0x00000003ff627819 */ /* 0x000fca0000011462 */
[----:B------:R-:W-:-:S04]  /*ea60*/  IMAD R3, R98, 0x40, R17 ;  /* 0x0000004062037824 */ /* 0x000fc800078e0211 */
[----:B------:R-:W-:-:S03]  /*ea70*/  IMAD.WIDE R4, R3, 0x2, R4 ;  /* 0x0000000203047825 */ /* 0x000fc600078e0204 */
[C---:B------:R-:W-:Y:S02]  /*ea80*/  IADD3 R13, P6, R4.reuse, 0x1000, RZ ;  /* 0x00001000040d7810 */ /* 0x040fe40007fde0ff */
[C---:B------:R-:W-:Y:S02]  /*ea90*/  IADD3 R25, P5, R4.reuse, 0x2000, RZ ;  /* 0x0000200004197810 */ /* 0x040fe40007fbe0ff */
[----:B------:R-:W-:Y:S02]  /*eaa0*/  LOP3.LUT R12, R13, 0x380, RZ, 0xc0, !PT ;  /* 0x000003800d0c7812 */ /* 0x000fe400078ec0ff */
[----:B------:R-:W-:Y:S02]  /*eab0*/  IADD3 R29, P4, R4, 0x3000, RZ ;  /* 0x00003000041d7810 */ /* 0x000fe40007f9e0ff */
[----:B------:R-:W-:Y:S02]  /*eac0*/  SHF.R.U64 R12, R12, 0x3, RZ ;  /* 0x000000030c0c7819 */ /* 0x000fe400000012ff */
[----:B------:R-:W-:-:S02]  /*ead0*/  IADD3 R33, P3, R4, 0x4000, RZ ;  /* 0x0000400004217810 */ /* 0x000fc40007f7e0ff */
[C---:B------:R-:W-:Y:S02]  /*eae0*/  IADD3 R37, P2, R4.reuse, 0x5000, RZ ;  /* 0x0000500004257810 */ /* 0x040fe40007f5e0ff */
[C---:B------:R-:W-:Y:S02]  /*eaf0*/  IADD3 R41, P0, R4.reuse, 0x6000, RZ ;  /* 0x0000600004297810 */ /* 0x040fe40007f1e0ff */
[----:B------:R-:W-:Y:S02]  /*eb00*/  LOP3.LUT R9, R4, 0x380, RZ, 0xc0, !PT ;  /* 0x0000038004097812 */ /* 0x000fe400078ec0ff */
[----:B------:R-:W-:Y:S02]  /*eb10*/  LOP3.LUT R12, R12, R13, RZ, 0x3c, !PT ;  /* 0x0000000d0c0c7212 */ /* 0x000fe400078e3cff */
[----:B------:R-:W-:Y:S02]  /*eb20*/  IADD3.X R13, RZ, R5, RZ, P6, !PT ;  /* 0x00000005ff0d7210 */ /* 0x000fe400037fe4ff */
[----:B------:R-:W-:-:S02]  /*eb30*/  LOP3.LUT R24, R25, 0x380, RZ, 0xc0, !PT ;  /* 0x0000038019187812 */ /* 0x000fc400078ec0ff */
[----:B------:R-:W-:Y:S02]  /*eb40*/  LOP3.LUT R28, R29, 0x380, RZ, 0xc0, !PT ;  /* 0x000003801d1c7812 */ /* 0x000fe400078ec0ff */
[----:B------:R-:W-:Y:S01]  /*eb50*/  LOP3.LUT R32, R33, 0x380, RZ, 0xc0, !PT ;  /* 0x0000038021207812 */ /* 0x000fe200078ec0ff */
[----:B------:R-:W-:Y:S01]  /*eb60*/  UIMAD UR10, UR11, UR12, URZ ;  /* 0x0000000c0b0a72a4 */ /* 0x000fe2000f8e023f */
[----:B------:R-:W-:Y:S01]  /*eb70*/  LOP3.LUT R36, R37, 0x380, RZ, 0xc0, !PT ;  /* 0x0000038025247812 */ /* 0x000fe200078ec0ff */
[----:B------:R-:W5:Y:S01]  /*eb80*/  LD.E.128 R12, desc[UR8][R12.64] ;  /* 0x000000080c0c7980 */ /* 0x000f62000c101d00 */
[----:B------:R-:W-:Y:S02]  /*eb90*/  LOP3.LUT R40, R41, 0x380, RZ, 0xc0, !PT ;  /* 0x0000038029287812 */ /* 0x000fe400078ec0ff */
[----:B------:R-:W-:Y:S02]  /*eba0*/  IADD3 R3, P6, R4, 0x7000, RZ ;  /* 0x0000700004037810 */ /* 0x000fe40007fde0ff */
[----:B------:R-:W-:-:S02]  /*ebb0*/  SHF.R.U64 R9, R9, 0x3, RZ ;  /* 0x0000000309097819 */ /* 0x000fc400000012ff */
[----:B------:R-:W-:Y:S01]  /*ebc0*/  SHF.R.U64 R24, R24, 0x3, RZ ;  /* 0x0000000318187819 */ /* 0x000fe200000012ff */
[----:B------:R-:W-:Y:S01]  /*ebd0*/  IMAD.X R45, RZ, RZ, R5, P6 ;  /* 0x000000ffff2d7224 */ /* 0x000fe200030e0605 */
[----:B------:R-:W-:Y:S02]  /*ebe0*/  SHF.R.U64 R28, R28, 0x3, RZ ;  /* 0x000000031c1c7819 */ /* 0x000fe400000012ff */
[----:B------:R-:W-:Y:S02]  /*ebf0*/  SHF.R.U64 R32, R32, 0x3, RZ ;  /* 0x0000000320207819 */ /* 0x000fe400000012ff */
[----:B------:R-:W-:Y:S02]  /*ec00*/  SHF.R.U64 R36, R36, 0x3, RZ ;  /* 0x0000000324247819 */ /* 0x000fe400000012ff */
[----:B------:R-:W-:Y:S02]  /*ec10*/  SHF.R.U64 R40, R40, 0x3, RZ ;  /* 0x0000000328287819 */ /* 0x000fe400000012ff */
[----:B------:R-:W-:-:S02]  /*ec20*/  LOP3.LUT R0, R3, 0x380, RZ, 0xc0, !PT ;  /* 0x0000038003007812 */ /* 0x000fc400078ec0ff */
[----:B------:R-:W-:Y:S02]  /*ec30*/  LOP3.LUT R4, R9, R4, RZ, 0x3c, !PT ;  /* 0x0000000409047212 */ /* 0x000fe400078e3cff */
[----:B------:R-:W-:Y:S01]  /*ec40*/  LOP3.LUT R24, R24, R25, RZ, 0x3c, !PT ;  /* 0x0000001918187212 */ /* 0x000fe200078e3cff */
[--C-:B------:R-:W-:Y:S01]  /*ec50*/  IMAD.X R25, RZ, RZ, R5.reuse, P5 ;  /* 0x000000ffff197224 */ /* 0x100fe200028e0605 */
[----:B------:R-:W-:Y:S01]  /*ec60*/  LOP3.LUT R28, R28, R29, RZ, 0x3c, !PT ;  /* 0x0000001d1c1c7212 */ /* 0x000fe200078e3cff */
[--C-:B------:R-:W-:Y:S01]  /*ec70*/  IMAD.X R29, RZ, RZ, R5.reuse, P4 ;  /* 0x000000ffff1d7224 */ /* 0x100fe200020e0605 */
[----:B------:R-:W-:Y:S01]  /*ec80*/  LOP3.LUT R32, R32, R33, RZ, 0x3c, !PT ;  /* 0x0000002120207212 */ /* 0x000fe200078e3cff */
[--C-:B------:R-:W-:Y:S01]  /*ec90*/  IMAD.X R33, RZ, RZ, R5.reuse, P3 ;  /* 0x000000ffff217224 */ /* 0x100fe200018e0605 */
[----:B------:R-:W-:Y:S01]  /*eca0*/  LOP3.LUT R36, R36, R37, RZ, 0x3c, !PT ;  /* 0x0000002524247212 */ /* 0x000fe200078e3cff */
[--C-:B------:R-:W-:Y:S01]  /*ecb0*/  IMAD.X R37, RZ, RZ, R5.reuse, P2 ;  /* 0x000000ffff257224 */ /* 0x100fe200010e0605 */
[----:B------:R-:W-:Y:S01]  /*ecc0*/  LOP3.LUT R40, R40, R41, RZ, 0x3c, !PT ;  /* 0x0000002928287212 */ /* 0x000fe200078e3cff */
[----:B------:R-:W-:Y:S01]  /*ecd0*/  IMAD.X R41, RZ, RZ, R5, P0 ;  /* 0x000000ffff297224 */ /* 0x000fe200000e0605 */
[----:B------:R-:W-:Y:S01]  /*ece0*/  SHF.R.U64 R0, R0, 0x3, RZ ;  /* 0x0000000300007819 */ /* 0x000fe200000012ff */
[----:B------:R0:W5:Y:S03]  /*ecf0*/  LD.E.128 R8, desc[UR8][R4.64] ;  /* 0x0000000804087980 */ /* 0x000166000c101d00 */
[----:B------:R-:W-:Y:S01]  /*ed00*/  LOP3.LUT R44, R0, R3, RZ, 0x3c, !PT ;  /* 0x00000003002c7212 */ /* 0x000fe200078e3cff */
[----:B------:R-:W5:Y:S01]  /*ed10*/  LD.E.128 R24, desc[UR8][R24.64] ;  /* 0x0000000818187980 */ /* 0x000f62000c101d00 */
[----:B------:R-:W-:-:S03]  /*ed20*/  UIMAD UR10, UR4, UR13, UR10 ;  /* 0x0000000d040a72a4 */ /* 0x000fc6000f8e020a */
[----:B------:R-:W5:Y:S01]  /*ed30*/  LD.E.128 R28, desc[UR8][R28.64] ;  /* 0x000000081c1c7980 */ /* 0x000f62000c101d00 */
[----:B0-----:R-:W0:Y:S03]  /*ed40*/  @P1 LDC R5, c[0x0][0xbf0] ;  /* 0x0002fc00ff051b82 */ /* 0x001e260000000800 */
[----:B------:R-:W5:Y:S01]  /*ed50*/  LD.E.128 R32, desc[UR8][R32.64] ;  /* 0x0000000820207980 */ /* 0x000f62000c101d00 */
[----:B------:R-:W-:-:S03]  /*ed60*/  IMAD R0, R23, 0x20, R98 ;  /* 0x0000002017007824 */ /* 0x000fc600078e0262 */
[----:B------:R-:W5:Y:S01]  /*ed70*/  LD.E.128 R36, desc[UR8][R36.64] ;  /* 0x0000000824247980 */ /* 0x000f62000c101d00 */
[----:B------:R-:W-:-:S03]  /*ed80*/  IMAD.U32 R21, RZ, RZ, UR14 ;  /* 0x0000000eff157e24 */ /* 0x000fc6000f8e00ff */
[----:B------:R-:W5:Y:S04]  /*ed90*/  LD.E.128 R40, desc[UR8][R40.64] ;  /* 0x0000000828287980 */ /* 0x000f68000c101d00 */
[----:B------:R-:W5:Y:S01]  /*eda0*/  LD.E.128 R44, desc[UR8][R44.64] ;  /* 0x000000082c2c7980 */ /* 0x000f62000c101d00 */
[----:B------:R-:W-:Y:S01]  /*edb0*/  UIMAD.WIDE.U32 UR8, UR4, UR12, URZ ;  /* 0x0000000c040872a5 */ /* 0x000fe2000f8e003f */
[----:B------:R-:W-:Y:S01]  /*edc0*/  IMAD R21, R21, 0x80, R0 ;  /* 0x0000008015157824 */ /* 0x000fe200078e0200 */
[----:B------:R-:W-:Y:S01]  /*edd0*/  USHF.R.S32.HI UR4, URZ, 0x1f, UR7 ;  /* 0x0000001f3f047899 */ /* 0x000fe20008011407 */
[----:B------:R-:W-:Y:S01]  /*ede0*/  @!PT LDS RZ, [RZ] ;  /* 0x00000000fffff984 */ /* 0x000fe20000000800 */
[----:B------:R-:W-:Y:S01]  /*edf0*/  @!PT LDS RZ, [RZ] ;  /* 0x00000000fffff984 */ /* 0x000fe20000000800 */
[----:B------:R-:W-:Y:S01]  /*ee00*/  @!PT LDS RZ, [RZ] ;  /* 0x00000000fffff984 */ /* 0x000fe20000000800 */
[----:B------:R-:W-:Y:S01]  /*ee10*/  @!PT LDS RZ, [RZ] ;  /* 0x00000000fffff984 */ /* 0x000fe20000000800 */
[----:B------:R2:W-:Y:S06]  /*ee20*/  MEMBAR.ALL.CTA ;  /* 0x0000000000007992 */ /* 0x0005ec0000008000 */
[----:B--2---:R-:W2:Y:S01]  /*ee30*/  FENCE.VIEW.ASYNC.S ;  /* 0x00000000000073c6 */ /* 0x004ea20000000000 */
[----:B------:R-:W-:Y:S01]  /*ee40*/  UIADD3 UR9, UR9, UR10, URZ ;  /* 0x0000000a09097290 */ /* 0x000fe2000fffe03f */
[----:B------:R-:W-:-:S02]  /*ee50*/  ULDC.64 UR12, c[0x0][0xaf0] ;  /* 0x0002bc00000c7ab9 */ /* 0x000fc40000000a00 */
[----:B------:R-:W-:Y:S02]  /*ee60*/  ULDC.64 UR10, c[0x0][0xae8] ;  /* 0x0002ba00000a7ab9 */ /* 0x000fe40000000a00 */
[----:B------:R-:W-:Y:S01]  /*ee70*/  UIMAD.WIDE.U32 UR8, UR15, UR10, UR8 ;  /* 0x0000000a0f0872a5 */ /* 0x000fe2000f8e0008 */
[----:B-1----:R-:W-:Y:S01]  /*ee80*/  @P1 IMAD.HI.U32 R0, R21, R20, RZ ;  /* 0x0000001415001227 */ /* 0x002fe200078e00ff */
[----:B------:R-:W-:Y:S02]  /*ee90*/  UIMAD UR4, UR4, UR12, URZ ;  /* 0x0000000c040472a4 */ /* 0x000fe4000f8e023f */
[----:B------:R-:W-:Y:S01]  /*eea0*/  UIMAD UR9, UR15, UR11, UR9 ;  /* 0x0000000b0f0972a4 */ /* 0x000fe2000f8e0209 */
[----:B------:R-:W-:Y:S01]  /*eeb0*/  IMAD.MOV.U32 R3, RZ, RZ, R21 ;  /* 0x000000ffff037224 */ /* 0x000fe200078e0015 */
[----:B0-----:R-:W-:Y:S01]  /*eec0*/  @P1 SHF.R.U32.HI R3, RZ, R5, R0 ;  /* 0x00000005ff031219 */ /* 0x001fe20000011600 */
[----:B------:R-:W-:Y:S02]  /*eed0*/  UIMAD UR4, UR7, UR13, UR4 ;  /* 0x0000000d070472a4 */ /* 0x000fe4000f8e0204 */
[----:B------:R-:W-:Y:S01]  /*eee0*/  UIMAD.WIDE.U32 UR8, UR7, UR12, UR8 ;  /* 0x0000000c070872a5 */ /* 0x000fe2000f8e0008 */
[--C-:B------:R-:W-:Y:S01]  /*eef0*/  SHF.R.S32.HI R0, RZ, 0x1f, R3.reuse ;  /* 0x0000001fff007819 */ /* 0x100fe20000011403 */
[----:B------:R-:W-:Y:S01]  /*ef00*/  IMAD.MOV R20, RZ, RZ, -R3 ;  /* 0x000000ffff147224 */ /* 0x000fe200078e0a03 */
[----:B------:R-:W-:Y:S01]  /*ef10*/  ULDC.64 UR10, c[0x0][0xae0] ;  /* 0x0002b800000a7ab9 */ /* 0x000fe20000000a00 */
[----:B------:R-:W-:-:S02]  /*ef20*/  UIADD3 UR4, UR9, UR4, URZ ;  /* 0x0000000409047290 */ /* 0x000fc4000fffe03f */
[----:B------:R-:W-:Y:S02]  /*ef30*/  IMAD R0, R0, UR10, RZ ;  /* 0x0000000a00007c24 */ /* 0x000fe4000f8e02ff */
[----:B------:R-:W-:Y:S02]  /*ef40*/  IMAD R19, R19, R20, R21 ;  /* 0x0000001413137224 */ /* 0x000fe400078e0215 */
[----:B------:R-:W-:Y:S02]  /*ef50*/  IMAD.U32 R5, RZ, RZ, UR9 ;  /* 0x00000009ff057e24 */ /* 0x000fe4000f8e00ff */
[----:B------:R-:W-:Y:S01]  /*ef60*/  IMAD.U32 R4, RZ, RZ, UR8 ;  /* 0x00000008ff047e24 */ /* 0x000fe2000f8e00ff */
[----:B------:R-:W-:Y:S01]  /*ef70*/  ULDC.64 UR8, c[0x0][0xad8] ;  /* 0x0002b60000087ab9 */ /* 0x000fe20000000a00 */
[----:B------:R-:W-:Y:S02]  /*ef80*/  IMAD.U32 R5, RZ, RZ, UR4 ;  /* 0x00000004ff057e24 */ /* 0x000fe4000f8e00ff */
[C---:B------:R-:W-:Y:S01]  /*ef90*/  IMAD R21, R3.reuse, UR11, R0 ;  /* 0x0000000b03157c24 */ /* 0x040fe2000f8e0200 */
[----:B------:R-:W-:Y:S01]  /*efa0*/  SHF.R.S32.HI R0, RZ, 0x1f, R19 ;  /* 0x0000001fff007819 */ /* 0x000fe20000011413 */
[----:B------:R-:W-:-:S04]  /*efb0*/  IMAD.WIDE.U32 R4, R3, UR10, R4 ;  /* 0x0000000a03047c25 */ /* 0x000fc8000f8e0004 */
[----:B------:R-:W-:Y:S02]  /*efc0*/  IMAD.U32 R49, RZ, RZ, UR14 ;  /* 0x0000000eff317e24 */ /* 0x000fe4000f8e00ff */
[----:B------:R-:W-:Y:S02]  /*efd0*/  IMAD.IADD R5, R5, 0x1, R21 ;  /* 0x0000000105057824 */ /* 0x000fe400078e0215 */
[----:B------:R-:W-:Y:S02]  /*efe0*/  IMAD R0, R0, UR8, RZ ;  /* 0x0000000800007c24 */ /* 0x000fe4000f8e02ff */
[----:B------:R-:W-:Y:S02]  /*eff0*/  IMAD R49, R49, 0x80, R98 ;  /* 0x0000008031317824 */ /* 0x000fe400078e0262 */
[C---:B------:R-:W-:Y:S02]  /*f000*/  IMAD R21, R19.reuse, UR9, R0 ;  /* 0x0000000913157c24 */ /* 0x040fe4000f8e0200 */
[----:B------:R-:W-:Y:S01]  /*f010*/  IMAD.WIDE.U32 R4, R19, UR8, R4 ;  /* 0x0000000813047c25 */ /* 0x000fe2000f8e0004 */
[----:B------:R-:W-:Y:S01]  /*f020*/  ISETP.GE.AND P2, PT, R49, R6, PT ;  /* 0x000000063100720c */ /* 0x000fe20003f46270 */
[----:B------:R-:W-:-:S02]  /*f030*/  ULDC.64 UR8, c[0x0][0xa80] ;  /* 0x0002a00000087ab9 */ /* 0x000fc40000000a00 */
[----:B------:R-:W-:Y:S02]  /*f040*/  VIADD R3, R49, 0x20 ;  /* 0x0000002031037836 */ /* 0x000fe40000000000 */
[----:B------:R-:W-:Y:S01]  /*f050*/  VIADD R18, R18, 0x34820 ;  /* 0x0003482012127836 */ /* 0x000fe20000000000 */
[C---:B------:R-:W-:Y:S01]  /*f060*/  LEA R0, P3, R4.reuse, UR8, 0x1 ;  /* 0x0000000804007c11 */ /* 0x040fe2000f8608ff */
[----:B------:R-:W-:Y:S01]  /*f070*/  IMAD.IADD R5, R5, 0x1, R21 ;  /* 0x0000000105057824 */ /* 0x000fe200078e0215 */
[-C--:B------:R-:W-:Y:S01]  /*f080*/  ISETP.GE.AND P0, PT, R3, R6.reuse, PT ;  /* 0x000000060300720c */ /* 0x080fe20003f06270 */
[----:B------:R-:W-:Y:S01]  /*f090*/  VIADD R3, R49, 0x40 ;  /* 0x0000004031037836 */ /* 0x000fe20000000000 */
[----:B------:R-:W-:Y:S02]  /*f0a0*/  PRMT R18, RZ, 0x654, R18 ;  /* 0x00000654ff127816 */ /* 0x000fe40000000012 */
[----:B------:R-:W-:Y:S01]  /*f0b0*/  LEA.HI.X R20, R4, UR9, R5, 0x1, P3 ;  /* 0x0000000904147c11 */ /* 0x000fe200098f0c05 */
[----:B------:R-:W-:Y:S01]  /*f0c0*/  BSSY B1, `(.L_x_198) ;  /* 0x0000012000017945 */ /* 0x000fe20003800000 */
[----:B------:R-:W-:Y:S01]  /*f0d0*/  ISETP.GE.AND P1, PT, R3, R6, PT ;  /* 0x000000060300720c */ /* 0x000fe20003f26270 */
[----:B--2---:R0:W-:Y:S02]  /*f0e0*/  SYNCS.ARRIVE.TRANS64.RED.A1T0 RZ, [R18+URZ], RZ ;  /* 0x000000ff12ff79a7 */ /* 0x0041e4000810043f */
[----:B------:R1:W2:Y:S01]  /*f0f0*/  SHFL.IDX PT, R3, R20, RZ, 0x181f ;  /* 0x00181fff14037589 */ /* 0x0002a200000e0000 */
[----:B------:R-:W-:-:S02]  /*f100*/  SHF.R.S32.HI R48, RZ, 0x1f, R22 ;  /* 0x0000001fff307819 */ /* 0x000fc40000011416 */
[----:B------:R-:W-:Y:S01]  /*f110*/  SHF.R.S32.HI R50, RZ, 0x1f, R17 ;  /* 0x0000001fff327819 */ /* 0x000fe20000011411 */
[----:B0-----:R1:W0:Y:S01]  /*f120*/  SHFL.IDX PT, R18, R0, RZ, 0x181f ;  /* 0x00181fff00127589 */ /* 0x00122200000e0000 */
[----:B------:R-:W-:Y:S05]  /*f130*/  @P2 BRA `(.L_x_199) ;  /* 0x0000000000282947 */ /* 0x000fea0003800000 */
[----:B------:R-:W-:Y:S01]  /*f140*/  ULDC UR4, c[0x0][0xac8] ;  /* 0x0002b20000047ab9 */ /* 0x000fe20000000800 */
[----:B------:R-:W-:Y:S01]  /*f150*/  ULDC.64 UR8, c[0x0][0x208] ;  /* 0x0000820000087ab9 */ /* 0x000fe20000000a00 */
[----:B------:R-:W-:Y:S02]  /*f160*/  ISETP.GE.AND P2, PT, R17, UR4, PT ;  /* 0x0000000411007c0c */ /* 0x000fe4000bf46270 */
[----:B------:R-:W-:-:S11]  /*f170*/  ISETP.GE.AND P3, PT, R22, UR4, PT ;  /* 0x0000000416007c0c */ /* 0x000fd6000bf66270 */
[CC--:B0-----:R-:W-:Y:S02]  /*f180*/  @!P2 LEA R4, P4, R17.reuse, R18.reuse, 0x1 ;  /* 0x000000121104a211 */ /* 0x0c1fe400078808ff */
[C---:B------:R-:W-:Y:S02]  /*f190*/  @!P3 LEA R18, P5, R22.reuse, R18, 0x1 ;  /* 0x000000121612b211 */ /* 0x040fe400078a08ff */
[-C--:B--2---:R-:W-:Y:S02]  /*f1a0*/  @!P2 LEA.HI.X R5, R17, R3.reuse, R50, 0x1, P4 ;  /* 0x000000031105a211 */ /* 0x084fe400020f0c32 */
[----:B------:R-:W-:-:S03]  /*f1b0*/  @!P3 LEA.HI.X R19, R22, R3, R48, 0x1, P5 ;  /* 0x000000031613b211 */ /* 0x000fc600028f0c30 */
[----:B-----5:R3:W-:Y:S04]  /*f1c0*/  @!P2 ST.E.128 desc[UR8][R4.64], R8 ;  /* 0x000000080400a985 */ /* 0x0207e8000c101d08 */
[----:B------:R3:W-:Y:S02]  /*f1d0*/  @!P3 ST.E.128 desc[UR8][R18.64], R32 ;  /* 0x000000201200b985 */ /* 0x0007e4000c101d08 */
.L_x_199:
[----:B------:R-:W-:Y:S05]  /*f1e0*/  BSYNC B1 ;  /* 0x0000000000017941 */ /* 0x000fea0003800000 */
.L_x_198:
[----:B--2---:R2:W4:Y:S01]  /*f1f0*/  SHFL.IDX PT, R3, R20, 0x1, 0x181f ;  /* 0x00381f0014037f89 */ /* 0x00452200000e0000 */
[----:B------:R-:W-:Y:S03]  /*f200*/  BSSY B1, `(.L_x_200) ;  /* 0x000000d000017945 */ /* 0x000fe60003800000 */
[----:B---3-5:R2:W3:Y:S01]  /*f210*/  SHFL.IDX PT, R8, R0, 0x1, 0x181f ;  /* 0x00381f0000087f89 */ /* 0x0284e200000e0000 */
[----:B------:R-:W-:Y:S05]  /*f220*/  @P0 BRA `(.L_x_201) ;  /* 0x0000000000280947 */ /* 0x000fea0003800000 */
[----:B------:R-:W-:Y:S01]  /*f230*/  ULDC UR4, c[0x0][0xac8] ;  /* 0x0002b20000047ab9 */ /* 0x000fe20000000800 */
[----:B------:R-:W-:Y:S01]  /*f240*/  ULDC.64 UR8, c[0x0][0x208] ;  /* 0x0000820000087ab9 */ /* 0x000fe20000000a00 */
[----:B------:R-:W-:Y:S02]  /*f250*/  ISETP.GE.AND P3, PT, R17, UR4, PT ;  /* 0x0000000411007c0c */ /* 0x000fe4000bf66270 */
[----:B------:R-:W-:-:S11]  /*f260*/  ISETP.GE.AND P4, PT, R22, UR4, PT ;  /* 0x0000000416007c0c */ /* 0x000fd6000bf86270 */
[CC--:B---3--:R-:W-:Y:S02]  /*f270*/  @!P3 LEA R4, P0, R17.reuse, R8.reuse, 0x1 ;  /* 0x000000081104b211 */ /* 0x0c8fe400078008ff */
[C---:B------:R-:W-:Y:S02]  /*f280*/  @!P4 LEA R8, P2, R22.reuse, R8, 0x1 ;  /* 0x000000081608c211 */ /* 0x040fe400078408ff */
[-C--:B----4-:R-:W-:Y:S02]  /*f290*/  @!P3 LEA.HI.X R5, R17, R3.reuse, R50, 0x1, P0 ;  /* 0x000000031105b211 */ /* 0x090fe400000f0c32 */
[----:B------:R-:W-:-:S03]  /*f2a0*/  @!P4 LEA.HI.X R9, R22, R3, R48, 0x1, P2 ;  /* 0x000000031609c211 */ /* 0x000fc600010f0c30 */
[----:B------:R3:W-:Y:S04]  /*f2b0*/  @!P3 ST.E.128 desc[UR8][R4.64], R12 ;  /* 0x0000000c0400b985 */ /* 0x0007e8000c101d08 */
[----:B------:R3:W-:Y:S02]  /*f2c0*/  @!P4 ST.E.128 desc[UR8][R8.64], R36 ;  /* 0x000000240800c985 */ /* 0x0007e4000c101d08 */
.L_x_201:
[----:B------:R-:W-:Y:S05]  /*f2d0*/  BSYNC B1 ;  /* 0x0000000000017941 */ /* 0x000fea0003800000 */
.L_x_200:
[----:B----4-:R4:W0:Y:S01]  /*f2e0*/  SHFL.IDX PT, R3, R20, 0x2, 0x181f ;  /* 0x00581f0014037f89 */ /* 0x01082200000e0000 */
[----:B------:R-:W-:Y:S03]  /*f2f0*/  BSSY B1, `(.L_x_202) ;  /* 0x000000d000017945 */ /* 0x000fe60003800000 */
[----:B---3--:R4:W3:Y:S01]  /*f300*/  SHFL.IDX PT, R8, R0, 0x2, 0x181f ;  /* 0x00581f0000087f89 */ /* 0x0088e200000e0000 */
[----:B------:R-:W-:Y:S05]  /*f310*/  @P1 BRA `(.L_x_203) ;  /* 0x0000000000281947 */ /* 0x000fea0003800000 */
[----:B------:R-:W-:Y:S01]  /*f320*/  ULDC UR4, c[0x0][0xac8] ;  /* 0x0002b20000047ab9 */ /* 0x000fe20000000800 */
[----:B------:R-:W-:Y:S01]  /*f330*/  ULDC.64 UR8, c[0x0][0x208] ;  /* 0x0000820000087ab9 */ /* 0x000fe20000000a00 */
[----:B------:R-:W-:Y:S02]  /*f340*/  ISETP.GE.AND P2, PT, R17, UR4, PT ;  /* 0x0000000411007c0c */ /* 0x000fe4000bf46270 */
[----:B------:R-:W-:-:S11]  /*f350*/  ISETP.GE.AND P3, PT, R22, UR4, PT ;  /* 0x0000000416007c0c */ /* 0x000fd6000bf66270 */
[CC--:B---3--:R-:W-:Y:S02]  /*f360*/  @!P2 LEA R4, P0, R17.reuse, R8.reuse, 0x1 ;  /* 0x000000081104a211 */ /* 0x0c8fe400078008ff */
[C---:B------:R-:W-:Y:S02]  /*f370*/  @!P3 LEA R8, P1, R22.reuse, R8, 0x1 ;  /* 0x000000081608b211 */ /* 0x040fe400078208ff */
[-C--:B0-----:R-:W-:Y:S02]  /*f380*/  @!P2 LEA.HI.X R5, R17, R3.reuse, R50, 0x1, P0 ;  /* 0x000000031105a211 */ /* 0x081fe400000f0c32 */
[----:B------:R-:W-:-:S03]  /*f390*/  @!P3 LEA.HI.X R9, R22, R3, R48, 0x1, P1 ;  /* 0x000000031609b211 */ /* 0x000fc600008f0c30 */
[----:B------:R0:W-:Y:S04]  /*f3a0*/  @!P2 ST.E.128 desc[UR8][R4.64], R24 ;  /* 0x000000180400a985 */ /* 0x0001e8000c101d08 */
[----:B------:R0:W-:Y:S02]  /*f3b0*/  @!P3 ST.E.128 desc[UR8][R8.64], R40 ;  /* 0x000000280800b985 */ /* 0x0001e4000c101d08 */
.L_x_203:
[----:B------:R-:W-:Y:S05]  /*f3c0*/  BSYNC B1 ;  /* 0x0000000000017941 */ /* 0x000fea0003800000 */
.L_x_202:
[----:B0-----:R-:W-:Y:S01]  /*f3d0*/  VIADD R3, R49, 0x60 ;  /* 0x0000006031037836 */ /* 0x001fe20000000000 */
[----:B-12-4-:R-:W4:Y:S04]  /*f3e0*/  SHFL.IDX PT, R20, R20, 0x3, 0x181f ;  /* 0x00781f0014147f89 */ /* 0x016f2800000e0000 */
[----:B------:R-:W-:Y:S01]  /*f3f0*/  ISETP.GE.AND P0, PT, R3, R6, PT ;  /* 0x000000060300720c */ /* 0x000fe20003f06270 */
[----:B------:R-:W0:-:S12]  /*f400*/  SHFL.IDX PT, R0, R0, 0x3, 0x181f ;  /* 0x00781f0000007f89 */ /* 0x000e1800000e0000 */
[----:B------:R-:W-:Y:S05]  /*f410*/  @P0 BRA `(.L_x_204) ;  /* 0x0000001c00000947 */ /* 0x000fea0003800000 */
[----:B------:R-:W-:Y:S01]  /*f420*/  ULDC UR4, c[0x0][0xac8] ;  /* 0x0002b20000047ab9 */ /* 0x000fe20000000800 */
[----:B------:R-:W-:Y:S01]  /*f430*/  ULDC.64 UR8, c[0x0][0x208] ;  /* 0x0000820000087ab9 */ /* 0x000fe20000000a00 */
[----:B------:R-:W-:-:S13]  /*f440*/  ISETP.GE.AND P1, PT, R17, UR4, PT ;  /* 0x0000000411007c0c */ /* 0x000fda000bf26270 */
[----:B0-----:R-:W-:-:S04]  /*f450*/  @!P1 LEA R4, P0, R17, R0, 0x1 ;  /* 0x0000000011049211 */ /* 0x001fc800078008ff */
[----:B----4-:R-:W-:Y:S02]  /*f460*/  @!P1 LEA.HI.X R5, R17, R20, R50, 0x1, P0 ;  /* 0x0000001411059211 */ /* 0x010fe400000f0c32 */
[----:B------:R-:W-:-:S03]  /*f470*/  ISETP.GE.AND P0, PT, R22, UR4, PT ;  /* 0x0000000416007c0c */ /* 0x000fc6000bf06270 */
[----:B------:R0:W-:Y:S10]  /*f480*/  @!P1 ST.E.128 desc[UR8][R4.64], R28 ;  /* 0x0000001c04009985 */ /* 0x0001f4000c101d08 */
[----:B------:R-:W-:Y:S05]  /*f490*/  @P0 BRA `(.L_x_204) ;  /* 0x0000001800e00947 */ /* 0x000fea0003800000 */
[----:B0-----:R-:W-:Y:S01]  /*f4a0*/  LEA R4, P0, R22, R0, 0x1 ;  /* 0x0000000016047211 */ /* 0x001fe200078008ff */
[----:B------:R-:W-:-:S03]  /*f4b0*/  ULDC.64 UR8, c[0x0][0x208] ;  /* 0x0000820000087ab9 */ /* 0x000fc60000000a00 */
[----:B------:R-:W-:-:S05]  /*f4c0*/  LEA.HI.X R5, R22, R20, R48, 0x1, P0 ;  /* 0x0000001416057211 */ /* 0x000fca00000f0c30 */
[----:B------:R0:W-:Y:S01]  /*f4d0*/  ST.E.128 desc[UR8][R4.64], R44 ;  /* 0x0000002c04007985 */ /* 0x0001e2000c101d08 */
[----:B------:R-:W-:Y:S05]  /*f4e0*/  BRA `(.L_x_204) ;  /* 0x0000001800cc7947 */ /* 0x000fea0003800000 */
.L_x_197:
[----:B------:R0:W5:Y:S01]  /*f4f0*/  LDL R103, [R1+0x4] ;  /* 0x0000040001677983 */ /* 0x0001620000100800 */
[----:B------:R-:W-:Y:S01]  /*f500*/  ULDC.64 UR12, c[0x0][0xb08] ;  /* 0x0002c200000c7ab9 */ /* 0x000fe20000000a00 */
[----:B------:R-:W-:Y:S01]  /*f510*/  R2UR UR15, R222 ;  /* 0x00000000de0f72ca */ /* 0x000fe200000e0000 */
[----:B------:R-:W-:Y:S01]  /*f520*/  UIMAD UR10, UR11, UR12, URZ ;  /* 0x0000000c0b0a72a4 */ /* 0x000fe2000f8e023f */
[----:B------:R-:W1:Y:S01]  /*f530*/  @P1 LDC R0, c[0x0][0xbec] ;  /* 0x0002fb00ff001b82 */ /* 0x000e620000000800 */
[----:B------:R-:W-:Y:S01]  /*f540*/  UIMAD.WIDE.U32 UR8, UR4, UR12, URZ ;  /* 0x0000000c040872a5 */ /* 0x000fe2000f8e003f */
[----:B------:R-:W-:Y:S01]  /*f550*/  R2UR UR14, R221 ;  /* 0x00000000dd0e72ca */ /* 0x000fe200000e0000 */
[----:B------:R-:W-:Y:S01]  /*f560*/  UIMAD UR10, UR4, UR13, UR10 ;  /* 0x0000000d040a72a4 */ /* 0x000fe2000f8e020a */
[----:B------:R-:W-:Y:S01]  /*f570*/  IMAD.MOV.U32 R3, RZ, RZ, R15 ;  /* 0x000000ffff037224 */ /* 0x000fe200078e000f */
[----:B------:R-:W-:Y:S01]  /*f580*/  USHF.R.S32.HI UR4, URZ, 0x1f, UR7 ;  /* 0x0000001f3f047899 */ /* 0x000fe20008011407 */
[----:B------:R-:W-:Y:S01]  /*f590*/  ISETP.GE.AND P0, PT, R25, R6, PT ;  /* 0x000000061900720c */ /* 0x000fe20003f06270 */
[----:B------:R-:W-:Y:S01]  /*f5a0*/  UIADD3 UR9, UR9, UR10, URZ ;  /* 0x0000000a09097290 */ /* 0x000fe2000fffe03f */
[----:B------:R-:W2:Y:S01]  /*f5b0*/  @P1 LDC R5, c[0x0][0xbf0] ;  /* 0x0002fc00ff051b82 */ /* 0x000ea20000000800 */
[----:B------:R-:W-:Y:S01]  /*f5c0*/  VIADD R18, R18, 0x34820 ;  /* 0x0003482012127836 */ /* 0x000fe20000000000 */
[----:B------:R-:W-:Y:S01]  /*f5d0*/  ULDC.64 UR10, c[0x0][0xb38] ;  /* 0x0002ce00000a7ab9 */ /* 0x000fe20000000a00 */
[----:B------:R-:W-:Y:S01]  /*f5e0*/  BSSY B1, `(.L_x_205) ;  /* 0x0000076000017945 */ /* 0x000fe20003800000 */
[----:B------:R-:W-:Y:S01]  /*f5f0*/  UIMAD.WIDE.U32 UR8, UR15, UR10, UR8 ;  /* 0x0000000a0f0872a5 */ /* 0x000fe2000f8e0008 */
[----:B------:R-:W-:-:S02]  /*f600*/  SHF.R.S32.HI R24, RZ, 0x1f, R223 ;  /* 0x0000001fff187819 */ /* 0x000fc400000114df */
[----:B------:R-:W-:Y:S01]  /*f610*/  PRMT R18, RZ, 0x654, R18 ;  /* 0x00000654ff127816 */ /* 0x000fe20000000012 */
[----:B------:R-:W-:Y:S01]  /*f620*/  UIMAD UR9, UR15, UR11, UR9 ;  /* 0x0000000b0f0972a4 */ /* 0x000fe2000f8e0209 */
[----:B------:R-:W-:Y:S02]  /*f630*/  SHF.R.S32.HI R26, RZ, 0x1f, R224 ;  /* 0x0000001fff1a7819 */ /* 0x000fe400000114e0 */
[----:B------:R-:W-:Y:S01]  /*f640*/  ULDC.64 UR10, c[0x0][0xb40] ;  /* 0x0002d000000a7ab9 */ /* 0x000fe20000000a00 */
[----:B------:R0:W-:Y:S01]  /*f650*/  SYNCS.ARRIVE.TRANS64.RED.A1T0 RZ, [R18+URZ], RZ ;  /* 0x000000ff12ff79a7 */ /* 0x0001e2000810043f */
[----:B------:R-:W-:Y:S01]  /*f660*/  UIMAD UR4, UR4, UR10, URZ ;  /* 0x0000000a040472a4 */ /* 0x000fe2000f8e023f */
[----:B------:R-:W-:Y:S01]  /*f670*/  SHF.R.S32.HI R28, RZ, 0x1f, R225 ;  /* 0x0000001fff1c7819 */ /* 0x000fe200000114e1 */
[----:B------:R-:W-:Y:S01]  /*f680*/  UIMAD.WIDE.U32 UR8, UR7, UR10, UR8 ;  /* 0x0000000a070872a5 */ /* 0x000fe2000f8e0008 */
[----:B-1----:R-:W-:Y:S01]  /*f690*/  @P1 IMAD.HI.U32 R0, R15, R0, RZ ;  /* 0x000000000f001227 */ /* 0x002fe200078e00ff */
[----:B------:R-:W-:Y:S01]  /*f6a0*/  UIMAD UR4, UR7, UR11, UR4 ;  /* 0x0000000b070472a4 */ /* 0x000fe2000f8e0204 */
[----:B------:R-:W-:-:S02]  /*f6b0*/  SHF.R.S32.HI R29, RZ, 0x1f, R226 ;  /* 0x0000001fff1d7819 */ /* 0x000fc400000114e2 */
[----:B------:R-:W-:Y:S01]  /*f6c0*/  ULDC.64 UR10, c[0x0][0xb48] ;  /* 0x0002d200000a7ab9 */ /* 0x000fe20000000a00 */
[----:B------:R-:W-:Y:S01]  /*f6d0*/  UIADD3 UR9, UR9, UR4, URZ ;  /* 0x0000000409097290 */ /* 0x000fe2000fffe03f */
[----:B------:R-:W-:Y:S02]  /*f6e0*/  SHF.R.S32.HI R30, RZ, 0x1f, R227 ;  /* 0x0000001fff1e7819 */ /* 0x000fe400000114e3 */
[----:B--2---:R-:W-:Y:S01]  /*f6f0*/  @P1 SHF.R.U32.HI R3, RZ, R5, R0 ;  /* 0x00000005ff031219 */ /* 0x004fe20000011600 */
[----:B------:R-:W-:Y:S01]  /*f700*/  UIMAD.WIDE.U32 UR8, UR14, UR10, UR8 ;  /* 0x0000000a0e0872a5 */ /* 0x000fe2000f8e0008 */
[----:B------:R-:W-:Y:S02]  /*f710*/  SHF.R.S32.HI R31, RZ, 0x1f, R228 ;  /* 0x0000001fff1f7819 */ /* 0x000fe400000114e4 */
[--C-:B------:R-:W-:Y:S01]  /*f720*/  SHF.R.S32.HI R0, RZ, 0x1f, R3.reuse ;  /* 0x0000001fff007819 */ /* 0x100fe20000011403 */
[----:B------:R-:W-:Y:S01]  /*f730*/  IMAD.MOV R4, RZ, RZ, -R3 ;  /* 0x000000ffff047224 */ /* 0x000fe200078e0a03 */
[----:B------:R-:W-:-:S02]  /*f740*/  UIMAD UR4, UR14, UR11, UR9 ;  /* 0x0000000b0e0472a4 */ /* 0x000fc4000f8e0209 */
[----:B------:R-:W-:Y:S01]  /*f750*/  IMAD.U32 R5, RZ, RZ, UR9 ;  /* 0x00000009ff057e24 */ /* 0x000fe2000f8e00ff */
[----:B------:R-:W-:Y:S01]  /*f760*/  SHF.R.S32.HI R32, RZ, 0x1f, R229 ;  /* 0x0000001fff207819 */ /* 0x000fe200000114e5 */
[----:B------:R-:W-:Y:S01]  /*f770*/  ULDC.64 UR10, c[0x0][0xb30] ;  /* 0x0002cc00000a7ab9 */ /* 0x000fe20000000a00 */
[----:B------:R-:W-:Y:S01]  /*f780*/  IMAD R19, R19, R4, R15 ;  /* 0x0000000413137224 */ /* 0x000fe200078e020f */
[----:B------:R-:W-:Y:S01]  /*f790*/  SHF.R.S32.HI R33, RZ, 0x1f, R230 ;  /* 0x0000001fff217819 */ /* 0x000fe200000114e6 */
[----:B------:R-:W-:Y:S01]  /*f7a0*/  IMAD R0, R0, UR10, RZ ;  /* 0x0000000a00007c24 */ /* 0x000fe2000f8e02ff */
[----:B------:R-:W-:Y:S01]  /*f7b0*/  SHF.R.S32.HI R34, RZ, 0x1f, R231 ;  /* 0x0000001fff227819 */ /* 0x000fe200000114e7 */
[----:B------:R-:W-:Y:S01]  /*f7c0*/  IMAD.U32 R4, RZ, RZ, UR8 ;  /* 0x00000008ff047e24 */ /* 0x000fe2000f8e00ff */
[----:B------:R-:W-:Y:S01]  /*f7d0*/  ULDC.64 UR8, c[0x0][0xb28] ;  /* 0x0002ca0000087ab9 */ /* 0x000fe20000000a00 */
[----:B------:R-:W-:Y:S01]  /*f7e0*/  IMAD.U32 R5, RZ, RZ, UR4 ;  /* 0x00000004ff057e24 */ /* 0x000fe2000f8e00ff */
[----:B------:R-:W-:Y:S01]  /*f7f0*/  SHF.R.S32.HI R35, RZ, 0x1f, R232 ;  /* 0x0000001fff237819 */ /* 0x000fe200000114e8 */
[C---:B------:R-:W-:Y:S01]  /*f800*/  IMAD R9, R3.reuse, UR11, R0 ;  /* 0x0000000b03097c24 */ /* 0x040fe2000f8e0200 */
[----:B------:R-:W-:Y:S01]  /*f810*/  SHF.R.S32.HI R0, RZ, 0x1f, R19 ;  /* 0x0000001fff007819 */ /* 0x000fe20000011413 */
[----:B------:R-:W-:Y:S01]  /*f820*/  IMAD.WIDE.U32 R4, R3, UR10, R4 ;  /* 0x0000000a03047c25 */ /* 0x000fe2000f8e0004 */
[----:B------:R-:W-:-:S02]  /*f830*/  SHF.R.S32.HI R98, RZ, 0x1f, R233 ;  /* 0x0000001fff627819 */ /* 0x000fc400000114e9 */
[----:B------:R-:W-:Y:S01]  /*f840*/  SHF.R.S32.HI R99, RZ, 0x1f, R234 ;  /* 0x0000001fff637819 */ /* 0x000fe200000114ea */
[----:B------:R-:W-:Y:S01]  /*f850*/  IMAD R0, R0, UR8, RZ ;  /* 0x0000000800007c24 */ /* 0x000fe2000f8e02ff */
[----:B------:R-:W-:Y:S01]  /*f860*/  SHF.R.S32.HI R100, RZ, 0x1f, R235 ;  /* 0x0000001fff647819 */ /* 0x000fe200000114eb */
[----:B------:R-:W-:Y:S01]  /*f870*/  IMAD.IADD R5, R5, 0x1, R9 ;  /* 0x0000000105057824 */ /* 0x000fe200078e0209 */
[----:B------:R-:W-:Y:S01]  /*f880*/  SHF.R.S32.HI R101, RZ, 0x1f, R236 ;  /* 0x0000001fff657819 */ /* 0x000fe200000114ec */
[C---:B------:R-:W-:Y:S01]  /*f890*/  IMAD R3, R19.reuse, UR9, R0 ;  /* 0x0000000913037c24 */ /* 0x040fe2000f8e0200 */
[----:B------:R-:W-:Y:S01]  /*f8a0*/  SHF.R.S32.HI R102, RZ, 0x1f, R237 ;  /* 0x0000001fff667819 */ /* 0x000fe200000114ed */
[----:B------:R-:W-:Y:S01]  /*f8b0*/  IMAD.WIDE.U32 R4, R19, UR8, R4 ;  /* 0x0000000813047c25 */ /* 0x000fe2000f8e0004 */
[----:B------:R-:W-:-:S03]  /*f8c0*/  ULDC.64 UR8, c[0x0][0xb00] ;  /* 0x0002c00000087ab9 */ /* 0x000fc60000000a00 */
[----:B------:R-:W-:Y:S01]  /*f8d0*/  IMAD.IADD R3, R5, 0x1, R3 ;  /* 0x0000000105037824 */ /* 0x000fe200078e0203 */
[----:B------:R-:W-:-:S04]  /*f8e0*/  LEA R0, P1, R4, UR8, 0x2 ;  /* 0x0000000804007c11 */ /* 0x000fc8000f8210ff */
[----:B------:R-:W-:Y:S01]  /*f8f0*/  LEA.HI.X R3, R4, UR9, R3, 0x2, P1 ;  /* 0x0000000904037c11 */ /* 0x000fe200088f1403 */
[----:B------:R0:W1:Y:S04]  /*f900*/  SHFL.IDX PT, R8, R0, RZ, 0x1c1f ;  /* 0x001c1fff00087589 */ /* 0x00006800000e0000 */
[----:B------:R0:W2:Y:S01]  /*f910*/  SHFL.IDX PT, R9, R3, RZ, 0x1c1f ;  /* 0x001c1fff03097589 */ /* 0x0000a200000e0000 */
[----:B------:R-:W-:Y:S05]  /*f920*/  @P0 BRA `(.L_x_206) ;  /* 0x0000000400040947 */ /* 0x000fea0003800000 */
[----:B------:R-:W-:Y:S01]  /*f930*/  ULDC UR4, c[0x0][0xac8] ;  /* 0x0002b20000047ab9 */ /* 0x000fe20000000800 */
[----:B------:R-:W-:Y:S01]  /*f940*/  ULDC.64 UR8, c[0x0][0x208] ;  /* 0x0000820000087ab9 */ /* 0x000fe20000000a00 */
[----:B-----5:R-:W-:Y:S02]  /*f950*/  ISETP.GE.AND P3, PT, R103, UR4, PT ;  /* 0x0000000467007c0c */ /* 0x020fe4000bf66270 */
[----:B------:R-:W-:Y:S02]  /*f960*/  ISETP.GE.AND P2, PT, R237, UR4, PT ;  /* 0x00000004ed007c0c */ /* 0x000fe4000bf46270 */
[----:B------:R-:W-:Y:S02]  /*f970*/  ISETP.GE.AND P1, PT, R236, UR4, PT ;  /* 0x00000004ec007c0c */ /* 0x000fe4000bf26270 */
[----:B------:R-:W-:Y:S02]  /*f980*/  ISETP.GE.AND P0, PT, R235, UR4, PT ;  /* 0x00000004eb007c0c */ /* 0x000fe4000bf06270 */
[----:B------:R-:W-:-:S05]  /*f990*/  ISETP.GE.AND P4, PT, R233, UR4, PT ;  /* 0x00000004e9007c0c */ /* 0x000fca000bf86270 */
[----:B-12---:R-:W-:Y:S02]  /*f9a0*/  @!P3 IMAD.WIDE R4, R103, 0x4, R8 ;  /* 0x000000046704b825 */ /* 0x006fe400078e0208 */
[CC--:B------:R-:W-:Y:S02]  /*f9b0*/  @!P2 LEA R10, P6, R237.reuse, R8.reuse, 0x2 ;  /* 0x00000008ed0aa211 */ /* 0x0c0fe400078c10ff */
[-C--:B------:R-:W-:Y:S01]  /*f9c0*/  @!P1 LEA R12, P5, R236, R8.reuse, 0x2 ;  /* 0x00000008ec0c9211 */ /* 0x080fe200078a10ff */
[----:B------:R1:W-:Y:S01]  /*f9d0*/  @!P3 ST.E.64 desc[UR8][R4.64], R20 ;  /* 0x000000140400b985 */ /* 0x0003e2000c101b08 */
[----:B------:R-:W-:Y:S02]  /*f9e0*/  ISETP.GE.AND P3, PT, R234, UR4, PT ;  /* 0x00000004ea007c0c */ /* 0x000fe4000bf66270 */
[----:B------:R-:W-:Y:S02]  /*f9f0*/  @!P2 LEA.HI.X R11, R237, R9, R102, 0x2, P6 ;  /* 0x00000009ed0ba211 */ /* 0x000fe400030f1466 */
[----:B------:R-:W-:-:S02]  /*fa00*/  @!P0 LEA R14, P6, R235, R8, 0x2 ;  /* 0x00000008eb0e8211 */ /* 0x000fc400078c10ff */
[-C--:B------:R-:W-:Y:S01]  /*fa10*/  @!P1 LEA.HI.X R13, R236, R9.reuse, R101, 0x2, P5 ;  /* 0x00000009ec0d9211 */ /* 0x080fe200028f1465 */
[----:B------:R2:W-:Y:S01]  /*fa20*/  @!P2 ST.E.64 desc[UR8][R10.64], R88 ;  /* 0x000000580a00a985 */ /* 0x0005e2000c101b08 */
[----:B------:R-:W-:Y:S02]  /*fa30*/  ISETP.GE.AND P5, PT, R232, UR4, PT ;  /* 0x00000004e8007c0c */ /* 0x000fe4000bfa6270 */
[----:B------:R-:W-:Y:S01]  /*fa40*/  @!P0 LEA.HI.X R15, R235, R9, R100, 0x2, P6 ;  /* 0x00000009eb0f8211 */ /* 0x000fe200030f1464 */
[----:B------:R3:W-:Y:S01]  /*fa50*/  @!P1 ST.E.64 desc[UR8][R12.64], R90 ;  /* 0x0000005a0c009985 */ /* 0x0007e2000c101b08 */
[----:B------:R-:W-:Y:S02]  /*fa60*/  ISETP.GE.AND P2, PT, R231, UR4, PT ;  /* 0x00000004e7007c0c */ /* 0x000fe4000bf46270 */
[-C--:B-1----:R-:W-:Y:S01]  /*fa70*/  @!P3 LEA R4, P6, R234, R8.reuse, 0x2 ;  /* 0x00000008ea04b211 */ /* 0x082fe200078c10ff */
[----:B------:R1:W-:Y:S01]  /*fa80*/  @!P0 ST.E.64 desc[UR8][R14.64], R36 ;  /* 0x000000240e008985 */ /* 0x0003e2000c101b08 */
[----:B0-----:R-:W-:-:S02]  /*fa90*/  @!P4 LEA R18, P0, R233, R8, 0x2 ;  /* 0x00000008e912c211 */ /* 0x001fc400078010ff */
[----:B------:R-:W-:Y:S02]  /*faa0*/  ISETP.GE.AND P1, PT, R230, UR4, PT ;  /* 0x00000004e6007c0c */ /* 0x000fe4000bf26270 */
[-C--:B------:R-:W-:Y:S02]  /*fab0*/  @!P4 LEA.HI.X R19, R233, R9.reuse, R98, 0x2, P0 ;  /* 0x00000009e913c211 */ /* 0x080fe400000f1462 */
[----:B------:R-:W-:Y:S02]  /*fac0*/  @!P3 LEA.HI.X R5, R234, R9, R99, 0x2, P6 ;  /* 0x00000009ea05b211 */ /* 0x000fe400030f1463 */
[----:B------:R-:W-:Y:S02]  /*fad0*/  ISETP.GE.AND P0, PT, R229, UR4, PT ;  /* 0x00000004e5007c0c */ /* 0x000fe4000bf06270 */
[----:B------:R-:W-:Y:S01]  /*fae0*/  @!P5 LEA R20, P6, R232, R8, 0x2 ;  /* 0x00000008e814d211 */ /* 0x000fe200078c10ff */
[----:B------:R0:W-:Y:S01]  /*faf0*/  @!P3 ST.E.64 desc[UR8][R4.64], R40 ;  /* 0x000000280400b985 */ /* 0x0001e2000c101b08 */
[----:B------:R-:W-:-:S02]  /*fb00*/  ISETP.GE.AND P3, PT, R228, UR4, PT ;  /* 0x00000004e4007c0c */ /* 0x000fc4000bf66270 */
[----:B------:R-:W-:Y:S01]  /*fb10*/  @!P5 LEA.HI.X R21, R232, R9, R35, 0x2, P6 ;  /* 0x00000009e815d211 */ /* 0x000fe200030f1423 */
[----:B------:R4:W-:Y:S01]  /*fb20*/  @!P4 ST.E.64 desc[UR8][R18.64], R44 ;  /* 0x0000002c1200c985 */ /* 0x0009e2000c101b08 */
[----:B--2---:R-:W-:-:S03]  /*fb30*/  @!P2 LEA R10, P4, R231, R8, 0x2 ;  /* 0x00000008e70aa211 */ /* 0x004fc600078810ff */
[----:B------:R-:W-:Y:S01]  /*fb40*/  @!P5 ST.E.64 desc[UR8][R20.64], R48 ;  /* 0x000000301400d985 */ /* 0x000fe2000c101b08 */
[CC--:B---3--:R-:W-:Y:S02]  /*fb50*/  @!P1 LEA R12, P5, R230.reuse, R8.reuse, 0x2 ;  /* 0x00000008e60c9211 */ /* 0x0c8fe400078a10ff */
[-C--:B------:R-:W-:Y:S02]  /*fb60*/  @!P2 LEA.HI.X R11, R231, R9.reuse, R34, 0x2, P4 ;  /* 0x00000009e70ba211 */ /* 0x080fe400020f1422 */
[----:B-1----:R-:W-:Y:S02]  /*fb70*/  @!P0 LEA R14, P6, R229, R8, 0x2 ;  /* 0x00000008e50e8211 */ /* 0x002fe400078c10ff */
[----:B------:R-:W-:Y:S01]  /*fb80*/  ISETP.GE.AND P4, PT, R227, UR4, PT ;  /* 0x00000004e3007c0c */ /* 0x000fe2000bf86270 */
[----:B------:R1:W-:Y:S01]  /*fb90*/  @!P2 ST.E.64 desc[UR8][R10.64], R52 ;  /* 0x000000340a00a985 */ /* 0x0003e2000c101b08 */
[-C--:B------:R-:W-:Y:S02]  /*fba0*/  @!P1 LEA.HI.X R13, R230, R9.reuse, R33, 0x2, P5 ;  /* 0x00000009e60d9211 */ /* 0x080fe400028f1421 */
[----:B------:R-:W-:-:S02]  /*fbb0*/  @!P0 LEA.HI.X R15, R229, R9, R32, 0x2, P6 ;  /* 0x00000009e50f8211 */ /* 0x000fc400030f1420 */
[----:B------:R-:W-:Y:S01]  /*fbc0*/  ISETP.GE.AND P2, PT, R226, UR4, PT ;  /* 0x00000004e2007c0c */ /* 0x000fe2000bf46270 */
[----:B------:R2:W-:Y:S01]  /*fbd0*/  @!P1 ST.E.64 desc[UR8][R12.64], R56 ;  /* 0x000000380c009985 */ /* 0x0005e2000c101b08 */
[----:B0-----:R-:W-:Y:S02]  /*fbe0*/  @!P3 LEA R4, P5, R228, R8, 0x2 ;  /* 0x00000008e404b211 */ /* 0x001fe400078a10ff */
[----:B------:R-:W-:Y:S01]  /*fbf0*/  ISETP.GE.AND P1, PT, R225, UR4, PT ;  /* 0x00000004e1007c0c */ /* 0x000fe2000bf26270 */
[----:B------:R0:W-:Y:S01]  /*fc00*/  @!P0 ST.E.64 desc[UR8][R14.64], R60 ;  /* 0x0000003c0e008985 */ /* 0x0001e2000c101b08 */
[----:B------:R-:W-:Y:S02]  /*fc10*/  ISETP.GE.AND P0, PT, R224, UR4, PT ;  /* 0x00000004e0007c0c */ /* 0x000fe4000bf06270 */
[----:B------:R-:W-:Y:S02]  /*fc20*/  @!P3 LEA.HI.X R5, R228, R9, R31, 0x2, P5 ;  /* 0x00000009e405b211 */ /* 0x000fe400028f141f */
[----:B------:R-:W-:-:S02]  /*fc30*/  ISETP.GE.AND P5, PT, R223, UR4, PT ;  /* 0x00000004df007c0c */ /* 0x000fc4000bfa6270 */
[CC--:B----4-:R-:W-:Y:S01]  /*fc40*/  @!P4 LEA R18, P6, R227.reuse, R8.reuse, 0x2 ;  /* 0x00000008e312c211 */ /* 0x0d0fe200078c10ff */
[----:B------:R3:W-:Y:S01]  /*fc50*/  @!P3 ST.E.64 desc[UR8][R4.64], R64 ;  /* 0x000000400400b985 */ /* 0x0007e2000c101b08 */
[CC--:B-1----:R-:W-:Y:S02]  /*fc60*/  @!P2 LEA R10, P3, R226.reuse, R8.reuse, 0x2 ;  /* 0x00000008e20aa211 */ /* 0x0c2fe400078610ff */
[-C--:B------:R-:W-:Y:S02]  /*fc70*/  @!P4 LEA.HI.X R19, R227, R9.reuse, R30, 0x2, P6 ;  /* 0x00000009e313c211 */ /* 0x080fe400030f141e */
[-C--:B--2---:R-:W-:Y:S02]  /*fc80*/  @!P1 LEA R12, P6, R225, R8.reuse, 0x2 ;  /* 0x00000008e10c9211 */ /* 0x084fe400078c10ff */
[----:B------:R-:W-:Y:S01]  /*fc90*/  @!P2 LEA.HI.X R11, R226, R9, R29, 0x2, P3 ;  /* 0x00000009e20ba211 */ /* 0x000fe200018f141d */
[----:B------:R3:W-:Y:S01]  /*fca0*/  @!P4 ST.E.64 desc[UR8][R18.64], R68 ;  /* 0x000000441200c985 */ /* 0x0007e2000c101b08 */
[----:B0-----:R-:W-:-:S02]  /*fcb0*/  @!P0 LEA R14, P4, R224, R8, 0x2 ;  /* 0x00000008e00e8211 */ /* 0x001fc400078810ff */
[----:B------:R-:W-:Y:S01]  /*fcc0*/  @!P5 LEA R8, P3, R223, R8, 0x2 ;  /* 0x00000008df08d211 */ /* 0x000fe200078610ff */
[----:B------:R3:W-:Y:S01]  /*fcd0*/  @!P2 ST.E.64 desc[UR8][R10.64], R72 ;  /* 0x000000480a00a985 */ /* 0x0007e2000c101b08 */
[-C--:B------:R-:W-:Y:S02]  /*fce0*/  @!P1 LEA.HI.X R13, R225, R9.reuse, R28, 0x2, P6 ;  /* 0x00000009e10d9211 */ /* 0x080fe400030f141c */
[-C--:B------:R-:W-:Y:S02]  /*fcf0*/  @!P0 LEA.HI.X R15, R224, R9.reuse, R26, 0x2, P4 ;  /* 0x00000009e00f8211 */ /* 0x080fe400020f141a */
[----:B------:R-:W-:Y:S01]  /*fd00*/  @!P5 LEA.HI.X R9, R223, R9, R24, 0x2, P3 ;  /* 0x00000009df09d211 */ /* 0x000fe200018f1418 */
[----:B------:R3:W-:Y:S04]  /*fd10*/  @!P1 ST.E.64 desc[UR8][R12.64], R76 ;  /* 0x0000004c0c009985 */ /* 0x0007e8000c101b08 */
[----:B------:R3:W-:Y:S04]  /*fd20*/  @!P0 ST.E.64 desc[UR8][R14.64], R80 ;  /* 0x000000500e008985 */ /* 0x0007e8000c101b08 */
[----:B------:R3:W-:Y:S02]  /*fd30*/  @!P5 ST.E.64 desc[UR8][R8.64], R84 ;  /* 0x000000540800d985 */ /* 0x0007e4000c101b08 */
.L_x_206:
[----:B------:R-:W-:Y:S05]  /*fd40*/  BSYNC B1 ;  /* 0x0000000000017941 */ /* 0x000fea0003800000 */
.L_x_205:
[----:B------:R-:W-:Y:S01]  /*fd50*/  ISETP.GE.AND P0, PT, R27, R6, PT ;  /* 0x000000061b00720c */ /* 0x000fe20003f06270 */
[----:B--23--:R2:W3:Y:S04]  /*fd60*/  SHFL.IDX PT, R9, R3, 0x1, 0x1c1f ;  /* 0x003c1f0003097f89 */ /* 0x00c4e800000e0000 */
[----:B-1----:R2:W1:Y:S08]  /*fd70*/  SHFL.IDX PT, R8, R0, 0x1, 0x1c1f ;  /* 0x003c1f0000087f89 */ /* 0x00247000000e0000 */
[----:B--2---:R-:W-:Y:S05]  /*fd80*/  @P0 BRA `(.L_x_204) ;  /* 0x0000001000a40947 */ /* 0x004fea0003800000 */
[----:B------:R-:W-:Y:S01]  /*fd90*/  ULDC UR4, c[0x0][0xac8] ;  /* 0x0002b20000047ab9 */ /* 0x000fe20000000800 */
[----:B------:R-:W-:Y:S01]  /*fda0*/  ULDC.64 UR8, c[0x0][0x208] ;  /* 0x0000820000087ab9 */ /* 0x000fe20000000a00 */
[----:B------:R-:W-:Y:S02]  /*fdb0*/  ISETP.GE.AND P1, PT, R237, UR4, PT ;  /* 0x00000004ed007c0c */ /* 0x000fe4000bf26270 */
[----:B------:R-:W-:Y:S02]  /*fdc0*/  ISETP.GE.AND P0, PT, R236, UR4, PT ;  /* 0x00000004ec007c0c */ /* 0x000fe4000bf06270 */
[----:B-----5:R-:W-:Y:S02]  /*fdd0*/  ISETP.GE.AND P2, PT, R103, UR4, PT ;  /* 0x0000000467007c0c */ /* 0x020fe4000bf46270 */
[----:B------:R-:W-:Y:S02]  /*fde0*/  ISETP.GE.AND P4, PT, R234, UR4, PT ;  /* 0x00000004ea007c0c */ /* 0x000fe4000bf86270 */
[----:B------:R-:W-:-:S05]  /*fdf0*/  ISETP.GE.AND P3, PT, R235, UR4, PT ;  /* 0x00000004eb007c0c */ /* 0x000fca000bf66270 */
[CC--:B-1----:R-:W-:Y:S02]  /*fe00*/  @!P1 LEA R10, P5, R237.reuse, R8.reuse, 0x2 ;  /* 0x00000008ed0a9211 */ /* 0x0c2fe400078a10ff */
[CC--:B------:R-:W-:Y:S02]  /*fe10*/  @!P0 LEA R12, P6, R236.reuse, R8.reuse, 0x2 ;  /* 0x00000008ec0c8211 */ /* 0x0c0fe400078c10ff */
[-C--:B---3--:R-:W-:Y:S01]  /*fe20*/  @!P1 LEA.HI.X R11, R237, R9.reuse, R102, 0x2, P5 ;  /* 0x00000009ed0b9211 */ /* 0x088fe200028f1466 */
[----:B------:R-:W-:Y:S01]  /*fe30*/  @!P2 IMAD.WIDE R4, R103, 0x4, R8 ;  /* 0x000000046704a825 */ /* 0x000fe200078e0208 */
[----:B------:R-:W-:Y:S02]  /*fe40*/  ISETP.GE.AND P5, PT, R233, UR4, PT ;  /* 0x00000004e9007c0c */ /* 0x000fe4000bfa6270 */
[----:B------:R-:W-:Y:S02]  /*fe50*/  @!P0 LEA.HI.X R13, R236, R9, R101, 0x2, P6 ;  /* 0x00000009ec0d8211 */ /* 0x000fe400030f1465 */
[----:B------:R1:W-:Y:S01]  /*fe60*/  @!P2 ST.E.64 desc[UR8][R4.64], R92 ;  /* 0x0000005c0400a985 */ /* 0x0003e2000c101b08 */
[----:B0-----:R-:W-:-:S02]  /*fe70*/  @!P4 LEA R18, P2, R234, R8, 0x2 ;  /* 0x00000008ea12c211 */ /* 0x001fc400078410ff */
[----:B------:R-:W-:Y:S01]  /*fe80*/  @!P3 LEA R14, P6, R235, R8, 0x2 ;  /* 0x00000008eb0eb211 */ /* 0x000fe200078c10ff */
[----:B------:R-:W-:Y:S01]  /*fe90*/  @!P1 ST.E.64 desc[UR8][R10.64], R94 ;  /* 0x0000005e0a009985 */ /* 0x000fe2000c101b08 */
[----:B------:R-:W-:Y:S02]  /*fea0*/  ISETP.GE.AND P1, PT, R231, UR4, PT ;  /* 0x00000004e7007c0c */ /* 0x000fe4000bf26270 */
[-C--:B------:R-:W-:Y:S01]  /*feb0*/  @!P4 LEA.HI.X R19, R234, R9.reuse, R99, 0x2, P2 ;  /* 0x00000009ea13c211 */ /* 0x080fe200010f1463 */
[----:B------:R0:W-:Y:S01]  /*fec0*/  @!P0 ST.E.64 desc[UR8][R12.64], R96 ;  /* 0x000000600c008985 */ /* 0x0001e2000c101b08 */
[----:B------:R-:W-:Y:S02]  /*fed0*/  ISETP.GE.AND P0, PT, R232, UR4, PT ;  /* 0x00000004e8007c0c */ /* 0x000fe4000bf06270 */
[----:B------:R-:W-:Y:S02]  /*fee0*/  ISETP.GE.AND P2, PT, R230, UR4, PT ;  /* 0x00000004e6007c0c */ /* 0x000fe4000bf46270 */
[----:B------:R-:W-:-:S02]  /*fef0*/  @!P3 LEA.HI.X R15, R235, R9, R100, 0x2, P6 ;  /* 0x00000009eb0fb211 */ /* 0x000fc400030f1464 */
[----:B------:R-:W-:-:S03]  /*ff00*/  @!P5 LEA R20, P6, R233, R8, 0x2 ;  /* 0x00000008e914d211 */ /* 0x000fc600078c10ff */
[----:B------:R2:W-:Y:S01]  /*ff10*/  @!P3 ST.E.64 desc[UR8][R14.64], R38 ;  /* 0x000000260e00b985 */ /* 0x0005e2000c101b08 */
[-C--:B------:R-:W-:Y:S02]  /*ff20*/  @!P5 LEA.HI.X R21, R233, R9.reuse, R98, 0x2, P6 ;  /* 0x00000009e915d211 */ /* 0x080fe400030f1462 */
[----:B------:R-:W-:Y:S01]  /*ff30*/  ISETP.GE.AND P3, PT, R229, UR4, PT ;  /* 0x00000004e5007c0c */ /* 0x000fe2000bf66270 */
[----:B------:R3:W-:Y:S01]  /*ff40*/  @!P4 ST.E.64 desc[UR8][R18.64], R42 ;  /* 0x0000002a1200c985 */ /* 0x0007e2000c101b08 */
[-C--:B-1----:R-:W-:Y:S02]  /*ff50*/  @!P0 LEA R4, P4, R232, R8.reuse, 0x2 ;  /* 0x00000008e8048211 */ /* 0x082fe400078810ff */
[-C--:B0-----:R-:W-:Y:S01]  /*ff60*/  @!P2 LEA R12, P6, R230, R8.reuse, 0x2 ;  /* 0x00000008e60ca211 */ /* 0x081fe200078c10ff */
[----:B------:R-:W-:Y:S01]  /*ff70*/  @!P5 ST.E.64 desc[UR8][R20.64], R46 ;  /* 0x0000002e1400d985 */ /* 0x000fe2000c101b08 */
[----:B------:R-:W-:Y:S02]  /*ff80*/  @!P1 LEA R10, P5, R231, R8, 0x2 ;  /* 0x00000008e70a9211 */ /* 0x000fe400078a10ff */
[----:B------:R-:W-:-:S02]  /*ff90*/  @!P0 LEA.HI.X R5, R232, R9, R35, 0x2, P4 ;  /* 0x00000009e8058211 */ /* 0x000fc400020f1423 */
[----:B------:R-:W-:Y:S02]  /*ffa0*/  ISETP.GE.AND P4, PT, R228, UR4, PT ;  /* 0x00000004e4007c0c */ /* 0x000fe4000bf86270 */
[-C--:B------:R-:W-:Y:S01]  /*ffb0*/  @!P1 LEA.HI.X R11, R231, R9.reuse, R34, 0x2, P5 ;  /* 0x00000009e70b9211 */ /* 0x080fe200028f1422 */
[----:B------:R-:W-:Y:S01]  /*ffc0*/  @!P0 ST.E.64 desc[UR8][R4.64], R50 ;  /* 0x0000003204008985 */ /* 0x000fe2000c101b08 */
[----:B------:R-:W-:Y:S02]  /*ffd0*/  @!P2 LEA.HI.X R13, R230, R9, R33, 0x2, P6 ;  /* 0x00000009e60da211 */ /* 0x000fe400030f1421 */
[----:B------:R-:W-:Y:S01]  /*ffe0*/  ISETP.GE.AND P0, PT, R225, UR4, PT ;  /* 0x00000004e1007c0c */ /* 0x000fe2000bf06270 */
[----:B------:R0:W-:Y:S01]  /*fff0*/  @!P1 ST.E.64 desc[UR8][R10.64], R54 ;  /* 0x000000360a009985 */ /* 0x0001e2000c101b08 */
[----:B------:R-:W-:Y:S02]  /*10000*/  ISETP.GE.AND P1, PT, R226, UR4, PT ;  /* 0x00000004e2007c0c */ /* 0x000fe4000bf26270 */
[----:B--2---:R-:W-:Y:S01]  /*10010*/  @!P3 LEA R14, P5, R229, R8, 0x2 ;  /* 0x00000008e50eb211 */ /* 0x004fe200078a10ff */
[----:B------:R1:W-:Y:S01]  /*10020*/  @!P2 ST.E.64 desc[UR8][R12.64], R58 ;  /* 0x0000003a0c00a985 */ /* 0x0003e2000c101b08 */
[----:B------:R-:W-:-:S02]  /*10030*/  ISETP.GE.AND P2, PT, R227, UR4, PT ;  /* 0x00000004e3007c0c */ /* 0x000fc4000bf46270 */
[CC--:B---3--:R-:W-:Y:S02]  /*10040*/  @!P4 LEA R18, P6, R228.reuse, R8.reuse, 0x2 ;  /* 0x00000008e412c211 */ /* 0x0c8fe400078c10ff */
[-C--:B------:R-:W-:Y:S02]  /*10050*/  @!P3 LEA.HI.X R15, R229, R9.reuse, R32, 0x2, P5 ;  /* 0x00000009e50fb211 */ /* 0x080fe400028f1420 */
[----:B------:R-:W-:Y:S02]  /*10060*/  @!P4 LEA.HI.X R19, R228, R9, R31, 0x2, P6 ;  /* 0x00000009e413c211 */ /* 0x000fe400030f141f */
[----:B------:R-:W-:Y:S01]  /*10070*/  ISETP.GE.AND P5, PT, R224, UR4, PT ;  /* 0x00000004e0007c0c */ /* 0x000fe2000bfa6270 */
[----:B------:R2:W-:Y:S01]  /*10080*/  @!P3 ST.E.64 desc[UR8][R14.64], R62 ;  /* 0x0000003e0e00b985 */ /* 0x0005e2000c101b08 */
[----:B0-----:R-:W-:-:S03]  /*10090*/  @!P1 LEA R10, P6, R226, R8, 0x2 ;  /* 0x00000008e20a9211 */ /* 0x001fc600078c10ff */
[-C--:B------:R-:W-:Y:S01]  /*100a0*/  @!P2 LEA R4, P3, R227, R8.reuse, 0x2 ;  /* 0x00000008e304a211 */ /* 0x080fe200078610ff */
[----:B------:R2:W-:Y:S01]  /*100b0*/  @!P4 ST.E.64 desc[UR8][R18.64], R66 ;  /* 0x000000421200c985 */ /* 0x0005e2000c101b08 */
[-C--:B-1----:R-:W-:Y:S02]  /*100c0*/  @!P0 LEA R12, P4, R225, R8.reuse, 0x2 ;  /* 0x00000008e10c8211 */ /* 0x082fe400078810ff */
[-C--:B------:R-:W-:Y:S02]  /*100d0*/  @!P2 LEA.HI.X R5, R227, R9.reuse, R30, 0x2, P3 ;  /* 0x00000009e305a211 */ /* 0x080fe400018f141e */
[-C--:B------:R-:W-:Y:S02]  /*100e0*/  @!P1 LEA.HI.X R11, R226, R9.reuse, R29, 0x2, P6 ;  /* 0x00000009e20b9211 */ /* 0x080fe400030f141d */
[----:B------:R-:W-:Y:S01]  /*100f0*/  @!P0 LEA.HI.X R13, R225, R9, R28, 0x2, P4 ;  /* 0x00000009e10d8211 */ /* 0x000fe200020f141c */
[----:B------:R2:W-:Y:S01]  /*10100*/  @!P2 ST.E.64 desc[UR8][R4.64], R70 ;  /* 0x000000460400a985 */ /* 0x0005e2000c101b08 */
[----:B------:R-:W-:-:S03]  /*10110*/  @!P5 LEA R20, P3, R224, R8, 0x2 ;  /* 0x00000008e014d211 */ /* 0x000fc600078610ff */
[----:B------:R2:W-:Y:S01]  /*10120*/  @!P1 ST.E.64 desc[UR8][R10.64], R74 ;  /* 0x0000004a0a009985 */ /* 0x0005e2000c101b08 */
[----:B------:R-:W-:-:S03]  /*10130*/  @!P5 LEA.HI.X R21, R224, R9, R26, 0x2, P3 ;  /* 0x00000009e015d211 */ /* 0x000fc600018f141a */
[----:B------:R2:W-:Y:S01]  /*10140*/  @!P0 ST.E.64 desc[UR8][R12.64], R78 ;  /* 0x0000004e0c008985 */ /* 0x0005e2000c101b08 */
[----:B------:R-:W-:-:S03]  /*10150*/  ISETP.GE.AND P0, PT, R223, UR4, PT ;  /* 0x00000004df007c0c */ /* 0x000fc6000bf06270 */
[----:B------:R2:W-:Y:S10]  /*10160*/  @!P5 ST.E.64 desc[UR8][R20.64], R82 ;  /* 0x000000521400d985 */ /* 0x0005f4000c101b08 */
[----:B------:R-:W-:Y:S05]  /*10170*/  @P0 BRA `(.L_x_204) ;  /* 0x0000000c00a80947 */ /* 0x000fea0003800000 */
[----:B--2---:R-:W-:Y:S01]  /*10180*/  LEA R4, P0, R223, R8, 0x2 ;  /* 0x00000008df047211 */ /* 0x004fe200078010ff */
[----:B------:R-:W-:-:S03]  /*10190*/  ULDC.64 UR8, c[0x0][0x208] ;  /* 0x0000820000087ab9 */ /* 0x000fc60000000a00 */
[----:B------:R-:W-:-:S05]  /*101a0*/  LEA.HI.X R5, R223, R9, R24, 0x2, P0 ;  /* 0x00000009df057211 */ /* 0x000fca00000f1418 */
[----:B------:R0:W-:Y:S01]  /*101b0*/  ST.E.64 desc[UR8][R4.64], R86 ;  /* 0x0000005604007985 */ /* 0x0001e2000c101b08 */
[----:B------:R-:W-:Y:S05]  /*101c0*/  BRA `(.L_x_204) ;  /* 0x0000000c00947947 */ /* 0x000fea0003800000 */
.L_x_195:
[----:B------:R-:W2:Y:S01]  /*101d0*/  LDL R10, [R1+0xc] ;  /* 0x00000c00010a7983 */ /* 0x000ea20000100800 */
[----:B------:R-:W-:Y:S01]  /*101e0*/  ULDC.64 UR8, c[0x0][0xc00] ;  /* 0x0003000000087ab9 */ /* 0x000fe20000000a00 */
[----:B------:R-:W-:Y:S01]  /*101f0*/  ULDC.64 UR10, c[0x0][0x208] ;  /* 0x00008200000a7ab9 */ /* 0x000fe20000000a00 */
[----:B------:R-:W-:Y:S01]  /*10200*/  UISETP.NE.U32.AND UP0, UPT, UR8, URZ, UPT ;  /* 0x0000003f0800728c */ /* 0x000fe2000bf05070 */
[----:B------:R-:W-:-:S03]  /*10210*/  R2UR UR7, R220 ;  /* 0x00000000dc0772ca */ /* 0x000fc600000e0000 */
[----:B------:R-:W-:-:S03]  /*10220*/  UISETP.NE.AND.EX UP0, UPT, UR9, URZ, UPT, UP0 ;  /* 0x0000003f0900728c */ /* 0x000fc6000bf05300 */
[----:B------:R-:W-:-:S03]  /*10230*/  ULDC.64 UR8, c[0x0][0xc00] ;  /* 0x0003000000087ab9 */ /* 0x000fc60000000a00 */
[----:B------:R-:W-:Y:S02]  /*10240*/  PLOP3.LUT P1, PT, PT, PT, UP0, 0x80, 0x0 ;  /* 0x000000000000781c */ /* 0x000fe40003f2f008 */
[----:B--2---:R-:W-:-:S13]  /*10250*/  R2UR UR4, R10 ;  /* 0x000000000a0472ca */ /* 0x004fda00000e0000 */
[----:B------:R-:W-:-:S06]  /*10260*/  UIMAD.WIDE UR8, UR4, 0x4, UR8 ;  /* 0x00000004040878a5 */ /* 0x000fcc000f8e0208 */
[----:B------:R-:W-:Y:S02]  /*10270*/  IMAD.U32 R4, RZ, RZ, UR8 ;  /* 0x00000008ff047e24 */ /* 0x000fe4000f8e00ff */
[----:B------:R-:W-:Y:S01]  /*10280*/  IMAD.U32 R5, RZ, RZ, UR9 ;  /* 0x00000009ff057e24 */ /* 0x000fe2000f8e00ff */
[----:B------:R-:W-:-:S04]  /*10290*/  ULDC.64 UR8, c[0x0][0xc08] ;  /* 0x0003020000087ab9 */ /* 0x000fc80000000a00 */
[----:B------:R-:W2:Y:S01]  /*102a0*/  @P1 LDG.E R3, desc[UR10][R4.64] ;  /* 0x0000000a04031981 */ /* 0x000ea2000c1e1900 */
[----:B------:R-:W-:Y:S01]  /*102b0*/  UISETP.NE.U32.AND UP1, UPT, UR8, URZ, UPT ;  /* 0x0000003f0800728c */ /* 0x000fe2000bf25070 */
[----:B------:R-:W0:Y:S03]  /*102c0*/  S2R R6, SR_TID.X ;  /* 0x0000000000067919 */ /* 0x000e260000002100 */
[----:B------:R-:W-:-:S06]  /*102d0*/  UISETP.NE.AND.EX UP1, UPT, UR9, URZ, UPT, UP1 ;  /* 0x0000003f0900728c */ /* 0x000fcc000bf25310 */
[----:B------:R-:W-:-:S05]  /*102e0*/  PLOP3.LUT P2, PT, PT, PT, UP1, 0x80, 0x0 ;  /* 0x000000000000781c */ /* 0x000fca0003f4f018 */
[----:B------:R-:W-:Y:S02]  /*102f0*/  @UP1 ULDC.64 UR8, c[0x0][0xc08] ;  /* 0x0003020000081ab9 */ /* 0x000fe40000000a00 */
[----:B------:R-:W-:-:S03]  /*10300*/  @UP1 UIMAD.WIDE UR8, UR4, 0x4, UR8 ;  /* 0x00000004040818a5 */ /* 0x000fc6000f8e0208 */
[----:B------:R-:W-:Y:S02]  /*10310*/  ULDC UR4, c[0x0][0xa88] ;  /* 0x0002a20000047ab9 */ /* 0x000fe40000000800 */
[----:B------:R-:W-:Y:S01]  /*10320*/  IMAD.U32 R0, RZ, RZ, UR4 ;  /* 0x00000004ff007e24 */ /* 0x000fe2000f8e00ff */
[----:B------:R-:W-:Y:S01]  /*10330*/  UMOV UR4, URZ ;  /* 0x0000003f00047c82 */ /* 0x000fe20008000000 */
[----:B------:R-:W-:Y:S01]  /*10340*/  UISETP.NE.AND UP1, UPT, UR7, URZ, UPT ;  /* 0x0000003f0700728c */ /* 0x000fe2000bf25270 */
[----:B------:R-:W-:Y:S02]  /*10350*/  IMAD.U32 R8, RZ, RZ, UR8 ;  /* 0x00000008ff087e24 */ /* 0x000fe4000f8e00ff */
[----:B------:R-:W-:-:S05]  /*10360*/  IMAD.U32 R9, RZ, RZ, UR9 ;  /* 0x00000009ff097e24 */ /* 0x000fca000f8e00ff */
[----:B------:R1:W5:Y:S01]  /*10370*/  @P2 LDG.E R0, desc[UR10][R8.64] ;  /* 0x0000000a08002981 */ /* 0x000362000c1e1900 */
[----:B0-----:R-:W-:Y:S02]  /*10380*/  VIADD R12, R6, 0xffffff80 ;  /* 0xffffff80060c7836 */ /* 0x001fe40000000000 */
[----:B------:R-:W-:Y:S02]  /*10390*/  @!UP1 ULDC UR7, c[0x0][0xad4] ;  /* 0x0002b50000079ab9 */ /* 0x000fe40000000800 */
[----:B------:R-:W-:Y:S01]  /*103a0*/  IMAD.U32 R220, RZ, RZ, UR7 ;  /* 0x00000007ffdc7e24 */ /* 0x000fe2000f8e00ff */
[----:B------:R-:W-:Y:S02]  /*103b0*/  ISETP.GT.AND P0, PT, R12, 0x7f, PT ;  /* 0x0000007f0c00780c */ /* 0x000fe40003f04270 */
[----:B--2---:R-:W-:-:S13]  /*103c0*/  @P1 R2UR UR4, R3 ;  /* 0x00000000030412ca */ /* 0x004fda00000e0000 */
[----:B------:R-:W-:Y:S01]  /*103d0*/  USHF.R.S32.HI UR19, URZ, 0x1f, UR4 ;  /* 0x0000001f3f137899 */ /* 0x000fe20008011404 */
[----:B-1----:R-:W-:Y:S11]  /*103e0*/  @P2 BRA `(.L_x_207) ;  /* 0x0000000000142947 */ /* 0x002ff60003800000 */
[----:B------:R-:W-:Y:S05]  /*103f0*/  @!P1 BRA `(.L_x_207) ;  /* 0x0000000000109947 */ /* 0x000fea0003800000 */
[----:B------:R-:W-:Y:S02]  /*10400*/  ULDC.64 UR8, c[0x0][0x208] ;  /* 0x0000820000087ab9 */ /* 0x000fe40000000a00 */
[----:B------:R-:W2:Y:S04]  /*10410*/  LDG.E R3, desc[UR8][R4.64] ;  /* 0x0000000804037981 */ /* 0x000ea8000c1e1900 */
[----:B-----5:R-:W2:Y:S02]  /*10420*/  LDG.E R0, desc[UR8][R4.64+0x4] ;  /* 0x0000040804007981 */ /* 0x020ea4000c1e1900 */
[----:B--2---:R-:W-:-:S07]  /*10430*/  IMAD.IADD R0, R0, 0x1, -R3 ;  /* 0x0000000100007824 */ /* 0x004fce00078e0a03 */
.L_x_207:
[----:B------:R-:W2:Y:S01]  /*10440*/  LDL.LU R3, [R1+0x14] ;  /* 0x0000140001037983 */ /* 0x000ea20000300800 */
[----:B------:R-:W-:Y:S01]  /*10450*/  R2UR UR7, R10 ;  /* 0x000000000a0772ca */ /* 0x000fe200000e0000 */
[----:B------:R-:W-:-:S12]  /*10460*/  BSSY B1, `(.L_x_208) ;  /* 0x0000040000017945 */ /* 0x000fd80003800000 */
[----:B------:R-:W-:Y:S01]  /*10470*/  USEL UR7, UR7, URZ, !UP0 ;  /* 0x0000003f07077287 */ /* 0x000fe2000c000000 */
[----:B--2---:R-:W-:-:S13]  /*10480*/  R2UR UR8, R3 ;  /* 0x00000000030872ca */ /* 0x004fda00000e0000 */
[----:B------:R-:W-:Y:S01]  /*10490*/  USEL UR20, UR8, URZ, !UP0 ;  /* 0x0000003f08147287 */ /* 0x000fe2000c000000 */
[----:B------:R-:W-:Y:S11]  /*104a0*/  @P0 BRA `(.L_x_209) ;  /* 0x0000000000ec0947 */ /* 0x000ff60003800000 */
[----:B------:R-:W2:Y:S01]  /*104b0*/  LDL R3, [R1] ;  /* 0x0000000001037983 */ /* 0x000ea20000100800 */
[----:B------:R-:W0:Y:S02]  /*104c0*/  LDC R11, c[0x0][0xbe8] ;  /* 0x0002fa00ff0b7b82 */ /* 0x000e240000000800 */
[----:B0----5:R-:W-:Y:S01]  /*104d0*/  IMAD R4, R0, R11, RZ ;  /* 0x0000000b00047224 */ /* 0x021fe200078e02ff */
[----:B--2---:R-:W-:-:S13]  /*104e0*/  R2UR UR8, R3 ;  /* 0x00000000030872ca */ /* 0x004fda00000e0000 */
[----:B------:R-:W-:-:S04]  /*104f0*/  IMAD.U32 R3, RZ, RZ, UR8 ;  /* 0x00000008ff037e24 */ /* 0x000fc8000f8e00ff */
[----:B------:R-:W-:-:S04]  /*10500*/  IMAD R3, R3, 0x80, R6 ;  /* 0x0000008003037824 */ /* 0x000fc800078e0206 */
[----:B------:R-:W-:-:S05]  /*10510*/  VIADD R6, R3, 0xffffff80 ;  /* 0xffffff8003067836 */ /* 0x000fca0000000000 */
[----:B------:R-:W-:-:S13]  /*10520*/  ISETP.GE.AND P0, PT, R6, R4, PT ;  /* 0x000000040600720c */ /* 0x000fda0003f06270 */
[----:B------:R-:W-:Y:S05]  /*10530*/  @P0 BRA `(.L_x_209) ;  /* 0x0000000000c80947 */ /* 0x000fea0003800000 */
[----:B------:R-:W-:Y:S01]  /*10540*/  ISETP.NE.AND P0, PT, R11, 0x1, PT ;  /* 0x000000010b00780c */ /* 0x000fe20003f05270 */
[----:B------:R-:W-:Y:S01]  /*10550*/  UMOV UR17, 0x9b8 ;  /* 0x000009b800117882 */ /* 0x000fe20000000000 */
[----:B------:R-:W-:Y:S01]  /*10560*/  R2UR UR9, R220 ;  /* 0x00000000dc0972ca */ /* 0x000fe200000e0000 */
[----:B------:R-:W-:Y:S01]  /*10570*/  ULDC.64 UR24, c[0x0][0x208] ;  /* 0x0000820000187ab9 */ /* 0x000fe20000000a00 */
[----:B------:R-:W-:Y:S02]  /*10580*/  R2UR UR8, R221 ;  /* 0x00000000dd0872ca */ /* 0x000fe400000e0000 */
[----:B------:R-:W-:-:S07]  /*10590*/  R2UR UR18, R222 ;  /* 0x00000000de1272ca */ /* 0x000fce00000e0000 */
[----:B------:R-:W0:Y:S02]  /*105a0*/  @P0 LDC R3, c[0x0][0xbec] ;  /* 0x0002fb00ff030b82 */ /* 0x000e240000000800 */
[----:B------:R-:W-:-:S04]  /*105b0*/  UISETP.GT.AND UP0, UPT, UR9, 0x1, UPT ;  /* 0x000000010900788c */ /* 0x000fc8000bf04270 */
[----:B------:R-:W-:Y:S02]  /*105c0*/  USEL UR17, UR17, 0x978, UP0 ;  /* 0x0000097811117887 */ /* 0x000fe40008000000 */
[----:B------:R-:W1:Y:S01]  /*105d0*/  @P0 LDC R5, c[0x0][0xbf0] ;  /* 0x0002fc00ff050b82 */ /* 0x000e620000000800 */
[----:B------:R-:W-:-:S09]  /*105e0*/  USEL UR16, UR8, URZ, UP0 ;  /* 0x0000003f08107287 */ /* 0x000fd20008000000 */
[----:B------:R-:W-:Y:S01]  /*105f0*/  ULDC.64 UR10, c[0x0][UR17+0x220] ;  /* 0x00008800110a7abb */ /* 0x000fe20008000a00 */
[----:B------:R-:W-:Y:S01]  /*10600*/  ULDC.64 UR8, c[0x0][UR17+0x218] ;  /* 0x0000860011087abb */ /* 0x000fe20008000a00 */
[----:B------:R-:W-:Y:S01]  /*10610*/  ULDC.64 UR12, c[0x0][UR17+0x228] ;  /* 0x00008a00110c7abb */ /* 0x000fe20008000a00 */
[----:B------:R-:W-:Y:S02]  /*10620*/  UIMAD UR11, UR11, UR7, URZ ;  /* 0x000000070b0b72a4 */ /* 0x000fe4000f8e023f */
[----:B------:R-:W-:Y:S01]  /*10630*/  UIMAD.WIDE.U32 UR14, UR8, UR18, URZ ;  /* 0x00000012080e72a5 */ /* 0x000fe2000f8e003f */
[----:B0-----:R-:W-:Y:S01]  /*10640*/  @P0 IMAD.HI.U32 R4, R6, R3, RZ ;  /* 0x0000000306040227 */ /* 0x001fe200078e00ff */
[----:B------:R-:W-:Y:S02]  /*10650*/  UIMAD.WIDE.U32 UR22, UR12, UR16, URZ ;  /* 0x000000100c1672a5 */ /* 0x000fe4000f8e003f */
[----:B------:R-:W-:Y:S01]  /*10660*/  UIMAD UR18, UR9, UR18, URZ ;  /* 0x00000012091272a4 */ /* 0x000fe2000f8e023f */
[----:B------:R-:W-:Y:S01]  /*10670*/  IMAD.MOV.U32 R3, RZ, RZ, R6 ;  /* 0x000000ffff037224 */ /* 0x000fe200078e0006 */
[----:B------:R-:W-:-:S02]  /*10680*/  UIMAD UR12, UR13, UR16, URZ ;  /* 0x000000100d0c72a4 */ /* 0x000fc4000f8e023f */
[----:B------:R-:W-:Y:S01]  /*10690*/  UIMAD.WIDE.U32 UR8, UR10, UR7, URZ ;  /* 0x000000070a0872a5 */ /* 0x000fe2000f8e003f */
[----:B-1----:R-:W-:Y:S01]  /*106a0*/  @P0 SHF.R.U32.HI R3, RZ, R5, R4 ;  /* 0x00000005ff030219 */ /* 0x002fe20000011604 */
[----:B------:R-:W-:Y:S01]  /*106b0*/  UIMAD UR11, UR10, UR20, UR11 ;  /* 0x000000140a0b72a4 */ /* 0x000fe2000f8e020b */
[----:B------:R-:W-:Y:S01]  /*106c0*/  IMAD.U32 R4, RZ, RZ, UR22 ;  /* 0x00000016ff047e24 */ /* 0x000fe2000f8e00ff */
[----:B------:R-:W-:Y:S02]  /*106d0*/  UIADD3 UR12, UR23, UR12, URZ ;  /* 0x0000000c170c7290 */ /* 0x000fe4000fffe03f */
[----:B------:R-:W-:Y:S01]  /*106e0*/  MOV R5, UR23 ;  /* 0x0000001700057c02 */ /* 0x000fe20008000f00 */
[----:B------:R-:W-:Y:S01]  /*106f0*/  UIADD3 UR18, UR15, UR18, URZ ;  /* 0x000000120f127290 */ /* 0x000fe2000fffe03f */
[--C-:B------:R-:W-:Y:S01]  /*10700*/  IMAD.MOV R9, RZ, RZ, -R3.reuse ;  /* 0x000000ffff097224 */ /* 0x100fe200078e0a03 */
[----:B------:R-:W-:Y:S01]  /*10710*/  UIADD3 UR14, UP1, UP2, UR8, UR14, UR4 ;  /* 0x0000000e080e7290 */ /* 0x000fe2000fa3e004 */
[----:B------:R-:W-:Y:S01]  /*10720*/  SHF.R.S32.HI R5, RZ, 0x1f, R3 ;  /* 0x0000001fff057819 */ /* 0x000fe20000011403 */
[----:B------:R-:W-:Y:S01]  /*10730*/  UIADD3 UR10, UR9, UR11, URZ ;  /* 0x0000000b090a7290 */ /* 0x000fe2000fffe03f */
[----:B------:R-:W-:-:S02]  /*10740*/  IMAD R9, R11, R9, R6 ;  /* 0x000000090b097224 */ /* 0x000fc400078e0206 */
[----:B------:R-:W-:Y:S01]  /*10750*/  IMAD.U32 R8, RZ, RZ, UR12 ;  /* 0x0000000cff087e24 */ /* 0x000fe2000f8e00ff */
[----:B------:R-:W-:Y:S01]  /*10760*/  UIADD3.X UR10, UR10, UR18, UR19, UP1, UP2 ;  /* 0x000000120a0a7290 */ /* 0x000fe20008fe4413 */
[----:B------:R-:W-:Y:S01]  /*10770*/  IADD3 R4, P0, P1, R3, UR14, R4 ;  /* 0x0000000e03047c10 */ /* 0x000fe2000f91e004 */
[----:B------:R-:W-:Y:S01]  /*10780*/  ULDC.64 UR8, c[0x0][UR17+0x210] ;  /* 0x0000840011087abb */ /* 0x000fe20008000a00 */
[----:B------:R-:W-:Y:S01]  /*10790*/  SHF.R.S32.HI R3, RZ, 0x1f, R9 ;  /* 0x0000001fff037819 */ /* 0x000fe20000011409 */
[----:B------:R-:W-:Y:S02]  /*107a0*/  IMAD R6, R9, UR9, RZ ;  /* 0x0000000909067c24 */ /* 0x000fe4000f8e02ff */
[----:B------:R-:W-:Y:S01]  /*107b0*/  IADD3.X R5, R5, UR10, R8, P0, P1 ;  /* 0x0000000a05057c10 */ /* 0x000fe200087e2408 */
[----:B------:R-:W-:Y:S01]  /*107c0*/  ULDC.64 UR10, c[0x0][0xba8] ;  /* 0x0002ea00000a7ab9 */ /* 0x000fe20000000a00 */
[----:B------:R-:W-:Y:S01]  /*107d0*/  IMAD R3, R3, UR8, R6 ;  /* 0x0000000803037c24 */ /* 0x000fe2000f8e0206 */
[----:B------:R-:W-:Y:S01]  /*107e0*/  @!UP0 ULDC UR10, c[0x0][0xb50] ;  /* 0x0002d400000a8ab9 */ /* 0x000fe20000000800 */
[----:B------:R-:W-:Y:S01]  /*107f0*/  @!UP0 ULDC UR11, c[0x0][0xb54] ;  /* 0x0002d500000b8ab9 */ /* 0x000fe20000000800 */
[----:B------:R-:W-:-:S04]  /*10800*/  IMAD.WIDE.U32 R4, R9, UR8, R4 ;  /* 0x0000000809047c25 */ /* 0x000fc8000f8e0004 */
[----:B------:R-:W-:Y:S01]  /*10810*/  IMAD.IADD R3, R5, 0x1, R3 ;  /* 0x0000000105037824 */ /* 0x000fe200078e0203 */
[----:B------:R-:W-:-:S04]  /*10820*/  LEA R8, P0, R4, UR10, 0x2 ;  /* 0x0000000a04087c11 */ /* 0x000fc8000f8010ff */
[----:B------:R-:W-:Y:S01]  /*10830*/  LEA.HI.X R9, R4, UR11, R3, 0x2, P0 ;  /* 0x0000000b04097c11 */ /* 0x000fe200080f1403 */
[----:B------:R-:W-:-:S05]  /*10840*/  IMAD.MOV.U32 R3, RZ, RZ, -0x800000 ;  /* 0xff800000ff037424 */ /* 0x000fca00078e00ff */
[----:B------:R0:W-:Y:S03]  /*10850*/  STG.E desc[UR24][R8.64], R3 ;  /* 0x0000000308007986 */ /* 0x0001e6000c101918 */
.L_x_209:
[----:B------:R-:W-:Y:S05]  /*10860*/  BSYNC B1 ;  /* 0x0000000000017941 */ /* 0x000fea0003800000 */
.L_x_208:
[----:B------:R-:W-:-:S13]  /*10870*/  R2UR UR8, R220 ;  /* 0x00000000dc0872ca */ /* 0x000fda00000e0000 */
[----:B------:R-:W-:-:S06]  /*10880*/  UISETP.GT.AND UP0, UPT, UR8, 0x1, UPT ;  /* 0x000000010800788c */ /* 0x000fcc000bf04270 */
[----:B------:R-:W-:-:S13]  /*10890*/  PLOP3.LUT P0, PT, PT, PT, UP0, 0x80, 0x0 ;  /* 0x000000000000781c */ /* 0x000fda0003f0f008 */
[----:B------:R-:W-:Y:S05]  /*108a0*/  @P0 BRA `(.L_x_204) ;  /* 0x0000000400dc0947 */ /* 0x000fea0003800000 */
[----:B0-----:R-:W2:Y:S01]  /*108b0*/  LDL.LU R3, [R1] ;  /* 0x0000000001037983 */ /* 0x001ea20000300800 */
[----:B------:R-:W0:Y:S01]  /*108c0*/  LDC R13, c[0x0][0xbe8] ;  /* 0x0002fa00ff0d7b82 */ /* 0x000e220000000800 */
[----:B------:R-:W-:Y:S01]  /*108d0*/  ULDC.64 UR12, c[0x0][0xaa0] ;  /* 0x0002a800000c7ab9 */ /* 0x000fe20000000a00 */
[----:B------:R-:W-:Y:S01]  /*108e0*/  SHF.R.S32.HI R10, RZ, 0x1f, R12 ;  /* 0x0000001fff0a7819 */ /* 0x000fe2000001140c */
[----:B------:R-:W-:Y:S01]  /*108f0*/  UIMAD UR10, UR19, UR12, URZ ;  /* 0x0000000c130a72a4 */ /* 0x000fe2000f8e023f */
[----:B------:R-:W-:Y:S01]  /*10900*/  R2UR UR15, R222 ;  /* 0x00000000de0f72ca */ /* 0x000fe200000e0000 */
[----:B------:R-:W-:Y:S01]  /*10910*/  UIMAD.WIDE.U32 UR8, UR4, UR12, URZ ;  /* 0x0000000c040872a5 */ /* 0x000fe2000f8e003f */
[----:B------:R-:W-:Y:S01]  /*10920*/  LEA.HI R10, R10, R12, RZ, 0x3 ;  /* 0x0000000c0a0a7211 */ /* 0x000fe200078f18ff */
[----:B------:R-:W-:Y:S01]  /*10930*/  UIMAD UR10, UR4, UR13, UR10 ;  /* 0x0000000d040a72a4 */ /* 0x000fe2000f8e020a */
[----:B------:R-:W-:Y:S01]  /*10940*/  BSSY B1, `(.L_x_210) ;  /* 0x0000040000017945 */ /* 0x000fe20003800000 */
[----:B------:R-:W-:-:S02]  /*10950*/  SHF.R.S32.HI R12, RZ, 0x1f, R22 ;  /* 0x0000001fff0c7819 */ /* 0x000fc40000011416 */
[----:B------:R-:W-:Y:S01]  /*10960*/  SHF.R.S32.HI R10, RZ, 0x3, R10 ;  /* 0x00000003ff0a7819 */ /* 0x000fe2000001140a */
[----:B------:R-:W-:Y:S01]  /*10970*/  UIADD3 UR9, UR9, UR10, URZ ;  /* 0x0000000a09097290 */ /* 0x000fe2000fffe03f */
[----:B------:R-:W-:Y:S02]  /*10980*/  SHF.R.S32.HI R14, RZ, 0x1f, R17 ;  /* 0x0000001fff0e7819 */ /* 0x000fe40000011411 */
[----:B------:R-:W-:Y:S02]  /*10990*/  ULDC.64 UR10, c[0x0][0xae8] ;  /* 0x0002ba00000a7ab9 */ /* 0x000fe40000000a00 */
[----:B------:R-:W-:-:S04]  /*109a0*/  UIMAD.WIDE.U32 UR8, UR15, UR10, UR8 ;  /* 0x0000000a0f0872a5 */ /* 0x000fc8000f8e0008 */
[----:B------:R-:W-:Y:S01]  /*109b0*/  UIMAD UR9, UR15, UR11, UR9 ;  /* 0x0000000b0f0972a4 */ /* 0x000fe2000f8e0209 */
[----:B0-----:R-:W-:Y:S02]  /*109c0*/  ISETP.NE.AND P0, PT, R13, 0x1, PT ;  /* 0x000000010d00780c */ /* 0x001fe40003f05270 */
[----:B------:R-:W-:Y:S02]  /*109d0*/  ULDC.64 UR10, c[0x0][0xaf0] ;  /* 0x0002bc00000a7ab9 */ /* 0x000fe40000000a00 */
[----:B------:R-:W-:Y:S02]  /*109e0*/  UIMAD UR4, UR20, UR10, URZ ;  /* 0x0000000a140472a4 */ /* 0x000fe4000f8e023f */
[----:B------:R-:W-:Y:S02]  /*109f0*/  UIMAD.WIDE.U32 UR8, UR7, UR10, UR8 ;  /* 0x0000000a070872a5 */ /* 0x000fe4000f8e0008 */
[----:B------:R-:W-:-:S03]  /*10a00*/  UIMAD UR4, UR7, UR11, UR4 ;  /* 0x0000000b070472a4 */ /* 0x000fc6000f8e0204 */
[----:B------:R-:W-:Y:S01]  /*10a10*/  ULDC.64 UR10, c[0x0][0xae0] ;  /* 0x0002b800000a7ab9 */ /* 0x000fe20000000a00 */
[----:B------:R-:W-:Y:S01]  /*10a20*/  UIADD3 UR4, UR9, UR4, URZ ;  /* 0x0000000409047290 */ /* 0x000fe2000fffe03f */
[----:B------:R-:W0:Y:S08]  /*10a30*/  @P0 LDC R5, c[0x0][0xbec] ;  /* 0x0002fb00ff050b82 */ /* 0x000e300000000800 */
[----:B------:R-:W1:Y:S01]  /*10a40*/  @P0 LDC R9, c[0x0][0xbf0] ;  /* 0x0002fc00ff090b82 */ /* 0x000e620000000800 */
[----:B--2---:R-:W-:Y:S01]  /*10a50*/  R2UR UR14, R3 ;  /* 0x00000000030e72ca */ /* 0x004fe200000e0000 */
[----:B------:R-:W-:-:S12]  /*10a60*/  IMAD R3, R23, 0x20, R10 ;  /* 0x0000002017037824 */ /* 0x000fd800078e020a */
[----:B------:R-:W-:-:S04]  /*10a70*/  IMAD.U32 R8, RZ, RZ, UR14 ;  /* 0x0000000eff087e24 */ /* 0x000fc8000f8e00ff */
[----:B------:R-:W-:-:S04]  /*10a80*/  IMAD R8, R8, 0x80, R3 ;  /* 0x0000008008087824 */ /* 0x000fc800078e0203 */
[----:B0-----:R-:W-:-:S04]  /*10a90*/  @P0 IMAD.HI.U32 R4, R8, R5, RZ ;  /* 0x0000000508040227 */ /* 0x001fc800078e00ff */
[----:B------:R-:W-:Y:S01]  /*10aa0*/  IMAD.MOV.U32 R3, RZ, RZ, R8 ;  /* 0x000000ffff037224 */ /* 0x000fe200078e0008 */
[----:B-1----:R-:W-:Y:S01]  /*10ab0*/  @P0 SHF.R.U32.HI R3, RZ, R9, R4 ;  /* 0x00000009ff030219 */ /* 0x002fe20000011604 */
[----:B------:R-:W-:Y:S02]  /*10ac0*/  IMAD.U32 R5, RZ, RZ, UR9 ;  /* 0x00000009ff057e24 */ /* 0x000fe4000f8e00ff */
[----:B------:R-:W-:Y:S01]  /*10ad0*/  IMAD.U32 R5, RZ, RZ, UR4 ;  /* 0x00000004ff057e24 */ /* 0x000fe2000f8e00ff */
[--C-:B------:R-:W-:Y:S01]  /*10ae0*/  SHF.R.S32.HI R4, RZ, 0x1f, R3.reuse ;  /* 0x0000001fff047819 */ /* 0x100fe20000011403 */
[----:B------:R-:W-:-:S04]  /*10af0*/  IMAD.MOV R9, RZ, RZ, -R3 ;  /* 0x000000ffff097224 */ /* 0x000fc800078e0a03 */
[----:B------:R-:W-:Y:S02]  /*10b00*/  IMAD R6, R4, UR10, RZ ;  /* 0x0000000a04067c24 */ /* 0x000fe4000f8e02ff */
[----:B------:R-:W-:Y:S01]  /*10b10*/  IMAD.U32 R4, RZ, RZ, UR8 ;  /* 0x00000008ff047e24 */ /* 0x000fe2000f8e00ff */
[----:B------:R-:W-:Y:S01]  /*10b20*/  ULDC.64 UR8, c[0x0][0xad8] ;  /* 0x0002b60000087ab9 */ /* 0x000fe20000000a00 */
[----:B------:R-:W-:Y:S02]  /*10b30*/  IMAD R9, R13, R9, R8 ;  /* 0x000000090d097224 */ /* 0x000fe400078e0208 */
[C---:B------:R-:W-:Y:S02]  /*10b40*/  IMAD R11, R3.reuse, UR11, R6 ;  /* 0x0000000b030b7c24 */ /* 0x040fe4000f8e0206 */
[----:B------:R-:W-:Y:S01]  /*10b50*/  IMAD.WIDE.U32 R4, R3, UR10, R4 ;  /* 0x0000000a03047c25 */ /* 0x000fe2000f8e0004 */
[----:B------:R-:W-:-:S03]  /*10b60*/  SHF.R.S32.HI R3, RZ, 0x1f, R9 ;  /* 0x0000001fff037819 */ /* 0x000fc60000011409 */
[----:B------:R-:W-:Y:S02]  /*10b70*/  IMAD.U32 R8, RZ, RZ, UR14 ;  /* 0x0000000eff087e24 */ /* 0x000fe4000f8e00ff */
[----:B------:R-:W-:Y:S02]  /*10b80*/  IMAD.IADD R5, R5, 0x1, R11 ;  /* 0x0000000105057824 */ /* 0x000fe400078e020b */
[----:B------:R-:W-:Y:S02]  /*10b90*/  IMAD R6, R3, UR8, RZ ;  /* 0x0000000803067c24 */ /* 0x000fe4000f8e02ff */
[----:B------:R-:W-:Y:S02]  /*10ba0*/  IMAD R8, R8, 0x80, R10 ;  /* 0x0000008008087824 */ /* 0x000fe400078e020a */
[----:B-----5:R-:W-:Y:S02]  /*10bb0*/  IMAD R13, R0, R13, RZ ;  /* 0x0000000d000d7224 */ /* 0x020fe400078e02ff */
[----:B------:R-:W-:-:S02]  /*10bc0*/  IMAD R3, R9, UR9, R6 ;  /* 0x0000000909037c24 */ /* 0x000fc4000f8e0206 */
[----:B------:R-:W-:Y:S01]  /*10bd0*/  IMAD.WIDE.U32 R4, R9, UR8, R4 ;  /* 0x0000000809047c25 */ /* 0x000fe2000f8e0004 */
[C---:B------:R-:W-:Y:S01]  /*10be0*/  ISETP.GE.AND P2, PT, R8.reuse, R13, PT ;  /* 0x0000000d0800720c */ /* 0x040fe20003f46270 */
[----:B------:R-:W-:Y:S02]  /*10bf0*/  ULDC.64 UR8, c[0x0][0xa80] ;  /* 0x0002a00000087ab9 */ /* 0x000fe40000000a00 */
[----:B------:R-:W-:Y:S01]  /*10c00*/  VIADD R0, R8, 0x20 ;  /* 0x0000002008007836 */ /* 0x000fe20000000000 */
[----:B------:R-:W-:Y:S01]  /*10c10*/  LEA R6, P3, R4, UR8, 0x1 ;  /* 0x0000000804067c11 */ /* 0x000fe2000f8608ff */
[----:B------:R-:W-:-:S03]  /*10c20*/  IMAD.IADD R3, R5, 0x1, R3 ;  /* 0x0000000105037824 */ /* 0x000fc600078e0203 */
[-C--:B------:R-:W-:Y:S01]  /*10c30*/  ISETP.GE.AND P1, PT, R0, R13.reuse, PT ;  /* 0x0000000d0000720c */ /* 0x080fe20003f26270 */
[----:B------:R-:W-:Y:S01]  /*10c40*/  VIADD R0, R8, 0x40 ;  /* 0x0000004008007836 */ /* 0x000fe20000000000 */
[----:B------:R-:W-:Y:S02]  /*10c50*/  LEA.HI.X R3, R4, UR9, R3, 0x1, P3 ;  /* 0x0000000904037c11 */ /* 0x000fe400098f0c03 */
[----:B------:R0:W1:Y:S02]  /*10c60*/  SHFL.IDX PT, R4, R6, RZ, 0x181f ;  /* 0x00181fff06047589 */ /* 0x00006400000e0000 */
[----:B------:R-:W-:Y:S02]  /*10c70*/  ISETP.GE.AND P0, PT, R0, R13, PT ;  /* 0x0000000d0000720c */ /* 0x000fe40003f06270 */
[----:B------:R0:W2:Y:S01]  /*10c80*/  SHFL.IDX PT, R0, R3, RZ, 0x181f ;  /* 0x00181fff03007589 */ /* 0x0000a200000e0000 */
[----:B------:R-:W-:Y:S10]  /*10c90*/  @P2 BRA `(.L_x_211) ;  /* 0x0000000000282947 */ /* 0x000ff40003800000 */
[----:B------:R-:W-:Y:S01]  /*10ca0*/  ULDC UR4, c[0x0][0xac8] ;  /* 0x0002b20000047ab9 */ /* 0x000fe20000000800 */
[----:B------:R-:W-:Y:S01]  /*10cb0*/  ULDC.64 UR8, c[0x0][0x208] ;  /* 0x0000820000087ab9 */ /* 0x000fe20000000a00 */
[----:B------:R-:W-:Y:S02]  /*10cc0*/  ISETP.GE.AND P4, PT, R17, UR4, PT ;  /* 0x0000000411007c0c */ /* 0x000fe4000bf86270 */
[----:B------:R-:W-:-:S11]  /*10cd0*/  ISETP.GE.AND P5, PT, R22, UR4, PT ;  /* 0x0000000416007c0c */ /* 0x000fd6000bfa6270 */
[CC--:B-1----:R-:W-:Y:S02]  /*10ce0*/  @!P4 LEA R10, P2, R17.reuse, R4.reuse, 0x1 ;  /* 0x00000004110ac211 */ /* 0x0c2fe400078408ff */
[C---:B------:R-:W-:Y:S02]  /*10cf0*/  @!P5 LEA R4, P3, R22.reuse, R4, 0x1 ;  /* 0x000000041604d211 */ /* 0x040fe400078608ff */
[-C--:B--2---:R-:W-:Y:S02]  /*10d00*/  @!P4 LEA.HI.X R11, R17, R0.reuse, R14, 0x1, P2 ;  /* 0x00000000110bc211 */ /* 0x084fe400010f0c0e */
[----:B------:R-:W-:-:S03]  /*10d10*/  @!P5 LEA.HI.X R5, R22, R0, R12, 0x1, P3 ;  /* 0x000000001605d211 */ /* 0x000fc600018f0c0c */
[----:B------:R3:W-:Y:S04]  /*10d20*/  @!P4 ST.E.128 desc[UR8][R10.64], RZ ;  /* 0x000000ff0a00c985 */ /* 0x0007e8000c101d08 */
[----:B------:R3:W-:Y:S02]  /*10d30*/  @!P5 ST.E.128 desc[UR8][R4.64], RZ ;  /* 0x000000ff0400d985 */ /* 0x0007e4000c101d08 */
.L_x_211:
[----:B------:R-:W-:Y:S05]  /*10d40*/  BSYNC B1 ;  /* 0x0000000000017941 */ /* 0x000fea0003800000 */
.L_x_210:
[----:B--2---:R2:W4:Y:S01]  /*10d50*/  SHFL.IDX PT, R0, R3, 0x1, 0x181f ;  /* 0x00381f0003007f89 */ /* 0x00452200000e0000 */
[----:B------:R-:W-:Y:S03]  /*10d60*/  BSSY B1, `(.L_x_212) ;  /* 0x000000d000017945 */ /* 0x000fe60003800000 */
[----:B-1-3--:R2:W1:Y:S01]  /*10d70*/  SHFL.IDX PT, R4, R6, 0x1, 0x181f ;  /* 0x00381f0006047f89 */ /* 0x00a46200000e0000 */
[----:B------:R-:W-:Y:S05]  /*10d80*/  @P1 BRA `(.L_x_213) ;  /* 0x0000000000281947 */ /* 0x000fea0003800000 */
[----:B------:R-:W-:Y:S01]  /*10d90*/  ULDC UR4, c[0x0][0xac8] ;  /* 0x0002b20000047ab9 */ /* 0x000fe20000000800 */
[----:B------:R-:W-:Y:S01]  /*10da0*/  ULDC.64 UR8, c[0x0][0x208] ;  /* 0x0000820000087ab9 */ /* 0x000fe20000000a00 */
[----:B------:R-:W-:Y:S02]  /*10db0*/  ISETP.GE.AND P3, PT, R17, UR4, PT ;  /* 0x0000000411007c0c */ /* 0x000fe4000bf66270 */
[----:B------:R-:W-:-:S11]  /*10dc0*/  ISETP.GE.AND P4, PT, R22, UR4, PT ;  /* 0x0000000416007c0c */ /* 0x000fd6000bf86270 */
[CC--:B-1----:R-:W-:Y:S02]  /*10dd0*/  @!P3 LEA R10, P1, R17.reuse, R4.reuse, 0x1 ;  /* 0x00000004110ab211 */ /* 0x0c2fe400078208ff */
[C---:B------:R-:W-:Y:S02]  /*10de0*/  @!P4 LEA R4, P2, R22.reuse, R4, 0x1 ;  /* 0x000000041604c211 */ /* 0x040fe400078408ff */
[-C--:B----4-:R-:W-:Y:S02]  /*10df0*/  @!P3 LEA.HI.X R11, R17, R0.reuse, R14, 0x1, P1 ;  /* 0x00000000110bb211 */ /* 0x090fe400008f0c0e */
[----:B------:R-:W-:-:S03]  /*10e00*/  @!P4 LEA.HI.X R5, R22, R0, R12, 0x1, P2 ;  /* 0x000000001605c211 */ /* 0x000fc600010f0c0c */
[----:B------:R3:W-:Y:S04]  /*10e10*/  @!P3 ST.E.128 desc[UR8][R10.64], RZ ;  /* 0x000000ff0a00b985 */ /* 0x0007e8000c101d08 */
[----:B------:R3:W-:Y:S02]  /*10e20*/  @!P4 ST.E.128 desc[UR8][R4.64], RZ ;  /* 0x000000ff0400c985 */ /* 0x0007e4000c101d08 */
.L_x_213:
[----:B------:R-:W-:Y:S05]  /*10e30*/  BSYNC B1 ;  /* 0x0000000000017941 */ /* 0x000fea0003800000 */
.L_x_212:
[----:B----4-:R4:W0:Y:S01]  /*10e40*/  SHFL.IDX PT, R0, R3, 0x2, 0x181f ;  /* 0x00581f0003007f89 */ /* 0x01082200000e0000 */
        /* <DEDUP_REMOVED lines=9> */
[-C--:B0-----:R-:W-:Y:S02]  /*10ee0*/  @!P2 LEA.HI.X R11, R17, R0.reuse, R14, 0x1, P0 ;  /* 0x00000000110ba211 */ /* 0x081fe400000f0c0e */
[----:B------:R-:W-:-:S03]  /*10ef0*/  @!P3 LEA.HI.X R5, R22, R0, R12, 0x1, P1 ;  /* 0x000000001605b211 */ /* 0x000fc600008f0c0c */
[----:B------:R3:W-:Y:S04]  /*10f00*/  @!P2 ST.E.128 desc[UR8][R10.64], RZ ;  /* 0x000000ff0a00a985 */ /* 0x0007e8000c101d08 */
[----:B------:R3:W-:Y:S02]  /*10f10*/  @!P3 ST.E.128 desc[UR8][R4.64], RZ ;  /* 0x000000ff0400b985 */ /* 0x0007e4000c101d08 */
.L_x_215:
[----:B------:R-:W-:Y:S05]  /*10f20*/  BSYNC B1 ;  /* 0x0000000000017941 */ /* 0x000fea0003800000 */
.L_x_214:
[----:B0-----:R-:W-:Y:S01]  /*10f30*/  VIADD R0, R8, 0x60 ;  /* 0x0000006008007836 */ /* 0x001fe20000000000 */
[----:B--2-4-:R-:W2:Y:S04]  /*10f40*/  SHFL.IDX PT, R3, R3, 0x3, 0x181f ;  /* 0x00781f0003037f89 */ /* 0x014ea800000e0000 */
[----:B------:R-:W-:Y:S01]  /*10f50*/  ISETP.GE.AND P0, PT, R0, R13, PT ;  /* 0x0000000d0000720c */ /* 0x000fe20003f06270 */
[----:B-1-3--:R1:W3:-:S12]  /*10f60*/  SHFL.IDX PT, R4, R6, 0x3, 0x181f ;  /* 0x00781f0006047f89 */ /* 0x00a2d800000e0000 */
[----:B-1----:R-:W-:Y:S05]  /*10f70*/  @P0 BRA `(.L_x_204) ;  /* 0x0000000000280947 */ /* 0x002fea0003800000 */
[----:B------:R-:W-:Y:S01]  /*10f80*/  ULDC UR4, c[0x0][0xac8] ;  /* 0x0002b20000047ab9 */ /* 0x000fe20000000800 */
[----:B------:R-:W-:Y:S01]  /*10f90*/  ULDC.64 UR8, c[0x0][0x208] ;  /* 0x0000820000087ab9 */ /* 0x000fe20000000a00 */
[----:B------:R-:W-:Y:S02]  /*10fa0*/  ISETP.GE.AND P2, PT, R17, UR4, PT ;  /* 0x0000000411007c0c */ /* 0x000fe4000bf46270 */
[----:B------:R-:W-:-:S11]  /*10fb0*/  ISETP.GE.AND P3, PT, R22, UR4, PT ;  /* 0x0000000416007c0c */ /* 0x000fd6000bf66270 */
[CC--:B---3--:R-:W-:Y:S02]  /*10fc0*/  @!P2 LEA R8, P0, R17.reuse, R4.reuse, 0x1 ;  /* 0x000000041108a211 */ /* 0x0c8fe400078008ff */
[C---:B------:R-:W-:Y:S02]  /*10fd0*/  @!P3 LEA R4, P1, R22.reuse, R4, 0x1 ;  /* 0x000000041604b211 */ /* 0x040fe400078208ff */
[-C--:B--2---:R-:W-:Y:S02]  /*10fe0*/  @!P2 LEA.HI.X R9, R17, R3.reuse, R14, 0x1, P0 ;  /* 0x000000031109a211 */ /* 0x084fe400000f0c0e */
[----:B------:R-:W-:-:S03]  /*10ff0*/  @!P3 LEA.HI.X R5, R22, R3, R12, 0x1, P1 ;  /* 0x000000031605b211 */ /* 0x000fc600008f0c0c */
[----:B------:R1:W-:Y:S04]  /*11000*/  @!P2 ST.E.128 desc[UR8][R8.64], RZ ;  /* 0x000000ff0800a985 */ /* 0x0003e8000c101d08 */
[----:B------:R1:W-:Y:S02]  /*11010*/  @!P3 ST.E.128 desc[UR8][R4.64], RZ ;  /* 0x000000ff0400b985 */ /* 0x0003e4000c101d08 */
.L_x_204:
[----:B------:R-:W-:Y:S05]  /*11020*/  BSYNC B0 ;  /* 0x0000000000007941 */ /* 0x000fea0003800000 */
.L_x_194:
[----:B------:R-:W-:Y:S02]  /*11030*/  ULDC UR4, c[0x0][0xc3c] ;  /* 0x00030f0000047ab9 */ /* 0x000fe40000000800 */
[----:B------:R-:W-:-:S13]  /*11040*/  ISETP.GE.AND P0, PT, R7, UR4, PT ;  /* 0x0000000407007c0c */ /* 0x000fda000bf06270 */
[----:B------:R-:W-:Y:S05]  /*11050*/  @!P0 BRA `(.L_x_216) ;  /* 0xffffff00000c8947 */ /* 0x000fea000383ffff */
[----:B------:R-:W-:Y:S05]  /*11060*/  EXIT ;  /* 0x000000000000794d */ /* 0x000fea0003800000 */
.L_x_168:
[----:B------:R-:W-:-:S08]  /*11070*/  NOP ;  /* 0x0000000000007918 */ /* 0x000fd00000000000 */
[----:B0-----:R-:W0:-:S00]  /*11080*/  USETMAXREG.DEALLOC.CTAPOOL 0x18 ;  /* 0x00000018000079c8 */ /* 0x001e0000080e0500 */
[----:B0-----:R-:W-:Y:S01]  /*11090*/  LOP3.LUT R0, R0, 0x3, RZ, 0xc0, !PT ;  /* 0x0000000300007812 */ /* 0x001fe200078ec0ff */
[----:B------:R-:W-:-:S05]  /*110a0*/  IMAD.MOV.U32 R6, RZ, RZ, RZ ;  /* 0x000000ffff067224 */ /* 0x000fca00078e00ff */
[----:B------:R-:W0:Y:S02]  /*110b0*/  SHFL.IDX PT, R0, R0, RZ, 0x1f ;  /* 0x00001fff00007589 */ /* 0x000e2400000e0000 */
[----:B0-----:R-:W-:-:S04]  /*110c0*/  ISETP.NE.AND P0, PT, R0, RZ, PT ;  /* 0x000000ff0000720c */ /* 0x001fc80003f05270 */
[----:B------:R-:W-:-:S05]  /*110d0*/  P2R R0, PR, RZ, 0x1 ;  /* 0x00000001ff007803 */ /* 0x000fca0000000000 */
[----:B------:R0:W-:Y:S04]  /*110e0*/  STL [R1+0x64], R0 ;  /* 0x0000640001007387 */ /* 0x0001e80000100800 */
[----:B------:R-:W-:Y:S05]  /*110f0*/  @!P0 BRA `(.L_x_217) ;  /* 0x0000000000248947 */ /* 0x000fea0003800000 */
[----:B------:R-:W1:Y:S08]  /*11100*/  S2UR UR5, SR_CgaCtaId ;  /* 0x00000000000579c3 */ /* 0x000e700000008800 */
[----:B------:R-:W-:Y:S06]  /*11110*/  BAR.SYNC.DEFER_BLOCKING 0x5, 0x180 ;  /* 0x0146000000007b1d */ /* 0x000fec0000010000 */
[----:B------:R-:W-:-:S02]  /*11120*/  UMOV UR4, 0x400 ;  /* 0x0000040000047882 */ /* 0x000fc40000000000 */
[----:B-1----:R-:W-:-:S09]  /*11130*/  ULEA UR4, UR5, UR4, 0x18 ;  /* 0x0000000405047291 */ /* 0x002fd2000f8ec03f */
[----:B------:R-:W1:Y:S04]  /*11140*/  LDS.128 R4, [UR4+0x348d0] ;  /* 0x0348d004ff047984 */ /* 0x000e680008000c00 */
[----:B-1----:R2:W-:Y:S04]  /*11150*/  STL.64 [R1], R4 ;  /* 0x0000000401007387 */ /* 0x0025e80000100a00 */
[----:B------:R2:W-:Y:S01]  /*11160*/  STL.64 [R1+0x8], R6 ;  /* 0x0000080601007387 */ /* 0x0005e20000100a00 */
[----:B------:R-:W-:Y:S06]  /*11170*/  BAR.ARV 0x4, 0x180 ;  /* 0x0106000000007b1d */ /* 0x000fec0000002000 */
[----:B------:R-:W-:Y:S05]  /*11180*/  BRA `(.L_x_218) ;  /* 0x0000000800b07947 */ /* 0x000fea0003800000 */
.L_x_217:
[----:B0-----:R-:W0:Y:S01]  /*11190*/  S2R R0, SR_TID.X ;  /* 0x0000000000007919 */ /* 0x001e220000002100 */
[----:B------:R-:W-:Y:S01]  /*111a0*/  ULDC UR4, c[0x0][0xc3c] ;  /* 0x00030f0000047ab9 */ /* 0x000fe20000000800 */
[----:B------:R-:W-:Y:S01]  /*111b0*/  ULDC.64 UR6, c[0x0][0x208] ;  /* 0x0000820000067ab9 */ /* 0x000fe20000000a00 */
[----:B------:R-:W-:Y:S01]  /*111c0*/  IMAD.MOV.U32 R9, RZ, RZ, RZ ;  /* 0x000000ffff097224 */ /* 0x000fe200078e00ff */
[----:B------:R-:W-:Y:S01]  /*111d0*/  ULDC UR5, c[0x0][0xc38] ;  /* 0x00030e0000057ab9 */ /* 0x000fe20000000800 */
[----:B0-----:R-:W-:-:S04]  /*111e0*/  LOP3.LUT R0, R0, 0x1f, RZ, 0xc0, !PT ;  /* 0x0000001f00007812 */ /* 0x001fc800078ec0ff */
[----:B------:R-:W-:-:S04]  /*111f0*/  ISETP.NE.AND P0, PT, R0, 0x1f, PT ;  /* 0x0000001f0000780c */ /* 0x000fc80003f05270 */
[----:B------:R-:W-:-:S13]  /*11200*/  ISETP.GE.OR P1, PT, R0, UR4, !P0 ;  /* 0x0000000400007c0c */ /* 0x000fda000c726670 */
[----:B------:R-:W0:Y:S08]  /*11210*/  @!P1 LDC.64 R2, c[0x0][0xc80] ;  /* 0x00032000ff029b82 */ /* 0x000e300000000a00 */
[----:B------:R-:W1:Y:S01]  /*11220*/  @!P1 LDC.64 R4, c[0x0][0xc78] ;  /* 0x00031e00ff049b82 */ /* 0x000e620000000a00 */
[----:B0-----:R-:W-:-:S05]  /*11230*/  @!P1 IMAD.WIDE.U32 R2, R0, 0x4, R2 ;  /* 0x0000000400029825 */ /* 0x001fca00078e0002 */
[----:B------:R1:W2:Y:S02]  /*11240*/  @!P1 LDG.E R6, desc[UR6][R2.64] ;  /* 0x0000000602069981 */ /* 0x0002a4000c1e1900 */
[----:B-1----:R-:W-:-:S05]  /*11250*/  @!P1 IMAD.WIDE.U32 R2, R0, 0x4, R4 ;  /* 0x0000000400029825 */ /* 0x002fca00078e0004 */
[----:B------:R-:W2:Y:S01]  /*11260*/  @!P1 LDG.E R9, desc[UR6][R2.64] ;  /* 0x0000000602099981 */ /* 0x000ea2000c1e1900 */
[C---:B------:R-:W-:Y:S01]  /*11270*/  ISETP.NE.AND P1, PT, R0.reuse, RZ, PT ;  /* 0x000000ff0000720c */ /* 0x040fe20003f25270 */
[----:B------:R-:W0:Y:S01]  /*11280*/  S2UR UR6, SR_CTAID.X ;  /* 0x00000000000679c3 */ /* 0x000e220000002500 */
[C---:B------:R-:W-:Y:S01]  /*11290*/  ISETP.GE.U32.AND P2, PT, R0.reuse, 0x2, PT ;  /* 0x000000020000780c */ /* 0x040fe20003f46070 */
[----:B------:R-:W-:Y:S01]  /*112a0*/  UMOV UR4, URZ ;  /* 0x0000003f00047c82 */ /* 0x000fe20008000000 */
[C---:B------:R-:W-:Y:S02]  /*112b0*/  ISETP.GE.U32.AND P3, PT, R0.reuse, 0x4, PT ;  /* 0x000000040000780c */ /* 0x040fe40003f66070 */
[C---:B------:R-:W-:Y:S02]  /*112c0*/  ISETP.GE.U32.AND P4, PT, R0.reuse, 0x8, PT ;  /* 0x000000080000780c */ /* 0x040fe40003f86070 */
[----:B------:R-:W-:Y:S01]  /*112d0*/  ISETP.GE.U32.AND P5, PT, R0, 0x10, PT ;  /* 0x000000100000780c */ /* 0x000fe20003fa6070 */
[----:B--2---:R-:W-:-:S05]  /*112e0*/  IMAD R4, R6, R9, RZ ;  /* 0x0000000906047224 */ /* 0x004fca00078e02ff */
[----:B------:R-:W1:Y:S02]  /*112f0*/  SHFL.UP PT, R5, R4, 0x1, RZ ;  /* 0x0420000004057989 */ /* 0x000e6400000e00ff */
[----:B-1----:R-:W-:-:S05]  /*11300*/  SEL R5, R5, RZ, P1 ;  /* 0x000000ff05057207 */ /* 0x002fca0000800000 */
[----:B------:R-:W-:-:S05]  /*11310*/  IMAD.IADD R5, R4, 0x1, R5 ;  /* 0x0000000104057824 */ /* 0x000fca00078e0205 */
        /* <DEDUP_REMOVED lines=12> */
[----:B------:R-:W1:Y:S02]  /*113e0*/  SHFL.IDX PT, R4, R2, 0x1f, 0x1f ;  /* 0x03e01f0002047f89 */ /* 0x000e6400000e0000 */
[----:B-1----:R-:W-:-:S04]  /*113f0*/  IMAD R7, R4, UR5, RZ ;  /* 0x0000000504077c24 */ /* 0x002fc8000f8e02ff */
[----:B------:R-:W-:Y:S01]  /*11400*/  IMAD.MOV.U32 R4, RZ, RZ, R7 ;  /* 0x000000ffff047224 */ /* 0x000fe200078e0007 */
[----:B0-----:R-:W-:-:S13]  /*11410*/  ISETP.GT.AND P6, PT, R7, UR6, PT ;  /* 0x0000000607007c0c */ /* 0x001fda000bfc4270 */
[----:B------:R-:W-:Y:S05]  /*11420*/  @P6 BRA `(.L_x_219) ;  /* 0x0000000000a86947 */ /* 0x000fea0003800000 */
[----:B------:R-:W-:Y:S01]  /*11430*/  IMAD.MOV.U32 R7, RZ, RZ, R4 ;  /* 0x000000ffff077224 */ /* 0x000fe200078e0004 */
[----:B------:R-:W-:Y:S01]  /*11440*/  UMOV UR4, URZ ;  /* 0x0000003f00047c82 */ /* 0x000fe20008000000 */
[----:B------:R-:W-:-:S05]  /*11450*/  ULDC UR5, c[0x0][0xc38] ;  /* 0x00030e0000057ab9 */ /* 0x000fca0000000800 */
.L_x_221:
[----:B------:R-:W0:Y:S01]  /*11460*/  LDC R2, c[0x0][0xc3c] ;  /* 0x00030f00ff027b82 */ /* 0x000e220000000800 */
[----:B------:R-:W-:Y:S01]  /*11470*/  ULDC UR7, c[0x0][0xc3c] ;  /* 0x00030f0000077ab9 */ /* 0x000fe20000000800 */
[----:B------:R-:W-:Y:S01]  /*11480*/  UIADD3 UR4, UR4, 0x1f, URZ ;  /* 0x0000001f04047890 */ /* 0x000fe2000fffe03f */
[----:B------:R-:W-:-:S05]  /*11490*/  IMAD.U32 R3, RZ, RZ, UR7 ;  /* 0x00000007ff037e24 */ /* 0x000fca000f8e00ff */
[----:B------:R1:W-:Y:S01]  /*114a0*/  STL [R1+0xc], R3 ;  /* 0x00000c0301007387 */ /* 0x0003e20000100800 */
[----:B0-----:R-:W-:-:S13]  /*114b0*/  ISETP.LE.AND P6, PT, R2, UR4, PT ;  /* 0x0000000402007c0c */ /* 0x001fda000bfc3270 */
[----:B-1----:R-:W-:Y:S05]  /*114c0*/  @P6 BRA `(.L_x_220) ;  /* 0x0000000400a86947 */ /* 0x002fea0003800000 */
[----:B------:R-:W-:Y:S01]  /*114d0*/  VIADD R9, R0, UR4 ;  /* 0x0000000400097c36 */ /* 0x000fe20008000000 */
[----:B------:R-:W-:Y:S01]  /*114e0*/  ULDC.64 UR8, c[0x0][0x208] ;  /* 0x0000820000087ab9 */ /* 0x000fe20000000a00 */
[----:B------:R-:W-:-:S03]  /*114f0*/  IMAD.MOV.U32 R6, RZ, RZ, RZ ;  /* 0x000000ffff067224 */ /* 0x000fc600078e00ff */
[----:B------:R-:W-:-:S13]  /*11500*/  ISETP.GE.OR P6, PT, R9, R2, !P0 ;  /* 0x000000020900720c */ /* 0x000fda00047c6670 */
[----:B------:R-:W0:Y:S08]  /*11510*/  @!P6 LDC.64 R2, c[0x0][0xc80] ;  /* 0x00032000ff02eb82 */ /* 0x000e300000000a00 */
[----:B------:R-:W1:Y:S01]  /*11520*/  @!P6 LDC.64 R4, c[0x0][0xc78] ;  /* 0x00031e00ff04eb82 */ /* 0x000e620000000a00 */
[----:B0-----:R-:W-:-:S05]  /*11530*/  @!P6 IMAD.WIDE R2, R9, 0x4, R2 ;  /* 0x000000040902e825 */ /* 0x001fca00078e0202 */
[----:B------:R1:W2:Y:S02]  /*11540*/  @!P6 LDG.E R6, desc[UR8][R2.64] ;  /* 0x000000080206e981 */ /* 0x0002a4000c1e1900 */
[----:B-1----:R-:W-:-:S04]  /*11550*/  @!P6 IMAD.WIDE R2, R9, 0x4, R4 ;  /* 0x000000040902e825 */ /* 0x002fc800078e0204 */
[----:B------:R-:W-:-:S06]  /*11560*/  IMAD.MOV.U32 R9, RZ, RZ, RZ ;  /* 0x000000ffff097224 */ /* 0x000fcc00078e00ff */
[----:B------:R-:W2:Y:S02]  /*11570*/  @!P6 LDG.E R9, desc[UR8][R2.64] ;  /* 0x000000080209e981 */ /* 0x000ea4000c1e1900 */
[----:B--2---:R-:W-:-:S05]  /*11580*/  IMAD R11, R6, R9, RZ ;  /* 0x00000009060b7224 */ /* 0x004fca00078e02ff */
[----:B------:R-:W0:Y:S02]  /*11590*/  SHFL.UP PT, R4, R11, 0x1, RZ ;  /* 0x042000000b047989 */ /* 0x000e2400000e00ff */
[----:B0-----:R-:W-:-:S05]  /*115a0*/  SEL R4, R4, RZ, P1 ;  /* 0x000000ff04047207 */ /* 0x001fca0000800000 */
[----:B------:R-:W-:-:S05]  /*115b0*/  IMAD.IADD R4, R11, 0x1, R4 ;  /* 0x000000010b047824 */ /* 0x000fca00078e0204 */
        /* <DEDUP_REMOVED lines=12> */
[----:B------:R-:W0:Y:S02]  /*11680*/  SHFL.IDX PT, R4, R2, 0x1f, 0x1f ;  /* 0x03e01f0002047f89 */ /* 0x000e2400000e0000 */
[----:B0-----:R-:W-:-:S04]  /*11690*/  IMAD R4, R4, UR5, RZ ;  /* 0x0000000504047c24 */ /* 0x001fc8000f8e02ff */
[----:B------:R-:W-:-:S05]  /*116a0*/  IMAD.IADD R7, R4, 0x1, R7 ;  /* 0x0000000104077824 */ /* 0x000fca00078e0207 */
[----:B------:R-:W-:-:S13]  /*116b0*/  ISETP.GT.AND P6, PT, R7, UR6, PT ;  /* 0x0000000607007c0c */ /* 0x000fda000bfc4270 */
[----:B------:R-:W-:Y:S05]  /*116c0*/  @!P6 BRA `(.L_x_221) ;  /* 0xfffffffc0064e947 */ /* 0x000fea000383ffff */
.L_x_219:
[----:B------:R-:W-:Y:S02]  /*116d0*/  IMAD.IADD R11, R7, 0x1, -R4 ;  /* 0x00000001070b7824 */ /* 0x000fe400078e0a04 */
[----:B------:R-:W-:Y:S02]  /*116e0*/  IMAD.MOV.U32 R12, RZ, RZ, RZ ;  /* 0x000000ffff0c7224 */ /* 0x000fe400078e00ff */
[----:B------:R-:W-:-:S05]  /*116f0*/  IMAD R3, R2, UR5, R11 ;  /* 0x0000000502037c24 */ /* 0x000fca000f8e020b */
[----:B------:R-:W-:-:S13]  /*11700*/  ISETP.GT.AND P0, PT, R3, UR6, PT ;  /* 0x0000000603007c0c */ /* 0x000fda000bf04270 */
[----:B------:R-:W-:-:S04]  /*11710*/  VOTE.ANY R10, PT, !P0 ;  /* 0x00000000000a7806 */ /* 0x000fc800040e0100 */
[----:B------:R-:W0:Y:S01]  /*11720*/  POPC R5, R10 ;  /* 0x0000000a00057309 */ /* 0x000e220000000000 */
[----:B------:R-:W-:Y:S01]  /*11730*/  ISETP.NE.AND P0, PT, R10, RZ, PT ;  /* 0x000000ff0a00720c */ /* 0x000fe20003f05270 */
[----:B0-----:R-:W0:Y:S04]  /*11740*/  SHFL.IDX PT, R6, R6, R5, 0x1f ;  /* 0x00001f0506067589 */ /* 0x001e2800000e0000 */
[----:B------:R-:W1:Y:S01]  /*11750*/  SHFL.IDX PT, R8, R9, R5, 0x1f ;  /* 0x00001f0509087589 */ /* 0x000e6200000e0000 */
[----:B0-----:R-:W-:-:S04]  /*11760*/  IABS R4, R6 ;  /* 0x0000000600047213 */ /* 0x001fc80000000000 */
[----:B------:R-:W0:Y:S01]  /*11770*/  I2F.RP R13, R4 ;  /* 0x00000004000d7306 */ /* 0x000e220000209400 */
[----:B-1----:R-:W-:-:S07]  /*11780*/  IABS R7, R8 ;  /* 0x0000000800077213 */ /* 0x002fce0000000000 */
[----:B------:R-:W-:Y:S08]  /*11790*/  I2F.RP R10, R7 ;  /* 0x00000007000a7306 */ /* 0x000ff00000209400 */
[----:B0-----:R-:W0:Y:S02]  /*117a0*/  MUFU.RCP R13, R13 ;  /* 0x0000000d000d7308 */ /* 0x001e240000001000 */
[----:B0-----:R-:W-:-:S06]  /*117b0*/  VIADD R3, R13, 0xffffffe ;  /* 0x0ffffffe0d037836 */ /* 0x001fcc0000000000 */
[----:B------:R-:W0:Y:S02]  /*117c0*/  F2I.FTZ.U32.TRUNC.NTZ R3, R3 ;  /* 0x0000000300037305 */ /* 0x000e24000021f000 */
[----:B0-----:R-:W-:Y:S01]  /*117d0*/  IMAD.MOV R15, RZ, RZ, -R3 ;  /* 0x000000ffff0f7224 */ /* 0x001fe200078e0a03 */
[----:B------:R-:W-:Y:S06]  /*117e0*/  @!P0 BRA `(.L_x_222) ;  /* 0x0000000000088947 */ /* 0x000fec0003800000 */
[----:B------:R-:W-:-:S05]  /*117f0*/  VIADD R9, R5, 0xffffffff ;  /* 0xffffffff05097836 */ /* 0x000fca0000000000 */
[----:B------:R0:W1:Y:S02]  /*11800*/  SHFL.IDX PT, R12, R2, R9, 0x1f ;  /* 0x00001f09020c7589 */ /* 0x00006400000e0000 */
.L_x_222:
[----:B-1----:R-:W-:Y:S01]  /*11810*/  IMAD R11, R12, UR5, R11 ;  /* 0x000000050c0b7c24 */ /* 0x002fe2000f8e020b */
[----:B------:R-:W1:Y:S01]  /*11820*/  MUFU.RCP R10, R10 ;  /* 0x0000000a000a7308 */ /* 0x000e620000001000 */
[----:B0-----:R-:W-:Y:S02]  /*11830*/  IMAD R9, R15, R4, RZ ;  /* 0x000000040f097224 */ /* 0x001fe400078e02ff */
[----:B------:R-:W-:Y:S01]  /*11840*/  IMAD.MOV.U32 R2, RZ, RZ, RZ ;  /* 0x000000ffff027224 */ /* 0x000fe200078e00ff */
[----:B------:R0:W-:Y:S03]  /*11850*/  STL [R1], R11 ;  /* 0x0000000b01007387 */ /* 0x0001e60000100800 */
[----:B------:R-:W-:Y:S01]  /*11860*/  IMAD.HI.U32 R2, R3, R9, R2 ;  /* 0x0000000903027227 */ /* 0x000fe200078e0002 */
[----:B------:R-:W-:Y:S02]  /*11870*/  IADD3 R9, -R11, UR6, RZ ;  /* 0x000000060b097c10 */ /* 0x000fe4000fffe1ff */
[----:B------:R-:W-:-:S02]  /*11880*/  IABS R3, R6 ;  /* 0x0000000600037213 */ /* 0x000fc40000000000 */
[----:B------:R-:W-:-:S03]  /*11890*/  IABS R13, R9 ;  /* 0x00000009000d7213 */ /* 0x000fc60000000000 */
[----:B------:R-:W-:Y:S02]  /*118a0*/  IMAD.MOV R12, RZ, RZ, -R3 ;  /* 0x000000ffff0c7224 */ /* 0x000fe400078e0a03 */
[----:B0-----:R-:W-:Y:S01]  /*118b0*/  IMAD.HI.U32 R11, R2, R13, RZ ;  /* 0x0000000d020b7227 */ /* 0x001fe200078e00ff */
[----:B-1----:R-:W-:-:S03]  /*118c0*/  IADD3 R3, R10, 0xffffffe, RZ ;  /* 0x0ffffffe0a037810 */ /* 0x002fc60007ffe0ff */
[----:B------:R-:W-:-:S03]  /*118d0*/  IMAD R13, R11, R12, R13 ;  /* 0x0000000c0b0d7224 */ /* 0x000fc600078e020d */
[----:B------:R-:W0:Y:S02]  /*118e0*/  F2I.FTZ.U32.TRUNC.NTZ R3, R3 ;  /* 0x0000000300037305 */ /* 0x000e24000021f000 */
[----:B------:R-:W-:-:S13]  /*118f0*/  ISETP.GT.U32.AND P1, PT, R4, R13, PT ;  /* 0x0000000d0400720c */ /* 0x000fda0003f24070 */
[----:B------:R-:W-:Y:S02]  /*11900*/  @!P1 IMAD.IADD R13, R13, 0x1, -R4 ;  /* 0x000000010d0d9824 */ /* 0x000fe400078e0a04 */
[----:B0-----:R-:W-:Y:S02]  /*11910*/  IMAD.MOV R2, RZ, RZ, -R3 ;  /* 0x000000ffff027224 */ /* 0x001fe400078e0a03 */
[----:B------:R-:W-:Y:S01]  /*11920*/  @!P1 VIADD R11, R11, 0x1 ;  /* 0x000000010b0b9836 */ /* 0x000fe20000000000 */
[----:B------:R-:W-:Y:S01]  /*11930*/  ISETP.GE.U32.AND P0, PT, R13, R4, PT ;  /* 0x000000040d00720c */ /* 0x000fe20003f06070 */
[----:B------:R-:W-:Y:S01]  /*11940*/  IMAD R13, R2, R7, RZ ;  /* 0x00000007020d7224 */ /* 0x000fe200078e02ff */
[----:B------:R-:W-:Y:S01]  /*11950*/  ISETP.NE.AND P1, PT, R6, RZ, PT ;  /* 0x000000ff0600720c */ /* 0x000fe20003f25270 */
[----:B------:R-:W-:-:S04]  /*11960*/  IMAD.MOV.U32 R2, RZ, RZ, RZ ;  /* 0x000000ffff027224 */ /* 0x000fc800078e00ff */
[----:B------:R-:W-:Y:S01]  /*11970*/  IMAD.HI.U32 R4, R3, R13, R2 ;  /* 0x0000000d03047227 */ /* 0x000fe200078e0002 */
[----:B------:R-:W-:-:S04]  /*11980*/  LOP3.LUT R2, R9, R6, RZ, 0x3c, !PT ;  /* 0x0000000609027212 */ /* 0x000fc800078e3cff */
[----:B------:R-:W-:Y:S01]  /*11990*/  ISETP.GE.AND P2, PT, R2, RZ, PT ;  /* 0x000000ff0200720c */ /* 0x000fe20003f46270 */
[----:B------:R-:W-:Y:S01]  /*119a0*/  @P0 VIADD R11, R11, 0x1 ;  /* 0x000000010b0b0836 */ /* 0x000fe20000000000 */
[----:B------:R-:W-:-:S05]  /*119b0*/  IABS R2, R8 ;  /* 0x0000000800027213 */ /* 0x000fca0000000000 */
[----:B------:R-:W-:-:S06]  /*119c0*/  IMAD.MOV R2, RZ, RZ, -R2 ;  /* 0x000000ffff027224 */ /* 0x000fcc00078e0a02 */
[----:B------:R-:W-:Y:S01]  /*119d0*/  @!P2 IMAD.MOV R11, RZ, RZ, -R11 ;  /* 0x000000ffff0ba224 */ /* 0x000fe200078e0a0b */
[----:B------:R-:W-:-:S04]  /*119e0*/  @!P1 LOP3.LUT R11, RZ, R6, RZ, 0x33, !PT ;  /* 0x00000006ff0b9212 */ /* 0x000fc800078e33ff */
[-C--:B------:R-:W-:Y:S01]  /*119f0*/  IABS R3, R11.reuse ;  /* 0x0000000b00037213 */ /* 0x080fe20000000000 */
[----:B------:R-:W-:-:S04]  /*11a00*/  IMAD R6, R6, R11, RZ ;  /* 0x0000000b06067224 */ /* 0x000fc800078e02ff */
[----:B------:R-:W-:-:S04]  /*11a10*/  IMAD.HI.U32 R4, R4, R3, RZ ;  /* 0x0000000304047227 */ /* 0x000fc800078e00ff */
[----:B------:R-:W-:Y:S02]  /*11a20*/  IMAD R2, R4, R2, R3 ;  /* 0x0000000204027224 */ /* 0x000fe400078e0203 */
[----:B------:R-:W-:-:S03]  /*11a30*/  IMAD.IADD R6, R9, 0x1, -R6 ;  /* 0x0000000109067824 */ /* 0x000fc600078e0a06 */
[----:B------:R-:W-:Y:S02]  /*11a40*/  ISETP.GT.U32.AND P1, PT, R7, R2, PT ;  /* 0x000000020700720c */ /* 0x000fe40003f24070 */
[----:B------:R1:W-:Y:S11]  /*11a50*/  STL [R1+0x4], R6 ;  /* 0x0000040601007387 */ /* 0x0003f60000100800 */
[----:B------:R-:W-:-:S02]  /*11a60*/  @!P1 IMAD.IADD R2, R2, 0x1, -R7 ;  /* 0x0000000102029824 */ /* 0x000fc400078e0a07 */
[----:B------:R-:W-:Y:S01]  /*11a70*/  @!P1 VIADD R4, R4, 0x1 ;  /* 0x0000000104049836 */ /* 0x000fe20000000000 */
[----:B------:R-:W-:Y:S02]  /*11a80*/  ISETP.NE.AND P1, PT, R8, RZ, PT ;  /* 0x000000ff0800720c */ /* 0x000fe40003f25270 */
[----:B------:R-:W-:Y:S02]  /*11a90*/  ISETP.GE.U32.AND P0, PT, R2, R7, PT ;  /* 0x000000070200720c */ /* 0x000fe40003f06070 */
[----:B------:R-:W-:-:S04]  /*11aa0*/  LOP3.LUT R2, R11, R8, RZ, 0x3c, !PT ;  /* 0x000000080b027212 */ /* 0x000fc800078e3cff */
[----:B------:R-:W-:-:S07]  /*11ab0*/  ISETP.GE.AND P2, PT, R2, RZ, PT ;  /* 0x000000ff0200720c */ /* 0x000fce0003f46270 */
[----:B------:R-:W-:-:S06]  /*11ac0*/  @P0 VIADD R4, R4, 0x1 ;  /* 0x0000000104040836 */ /* 0x000fcc0000000000 */
[----:B------:R-:W-:Y:S01]  /*11ad0*/  @!P2 IMAD.MOV R4, RZ, RZ, -R4 ;  /* 0x000000ffff04a224 */ /* 0x000fe200078e0a04 */
[----:B------:R-:W-:-:S05]  /*11ae0*/  @!P1 LOP3.LUT R4, RZ, R8, RZ, 0x33, !PT ;  /* 0x00000008ff049212 */ /* 0x000fca00078e33ff */
[--C-:B------:R-:W-:Y:S02]  /*11af0*/  IMAD.MOV R2, RZ, RZ, -R4.reuse ;  /* 0x000000ffff027224 */ /* 0x100fe400078e0a04 */
[C---:B------:R-:W-:Y:S02]  /*11b00*/  IMAD R4, R8.reuse, 0x1000000, R4 ;  /* 0x0100000008047824 */ /* 0x040fe400078e0204 */
[----:B------:R-:W-:Y:S02]  /*11b10*/  IMAD R11, R8, R2, R11 ;  /* 0x00000002080b7224 */ /* 0x000fe400078e020b */
[----:B------:R-:W-:Y:S02]  /*11b20*/  VIADD R2, R5, UR4 ;  /* 0x0000000405027c36 */ /* 0x000fe40008000000 */
[----:B------:R-:W-:-:S03]  /*11b30*/  IMAD R3, R11, 0x10000, R4 ;  /* 0x000100000b037824 */ /* 0x000fc600078e0204 */
[----:B------:R1:W-:Y:S04]  /*11b40*/  STL [R1+0xc], R2 ;  /* 0x00000c0201007387 */ /* 0x0003e80000100800 */
[----:B------:R1:W-:Y:S01]  /*11b50*/  STL [R1+0x8], R3 ;  /* 0x0000080301007387 */ /* 0x0003e20000100800 */
[----:B------:R-:W-:Y:S05]  /*11b60*/  BRA `(.L_x_223) ;  /* 0x0000000000107947 */ /* 0x000fea0003800000 */
.L_x_220:
[----:B------:R-:W-:Y:S01]  /*11b70*/  IMAD.U32 R2, RZ, RZ, UR6 ;  /* 0x00000006ff027e24 */ /* 0x000fe2000f8e00ff */
[----:B------:R0:W-:Y:S04]  /*11b80*/  STL [R1+0x4], RZ ;  /* 0x000004ff01007387 */ /* 0x0001e80000100800 */
[----:B------:R0:W-:Y:S04]  /*11b90*/  STL [R1+0x8], RZ ;  /* 0x000008ff01007387 */ /* 0x0001e80000100800 */
[----:B------:R0:W-:Y:S02]  /*11ba0*/  STL [R1], R2 ;  /* 0x0000000201007387 */ /* 0x0001e40000100800 */
.L_x_223:
[----:B------:R-:W2:Y:S04]  /*11bb0*/  LDL R4, [R1] ;  /* 0x0000000001047983 */ /* 0x000ea80000100800 */
[----:B------:R-:W2:Y:S04]  /*11bc0*/  LDL R5, [R1+0x4] ;  /* 0x0000040001057983 */ /* 0x000ea80000100800 */
[----:B-1----:R-:W2:Y:S04]  /*11bd0*/  LDL R6, [R1+0x8] ;  /* 0x0000080001067983 */ /* 0x002ea80000100800 */
[----:B------:R-:W2:Y:S01]  /*11be0*/  LDL R7, [R1+0xc] ;  /* 0x00000c0001077983 */ /* 0x000ea20000100800 */
[----:B------:R-:W-:-:S13]  /*11bf0*/  ISETP.NE.AND P0, PT, R0, RZ, PT ;  /* 0x000000ff0000720c */ /* 0x000fda0003f05270 */
[----:B------:R-:W1:Y:S01]  /*11c00*/  @!P0 S2R R3, SR_CgaCtaId ;  /* 0x0000000000038919 */ /* 0x000e620000008800 */
[----:B------:R-:W-:-:S04]  /*11c10*/  @!P0 MOV R0, 0x400 ;  /* 0x0000040000008802 */ /* 0x000fc80000000f00 */
[----:B-1----:R-:W-:-:S05]  /*11c20*/  @!P0 LEA R0, R3, R0, 0x18 ;  /* 0x0000000003008211 */ /* 0x002fca00078ec0ff */
[----:B--2---:R1:W-:Y:S01]  /*11c30*/  @!P0 STS.128 [R0+0x348d0], R4 ;  /* 0x0348d00400008388 */ /* 0x0043e20000000c00 */
[----:B------:R-:W-:Y:S06]  /*11c40*/  BAR.ARV 0x5, 0x180 ;  /* 0x0146000000007b1d */ /* 0x000fec0000002000 */
.L_x_218:
[----:B01----:R-:W3:Y:S01]  /*11c50*/  LDL R0, [R1+0xc] ;  /* 0x00000c0001007983 */ /* 0x003ee20000100800 */
[----:B------:R-:W-:Y:S01]  /*11c60*/  ULDC UR4, c[0x0][0xc3c] ;  /* 0x00030f0000047ab9 */ /* 0x000fe20000000800 */
[----:B------:R-:W-:Y:S02]  /*11c70*/  IMAD.MOV.U32 R19, RZ, RZ, RZ ;  /* 0x000000ffff137224 */ /* 0x000fe400078e00ff */
[----:B------:R0:W-:Y:S01]  /*11c80*/  STL [R1+0x48], RZ ;  /* 0x000048ff01007387 */ /* 0x0001e20000100800 */
[----:B---3--:R-:W-:Y:S01]  /*11c90*/  ISETP.GE.AND P0, PT, R0, UR4, PT ;  /* 0x0000000400007c0c */ /* 0x008fe2000bf06270 */
[----:B------:R-:W-:-:S05]  /*11ca0*/  IMAD.MOV.U32 R0, RZ, RZ, 0x1 ;  /* 0x00000001ff007424 */ /* 0x000fca00078e00ff */
[----:B------:R0:W-:Y:S07]  /*11cb0*/  STL [R1+0x14], R0 ;  /* 0x0000140001007387 */ /* 0x0001ee0000100800 */
[----:B------:R-:W-:Y:S05]  /*11cc0*/  @P0 BRA `(.L_x_224) ;  /* 0x0000005400300947 */ /* 0x000fea0003800000 */
[----:B--2---:R-:W1:Y:S01]  /*11cd0*/  S2R R5, SR_TID.X ;  /* 0x0000000000057919 */ /* 0x004e620000002100 */
[----:B------:R-:W2:Y:S01]  /*11ce0*/  S2UR UR5, SR_CgaCtaId ;  /* 0x00000000000579c3 */ /* 0x000ea20000008800 */
[----:B------:R-:W-:Y:S01]  /*11cf0*/  UMOV UR4, 0x400 ;  /* 0x0000040000047882 */ /* 0x000fe20000000000 */
[----:B------:R-:W-:Y:S01]  /*11d00*/  BSSY B8, `(.L_x_224) ;  /* 0x0000548000087945 */ /* 0x000fe20003800000 */
[----:B------:R-:W-:Y:S01]  /*11d10*/  IMAD.MOV.U32 R19, RZ, RZ, RZ ;  /* 0x000000ffff137224 */ /* 0x000fe200078e00ff */
[----:B------:R-:W-:Y:S01]  /*11d20*/  ULDC UR38, c[0x0][0xc] ;  /* 0x0000030000267ab9 */ /* 0x000fe20000000800 */
[----:B------:R-:W-:Y:S01]  /*11d30*/  ULDC.64 UR36, c[0x0][0x198] ;  /* 0x0000660000247ab9 */ /* 0x000fe20000000a00 */
[----:B--2---:R-:W-:-:S06]  /*11d40*/  ULEA UR4, UR5, UR4, 0x18 ;  /* 0x0000000405047291 */ /* 0x004fcc000f8ec03f */
[----:B------:R-:W-:Y:S01]  /*11d50*/  IMAD.U32 R18, RZ, RZ, UR4 ;  /* 0x00000004ff127e24 */ /* 0x000fe2000f8e00ff */
[C---:B-1----:R-:W-:Y:S01]  /*11d60*/  LOP3.LUT R4, R5.reuse, 0x7f, RZ, 0xc0, !PT ;  /* 0x0000007f05047812 */ /* 0x042fe200078ec0ff */
[----:B0-----:R-:W-:-:S05]  /*11d70*/  IMAD.SHL.U32 R0, R5, 0x8, RZ ;  /* 0x0000000805007824 */ /* 0x001fca00078e00ff */
[C---:B------:R-:W-:Y:S02]  /*11d80*/  LOP3.LUT R2, R0.reuse, 0x1f8, RZ, 0xc0, !PT ;  /* 0x000001f800027812 */ /* 0x040fe400078ec0ff */
[----:B------:R-:W-:Y:S02]  /*11d90*/  LOP3.LUT R0, R0, 0x38, RZ, 0xc0, !PT ;  /* 0x0000003800007812 */ /* 0x000fe400078ec0ff */
[----:B------:R-:W-:Y:S01]  /*11da0*/  LOP3.LUT R3, R2, 0x38, R5, 0x78, !PT ;  /* 0x0000003802037812 */ /* 0x000fe200078e7805 */
[----:B------:R-:W-:Y:S01]  /*11db0*/  IMAD.SHL.U32 R2, R4, 0x8, RZ ;  /* 0x0000000804027824 */ /* 0x000fe200078e00ff */
[----:B------:R-:W-:Y:S02]  /*11dc0*/  SHF.R.U32.HI R4, RZ, 0x3, R4 ;  /* 0x00000003ff047819 */ /* 0x000fe40000011604 */
[----:B------:R-:W-:Y:S02]  /*11dd0*/  LOP3.LUT R0, R0, 0x40, RZ, 0xfc, !PT ;  /* 0x0000004000007812 */ /* 0x000fe400078efcff */
[----:B------:R-:W-:Y:S01]  /*11de0*/  LOP3.LUT R3, R3, 0x200, R2, 0xf8, !PT ;  /* 0x0000020003037812 */ /* 0x000fe200078ef802 */
[----:B------:R-:W-:-:S04]  /*11df0*/  IMAD.SHL.U32 R2, R5, 0x10, RZ ;  /* 0x0000001005027824 */ /* 0x000fc800078e00ff */
[----:B------:R-:W-:Y:S01]  /*11e00*/  IMAD R3, R3, 0x2, R18 ;  /* 0x0000000203037824 */ /* 0x000fe200078e0212 */
[----:B------:R-:W-:Y:S01]  /*11e10*/  LOP3.LUT R4, R4, 0x70, R2, 0xf8, !PT ;  /* 0x0000007004047812 */ /* 0x000fe200078ef802 */
[----:B------:R-:W-:-:S03]  /*11e20*/  IMAD.MOV.U32 R2, RZ, RZ, 0x1 ;  /* 0x00000001ff027424 */ /* 0x000fc600078e00ff */
[----:B------:R0:W-:Y:S04]  /*11e30*/  STL [R1+0x28], R3 ;  /* 0x0000280301007387 */ /* 0x0001e80000100800 */
[----:B------:R0:W-:Y:S04]  /*11e40*/  STL [R1+0x14], R2 ;  /* 0x0000140201007387 */ /* 0x0001e80000100800 */
[----:B------:R0:W-:Y:S02]  /*11e50*/  STL [R1+0x48], RZ ;  /* 0x000048ff01007387 */ /* 0x0001e40000100800 */
.L_x_323:
[----:B--2---:R-:W2:Y:S01]  /*11e60*/  LDL R0, [R1+0xc] ;  /* 0x00000c0001007983 */ /* 0x004ea20000100800 */
[----:B0-----:R-:W2:Y:S01]  /*11e70*/  LDC.64 R2, c[0x0][0xc88] ;  /* 0x00032200ff027b82 */ /* 0x001ea20000000a00 */
[----:B------:R-:W-:Y:S01]  /*11e80*/  ULDC.64 UR4, c[0x0][0x208] ;  /* 0x0000820000047ab9 */ /* 0x000fe20000000a00 */
[----:B--2---:R-:W-:-:S05]  /*11e90*/  IMAD.WIDE R2, R0, 0x4, R2 ;  /* 0x0000000400027825 */ /* 0x004fca00078e0202 */
[----:B------:R-:W2:Y:S01]  /*11ea0*/  LDG.E R10, desc[UR4][R2.64] ;  /* 0x00000004020a7981 */ /* 0x000ea2000c1e1900 */
[----:B------:R-:W-:Y:S05]  /*11eb0*/  YIELD ;  /* 0x0000000000007946 */ /* 0x000fea0003800000 */
[----:B------:R-:W-:Y:S01]  /*11ec0*/  ULDC.64 UR4, c[0x0][0xa28] ;  /* 0x00028a0000047ab9 */ /* 0x000fe20000000a00 */
[----:B------:R-:W-:Y:S01]  /*11ed0*/  IMAD.MOV.U32 R0, RZ, RZ, RZ ;  /* 0x000000ffff007224 */ /* 0x000fe200078e00ff */
[----:B------:R-:W-:Y:S01]  /*11ee0*/  ISETP.NE.U32.AND P0, PT, RZ, UR4, PT ;  /* 0x00000004ff007c0c */ /* 0x000fe2000bf05070 */
[----:B------:R-:W-:Y:S01]  /*11ef0*/  ULDC.64 UR10, c[0x0][0x208] ;  /* 0x00008200000a7ab9 */ /* 0x000fe20000000a00 */
[----:B-1----:R-:W-:Y:S01]  /*11f00*/  IMAD.MOV.U32 R6, RZ, RZ, RZ ;  /* 0x000000ffff067224 */ /* 0x002fe200078e00ff */
[----:B------:R-:W-:Y:S01]  /*11f10*/  ULDC.64 UR6, c[0x0][0xa18] ;  /* 0x0002860000067ab9 */ /* 0x000fe20000000a00 */
[----:B------:R-:W-:Y:S01]  /*11f20*/  ISETP.NE.AND.EX P0, PT, RZ, UR5, PT, P0 ;  /* 0x00000005ff007c0c */ /* 0x000fe2000bf05300 */
[----:B------:R-:W-:Y:S01]  /*11f30*/  ULDC.64 UR8, c[0x0][0xa08] ;  /* 0x0002820000087ab9 */ /* 0x000fe20000000a00 */
[----:B--2---:R-:W-:Y:S01]  /*11f40*/  SHF.R.S32.HI R4, RZ, 0x1f, R10 ;  /* 0x0000001fff047819 */ /* 0x004fe2000001140a */
[----:B------:R-:W-:-:S10]  /*11f50*/  IMAD.SHL.U32 R17, R10, 0x4, RZ ;  /* 0x000000040a117824 */ /* 0x000fd400078e00ff */
[C---:B------:R-:W-:Y:S01]  /*11f60*/  @P0 LEA R2, P1, R10.reuse, UR4, 0x2 ;  /* 0x000000040a020c11 */ /* 0x040fe2000f8210ff */
[----:B------:R-:W-:Y:S03]  /*11f70*/  STL [R1+0x2c], R10 ;  /* 0x00002c0a01007387 */ /* 0x000fe60000100800 */
[C-C-:B------:R-:W-:Y:S01]  /*11f80*/  @P0 LEA.HI.X R3, R10.reuse, UR5, R4.reuse, 0x2, P1 ;  /* 0x000000050a030c11 */ /* 0x140fe200088f1404 */
[----:B------:R-:W-:Y:S01]  /*11f90*/  ULDC.64 UR4, c[0x0][0xa00] ;  /* 0x0002800000047ab9 */ /* 0x000fe20000000a00 */
[----:B------:R-:W-:Y:S01]  /*11fa0*/  SHF.L.U64.HI R9, R10, 0x2, R4 ;  /* 0x000000020a097819 */ /* 0x000fe20000010204 */
[----:B------:R0:W-:Y:S01]  /*11fb0*/  STL [R1+0x3c], R4 ;  /* 0x00003c0401007387 */ /* 0x0001e20000100800 */
[----:B------:R-:W-:-:S03]  /*11fc0*/  ISETP.NE.U32.AND P1, PT, RZ, UR4, PT ;  /* 0x00000004ff007c0c */ /* 0x000fc6000bf25070 */
[----:B------:R1:W5:Y:S01]  /*11fd0*/  @P0 LDG.E R0, desc[UR10][R2.64] ;  /* 0x0000000a02000981 */ /* 0x000362000c1e1900 */
[----:B------:R-:W-:Y:S01]  /*11fe0*/  ISETP.NE.AND.EX P1, PT, RZ, UR5, PT, P1 ;  /* 0x00000005ff007c0c */ /* 0x000fe2000bf25310 */
[----:B------:R-:W-:Y:S01]  /*11ff0*/  IMAD.MOV.U32 R8, RZ, RZ, RZ ;  /* 0x000000ffff087224 */ /* 0x000fe200078e00ff */
[----:B------:R-:W-:Y:S01]  /*12000*/  ISETP.NE.U32.AND P2, PT, RZ, UR6, PT ;  /* 0x00000006ff007c0c */ /* 0x000fe2000bf45070 */
[----:B------:R-:W-:Y:S01]  /*12010*/  STL [R1+0x1c], R9 ;  /* 0x00001c0901007387 */ /* 0x000fe20000100800 */
[----:B------:R-:W-:Y:S02]  /*12020*/  ISETP.NE.U32.AND P0, PT, RZ, UR8, PT ;  /* 0x00000008ff007c0c */ /* 0x000fe4000bf05070 */
[C---:B0-----:R-:W-:Y:S02]  /*12030*/  IADD3 R4, P4, R17.reuse, UR8, RZ ;  /* 0x0000000811047c10 */ /* 0x041fe4000ff9e0ff */
[----:B-1----:R-:W-:Y:S02]  /*12040*/  IADD3 R2, P3, R17, UR4, RZ ;  /* 0x0000000411027c10 */ /* 0x002fe4000ff7e0ff */
[----:B------:R-:W-:-:S02]  /*12050*/  ISETP.NE.AND.EX P2, PT, RZ, UR7, PT, P2 ;  /* 0x00000007ff007c0c */ /* 0x000fc4000bf45320 */
[C---:B------:R-:W-:Y:S02]  /*12060*/  IADD3.X R3, R9.reuse, UR5, RZ, P3, !PT ;  /* 0x0000000509037c10 */ /* 0x040fe40009ffe4ff */
[----:B------:R-:W-:Y:S02]  /*12070*/  ISETP.NE.AND.EX P0, PT, RZ, UR9, PT, P0 ;  /* 0x00000009ff007c0c */ /* 0x000fe4000bf05300 */
[----:B------:R-:W-:Y:S01]  /*12080*/  IADD3.X R5, R9, UR9, RZ, P4, !PT ;  /* 0x0000000909057c10 */ /* 0x000fe2000a7fe4ff */
[----:B------:R-:W2:Y:S01]  /*12090*/  @P1 LDG.E R6, desc[UR10][R2.64] ;  /* 0x0000000a02061981 */ /* 0x000ea2000c1e1900 */
[----:B------:R-:W-:Y:S02]  /*120a0*/  ULDC UR4, c[0x0][0x288] ;  /* 0x0000a20000047ab9 */ /* 0x000fe40000000800 */
[----:B------:R-:W-:Y:S01]  /*120b0*/  IMAD.U32 R11, RZ, RZ, UR4 ;  /* 0x00000004ff0b7e24 */ /* 0x000fe2000f8e00ff */
[----:B------:R-:W-:-:S06]  /*120c0*/  ULDC.64 UR4, c[0x0][0x418] ;  /* 0x0001060000047ab9 */ /* 0x000fcc0000000a00 */
[----:B------:R-:W5:Y:S04]  /*120d0*/  @P0 LDG.E R8, desc[UR10][R4.64] ;  /* 0x0000000a04080981 */ /* 0x000f68000c1e1900 */
[----:B--2---:R0:W-:Y:S02]  /*120e0*/  STL [R1+0x34], R6 ;  /* 0x0000340601007387 */ /* 0x0041e40000100800 */
[----:B0-----:R-:W-:-:S04]  /*120f0*/  @P2 IADD3 R6, P3, R17, UR6, RZ ;  /* 0x0000000611062c10 */ /* 0x001fc8000ff7e0ff */
[----:B------:R-:W-:-:S05]  /*12100*/  @P2 IADD3.X R7, R9, UR7, RZ, P3, !PT ;  /* 0x0000000709072c10 */ /* 0x000fca0009ffe4ff */
[----:B------:R0:W2:Y:S01]  /*12110*/  @P2 LDG.E R11, desc[UR10][R6.64] ;  /* 0x0000000a060b2981 */ /* 0x0000a2000c1e1900 */
[----:B------:R-:W-:-:S03]  /*12120*/  UISETP.NE.U32.AND UP0, UPT, UR4, URZ, UPT ;  /* 0x0000003f0400728c */ /* 0x000fc6000bf05070 */
[----:B------:R-:W-:Y:S01]  /*12130*/  ULDC UR4, c[0x0][0x424] ;  /* 0x0001090000047ab9 */ /* 0x000fe20000000800 */
[----:B------:R-:W-:-:S03]  /*12140*/  UISETP.NE.AND.EX UP0, UPT, UR5, URZ, UPT, UP0 ;  /* 0x0000003f0500728c */ /* 0x000fc6000bf05300 */
[----:B------:R-:W-:Y:S01]  /*12150*/  ULDC UR5, c[0x0][0x2f0] ;  /* 0x0000bc0000057ab9 */ /* 0x000fe20000000800 */
[----:B------:R-:W-:-:S04]  /*12160*/  USEL UR4, UR4, 0x1, UP0 ;  /* 0x0000000104047887 */ /* 0x000fc80008000000 */
[----:B------:R-:W-:-:S06]  /*12170*/  UIMAD UR4, UR4, UR5, URZ ;  /* 0x00000005040472a4 */ /* 0x000fcc000f8e023f */
[----:B0-----:R-:W-:Y:S01]  /*12180*/  IMAD.U32 R6, RZ, RZ, UR4 ;  /* 0x00000004ff067e24 */ /* 0x001fe2000f8e00ff */
[----:B--2---:R0:W-:Y:S01]  /*12190*/  STL [R1+0x44], R11 ;  /* 0x0000440b01007387 */ /* 0x0041e20000100800 */
[----:B------:R-:W-:Y:S05]  /*121a0*/  @P2 BRA `(.L_x_225) ;  /* 0x0000000000182947 */ /* 0x000fea0003800000 */
[----:B------:R-:W-:Y:S05]  /*121b0*/  @!P1 BRA `(.L_x_225) ;  /* 0x0000000000149947 */ /* 0x000fea0003800000 */
[----:B------:R-:W-:Y:S02]  /*121c0*/  ULDC.64 UR4, c[0x0][0x208] ;  /* 0x0000820000047ab9 */ /* 0x000fe40000000a00 */
[----:B------:R-:W2:Y:S04]  /*121d0*/  LDG.E R7, desc[UR4][R2.64] ;  /* 0x0000000402077981 */ /* 0x000ea8000c1e1900 */
[----:B------:R-:W2:Y:S02]  /*121e0*/  LDG.E R2, desc[UR4][R2.64+0x4] ;  /* 0x0000040402027981 */ /* 0x000ea4000c1e1900 */
[----:B--2---:R-:W-:-:S05]  /*121f0*/  IMAD.IADD R2, R2, 0x1, -R7 ;  /* 0x0000000102027824 */ /* 0x004fca00078e0a07 */
[----:B------:R1:W-:Y:S02]  /*12200*/  STL [R1+0x44], R2 ;  /* 0x0000440201007387 */ /* 0x0003e40000100800 */
.L_x_225:
[----:B------:R-:W1:Y:S01]  /*12210*/  LDL.LU R7, [R1+0x8] ;  /* 0x0000080001077983 */ /* 0x000e620000300800 */
[----:B------:R-:W-:Y:S02]  /*12220*/  ULDC.64 UR4, c[0x0][0xa20] ;  /* 0x0002880000047ab9 */ /* 0x000fe40000000a00 */
[----:B------:R-:W-:-:S04]  /*12230*/  ISETP.NE.U32.AND P1, PT, RZ, UR4, PT ;  /* 0x00000004ff007c0c */ /* 0x000fc8000bf25070 */
[----:B------:R-:W-:Y:S02]  /*12240*/  ISETP.NE.AND.EX P1, PT, RZ, UR5, PT, P1 ;  /* 0x00000005ff007c0c */ /* 0x000fe4000bf25310 */
[C---:B-1----:R-:W-:Y:S02]  /*12250*/  LOP3.LUT R2, R7.reuse, 0xff000000, RZ, 0xc0, !PT ;  /* 0xff00000007027812 */ /* 0x042fe400078ec0ff */
[C---:B------:R-:W-:Y:S02]  /*12260*/  LOP3.LUT R3, R7.reuse, 0xff0000, RZ, 0xc0, !PT ;  /* 0x00ff000007037812 */ /* 0x040fe400078ec0ff */
[----:B------:R-:W-:Y:S02]  /*12270*/  SHF.R.U32.HI R2, RZ, 0x8, R2 ;  /* 0x00000008ff027819 */ /* 0x000fe40000011602 */
[----:B------:R-:W-:Y:S01]  /*12280*/  LOP3.LUT R16, R7, 0xffff, RZ, 0xc0, !PT ;  /* 0x0000ffff07107812 */ /* 0x000fe200078ec0ff */
[----:B-----5:R-:W-:Y:S01]  /*12290*/  IMAD.IADD R7, R8, 0x1, R0 ;  /* 0x0000000108077824 */ /* 0x020fe200078e0200 */
[----:B------:R-:W-:Y:S01]  /*122a0*/  LEA.HI R2, R3, R2, RZ, 0x10 ;  /* 0x0000000203027211 */ /* 0x000fe200078f80ff */
[----:B------:R-:W-:-:S05]  /*122b0*/  IMAD.MOV.U32 R3, RZ, RZ, R10 ;  /* 0x000000ffff037224 */ /* 0x000fca00078e000a */
[----:B------:R1:W-:Y:S04]  /*122c0*/  STL [R1+0x10], R3 ;  /* 0x0000100301007387 */ /* 0x0003e80000100800 */
[----:B------:R1:W-:Y:S01]  /*122d0*/  STL [R1+0x18], R7 ;  /* 0x0000180701007387 */ /* 0x0003e20000100800 */
[----:B------:R-:W-:Y:S05]  /*122e0*/  @!P1 BRA `(.L_x_226) ;  /* 0x0000000000149947 */ /* 0x000fea0003800000 */
[----:B------:R-:W-:Y:S01]  /*122f0*/  IADD3 R6, P0, R17, UR4, RZ ;  /* 0x0000000411067c10 */ /* 0x000fe2000ff1e0ff */
[----:B------:R-:W-:-:S03]  /*12300*/  ULDC.64 UR6, c[0x0][0x208] ;  /* 0x0000820000067ab9 */ /* 0x000fc60000000a00 */
[----:B-1----:R-:W-:-:S05]  /*12310*/  IADD3.X R7, R9, UR5, RZ, P0, !PT ;  /* 0x0000000509077c10 */ /* 0x002fca00087fe4ff */
[----:B------:R2:W5:Y:S01]  /*12320*/  LDG.E R6, desc[UR6][R6.64] ;  /* 0x0000000606067981 */ /* 0x000562000c1e1900 */
[----:B------:R-:W-:Y:S05]  /*12330*/  BRA `(.L_x_227) ;  /* 0x0000000000147947 */ /* 0x000fea0003800000 */
.L_x_226:
[----:B------:R-:W-:Y:S05]  /*12340*/  @!P0 BRA `(.L_x_227) ;  /* 0x0000000000108947 */ /* 0x000fea0003800000 */
[----:B------:R-:W-:Y:S02]  /*12350*/  ULDC.64 UR4, c[0x0][0x208] ;  /* 0x0000820000047ab9 */ /* 0x000fe40000000a00 */
[----:B------:R-:W2:Y:S04]  /*12360*/  LDG.E R6, desc[UR4][R4.64] ;  /* 0x0000000404067981 */ /* 0x000ea8000c1e1900 */
[----:B------:R-:W2:Y:S02]  /*12370*/  LDG.E R4, desc[UR4][R4.64+0x4] ;  /* 0x0000040404047981 */ /* 0x000ea4000c1e1900 */
[----:B--2---:R-:W-:-:S07]  /*12380*/  IMAD.IADD R6, R4, 0x1, -R6 ;  /* 0x0000000104067824 */ /* 0x004fce00078e0a06 */
.L_x_227:
[----:B-----5:R-:W-:Y:S01]  /*12390*/  IMAD.IADD R6, R6, 0x1, -R0 ;  /* 0x0000000106067824 */ /* 0x020fe200078e0a00 */
[----:B------:R-:W-:Y:S01]  /*123a0*/  LOP3.LUT R9, R2, 0xff, RZ, 0xc0, !PT ;  /* 0x000000ff02097812 */ /* 0x000fe200078ec0ff */
[----:B------:R-:W-:Y:S01]  /*123b0*/  IMAD.MOV.U32 R4, RZ, RZ, RZ ;  /* 0x000000ffff047224 */ /* 0x000fe200078e00ff */
[----:B------:R-:W-:Y:S01]  /*123c0*/  BSSY B0, `(.L_x_228) ;  /* 0x000002a000007945 */ /* 0x000fe20003800000 */
[C---:B------:R-:W-:Y:S01]  /*123d0*/  VIADD R0, R6.reuse, 0xaf ;  /* 0x000000af06007836 */ /* 0x040fe20000000000 */
[----:B------:R-:W-:Y:S01]  /*123e0*/  ISETP.GE.AND P0, PT, R6, 0x1, PT ;  /* 0x000000010600780c */ /* 0x000fe20003f06270 */
[----:B------:R-:W-:Y:S01]  /*123f0*/  IMAD.MOV.U32 R10, RZ, RZ, R4 ;  /* 0x000000ffff0a7224 */ /* 0x000fe200078e0004 */
[----:B------:R3:W-:Y:S01]  /*12400*/  STL [R1+0x38], R4 ;  /* 0x0000380401007387 */ /* 0x0007e20000100800 */
[----:B------:R-:W-:-:S05]  /*12410*/  IMAD.HI R0, R0, 0x2e8ba2e9, RZ ;  /* 0x2e8ba2e900007827 */ /* 0x000fca00078e02ff */
[----:B-1----:R-:W-:-:S04]  /*12420*/  SHF.R.U32.HI R3, RZ, 0x1f, R0 ;  /* 0x0000001fff037819 */ /* 0x002fc80000011600 */
[----:B------:R-:W-:-:S05]  /*12430*/  LEA.HI.SX32 R8, R0, R3, 0x1b ;  /* 0x0000000300087211 */ /* 0x000fca00078fdaff */
[----:B------:R3:W-:Y:S04]  /*12440*/  STL [R1+0x40], R8 ;  /* 0x0000400801007387 */ /* 0x0007e80000100800 */
[----:B------:R3:W-:Y:S01]  /*12450*/  STL [R1+0x58], R9 ;  /* 0x0000580901007387 */ /* 0x0007e20000100800 */
[----:B------:R-:W-:Y:S05]  /*12460*/  @!P0 BRA `(.L_x_229) ;  /* 0x00000000007c8947 */ /* 0x000fea0003800000 */
[----:B------:R-:W-:-:S04]  /*12470*/  SHF.R.U32.HI R0, RZ, 0x10, R2 ;  /* 0x00000010ff007819 */ /* 0x000fc80000011602 */
[----:B------:R-:W-:-:S13]  /*12480*/  ISETP.NE.AND P0, PT, R0, RZ, PT ;  /* 0x000000ff0000720c */ /* 0x000fda0003f05270 */
[----:B------:R-:W3:Y:S02]  /*12490*/  @!P0 LDC R0, c[0x0][0x9f0] ;  /* 0x00027c00ff008b82 */ /* 0x000ee40000000800 */
[----:B---3--:R-:W-:-:S04]  /*124a0*/  IABS R4, R0 ;  /* 0x0000000000047213 */ /* 0x008fc80000000000 */
[----:B------:R-:W1:Y:S08]  /*124b0*/  I2F.RP R2, R4 ;  /* 0x0000000400027306 */ /* 0x000e700000209400 */
[----:B-1----:R-:W1:Y:S02]  /*124c0*/  MUFU.RCP R2, R2 ;  /* 0x0000000200027308 */ /* 0x002e640000001000 */
[----:B-1----:R-:W-:-:S06]  /*124d0*/  VIADD R2, R2, 0xffffffe ;  /* 0x0ffffffe02027836 */ /* 0x002fcc0000000000 */
[----:B------:R-:W1:Y:S02]  /*124e0*/  F2I.FTZ.U32.TRUNC.NTZ R3, R2 ;  /* 0x0000000200037305 */ /* 0x000e64000021f000 */
[----:B-1----:R-:W-:-:S04]  /*124f0*/  IMAD.MOV R2, RZ, RZ, -R3 ;  /* 0x000000ffff027224 */ /* 0x002fc800078e0a03 */
[----:B------:R-:W-:Y:S02]  /*12500*/  IMAD R5, R2, R4, RZ ;  /* 0x0000000402057224 */ /* 0x000fe400078e02ff */
[----:B------:R-:W-:-:S04]  /*12510*/  IMAD.MOV.U32 R2, RZ, RZ, RZ ;  /* 0x000000ffff027224 */ /* 0x000fc800078e00ff */
[----:B--2---:R-:W-:Y:S01]  /*12520*/  IMAD.HI.U32 R7, R3, R5, R2 ;  /* 0x0000000503077227 */ /* 0x004fe200078e0002 */
[----:B------:R-:W-:Y:S02]  /*12530*/  IABS R2, R0 ;  /* 0x0000000000027213 */ /* 0x000fe40000000000 */
[----:B------:R-:W-:-:S03]  /*12540*/  IADD3 R3, R0, -0x1, R8 ;  /* 0xffffffff00037810 */ /* 0x000fc60007ffe008 */
[----:B------:R-:W-:Y:S01]  /*12550*/  IMAD.MOV R2, RZ, RZ, -R2 ;  /* 0x000000ffff027224 */ /* 0x000fe200078e0a02 */
[----:B------:R-:W-:Y:S02]  /*12560*/  IABS R5, R3 ;  /* 0x0000000300057213 */ /* 0x000fe40000000000 */
[----:B------:R-:W-:Y:S02]  /*12570*/  LOP3.LUT R3, R3, R0, RZ, 0x3c, !PT ;  /* 0x0000000003037212 */ /* 0x000fe400078e3cff */
[----:B------:R-:W-:Y:S01]  /*12580*/  MOV R6, R2 ;  /* 0x0000000200067202 */ /* 0x000fe20000000f00 */
[----:B------:R-:W-:Y:S01]  /*12590*/  IMAD.HI.U32 R2, R7, R5, RZ ;  /* 0x0000000507027227 */ /* 0x000fe200078e00ff */
[----:B------:R-:W-:-:S03]  /*125a0*/  ISETP.GE.AND P2, PT, R3, RZ, PT ;  /* 0x000000ff0300720c */ /* 0x000fc60003f46270 */
[----:B------:R-:W-:-:S05]  /*125b0*/  IMAD R5, R2, R6, R5 ;  /* 0x0000000602057224 */ /* 0x000fca00078e0205 */
[----:B------:R-:W-:-:S13]  /*125c0*/  ISETP.GT.U32.AND P1, PT, R4, R5, PT ;  /* 0x000000050400720c */ /* 0x000fda0003f24070 */
[----:B------:R-:W-:Y:S02]  /*125d0*/  @!P1 IMAD.IADD R5, R5, 0x1, -R4 ;  /* 0x0000000105059824 */ /* 0x000fe400078e0a04 */
[----:B------:R-:W-:Y:S01]  /*125e0*/  @!P1 VIADD R2, R2, 0x1 ;  /* 0x0000000102029836 */ /* 0x000fe20000000000 */
[----:B------:R-:W-:Y:S02]  /*125f0*/  ISETP.NE.AND P1, PT, R0, RZ, PT ;  /* 0x000000ff0000720c */ /* 0x000fe40003f25270 */
[----:B------:R-:W-:-:S13]  /*12600*/  ISETP.GE.U32.AND P0, PT, R5, R4, PT ;  /* 0x000000040500720c */ /* 0x000fda0003f06070 */
[----:B------:R-:W-:-:S04]  /*12610*/  @P0 VIADD R2, R2, 0x1 ;  /* 0x0000000102020836 */ /* 0x000fc80000000000 */
[----:B------:R-:W-:Y:S01]  /*12620*/  @!P2 IMAD.MOV R2, RZ, RZ, -R2 ;  /* 0x000000ffff02a224 */ /* 0x000fe200078e0a02 */
[----:B------:R-:W-:-:S05]  /*12630*/  @!P1 LOP3.LUT R2, RZ, R0, RZ, 0x33, !PT ;  /* 0x00000000ff029212 */ /* 0x000fca00078e33ff */
[----:B------:R-:W-:-:S05]  /*12640*/  IMAD.MOV.U32 R10, RZ, RZ, R2 ;  /* 0x000000ffff0a7224 */ /* 0x000fca00078e0002 */
[----:B------:R1:W-:Y:S02]  /*12650*/  STL [R1+0x38], R10 ;  /* 0x0000380a01007387 */ /* 0x0003e40000100800 */
.L_x_229:
[----:B------:R-:W-:Y:S05]  /*12660*/  BSYNC B0 ;  /* 0x0000000000007941 */ /* 0x000fea0003800000 */
.L_x_228:
[----:B------:R-:W-:Y:S01]  /*12670*/  IMAD.MOV.U32 R0, RZ, RZ, R10 ;  /* 0x000000ffff007224 */ /* 0x000fe200078e000a */
[----:B------:R-:W-:Y:S03]  /*12680*/  BSSY B7, `(.L_x_230) ;  /* 0x00003d3000077945 */ /* 0x000fe60003800000 */
[----:B------:R-:W-:-:S05]  /*12690*/  IMAD R2, R9, R0, RZ ;  /* 0x0000000009027224 */ /* 0x000fca00078e02ff */
[----:B------:R-:W-:Y:S01]  /*126a0*/  VIADDMNMX R0, R2, R0, R8, PT ;  /* 0x0000000002007246 */ /* 0x000fe20003800108 */
[----:B------:R4:W-:Y:S03]  /*126b0*/  STL [R1+0x24], R2 ;  /* 0x0000240201007387 */ /* 0x0009e60000100800 */
[----:B------:R-:W-:Y:S01]  /*126c0*/  ISETP.GT.AND P0, PT, R0, R2, PT ;  /* 0x000000020000720c */ /* 0x000fe20003f04270 */
[----:B------:R4:W-:-:S12]  /*126d0*/  STL [R1+0x30], R0 ;  /* 0x0000300001007387 */ /* 0x0009d80000100800 */
[----:B----4-:R-:W-:Y:S05]  /*126e0*/  @P0 BRA `(.L_x_231) ;  /* 0x00000000004c0947 */ /* 0x010fea0003800000 */
[----:B------:R-:W4:Y:S02]  /*126f0*/  S2R R0, SR_TID.X ;  /* 0x0000000000007919 */ /* 0x000f240000002100 */
[----:B----4-:R-:W-:-:S04]  /*12700*/  LOP3.LUT R0, R0, 0x7f, RZ, 0xc0, !PT ;  /* 0x0000007f00007812 */ /* 0x010fc800078ec0ff */
[----:B------:R-:W-:-:S13]  /*12710*/  ISETP.NE.AND P0, PT, R0, RZ, PT ;  /* 0x000000ff0000720c */ /* 0x000fda0003f05270 */
[----:B------:R-:W-:Y:S05]  /*12720*/  @P0 BRA `(.L_x_232) ;  /* 0x0000003c00200947 */ /* 0x000fea0003800000 */
[----:B------:R-:W4:Y:S01]  /*12730*/  S2R R5, SR_LANEID ;  /* 0x0000000000057919 */ /* 0x000f220000000000 */
[----:B------:R-:W-:Y:S01]  /*12740*/  VOTEU.ANY UR4, UPT, PT ;  /* 0x0000000000047886 */ /* 0x000fe200038e0100 */
[----:B------:R-:W5:Y:S01]  /*12750*/  LDC.64 R2, c[0x0][0xc60] ;  /* 0x00031800ff027b82 */ /* 0x000f620000000a00 */
[----:B------:R-:W4:Y:S01]  /*12760*/  FLO.U32 R0, UR4 ;  /* 0x0000000400007d00 */ /* 0x000f2200080e0000 */
[----:B------:R-:W-:Y:S01]  /*12770*/  ULDC.64 UR6, c[0x0][0x208] ;  /* 0x0000820000067ab9 */ /* 0x000fe20000000a00 */
[----:B----4-:R-:W-:-:S06]  /*12780*/  ISETP.EQ.U32.AND P0, PT, R0, R5, PT ;  /* 0x000000050000720c */ /* 0x010fcc0003f02070 */
[----:B------:R-:W5:Y:S07]  /*12790*/  POPC R5, UR4 ;  /* 0x0000000400057d09 */ /* 0x000f6e0008000000 */
[----:B-----5:R-:W4:Y:S01]  /*127a0*/  @P0 ATOMG.E.ADD.STRONG.GPU PT, R3, desc[UR6][R2.64], R5 ;  /* 0x00000005020309a8 */ /* 0x020f2200081ee1c6 */
[----:B---3--:R-:W3:Y:S02]  /*127b0*/  S2R R4, SR_LTMASK ;  /* 0x0000000000047919 */ /* 0x008ee40000003900 */
[----:B---3--:R-:W-:-:S04]  /*127c0*/  LOP3.LUT R4, R4, UR4, RZ, 0xc0, !PT ;  /* 0x0000000404047c12 */ /* 0x008fc8000f8ec0ff */
[----:B--2---:R-:W2:Y:S01]  /*127d0*/  POPC R7, R4 ;  /* 0x0000000400077309 */ /* 0x004ea20000000000 */
[----:B----4-:R-:W2:Y:S02]  /*127e0*/  SHFL.IDX PT, R0, R3, R0, 0x1f ;  /* 0x00001f0003007589 */ /* 0x010ea400000e0000 */
[----:B--2---:R-:W-:-:S05]  /*127f0*/  IADD3 R0, R0, UR38, R7 ;  /* 0x0000002600007c10 */ /* 0x004fca000fffe007 */
[----:B------:R4:W-:Y:S01]  /*12800*/  STL [R1], R0 ;  /* 0x0000000001007387 */ /* 0x0009e20000100800 */
[----:B------:R-:W-:Y:S05]  /*12810*/  BRA `(.L_x_232) ;  /* 0x0000003800e47947 */ /* 0x000fea0003800000 */
.L_x_231:
[----:B------:R-:W-:Y:S01]  /*12820*/  VIADD R0, R18, 0x1e400 ;  /* 0x0001e40012007836 */ /* 0x000fe20000000000 */
[----:B------:R-:W-:Y:S04]  /*12830*/  BSSY B6, `(.L_x_233) ;  /* 0x0000013000067945 */ /* 0x000fe80003800000 */
[----:B------:R-:W-:-:S13]  /*12840*/  LOP3.LUT P0, RZ, R0, 0x3ff, RZ, 0xc0, !PT ;  /* 0x000003ff00ff7812 */ /* 0x000fda000780c0ff */
[----:B------:R-:W-:Y:S05]  /*12850*/  @!P0 BRA `(.L_x_234) ;  /* 0x0000000000408947 */ /* 0x000fea0003800000 */
[----:B------:R-:W-:Y:S01]  /*12860*/  MOV R2, 0x0 ;  /* 0x0000000000027802 */ /* 0x000fe20000000f00 */
[----:B------:R-:W-:Y:S01]  /*12870*/  ULDC.64 UR6, c[0x4][0xa0] ;  /* 0x0100280000067ab9 */ /* 0x000fe20000000a00 */
[----:B------:R-:W-:Y:S01]  /*12880*/  ULDC.64 UR8, c[0x4][0xa8] ;  /* 0x01002a0000087ab9 */ /* 0x000fe20000000a00 */
[----:B------:R-:W-:Y:S01]  /*12890*/  ULDC.64 UR4, c[0x4][0x28] ;  /* 0x01000a0000047ab9 */ /* 0x000fe20000000a00 */
[----:B---3--:R-:W-:Y:S02]  /*128a0*/  IMAD.U32 R4, RZ, RZ, UR6 ;  /* 0x00000006ff047e24 */ /* 0x008fe4000f8e00ff */
[----:B------:R-:W3:Y:S01]  /*128b0*/  LDC.64 R2, c[0x4][R2] ;  /* 0x0100000002027b82 */ /* 0x000ee20000000a00 */
[----:B------:R-:W-:Y:S02]  /*128c0*/  IMAD.U32 R5, RZ, RZ, UR7 ;  /* 0x00000007ff057e24 */ /* 0x000fe4000f8e00ff */
[----:B------:R-:W-:Y:S02]  /*128d0*/  IMAD.U32 R6, RZ, RZ, UR8 ;  /* 0x00000008ff067e24 */ /* 0x000fe4000f8e00ff */
[----:B--2---:R-:W-:-:S02]  /*128e0*/  IMAD.U32 R7, RZ, RZ, UR9 ;  /* 0x00000009ff077e24 */ /* 0x004fc4000f8e00ff */
[----:B-1----:R-:W-:Y:S02]  /*128f0*/  IMAD.U32 R10, RZ, RZ, UR4 ;  /* 0x00000004ff0a7e24 */ /* 0x002fe4000f8e00ff */
[----:B0-----:R-:W-:Y:S02]  /*12900*/  IMAD.U32 R11, RZ, RZ, UR5 ;  /* 0x00000005ff0b7e24 */ /* 0x001fe4000f8e00ff */
[----:B------:R-:W-:Y:S02]  /*12910*/  IMAD.MOV.U32 R8, RZ, RZ, 0x70 ;  /* 0x00000070ff087424 */ /* 0x000fe400078e00ff */
[----:B------:R-:W-:Y:S02]  /*12920*/  IMAD.MOV.U32 R12, RZ, RZ, 0x1 ;  /* 0x00000001ff0c7424 */ /* 0x000fe400078e00ff */
[----:B------:R-:W-:-:S07]  /*12930*/  IMAD.MOV.U32 R13, RZ, RZ, RZ ;  /* 0x000000ffff0d7224 */ /* 0x000fce00078e00ff */
[----:B------:R-:W-:-:S07]  /*12940*/  LEPC R20, `(.L_x_234) ;  /* 0x000000001014794e */ /* 0x000fce0000000000 */
[----:B---3--:R-:W-:Y:S05]  /*12950*/  CALL.ABS.NOINC R2 ;  /* 0x0000000002007343 */ /* 0x008fea0003c00000 */
.L_x_234:
[----:B------:R-:W-:Y:S05]  /*12960*/  BSYNC B6 ;  /* 0x0000000000067941 */ /* 0x000fea0003800000 */
.L_x_233:
        /* <DEDUP_REMOVED lines=8> */
[----:B------:R4:W4:Y:S01]  /*129f0*/  LDC.64 R2, c[0x4][R0] ;  /* 0x0100000000027b82 */ /* 0x0009220000000a00 */
[----:B---3--:R-:W-:Y:S02]  /*12a00*/  IMAD.U32 R4, RZ, RZ, UR6 ;  /* 0x00000006ff047e24 */ /* 0x008fe4000f8e00ff */
        /* <DEDUP_REMOVED lines=9> */
[----:B----4-:R-:W-:Y:S05]  /*12aa0*/  CALL.ABS.NOINC R2 ;  /* 0x0000000002007343 */ /* 0x010fea0003c00000 */
.L_x_237:
[----:B------:R-:W-:Y:S01]  /*12ab0*/  MOV R2, 0x0 ;  /* 0x0000000000027802 */ /* 0x000fe20000000f00 */
[----:B------:R-:W-:Y:S01]  /*12ac0*/  ULDC.64 UR6, c[0x4][0xa0] ;  /* 0x0100280000067ab9 */ /* 0x000fe20000000a00 */
[----:B------:R-:W-:Y:S01]  /*12ad0*/  ULDC.64 UR8, c[0x4][0xa8] ;  /* 0x01002a0000087ab9 */ /* 0x000fe20000000a00 */
[----:B------:R-:W-:Y:S01]  /*12ae0*/  ULDC.64 UR4, c[0x4][0x38] ;  /* 0x01000e0000047ab9 */ /* 0x000fe20000000a00 */
[----:B------:R-:W-:Y:S02]  /*12af0*/  IMAD.U32 R4, RZ, RZ, UR6 ;  /* 0x00000006ff047e24 */ /* 0x000fe4000f8e00ff */
[----:B------:R-:W0:Y:S01]  /*12b00*/  LDC.64 R2, c[0x4][R2] ;  /* 0x0100000002027b82 */ /* 0x000e220000000a00 */
[----:B------:R-:W-:Y:S02]  /*12b10*/  IMAD.U32 R5, RZ, RZ, UR7 ;  /* 0x00000007ff057e24 */ /* 0x000fe4000f8e00ff */
[----:B------:R-:W-:Y:S02]  /*12b20*/  IMAD.U32 R6, RZ, RZ, UR8 ;  /* 0x00000008ff067e24 */ /* 0x000fe4000f8e00ff */
[----:B------:R-:W-:-:S02]  /*12b30*/  IMAD.U32 R7, RZ, RZ, UR9 ;  /* 0x00000009ff077e24 */ /* 0x000fc4000f8e00ff */
[----:B------:R-:W-:Y:S02]  /*12b40*/  IMAD.U32 R10, RZ, RZ, UR4 ;  /* 0x00000004ff0a7e24 */ /* 0x000fe4000f8e00ff */
[----:B------:R-:W-:Y:S02]  /*12b50*/  IMAD.U32 R11, RZ, RZ, UR5 ;  /* 0x00000005ff0b7e24 */ /* 0x000fe4000f8e00ff */
[----:B------:R-:W-:Y:S02]  /*12b60*/  IMAD.MOV.U32 R8, RZ, RZ, 0x70 ;  /* 0x00000070ff087424 */ /* 0x000fe400078e00ff */
[----:B------:R-:W-:Y:S02]  /*12b70*/  IMAD.MOV.U32 R12, RZ, RZ, 0x1 ;  /* 0x00000001ff0c7424 */ /* 0x000fe400078e00ff */
[----:B------:R-:W-:-:S07]  /*12b80*/  IMAD.MOV.U32 R13, RZ, RZ, RZ ;  /* 0x000000ffff0d7224 */ /* 0x000fce00078e00ff */
[----:B------:R-:W-:-:S07]  /*12b90*/  LEPC R20, `(.L_x_236) ;  /* 0x000000001014794e */ /* 0x000fce0000000000 */
[----:B0-----:R-:W-:Y:S05]  /*12ba0*/  CALL.ABS.NOINC R2 ;  /* 0x0000000002007343 */ /* 0x001fea0003c00000 */
.L_x_236:
[----:B------:R-:W-:Y:S05]  /*12bb0*/  BSYNC B6 ;  /* 0x0000000000067941 */ /* 0x000fea0003800000 */
.L_x_235:
[----:B---3--:R-:W3:Y:S01]  /*12bc0*/  LDL.LU R4, [R1+0x1c] ;  /* 0x00001c0001047983 */ /* 0x008ee20000300800 */
[----:B------:R-:W-:-:S03]  /*12bd0*/  ULDC.64 UR4, c[0x0][0x9f8] ;  /* 0x00027e0000047ab9 */ /* 0x000fc60000000a00 */
[----:B--2---:R-:W2:Y:S01]  /*12be0*/  LDL R7, [R1+0x10] ;  /* 0x0000100001077983 */ /* 0x004ea20000100800 */
[----:B------:R-:W-:Y:S01]  /*12bf0*/  ISETP.NE.U32.AND P0, PT, RZ, UR4, PT ;  /* 0x00000004ff007c0c */ /* 0x000fe2000bf05070 */
[----:B------:R-:W-:Y:S02]  /*12c00*/  ULDC.64 UR6, c[0x0][0x208] ;  /* 0x0000820000067ab9 */ /* 0x000fe40000000a00 */
[----:B------:R-:W4:Y:S01]  /*12c10*/  LDL R0, [R1+0x30] ;  /* 0x0000300001007983 */ /* 0x000f220000100800 */
[----:B------:R-:W-:-:S13]  /*12c20*/  ISETP.NE.AND.EX P0, PT, RZ, UR5, PT, P0 ;  /* 0x00000005ff007c0c */ /* 0x000fda000bf05300 */
[----:B------:R-:W-:-:S04]  /*12c30*/  @P0 IADD3 R2, P1, R17, UR4, RZ ;  /* 0x0000000411020c10 */ /* 0x000fc8000ff3e0ff */
[----:B---3--:R-:W-:Y:S01]  /*12c40*/  @P0 IADD3.X R3, R4, UR5, RZ, P1, !PT ;  /* 0x0000000504030c10 */ /* 0x008fe20008ffe4ff */
[----:B------:R-:W-:-:S04]  /*12c50*/  ULDC.64 UR4, c[0x0][0xa08] ;  /* 0x0002820000047ab9 */ /* 0x000fc80000000a00 */
[----:B--2---:R2:W3:Y:S02]  /*12c60*/  @P0 LDG.E R7, desc[UR6][R2.64] ;  /* 0x0000000602070981 */ /* 0x0044e4000c1e1900 */
[----:B--2---:R-:W2:Y:S01]  /*12c70*/  LDC.64 R2, c[0x0][0x418] ;  /* 0x00010600ff027b82 */ /* 0x004ea20000000a00 */
[----:B----4-:R-:W-:Y:S01]  /*12c80*/  VIADD R0, R0, 0xffffffff ;  /* 0xffffffff00007836 */ /* 0x010fe20000000000 */
[----:B---3--:R-:W-:Y:S01]  /*12c90*/  SHF.R.S32.HI R8, RZ, 0x1f, R7 ;  /* 0x0000001fff087819 */ /* 0x008fe20000011407 */
[----:B------:R3:W-:Y:S04]  /*12ca0*/  @P0 STL [R1+0x10], R7 ;  /* 0x0000100701000387 */ /* 0x0007e80000100800 */
[----:B------:R3:W-:Y:S01]  /*12cb0*/  STL [R1+0x1c], R8 ;  /* 0x00001c0801007387 */ /* 0x0007e20000100800 */
[----:B--2---:R-:W-:Y:S01]  /*12cc0*/  LOP3.LUT P0, RZ, R2, UR4, RZ, 0xfc, !PT ;  /* 0x0000000402ff7c12 */ /* 0x004fe2000f80fcff */
[----:B------:R-:W-:-:S03]  /*12cd0*/  UMOV UR4, 0xffffffff ;  /* 0xffffffff00047882 */ /* 0x000fc60000000000 */
[----:B------:R-:W-:-:S04]  /*12ce0*/  LOP3.LUT P0, RZ, R3, UR5, RZ, 0xfc, P0 ;  /* 0x0000000503ff7c12 */ /* 0x000fc8000800fcff */
[----:B------:R-:W-:Y:S01]  /*12cf0*/  SEL R17, R7, RZ, !P0 ;  /* 0x000000ff07117207 */ /* 0x000fe20004000000 */
[----:B---3--:R-:W-:Y:S08]  /*12d00*/  BRA.DIV UR4, `(.L_x_238) ;  /* 0x0000004a047c7947 */ /* 0x008ff0000b800000 */
[----:B------:R-:W2:Y:S02]  /*12d10*/  S2R R4, SR_TID.X ;  /* 0x0000000000047919 */ /* 0x000ea40000002100 */
[----:B--2---:R-:W-:-:S04]  /*12d20*/  SHF.R.U32.HI R4, RZ, 0x5, R4 ;  /* 0x00000005ff047819 */ /* 0x004fc80000011604 */
[----:B------:R-:W-:-:S05]  /*12d30*/  LOP3.LUT R4, R4, 0x3, RZ, 0xc0, !PT ;  /* 0x0000000304047812 */ /* 0x000fca00078ec0ff */
[----:B------:R2:W3:Y:S02]  /*12d40*/  SHFL.IDX PT, R14, R4, RZ, 0x1f ;  /* 0x00001fff040e7589 */ /* 0x0004e400000e0000 */
.L_x_339:
[----:B------:R-:W-:Y:S01]  /*12d50*/  PLOP3.LUT P1, PT, PT, PT, PT, 0x8, 0x0 ;  /* 0x000000000000781c */ /* 0x000fe20003f2e170 */
[----:B------:R4:W-:Y:S01]  /*12d60*/  STL [R1+0x8], R0 ;  /* 0x0000080001007387 */ /* 0x0009e20000100800 */
[----:B---3--:R-:W-:Y:S02]  /*12d70*/  ISETP.NE.AND P0, PT, R14, RZ, PT ;  /* 0x000000ff0e00720c */ /* 0x008fe40003f05270 */
[----:B--2---:R-:W-:-:S05]  /*12d80*/  P2R R4, PR, RZ, 0x2 ;  /* 0x00000002ff047803 */ /* 0x004fca0000000000 */
[----:B------:R4:W-:Y:S06]  /*12d90*/  STL [R1+0x20], R4 ;  /* 0x0000200401007387 */ /* 0x0009ec0000100800 */
[----:B------:R-:W-:Y:S05]  /*12da0*/  @P0 BRA `(.L_x_239) ;  /* 0x00000004001c0947 */ /* 0x000fea0003800000 */
[----:B------:R-:W-:-:S03]  /*12db0*/  UMOV UR4, 0xffffffff ;  /* 0xffffffff00047882 */ /* 0x000fc60000000000 */
[----:B------:R-:W-:Y:S05]  /*12dc0*/  BRA.DIV UR4, `(.L_x_240) ;  /* 0x0000004a04807947 */ /* 0x000fea000b800000 */
[----:B------:R-:W-:-:S13]  /*12dd0*/  ELECT P6, URZ, PT ;  /* 0x00000000003f782f */ /* 0x000fda00038c0000 */
.L_x_342:
[----:B------:R-:W-:Y:S05]  /*12de0*/  @!P6 BRA `(.L_x_239) ;  /* 0x00000004000ce947 */ /* 0x000fea0003800000 */
[----:B------:R-:W-:-:S04]  /*12df0*/  ISETP.NE.U32.AND P0, PT, R2, RZ, PT ;  /* 0x000000ff0200720c */ /* 0x000fc80003f05070 */
[----:B------:R-:W-:-:S13]  /*12e00*/  ISETP.NE.AND.EX P0, PT, R3, RZ, PT, P0 ;  /* 0x000000ff0300720c */ /* 0x000fda0003f05300 */
[----:B------:R-:W-:Y:S05]  /*12e10*/  @!P0 BRA `(.L_x_241) ;  /* 0x0000000000548947 */ /* 0x000fea0003800000 */
[----:B------:R-:W2:Y:S01]  /*12e20*/  LDC R6, c[0x0][0x43c] ;  /* 0x00010f00ff067b82 */ /* 0x000ea20000000800 */
[----:B------:R-:W-:Y:S01]  /*12e30*/  IMAD.MOV.U32 R9, RZ, RZ, R0 ;  /* 0x000000ffff097224 */ /* 0x000fe200078e0000 */
[----:B------:R-:W-:Y:S01]  /*12e40*/  ULDC.64 UR4, c[0x0][0x428] ;  /* 0x00010a0000047ab9 */ /* 0x000fe20000000a00 */
[----:B------:R-:W-:Y:S02]  /*12e50*/  ULDC.64 UR6, c[0x0][0x208] ;  /* 0x0000820000067ab9 */ /* 0x000fe40000000a00 */
[----:B----4-:R-:W-:Y:S01]  /*12e60*/  IMAD.MOV.U32 R0, RZ, RZ, R9 ;  /* 0x000000ffff007224 */ /* 0x010fe200078e0009 */
[----:B--2---:R-:W-:-:S13]  /*12e70*/  ISETP.NE.AND P0, PT, R6, 0x1, PT ;  /* 0x000000010600780c */ /* 0x004fda0003f05270 */
[----:B------:R-:W2:Y:S02]  /*12e80*/  @P0 LDC.64 R4, c[0x0][0x440] ;  /* 0x00011000ff040b82 */ /* 0x000ea40000000a00 */
[----:B--2---:R-:W-:-:S05]  /*12e90*/  @P0 IMAD.HI.U32 R4, R9, R4, RZ ;  /* 0x0000000409040227 */ /* 0x004fca00078e00ff */
[----:B------:R-:W-:-:S04]  /*12ea0*/  @P0 SHF.R.U32.HI R0, RZ, R5, R4 ;  /* 0x00000005ff000219 */ /* 0x000fc80000011604 */
[--C-:B------:R-:W-:Y:S01]  /*12eb0*/  SHF.R.S32.HI R5, RZ, 0x1f, R0.reuse ;  /* 0x0000001fff057819 */ /* 0x100fe20000011400 */
[----:B------:R-:W-:-:S04]  /*12ec0*/  IMAD.MOV R4, RZ, RZ, -R0 ;  /* 0x000000ffff047224 */ /* 0x000fc800078e0a00 */
[----:B------:R-:W-:Y:S02]  /*12ed0*/  IMAD R9, R6, R4, R9 ;  /* 0x0000000406097224 */ /* 0x000fe400078e0209 */
[----:B------:R-:W-:Y:S02]  /*12ee0*/  IMAD R6, R8, UR4, RZ ;  /* 0x0000000408067c24 */ /* 0x000fe4000f8e02ff */
[----:B------:R-:W-:Y:S01]  /*12ef0*/  IMAD.MOV.U32 R4, RZ, RZ, R0 ;  /* 0x000000ffff047224 */ /* 0x000fe200078e0000 */
[----:B------:R2:W-:Y:S01]  /*12f00*/  STL [R1+0x8], R9 ;  /* 0x0000080901007387 */ /* 0x0005e20000100800 */
[C---:B------:R-:W-:Y:S02]  /*12f10*/  IMAD R0, R7.reuse, UR5, R6 ;  /* 0x0000000507007c24 */ /* 0x040fe4000f8e0206 */
[----:B------:R-:W-:-:S04]  /*12f20*/  IMAD.WIDE.U32 R4, R7, UR4, R4 ;  /* 0x0000000407047c25 */ /* 0x000fc8000f8e0004 */
[----:B------:R-:W-:Y:S01]  /*12f30*/  IMAD.IADD R0, R5, 0x1, R0 ;  /* 0x0000000105007824 */ /* 0x000fe200078e0200 */
[----:B------:R-:W-:-:S04]  /*12f40*/  LEA R2, P0, R4, R2, 0x2 ;  /* 0x0000000204027211 */ /* 0x000fc800078010ff */
[----:B------:R-:W-:-:S05]  /*12f50*/  LEA.HI.X R3, R4, R3, R0, 0x2, P0 ;  /* 0x0000000304037211 */ /* 0x000fca00000f1400 */
[----:B------:R2:W5:Y:S04]  /*12f60*/  LDG.E R17, desc[UR6][R2.64] ;  /* 0x0000000602117981 */ /* 0x000568000c1e1900 */
.L_x_241:
[----:B--2---:R-:W2:Y:S01]  /*12f70*/  LDL R2, [R1+0x14] ;  /* 0x0000140001027983 */ /* 0x004ea20000100800 */
[----:B----4-:R-:W-:Y:S01]  /*12f80*/  IMAD R0, R19, 0x8, R18 ;  /* 0x0000000813007824 */ /* 0x010fe200078e0212 */
[----:B--2---:R-:W-:-:S04]  /*12f90*/  SHF.L.U32 R2, R2, 0x1f, RZ ;  /* 0x0000001f02027819 */ /* 0x004fc800000006ff */
[----:B------:R-:W2:Y:S02]  /*12fa0*/  SYNCS.PHASECHK.TRANS64.TRYWAIT P0, [R0+URZ+0x34840], R2 ;  /* 0x03484002000075a7 */ /* 0x000ea4000800017f */
[----:B--2---:R-:W-:Y:S05]  /*12fb0*/  @!P0 BRA `(.L_x_242) ;  /* 0x0000004800248947 */ /* 0x004fea0003800000 */
.L_x_343:
[----:B------:R-:W3:Y:S02]  /*12fc0*/  S2R R3, SR_TID.X ;  /* 0x0000000000037919 */ /* 0x000ee40000002100 */
[----:B---3--:R-:W-:-:S04]  /*12fd0*/  LOP3.LUT R3, R3, 0x7f, RZ, 0xc0, !PT ;  /* 0x0000007f03037812 */ /* 0x008fc800078ec0ff */
[----:B------:R-:W-:-:S13]  /*12fe0*/  ISETP.NE.AND P0, PT, R3, RZ, PT ;  /* 0x000000ff0300720c */ /* 0x000fda0003f05270 */
[----:B------:R-:W-:Y:S05]  /*12ff0*/  @P0 BRA `(.L_x_243) ;  /* 0x00000000001c0947 */ /* 0x000fea0003800000 */
[----:B------:R-:W3:Y:S01]  /*13000*/  S2R R3, SR_TID.X ;  /* 0x0000000000037919 */ /* 0x000ee20000002100 */
[----:B--2---:R-:W-:-:S04]  /*13010*/  IMAD.MOV.U32 R2, RZ, RZ, 0xb000 ;  /* 0x0000b000ff027424 */ /* 0x004fc800078e00ff */
[----:B------:R4:W-:Y:S01]  /*13020*/  SYNCS.ARRIVE.TRANS64 RZ, [R0+URZ+0x34830], R2 ;  /* 0x0348300200ff79a7 */ /* 0x0009e2000800003f */
[----:B---3--:R-:W-:-:S04]  /*13030*/  LOP3.LUT R3, R3, 0x1f, RZ, 0xc0, !PT ;  /* 0x0000001f03037812 */ /* 0x008fc800078ec0ff */
[----:B------:R-:W-:-:S13]  /*13040*/  ISETP.NE.AND P0, PT, R3, RZ, PT ;  /* 0x000000ff0300720c */ /* 0x000fda0003f05270 */
[----:B----4-:R-:W-:Y:S05]  /*13050*/  @!P0 BRA `(.L_x_243) ;  /* 0x0000000000048947 */ /* 0x010fea0003800000 */
[----:B------:R-:W-:Y:S01]  /*13060*/  BPT.TRAP 0x1 ;  /* 0x000000040000795c */ /* 0x000fe20000300000 */
.L_x_243:
[----:B------:R-:W3:Y:S04]  /*13070*/  LDL R3, [R1+0x8] ;  /* 0x0000080001037983 */ /* 0x000ee80000100800 */
[----:B--2---:R-:W2:Y:S01]  /*13080*/  LDL R2, [R1+0x18] ;  /* 0x0000180001027983 */ /* 0x004ea20000100800 */
[----:B------:R-:W-:Y:S01]  /*13090*/  R2UR UR9, R0 ;  /* 0x00000000000972ca */ /* 0x000fe200000e0000 */
[----:B------:R-:W-:Y:S01]  /*130a0*/  IMAD R0, R19, 0xb000, R18 ;  /* 0x0000b00013007824 */ /* 0x000fe200078e0212 */
[----:B------:R-:W-:Y:S01]  /*130b0*/  UIADD3 UR4, UP0, UR36, 0x370, URZ ;  /* 0x0000037024047890 */ /* 0x000fe2000ff1e03f */
[----:B------:R-:W-:Y:S01]  /*130c0*/  R2UR UR12, R16 ;  /* 0x00000000100c72ca */ /* 0x000fe200000e0000 */
[----:B------:R-:W-:Y:S01]  /*130d0*/  UMOV UR10, URZ ;  /* 0x0000003f000a7c82 */ /* 0x000fe20008000000 */
[----:B-----5:R-:W-:Y:S01]  /*130e0*/  R2UR UR13, R17 ;  /* 0x00000000110d72ca */ /* 0x020fe200000e0000 */
[----:B------:R-:W-:Y:S01]  /*130f0*/  UMOV UR7, 0x14f00000 ;  /* 0x14f0000000077882 */ /* 0x000fe20000000000 */
[----:B------:R-:W-:Y:S01]  /*13100*/  R2UR UR6, R0 ;  /* 0x00000000000672ca */ /* 0x000fe200000e0000 */
[----:B------:R-:W-:Y:S01]  /*13110*/  UMOV UR15, 0x40 ;  /* 0x00000040000f7882 */ /* 0x000fe20000000000 */
[----:B------:R-:W-:-:S04]  /*13120*/  PLOP3.LUT P0, PT, PT, PT, PT, 0x80, 0x0 ;  /* 0x000000000000781c */ /* 0x000fc80003f0f070 */
[----:B------:R-:W-:Y:S01]  /*13130*/  UIADD3 UR9, UR9, 0x34830, URZ ;  /* 0x0003483009097890 */ /* 0x000fe2000fffe03f */
[----:B------:R-:W-:-:S05]  /*13140*/  P2R R0, PR, RZ, 0x1 ;  /* 0x00000001ff007803 */ /* 0x000fca0000000000 */
[----:B------:R4:W-:Y:S01]  /*13150*/  STL [R1+0x20], R0 ;  /* 0x0000200001007387 */ /* 0x0009e20000100800 */
[----:B------:R-:W-:Y:S02]  /*13160*/  UIADD3 UR8, UR6, 0x1e400, URZ ;  /* 0x0001e40006087890 */ /* 0x000fe4000fffe03f */
[----:B------:R-:W-:-:S03]  /*13170*/  UIADD3 UR14, UR6, 0x23c00, URZ ;  /* 0x00023c00060e7890 */ /* 0x000fc6000fffe03f */
[----:B------:R-:W-:Y:S01]  /*13180*/  UMOV UR6, 0x0 ;  /* 0x0000000000067882 */ /* 0x000fe20000000000 */
[----:B---3--:R-:W-:Y:S02]  /*13190*/  R2UR UR11, R3 ;  /* 0x00000000030b72ca */ /* 0x008fe400000e0000 */
[----:B--2---:R-:W-:-:S13]  /*131a0*/  R2UR UR5, R2 ;  /* 0x00000000020572ca */ /* 0x004fda00000e0000 */
[----:B------:R-:W-:Y:S02]  /*131b0*/  UIMAD UR11, UR11, 0xb0, UR5 ;  /* 0x000000b00b0b78a4 */ /* 0x000fe4000f8e0205 */
[----:B------:R-:W-:-:S09]  /*131c0*/  UIADD3.X UR5, URZ, UR37, URZ, UP0, !UPT ;  /* 0x000000253f057290 */ /* 0x000fd200087fe43f */
[----:B------:R2:W-:Y:S02]  /*131d0*/  UTMALDG.4D [UR8], [UR4], desc[UR6] ;  /* 0x00000608040075b4 */ /* 0x0005e40008019000 */
[----:B--2---:R-:W-:Y:S01]  /*131e0*/  UMOV UR8, UR14 ;  /* 0x0000000e00087c82 */ /* 0x004fe20008000000 */
[----:B------:R-:W-:Y:S02]  /*131f0*/  UMOV UR10, UR15 ;  /* 0x0000000f000a7c82 */ /* 0x000fe40008000000 */
[----:B------:R4:W-:Y:S02]  /*13200*/  UTMALDG.4D [UR8], [UR4], desc[UR6] ;  /* 0x00000608040075b4 */ /* 0x0009e40008019000 */
[----:B----4-:R-:W-:Y:S01]  /*13210*/  NOP ;  /* 0x0000000000007918 */ /* 0x010fe20000000000 */
.L_x_239:
[----:B------:R-:W2:Y:S04]  /*13220*/  LDL.LU R3, [R1+0x34] ;  /* 0x0000340001037983 */ /* 0x000ea80000300800 */
[----:B------:R-:W3:Y:S04]  /*13230*/  LDL.LU R5, [R1+0x2c] ;  /* 0x00002c0001057983 */ /* 0x000ee80000300800 */
[----:B----4-:R-:W4:Y:S01]  /*13240*/  LDL.LU R4, [R1+0x3c] ;  /* 0x00003c0001047983 */ /* 0x010f220000300800 */
[----:B------:R-:W-:Y:S05]  /*13250*/  WARPSYNC.ALL ;  /* 0x0000000000007948 */ /* 0x000fea0003800000 */
[----:B------:R-:W-:Y:S01]  /*13260*/  ULDC.64 UR4, c[0x0][0x298] ;  /* 0x0000a60000047ab9 */ /* 0x000fe20000000a00 */
[----:B------:R-:W-:Y:S01]  /*13270*/  ULDC.64 UR6, c[0x0][0xa00] ;  /* 0x0002800000067ab9 */ /* 0x000fe20000000a00 */
[----:B------:R-:W-:Y:S01]  /*13280*/  VIADD R2, R18, 0x16400 ;  /* 0x0001640012027836 */ /* 0x000fe20000000000 */
[----:B------:R-:W-:Y:S01]  /*13290*/  BAR.SYNC.DEFER_BLOCKING 0x8, 0x180 ;  /* 0x0206000000007b1d */ /* 0x000fe20000010000 */
[----:B------:R-:W-:-:S03]  /*132a0*/  ISETP.NE.U32.AND P0, PT, RZ, UR6, PT ;  /* 0x00000006ff007c0c */ /* 0x000fc6000bf05070 */
[----:B------:R-:W-:Y:S02]  /*132b0*/  LOP3.LUT P1, RZ, R2, 0x3ff, RZ, 0xc0, !PT ;  /* 0x000003ff02ff7812 */ /* 0x000fe4000782c0ff */
[----:B------:R-:W-:Y:S01]  /*132c0*/  ISETP.NE.AND.EX P0, PT, RZ, UR7, PT, P0 ;  /* 0x00000007ff007c0c */ /* 0x000fe2000bf05300 */
[----:B------:R-:W-:Y:S01]  /*132d0*/  BSSY B6, `(.L_x_244) ;  /* 0x000001d000067945 */ /* 0x000fe20003800000 */
[----:B--2---:R-:W-:Y:S02]  /*132e0*/  SHF.R.S32.HI R0, RZ, 0x1f, R3 ;  /* 0x0000001fff007819 */ /* 0x004fe40000011403 */
[----:B---3--:R-:W-:-:S03]  /*132f0*/  SEL R5, R5, RZ, !P0 ;  /* 0x000000ff05057207 */ /* 0x008fc60004000000 */
[----:B------:R-:W-:Y:S01]  /*13300*/  IMAD R0, R0, UR4, RZ ;  /* 0x0000000400007c24 */ /* 0x000fe2000f8e02ff */
[----:B----4-:R-:W-:-:S03]  /*13310*/  SEL R4, R4, RZ, !P0 ;  /* 0x000000ff04047207 */ /* 0x010fc60004000000 */
[C---:B------:R-:W-:Y:S02]  /*13320*/  IMAD R0, R3.reuse, UR5, R0 ;  /* 0x0000000503007c24 */ /* 0x040fe4000f8e0200 */
[----:B------:R-:W-:-:S05]  /*13330*/  IMAD.WIDE.U32 R2, R3, UR4, RZ ;  /* 0x0000000403027c25 */ /* 0x000fca000f8e00ff */
[----:B------:R-:W-:Y:S01]  /*13340*/  IADD3 R0, R3, R0, RZ ;  /* 0x0000000003007210 */ /* 0x000fe20007ffe0ff */
[----:B------:R2:W-:Y:S04]  /*13350*/  STL.64 [R1+0x50], R2 ;  /* 0x0000500201007387 */ /* 0x0005e80000100a00 */
[----:B------:R2:W-:Y:S04]  /*13360*/  STL [R1+0x2c], R5 ;  /* 0x00002c0501007387 */ /* 0x0005e80000100800 */
[----:B------:R2:W-:Y:S04]  /*13370*/  STL [R1+0x3c], R4 ;  /* 0x00003c0401007387 */ /* 0x0005e80000100800 */
[----:B------:R2:W-:Y:S01]  /*13380*/  STL [R1+0x34], R0 ;  /* 0x0000340001007387 */ /* 0x0005e20000100800 */
[----:B------:R-:W-:Y:S05]  /*13390*/  @!P1 BRA `(.L_x_245) ;  /* 0x0000000000409947 */ /* 0x000fea0003800000 */
[----:B--2---:R-:W-:Y:S01]  /*133a0*/  MOV R2, 0x0 ;  /* 0x0000000000027802 */ /* 0x004fe20000000f00 */
[----:B------:R-:W-:Y:S01]  /*133b0*/  ULDC.64 UR6, c[0x4][0xa0] ;  /* 0x0100280000067ab9 */ /* 0x000fe20000000a00 */
[----:B------:R-:W-:Y:S01]  /*133c0*/  ULDC.64 UR8, c[0x4][0xa8] ;  /* 0x01002a0000087ab9 */ /* 0x000fe20000000a00 */
[----:B------:R-:W-:Y:S01]  /*133d0*/  ULDC.64 UR4, c[0x4][0x20] ;  /* 0x0100080000047ab9 */ /* 0x000fe20000000a00 */
[----:B------:R-:W-:Y:S02]  /*133e0*/  IMAD.U32 R4, RZ, RZ, UR6 ;  /* 0x00000006ff047e24 */ /* 0x000fe4000f8e00ff */
[----:B------:R-:W2:Y:S01]  /*133f0*/  LDC.64 R2, c[0x4][R2] ;  /* 0x0100000002027b82 */ /* 0x000ea20000000a00 */
[----:B------:R-:W-:Y:S02]  /*13400*/  IMAD.U32 R5, RZ, RZ, UR7 ;  /* 0x00000007ff057e24 */ /* 0x000fe4000f8e00ff */
[----:B------:R-:W-:Y:S02]  /*13410*/  IMAD.U32 R6, RZ, RZ, UR8 ;  /* 0x00000008ff067e24 */ /* 0x000fe4000f8e00ff */
[----:B------:R-:W-:-:S02]  /*13420*/  IMAD.U32 R7, RZ, RZ, UR9 ;  /* 0x00000009ff077e24 */ /* 0x000fc4000f8e00ff */
[----:B-1----:R-:W-:Y:S02]  /*13430*/  IMAD.U32 R10, RZ, RZ, UR4 ;  /* 0x00000004ff0a7e24 */ /* 0x002fe4000f8e00ff */
[----:B0-----:R-:W-:Y:S02]  /*13440*/  IMAD.U32 R11, RZ, RZ, UR5 ;  /* 0x00000005ff0b7e24 */ /* 0x001fe4000f8e00ff */
[----:B------:R-:W-:Y:S02]  /*13450*/  IMAD.MOV.U32 R8, RZ, RZ, 0x70 ;  /* 0x00000070ff087424 */ /* 0x000fe400078e00ff */
[----:B------:R-:W-:Y:S02]  /*13460*/  IMAD.MOV.U32 R12, RZ, RZ, 0x1 ;  /* 0x00000001ff0c7424 */ /* 0x000fe400078e00ff */
[----:B------:R-:W-:-:S07]  /*13470*/  IMAD.MOV.U32 R13, RZ, RZ, RZ ;  /* 0x000000ffff0d7224 */ /* 0x000fce00078e00ff */
[----:B------:R-:W-:-:S07]  /*13480*/  LEPC R20, `(.L_x_245) ;  /* 0x000000001014794e */ /* 0x000fce0000000000 */
[----:B--2---:R-:W-:Y:S05]  /*13490*/  CALL.ABS.NOINC R2 ;  /* 0x0000000002007343 */ /* 0x004fea0003c00000 */
.L_x_245:
[----:B------:R-:W-:Y:S05]  /*134a0*/  BSYNC B6 ;  /* 0x0000000000067941 */ /* 0x000fea0003800000 */
.L_x_244:
[----:B--2---:R-:W2:Y:S01]  /*134b0*/  LDL.LU R0, [R1+0x3c] ;  /* 0x00003c0001007983 */ /* 0x004ea20000300800 */
[----:B------:R-:W3:Y:S01]  /*134c0*/  LDC R8, c[0x0][0x448] ;  /* 0x00011200ff087b82 */ /* 0x000ee20000000800 */
[----:B------:R-:W-:Y:S01]  /*134d0*/  ULDC.64 UR4, c[0x0][0x2d8] ;  /* 0x0000b60000047ab9 */ /* 0x000fe20000000a00 */
[----:B------:R-:W-:Y:S01]  /*134e0*/  ULDC.64 UR6, c[0x0][0x280] ;  /* 0x0000a00000067ab9 */ /* 0x000fe20000000a00 */
[----:B------:R-:W4:Y:S04]  /*134f0*/  LDL.LU R4, [R1+0x34] ;  /* 0x0000340001047983 */ /* 0x000f280000300800 */
[----:B------:R-:W4:Y:S04]  /*13500*/  LDL.LU.64 R2, [R1+0x50] ;  /* 0x0000500001027983 */ /* 0x000f280000300a00 */
[----:B------:R-:W2:Y:S04]  /*13510*/  LDL.LU R6, [R1+0x2c] ;  /* 0x00002c0001067983 */ /* 0x000ea80000300800 */
[----:B------:R-:W2:Y:S01]  /*13520*/  LDL.LU R5, [R1+0x4] ;  /* 0x0000040001057983 */ /* 0x000ea20000300800 */
[----:B---3--:R-:W-:Y:S01]  /*13530*/  ISETP.NE.AND P0, PT, R8, 0x1, PT ;  /* 0x000000010800780c */ /* 0x008fe20003f05270 */
[----:B------:R-:W3:-:S12]  /*13540*/  S2R R9, SR_TID.X ;  /* 0x0000000000097919 */ /* 0x000ed80000002100 */
[----:B------:R-:W0:Y:S01]  /*13550*/  @P0 LDC R7, c[0x0][0x450] ;  /* 0x00011400ff070b82 */ /* 0x000e220000000800 */
[----:B---3--:R-:W-:-:S05]  /*13560*/  IMAD.SHL.U32 R9, R9, 0x8, RZ ;  /* 0x0000000809097824 */ /* 0x008fca00078e00ff */
[----:B------:R-:W-:-:S04]  /*13570*/  LOP3.LUT R9, R9, 0x38, RZ, 0xc0, !PT ;  /* 0x0000003809097812 */ /* 0x000fc800078ec0ff */
[----:B------:R-:W-:Y:S01]  /*13580*/  LOP3.LUT R9, R9, 0x40, RZ, 0xfc, !PT ;  /* 0x0000004009097812 */ /* 0x000fe200078efcff */
[----:B----4-:R-:W-:Y:S02]  /*13590*/  IMAD.MOV.U32 R3, RZ, RZ, R4 ;  /* 0x000000ffff037224 */ /* 0x010fe400078e0004 */
[----:B------:R-:W3:Y:S01]  /*135a0*/  S2R R4, SR_TID.X ;  /* 0x0000000000047919 */ /* 0x000ee20000002100 */
[----:B------:R-:W-:-:S04]  /*135b0*/  IMAD.WIDE.U32 R2, R16, UR4, R2 ;  /* 0x0000000410027c25 */ /* 0x000fc8000f8e0002 */
[----:B------:R-:W-:Y:S01]  /*135c0*/  IMAD R3, R16, UR5, R3 ;  /* 0x0000000510037c24 */ /* 0x000fe2000f8e0203 */
[----:B------:R-:W-:Y:S02]  /*135d0*/  ULDC.64 UR4, c[0x0][0x2e0] ;  /* 0x0000b80000047ab9 */ /* 0x000fe40000000a00 */
[----:B--2---:R-:W-:Y:S02]  /*135e0*/  IMAD R0, R0, UR4, RZ ;  /* 0x0000000400007c24 */ /* 0x004fe4000f8e02ff */
[----:B------:R-:W-:-:S04]  /*135f0*/  IMAD.WIDE.U32 R2, R6, UR4, R2 ;  /* 0x0000000406027c25 */ /* 0x000fc8000f8e0002 */
[----:B------:R-:W-:Y:S01]  /*13600*/  IMAD R0, R6, UR5, R0 ;  /* 0x0000000506007c24 */ /* 0x000fe2000f8e0200 */
[----:B------:R-:W-:Y:S01]  /*13610*/  ULDC.64 UR4, c[0x0][0x2d0] ;  /* 0x0000b40000047ab9 */ /* 0x000fe20000000a00 */
[C---:B---3--:R-:W-:Y:S01]  /*13620*/  LOP3.LUT R6, R4.reuse, 0x7f, RZ, 0xc0, !PT ;  /* 0x0000007f04067812 */ /* 0x048fe200078ec0ff */
[----:B------:R-:W-:-:S03]  /*13630*/  IMAD.SHL.U32 R4, R4, 0x10, RZ ;  /* 0x0000001004047824 */ /* 0x000fc600078e00ff */
[----:B------:R-:W-:-:S04]  /*13640*/  SHF.R.U32.HI R6, RZ, 0x3, R6 ;  /* 0x00000003ff067819 */ /* 0x000fc80000011606 */
[----:B------:R-:W-:Y:S02]  /*13650*/  LOP3.LUT R4, R6, 0x70, R4, 0xf8, !PT ;  /* 0x0000007006047812 */ /* 0x000fe400078ef804 */
[----:B------:R-:W2:Y:S01]  /*13660*/  @P0 LDC R6, c[0x0][0x44c] ;  /* 0x00011300ff060b82 */ /* 0x000ea20000000800 */
[----:B------:R-:W-:Y:S02]  /*13670*/  IMAD.SHL.U32 R5, R5, 0x80, RZ ;  /* 0x0000008005057824 */ /* 0x000fe400078e00ff */
[----:B------:R-:W-:-:S03]  /*13680*/  IMAD.IADD R3, R3, 0x1, R0 ;  /* 0x0000000103037824 */ /* 0x000fc600078e0200 */
[----:B------:R-:W-:-:S05]  /*13690*/  LOP3.LUT R0, R4, R5, RZ, 0xfc, !PT ;  /* 0x0000000504007212 */ /* 0x000fca00078efcff */
[----:B------:R-:W-:Y:S02]  /*136a0*/  IMAD.MOV.U32 R4, RZ, RZ, R0 ;  /* 0x000000ffff047224 */ /* 0x000fe400078e0000 */
[----:B--2---:R-:W-:-:S05]  /*136b0*/  @P0 IMAD.HI.U32 R6, R0, R6, RZ ;  /* 0x0000000600060227 */ /* 0x004fca00078e00ff */
[----:B0-----:R-:W-:-:S05]  /*136c0*/  @P0 SHF.R.U32.HI R4, RZ, R7, R6 ;  /* 0x00000007ff040219 */ /* 0x001fca0000011606 */
[----:B------:R-:W-:-:S04]  /*136d0*/  IMAD.MOV R6, RZ, RZ, -R4 ;  /* 0x000000ffff067224 */ /* 0x000fc800078e0a04 */
[----:B------:R-:W-:Y:S01]  /*136e0*/  IMAD R0, R8, R6, R0 ;  /* 0x0000000608007224 */ /* 0x000fe200078e0200 */
[----:B------:R-:W-:Y:S01]  /*136f0*/  SHF.R.S32.HI R6, RZ, 0x1f, R4 ;  /* 0x0000001fff067819 */ /* 0x000fe20000011404 */
[----:B------:R-:W-:-:S04]  /*13700*/  IMAD.WIDE.U32 R2, R4, UR4, R2 ;  /* 0x0000000404027c25 */ /* 0x000fc8000f8e0002 */
[----:B------:R-:W-:-:S04]  /*13710*/  IMAD R6, R6, UR4, RZ ;  /* 0x0000000406067c24 */ /* 0x000fc8000f8e02ff */
[----:B------:R-:W-:Y:S01]  /*13720*/  IMAD R4, R4, UR5, R6 ;  /* 0x0000000504047c24 */ /* 0x000fe2000f8e0206 */
[----:B------:R-:W-:-:S03]  /*13730*/  ULDC.64 UR4, c[0x0][0x2c8] ;  /* 0x0000b20000047ab9 */ /* 0x000fc60000000a00 */
[----:B------:R-:W-:Y:S01]  /*13740*/  IMAD.IADD R3, R3, 0x1, R4 ;  /* 0x0000000103037824 */ /* 0x000fe200078e0204 */
[----:B------:R-:W-:Y:S01]  /*13750*/  SHF.R.S32.HI R4, RZ, 0x1f, R0 ;  /* 0x0000001fff047819 */ /* 0x000fe20000011400 */
[----:B------:R-:W-:-:S04]  /*13760*/  IMAD.WIDE.U32 R2, R0, UR4, R2 ;  /* 0x0000000400027c25 */ /* 0x000fc8000f8e0002 */
[----:B------:R-:W-:Y:S01]  /*13770*/  IMAD R4, R4, UR4, RZ ;  /* 0x0000000404047c24 */ /* 0x000fe2000f8e02ff */
[----:B------:R-:W-:Y:S02]  /*13780*/  ULDC UR4, c[0x0][0x2b8] ;  /* 0x0000ae0000047ab9 */ /* 0x000fe40000000800 */
[----:B------:R-:W-:Y:S02]  /*13790*/  ISETP.GE.AND P1, PT, R9, UR4, PT ;  /* 0x0000000409007c0c */ /* 0x000fe4000bf26270 */
[----:B------:R0:W5:Y:S01]  /*137a0*/  LDL R9, [R1+0x28] ;  /* 0x0000280001097983 */ /* 0x0001620000100800 */
[----:B------:R-:W1:Y:S01]  /*137b0*/  S2R R7, SR_TID.X ;  /* 0x0000000000077919 */ /* 0x000e620000002100 */
[----:B------:R-:W-:Y:S01]  /*137c0*/  IMAD R0, R0, UR5, R4 ;  /* 0x0000000500007c24 */ /* 0x000fe2000f8e0204 */
[----:B------:R-:W-:-:S03]  /*137d0*/  LEA R4, P2, R2, UR6, 0x1 ;  /* 0x0000000602047c11 */ /* 0x000fc6000f8408ff */
[----:B------:R-:W-:-:S05]  /*137e0*/  IMAD.IADD R0, R3, 0x1, R0 ;  /* 0x0000000103007824 */ /* 0x000fca00078e0200 */
[----:B------:R-:W-:Y:S01]  /*137f0*/  LEA.HI.X R3, R2, UR7, R0, 0x1, P2 ;  /* 0x0000000702037c11 */ /* 0x000fe200090f0c00 */
[----:B-1----:R-:W-:-:S05]  /*13800*/  IMAD.SHL.U32 R10, R7, 0x8, RZ ;  /* 0x00000008070a7824 */ /* 0x002fca00078e00ff */
[----:B------:R-:W-:-:S04]  /*13810*/  LOP3.LUT R10, R10, 0x38, RZ, 0xc0, !PT ;  /* 0x000000380a0a7812 */ /* 0x000fc800078ec0ff */
[----:B------:R-:W-:Y:S01]  /*13820*/  ISETP.GE.AND P0, PT, R10, UR4, PT ;  /* 0x000000040a007c0c */ /* 0x000fe2000bf06270 */
[----:B------:R-:W-:-:S03]  /*13830*/  UMOV UR4, 0xffffffff ;  /* 0xffffffff00047882 */ /* 0x000fc60000000000 */
[----:B0-----:R-:W-:Y:S09]  /*13840*/  BRA.DIV UR4, `(.L_x_246) ;  /* 0x0000004204147947 */ /* 0x001ff2000b800000 */
[----:B------:R-:W0:Y:S02]  /*13850*/  S2R R6, SR_TID.X ;  /* 0x0000000000067919 */ /* 0x000e240000002100 */
[----:B0-----:R-:W-:-:S04]  /*13860*/  LOP3.LUT R6, R6, 0x7f, RZ, 0xc0, !PT ;  /* 0x0000007f06067812 */ /* 0x001fc800078ec0ff */
[----:B------:R-:W-:Y:S02]  /*13870*/  SHF.R.U32.HI R7, RZ, 0x3, R6 ;  /* 0x00000003ff077819 */ /* 0x000fe40000011606 */
[----:B------:R-:W2:Y:S01]  /*13880*/  LDL.LU R6, [R1+0x44] ;  /* 0x0000440001067983 */ /* 0x000ea20000300800 */
[----:B------:R-:W-:Y:S02]  /*13890*/  ULDC.64 UR4, c[0x0][0x208] ;  /* 0x0000820000047ab9 */ /* 0x000fe40000000a00 */
[----:B------:R-:W-:Y:S02]  /*138a0*/  IMAD.IADD R0, R7, 0x1, R5 ;  /* 0x0000000107007824 */ /* 0x000fe400078e0205 */
[----:B------:R-:W0:Y:S02]  /*138b0*/  SHFL.IDX PT, R7, R4, RZ, 0x181f ;  /* 0x00181fff04077589 */ /* 0x000e2400000e0000 */
[----:B------:R-:W-:Y:S02]  /*138c0*/  VIADD R5, R0, 0x10 ;  /* 0x0000001000057836 */ /* 0x000fe40000000000 */
[----:B--2---:R-:W-:-:S02]  /*138d0*/  IMAD R2, R6, R8, RZ ;  /* 0x0000000806027224 */ /* 0x004fc400078e02ff */
[----:B------:R-:W1:Y:S03]  /*138e0*/  SHFL.IDX PT, R6, R3, RZ, 0x181f ;  /* 0x00181fff03067589 */ /* 0x000e6600000e0000 */
[-C--:B------:R-:W-:Y:S01]  /*138f0*/  ISETP.GE.AND P4, PT, R0, R2.reuse, PT ;  /* 0x000000020000720c */ /* 0x080fe20003f86270 */
[----:B------:R-:W-:Y:S01]  /*13900*/  SHFL.IDX PT, R8, R3, 0x1, 0x181f ;  /* 0x00381f0003087f89 */ /* 0x000fe200000e0000 */
[----:B------:R-:W-:-:S03]  /*13910*/  ISETP.GE.AND P2, PT, R5, R2, PT ;  /* 0x000000020500720c */ /* 0x000fc60003f46270 */
[----:B------:R-:W2:Y:S08]  /*13920*/  SHFL.IDX PT, R5, R4, 0x1, 0x181f ;  /* 0x00381f0004057f89 */ /* 0x000eb000000e0000 */
[----:B0-----:R-:W-:-:S05]  /*13930*/  @!P4 LEA R7, P3, R10, R7, 0x1 ;  /* 0x000000070a07c211 */ /* 0x001fca00078608ff */
[----:B-1----:R-:W-:-:S05]  /*13940*/  @!P4 IMAD.X R6, RZ, RZ, R6, P3 ;  /* 0x000000ffff06c224 */ /* 0x002fca00018e0606 */
[----:B------:R-:W-:-:S04]  /*13950*/  @!P4 LOP3.LUT R7, R7, R6, RZ, 0x3c, !PT ;  /* 0x000000060707c212 */ /* 0x000fc800078e3cff */
[----:B------:R-:W-:-:S04]  /*13960*/  @!P4 LOP3.LUT R6, R7, R6, RZ, 0x3c, !PT ;  /* 0x000000060706c212 */ /* 0x000fc800078e3cff */
[----:B------:R-:W-:-:S05]  /*13970*/  @!P4 LOP3.LUT R7, R7, R6, RZ, 0x3c, !PT ;  /* 0x000000060707c212 */ /* 0x000fca00078e3cff */
[----:B-----5:R-:W-:Y:S04]  /*13980*/  @!P4 LDGSTS.E.BYPASS.LTC128B.128 [R9+0x16400], desc[UR4][R6.64], !P0 ;  /* 0x164000000609cfae */ /* 0x020fe8000c101d44 */
[----:B------:R2:W-:Y:S02]  /*13990*/  @!P4 LDGSTS.E.BYPASS.LTC128B.128 [R9+0x1a400], desc[UR4][R6.64+0x80], !P1 ;  /* 0x1a4000800609cfae */ /* 0x0005e4000c901d44 */
[----:B--2---:R-:W-:Y:S01]  /*139a0*/  @!P2 LEA R7, P3, R10, R5, 0x1 ;  /* 0x000000050a07a211 */ /* 0x004fe200078608ff */
[----:B------:R-:W-:-:S04]  /*139b0*/  VIADD R5, R0, 0x20 ;  /* 0x0000002000057836 */ /* 0x000fc80000000000 */
[----:B------:R-:W-:-:S05]  /*139c0*/  @!P2 IMAD.X R6, RZ, RZ, R8, P3 ;  /* 0x000000ffff06a224 */ /* 0x000fca00018e0608 */
[----:B------:R-:W-:-:S04]  /*139d0*/  @!P2 LOP3.LUT R7, R7, R6, RZ, 0x3c, !PT ;  /* 0x000000060707a212 */ /* 0x000fc800078e3cff */
[----:B------:R-:W-:-:S04]  /*139e0*/  @!P2 LOP3.LUT R6, R7, R6, RZ, 0x3c, !PT ;  /* 0x000000060706a212 */ /* 0x000fc800078e3cff */
[----:B------:R-:W-:-:S05]  /*139f0*/  @!P2 LOP3.LUT R7, R7, R6, RZ, 0x3c, !PT ;  /* 0x000000060707a212 */ /* 0x000fca00078e3cff */
[----:B------:R-:W-:Y:S04]  /*13a00*/  @!P2 LDGSTS.E.BYPASS.LTC128B.128 [R9+0x16c00], desc[UR4][R6.64], !P0 ;  /* 0x16c000000609afae */ /* 0x000fe8000c101d44 */
[----:B------:R0:W-:Y:S01]  /*13a10*/  @!P2 LDGSTS.E.BYPASS.LTC128B.128 [R9+0x1ac00], desc[UR4][R6.64+0x80], !P1 ;  /* 0x1ac000800609afae */ /* 0x0001e2000c901d44 */
[----:B------:R-:W-:-:S03]  /*13a20*/  ISETP.GE.AND P2, PT, R5, R2, PT ;  /* 0x000000020500720c */ /* 0x000fc60003f46270 */
[----:B------:R-:W1:Y:S04]  /*13a30*/  SHFL.IDX PT, R5, R4, 0x2, 0x181f ;  /* 0x00581f0004057f89 */ /* 0x000e6800000e0000 */
[----:B0-----:R-:W0:Y:S06]  /*13a40*/  SHFL.IDX PT, R6, R3, 0x2, 0x181f ;  /* 0x00581f0003067f89 */ /* 0x001e2c00000e0000 */
[----:B-1----:R-:W-:-:S05]  /*13a50*/  @!P2 LEA R5, P3, R10, R5, 0x1 ;  /* 0x000000050a05a211 */ /* 0x002fca00078608ff */
[----:B0-----:R-:W-:-:S04]  /*13a60*/  @!P2 IMAD.X R6, RZ, RZ, R6, P3 ;  /* 0x000000ffff06a224 */ /* 0x001fc800018e0606 */
[----:B------:R-:W-:Y:S02]  /*13a70*/  @!P2 IMAD.MOV.U32 R7, RZ, RZ, R6 ;  /* 0x000000ffff07a224 */ /* 0x000fe400078e0006 */
[----:B------:R-:W-:Y:S02]  /*13a80*/  @!P2 IMAD.MOV.U32 R6, RZ, RZ, R5 ;  /* 0x000000ffff06a224 */ /* 0x000fe400078e0005 */
[----:B------:R-:W-:-:S03]  /*13a90*/  VIADD R5, R0, 0x30 ;  /* 0x0000003000057836 */ /* 0x000fc60000000000 */
        /* <DEDUP_REMOVED lines=39> */
[----:B------:R0:W1:Y:S04]  /*13d10*/  SHFL.IDX PT, R5, R3, 0x7, 0x181f ;  /* 0x00f81f0003057f89 */ /* 0x00006800000e0000 */
[----:B------:R0:W-:Y:S04]  /*13d20*/  @!P2 LDGSTS.E.BYPASS.LTC128B.128 [R9+0x19400], desc[UR4][R6.64], !P0 ;  /* 0x194000000609afae */ /* 0x0001e8000c101d44 */
[----:B------:R0:W-:Y:S04]  /*13d30*/  @!P2 LDGSTS.E.BYPASS.LTC128B.128 [R9+0x1d400], desc[UR4][R6.64+0x80], !P1 ;  /* 0x1d4000800609afae */ /* 0x0001e8000c901d44 */
[----:B------:R0:W2:Y:S02]  /*13d40*/  SHFL.IDX PT, R3, R4, 0x7, 0x181f ;  /* 0x00f81f0004037f89 */ /* 0x0000a400000e0000 */
.L_x_360:
[----:B------:R-:W-:Y:S01]  /*13d50*/  VIADD R0, R0, 0x70 ;  /* 0x0000007000007836 */ /* 0x000fe20000000000 */
[----:B------:R-:W-:Y:S04]  /*13d60*/  BSSY B0, `(.L_x_247) ;  /* 0x000000b000007945 */ /* 0x000fe80003800000 */
[----:B------:R-:W-:-:S13]  /*13d70*/  ISETP.GE.AND P2, PT, R0, R2, PT ;  /* 0x000000020000720c */ /* 0x000fda0003f46270 */
[----:B------:R-:W-:Y:S05]  /*13d80*/  @P2 BRA `(.L_x_248) ;  /* 0x0000000000202947 */ /* 0x000fea0003800000 */
[----:B--2---:R-:W-:Y:S01]  /*13d90*/  LEA R2, P2, R10, R3, 0x1 ;  /* 0x000000030a027211 */ /* 0x004fe200078408ff */
[----:B------:R-:W-:-:S03]  /*13da0*/  ULDC.64 UR4, c[0x0][0x208] ;  /* 0x0000820000047ab9 */ /* 0x000fc60000000a00 */
[----:B01----:R-:W-:-:S05]  /*13db0*/  IADD3.X R3, RZ, R5, RZ, P2, !PT ;  /* 0x00000005ff037210 */ /* 0x003fca00017fe4ff */
[----:B------:R-:W-:Y:S01]  /*13dc0*/  @!PT LDS RZ, [RZ] ;  /* 0x00000000fffff984 */ /* 0x000fe20000000800 */
[----:B------:R-:W-:Y:S01]  /*13dd0*/  @!PT LDS RZ, [RZ] ;  /* 0x00000000fffff984 */ /* 0x000fe20000000800 */
[----:B------:R-:W-:Y:S01]  /*13de0*/  @!PT LDS RZ, [RZ] ;  /* 0x00000000fffff984 */ /* 0x000fe20000000800 */
[----:B------:R3:W-:Y:S04]  /*13df0*/  LDGSTS.E.BYPASS.LTC128B.128 [R9+0x19c00], desc[UR4][R2.64], !P0 ;  /* 0x19c0000002097fae */ /* 0x0007e8000c101d44 */
[----:B------:R3:W-:Y:S02]  /*13e00*/  LDGSTS.E.BYPASS.LTC128B.128 [R9+0x1dc00], desc[UR4][R2.64+0x80], !P1 ;  /* 0x1dc0008002097fae */ /* 0x0007e4000c901d44 */
.L_x_248:
[----:B------:R-:W-:Y:S05]  /*13e10*/  BSYNC B0 ;  /* 0x0000000000007941 */ /* 0x000fea0003800000 */
.L_x_247:
[----:B------:R-:W-:Y:S01]  /*13e20*/  NOP ;  /* 0x0000000000007918 */ /* 0x000fe20000000000 */
[----:B------:R-:W-:Y:S01]  /*13e30*/  PLOP3.LUT P0, PT, PT, PT, PT, 0x80, 0x0 ;  /* 0x000000000000781c */ /* 0x000fe20003f0f070 */
[----:B0-----:R-:W-:-:S12]  /*13e40*/  VIADD R6, R18, 0x34800 ;  /* 0x0003480012067836 */ /* 0x001fd80000000000 */
.L_x_249:
[----:B------:R-:W-:Y:S02]  /*13e50*/  PLOP3.LUT P1, PT, P1, P0, PT, 0xa2, 0x0 ;  /* 0x000000000000781c */ /* 0x000fe40000f21472 */
[----:B------:R-:W-:-:S08]  /*13e60*/  @P0 R2UR P1, UR4, R18 ;  /* 0x00000000120402ca */ /* 0x000fd00000020000 */
[----:B------:R-:W-:-:S05]  /*13e70*/  @P0 PLOP3.LUT P0, PT, P1, PT, PT, 0x80, 0x0 ;  /* 0x000000000000081c */ /* 0x000fca0000f0f070 */
[----:B------:R-:W-:Y:S01]  /*13e80*/  @!P1 SYNCS.ARRIVE.TRANS64.RED.A0T1 RZ, [UR4+0x34800], RZ ;  /* 0x034800ffffff99a7 */ /* 0x000fe20008200404 */
[----:B------:R-:W-:Y:S07]  /*13e90*/  @!P1 ARRIVES.LDGSTSBAR.64.TRANSCNT [UR4+0x34800] ;  /* 0x03480000ff0099b0 */ /* 0x000fee0008000a84 */
[----:B------:R-:W-:Y:S05]  /*13ea0*/  @P0 BRA.U.ANY `(.L_x_249) ;  /* 0xfffffffd00e80947 */ /* 0x000fea000393ffff */
[----:B---3--:R-:W3:Y:S02]  /*13eb0*/  LDL.LU R2, [R1+0x48] ;  /* 0x0000480001027983 */ /* 0x008ee40000300800 */
[----:B---3--:R-:W-:-:S05]  /*13ec0*/  VIADD R2, R2, 0x1 ;  /* 0x0000000102027836 */ /* 0x008fca0000000000 */
[----:B------:R0:W-:Y:S01]  /*13ed0*/  STL [R1+0x48], R2 ;  /* 0x0000480201007387 */ /* 0x0001e20000100800 */
[----:B------:R-:W-:-:S04]  /*13ee0*/  LEA.HI R0, R2, R2, RZ, 0x1 ;  /* 0x0000000202007211 */ /* 0x000fc800078f08ff */
[----:B------:R-:W-:-:S05]  /*13ef0*/  LOP3.LUT R0, R0, 0xfffffffe, RZ, 0xc0, !PT ;  /* 0xfffffffe00007812 */ /* 0x000fca00078ec0ff */
[----:B------:R-:W-:-:S05]  /*13f00*/  IMAD.IADD R0, R2, 0x1, -R0 ;  /* 0x0000000102007824 */ /* 0x000fca00078e0a00 */
[----:B------:R-:W-:Y:S01]  /*13f10*/  SHF.L.U32 R0, R0, 0x1f, RZ ;  /* 0x0000001f00007819 */ /* 0x000fe200000006ff */
[----:B------:R-:W-:Y:S01]  /*13f20*/  NOP ;  /* 0x0000000000007918 */ /* 0x000fe20000000000 */
[----:B------:R0:W-:Y:S01]  /*13f30*/  SYNCS.ARRIVE.TRANS64.A1T0 RZ, [R18+URZ+0x34800], RZ ;  /* 0x034800ff12ff79a7 */ /* 0x0001e2000810003f */
[----:B------:R-:W-:Y:S01]  /*13f40*/  BSSY B0, `(.L_x_250) ;  /* 0x0000003000007945 */ /* 0x000fe20003800000 */
[----:B------:R-:W3:Y:S03]  /*13f50*/  SYNCS.PHASECHK.TRANS64.TRYWAIT P0, [R18+URZ+0x34820], R0 ;  /* 0x03482000120075a7 */ /* 0x000ee6000800017f */
[----:B0--3--:R-:W-:Y:S05]  /*13f60*/  @!P0 BRA `(.L_x_251) ;  /* 0x0000004400208947 */ /* 0x009fea0003800000 */
.L_x_361:
[----:B------:R-:W-:Y:S05]  /*13f70*/  BSYNC B0 ;  /* 0x0000000000007941 */ /* 0x000fea0003800000 */
.L_x_250:
[----:B------:R-:W0:Y:S04]  /*13f80*/  LDL R2, [R1+0x30] ;  /* 0x0000300001027983 */ /* 0x000e280000100800 */
[----:B--2---:R-:W2:Y:S01]  /*13f90*/  LDL R3, [R1+0x24] ;  /* 0x0000240001037983 */ /* 0x004ea20000100800 */
[----:B------:R-:W-:Y:S01]  /*13fa0*/  BSSY B0, `(.L_x_252) ;  /* 0x00001e9000007945 */ /* 0x000fe20003800000 */
[----:B0-----:R-:W-:-:S05]  /*13fb0*/  VIADD R0, R2, 0xfffffffe ;  /* 0xfffffffe02007836 */ /* 0x001fca0000000000 */
[----:B--2---:R-:W-:-:S13]  /*13fc0*/  ISETP.GE.AND P0, PT, R0, R3, PT ;  /* 0x000000030000720c */ /* 0x004fda0003f06270 */
[----:B------:R-:W-:Y:S05]  /*13fd0*/  @!P0 BRA `(.L_x_253) ;  /* 0x0000001c00948947 */ /* 0x000fea0003800000 */
[----:B------:R-:W2:Y:S04]  /*13fe0*/  LDL.LU R2, [R1+0x58] ;  /* 0x0000580001027983 */ /* 0x000ea80000300800 */
[----:B-1----:R-:W3:Y:S04]  /*13ff0*/  LDL.LU R5, [R1+0x38] ;  /* 0x0000380001057983 */ /* 0x002ee80000300800 */
[----:B------:R-:W4:Y:S01]  /*14000*/  LDL.LU R4, [R1+0x40] ;  /* 0x0000400001047983 */ /* 0x000f220000300800 */
[----:B------:R-:W-:Y:S01]  /*14010*/  LOP3.LUT R10, RZ, R3, RZ, 0x33, !PT ;  /* 0x00000003ff0a7212 */ /* 0x000fe200078e33ff */
[----:B------:R-:W-:Y:S01]  /*14020*/  BSSY B2, `(.L_x_254) ;  /* 0x00000a7000027945 */ /* 0x000fe20003800000 */
[----:B--2---:R-:W-:-:S04]  /*14030*/  VIADD R2, R2, 0x1 ;  /* 0x0000000102027836 */ /* 0x004fc80000000000 */
[----:B---3--:R-:W-:-:S05]  /*14040*/  IMAD R2, R2, R5, RZ ;  /* 0x0000000502027224 */ /* 0x008fca00078e02ff */
[----:B----4-:R-:W-:-:S05]  /*14050*/  VIMNMX R7, R4, R2, PT ;  /* 0x0000000204077248 */ /* 0x010fca0003fe0100 */
[----:B------:R-:W-:-:S05]  /*14060*/  IMAD.MOV R2, RZ, RZ, -R7 ;  /* 0x000000ffff027224 */ /* 0x000fca00078e0a07 */
[----:B------:R-:W-:-:S05]  /*14070*/  VIADDMNMX R10, R2, 0x1, R10, !PT ;  /* 0x00000001020a7846 */ /* 0x000fca000780010a */
[----:B------:R-:W-:-:S05]  /*14080*/  IMAD.IADD R2, R7, 0x1, R10 ;  /* 0x0000000107027824 */ /* 0x000fca00078e020a */
[----:B------:R-:W-:-:S04]  /*14090*/  LOP3.LUT R2, R2, 0x1, RZ, 0xc0, !PT ;  /* 0x0000000102027812 */ /* 0x000fc800078ec0ff */
[----:B------:R-:W-:-:S13]  /*140a0*/  ISETP.NE.U32.AND P0, PT, R2, 0x1, PT ;  /* 0x000000010200780c */ /* 0x000fda0003f05070 */
[----:B------:R-:W-:Y:S05]  /*140b0*/  @P0 BRA `(.L_x_255) ;  /* 0x0000000800740947 */ /* 0x000fea0003800000 */
[----:B------:R-:W2:Y:S04]  /*140c0*/  LDL R4, [R1+0x20] ;  /* 0x0000200001047983 */ /* 0x000ea80000100800 */
[----:B------:R-:W3:Y:S01]  /*140d0*/  LDL R3, [R1+0x14] ;  /* 0x0000140001037983 */ /* 0x000ee20000100800 */
[----:B------:R-:W-:Y:S01]  /*140e0*/  VIADD R8, R19, 0x1 ;  /* 0x0000000113087836 */ /* 0x000fe20000000000 */
[----:B------:R-:W-:Y:S04]  /*140f0*/  BSSY B1, `(.L_x_256) ;  /* 0x0000095000017945 */ /* 0x000fe80003800000 */
[----:B------:R-:W-:-:S04]  /*14100*/  ISETP.NE.AND P0, PT, R8, 0x2, PT ;  /* 0x000000020800780c */ /* 0x000fc80003f05270 */
[----:B------:R-:W-:Y:S02]  /*14110*/  SEL R11, RZ, 0x1, P0 ;  /* 0x00000001ff0b7807 */ /* 0x000fe40000000000 */
[----:B------:R-:W-:Y:S02]  /*14120*/  SEL R8, R8, RZ, P0 ;  /* 0x000000ff08087207 */ /* 0x000fe40000000000 */
[----:B--2---:R-:W-:Y:S02]  /*14130*/  ISETP.NE.AND P1, PT, R4, RZ, PT ;  /* 0x000000ff0400720c */ /* 0x004fe40003f25270 */
[----:B---3--:R-:W-:-:S11]  /*14140*/  LOP3.LUT R11, R3, R11, RZ, 0x3c, !PT ;  /* 0x0000000b030b7212 */ /* 0x008fd600078e3cff */
[----:B------:R-:W-:Y:S05]  /*14150*/  @!P1 BRA `(.L_x_257) ;  /* 0x0000000800389947 */ /* 0x000fea0003800000 */
[----:B------:R-:W-:Y:S01]  /*14160*/  ULDC.64 UR4, c[0x0][0x418] ;  /* 0x0001060000047ab9 */ /* 0x000fe20000000a00 */
[----:B------:R-:W-:Y:S01]  /*14170*/  IMAD.MOV.U32 R4, RZ, RZ, R17 ;  /* 0x000000ffff047224 */ /* 0x000fe200078e0011 */
[----:B------:R-:W-:-:S04]  /*14180*/  ISETP.NE.U32.AND P0, PT, RZ, UR4, PT ;  /* 0x00000004ff007c0c */ /* 0x000fc8000bf05070 */
[----:B------:R-:W-:-:S13]  /*14190*/  ISETP.NE.AND.EX P0, PT, RZ, UR5, PT, P0 ;  /* 0x00000005ff007c0c */ /* 0x000fda000bf05300 */
[----:B------:R-:W-:Y:S05]  /*141a0*/  @!P0 BRA `(.L_x_258) ;  /* 0x0000000000508947 */ /* 0x000fea0003800000 */
[----:B------:R-:W2:Y:S01]  /*141b0*/  LDL R12, [R1+0x1c] ;  /* 0x00001c00010c7983 */ /* 0x000ea20000100800 */
[----:B------:R-:W0:Y:S01]  /*141c0*/  LDC R5, c[0x0][0x43c] ;  /* 0x00010f00ff057b82 */ /* 0x000e220000000800 */
[----:B------:R-:W-:Y:S02]  /*141d0*/  ULDC.64 UR6, c[0x0][0x428] ;  /* 0x00010a0000067ab9 */ /* 0x000fe40000000a00 */
[----:B------:R-:W3:Y:S01]  /*141e0*/  LDL R9, [R1+0x10] ;  /* 0x0000100001097983 */ /* 0x000ee20000100800 */
        /* <DEDUP_REMOVED lines=9> */
[----:B--2---:R-:W-:-:S04]  /*14280*/  IMAD R4, R12, UR6, RZ ;  /* 0x000000060c047c24 */ /* 0x004fc8000f8e02ff */
[C---:B---3--:R-:W-:Y:S02]  /*14290*/  IMAD R4, R9.reuse, UR7, R4 ;  /* 0x0000000709047c24 */ /* 0x048fe4000f8e0204 */
[----:B------:R-:W-:-:S04]  /*142a0*/  IMAD.WIDE.U32 R2, R9, UR6, R2 ;  /* 0x0000000609027c25 */ /* 0x000fc8000f8e0002 */
[----:B------:R-:W-:Y:S01]  /*142b0*/  IMAD.IADD R3, R4, 0x1, R3 ;  /* 0x0000000104037824 */ /* 0x000fe200078e0203 */
[----:B------:R-:W-:-:S04]  /*142c0*/  LEA R4, P0, R2, UR4, 0x2 ;  /* 0x0000000402047c11 */ /* 0x000fc8000f8010ff */
[----:B------:R-:W-:-:S05]  /*142d0*/  LEA.HI.X R5, R2, UR5, R3, 0x2, P0 ;  /* 0x0000000502057c11 */ /* 0x000fca00080f1403 */
[----:B------:R0:W5:Y:S04]  /*142e0*/  LDG.E R4, desc[UR8][R4.64] ;  /* 0x0000000804047981 */ /* 0x000168000c1e1900 */
.L_x_258:
[----:B------:R-:W-:Y:S01]  /*142f0*/  IMAD R3, R8, 0x8, R18 ;  /* 0x0000000808037824 */ /* 0x000fe200078e0212 */
[----:B------:R-:W-:Y:S01]  /*14300*/  SHF.L.U32 R2, R11, 0x1f, RZ ;  /* 0x0000001f0b027819 */ /* 0x000fe200000006ff */
[----:B------:R-:W-:Y:S03]  /*14310*/  BSSY B3, `(.L_x_259) ;  /* 0x0000003000037945 */ /* 0x000fe60003800000 */
[----:B------:R-:W1:Y:S02]  /*14320*/  SYNCS.PHASECHK.TRANS64.TRYWAIT P0, [R3+URZ+0x34840], R2 ;  /* 0x03484002030075a7 */ /* 0x000e64000800017f */
[----:B-1----:R-:W-:Y:S05]  /*14330*/  @!P0 BRA `(.L_x_260) ;  /* 0x0000004000408947 */ /* 0x002fea0003800000 */
.L_x_362:
[----:B------:R-:W-:Y:S05]  /*14340*/  BSYNC B3 ;  /* 0x0000000000037941 */ /* 0x000fea0003800000 */
.L_x_259:
[----:B0-----:R-:W0:Y:S01]  /*14350*/  S2R R5, SR_TID.X ;  /* 0x0000000000057919 */ /* 0x001e220000002100 */
[----:B------:R-:W-:Y:S01]  /*14360*/  BSSY B3, `(.L_x_261) ;  /* 0x000000b000037945 */ /* 0x000fe20003800000 */
[----:B0-----:R-:W-:-:S04]  /*14370*/  LOP3.LUT R5, R5, 0x7f, RZ, 0xc0, !PT ;  /* 0x0000007f05057812 */ /* 0x001fc800078ec0ff */
[----:B------:R-:W-:-:S13]  /*14380*/  ISETP.NE.AND P1, PT, R5, RZ, PT ;  /* 0x000000ff0500720c */ /* 0x000fda0003f25270 */
[----:B------:R-:W-:Y:S05]  /*14390*/  @P1 BRA `(.L_x_262) ;  /* 0x00000000001c1947 */ /* 0x000fea0003800000 */
[----:B------:R-:W0:Y:S01]  /*143a0*/  S2R R5, SR_TID.X ;  /* 0x0000000000057919 */ /* 0x000e220000002100 */
[----:B-1----:R-:W-:-:S04]  /*143b0*/  IMAD.MOV.U32 R2, RZ, RZ, 0xb000 ;  /* 0x0000b000ff027424 */ /* 0x002fc800078e00ff */
[----:B------:R2:W-:Y:S01]  /*143c0*/  SYNCS.ARRIVE.TRANS64 RZ, [R3+URZ+0x34830], R2 ;  /* 0x0348300203ff79a7 */ /* 0x0005e2000800003f */
[----:B0-----:R-:W-:-:S04]  /*143d0*/  LOP3.LUT R5, R5, 0x1f, RZ, 0xc0, !PT ;  /* 0x0000001f05057812 */ /* 0x001fc800078ec0ff */
[----:B------:R-:W-:-:S13]  /*143e0*/  ISETP.NE.AND P0, PT, R5, RZ, PT ;  /* 0x000000ff0500720c */ /* 0x000fda0003f05270 */
[----:B--2---:R-:W-:Y:S05]  /*143f0*/  @!P0 BRA `(.L_x_262) ;  /* 0x0000000000048947 */ /* 0x004fea0003800000 */
[----:B------:R-:W-:Y:S01]  /*14400*/  BPT.TRAP 0x1 ;  /* 0x000000040000795c */ /* 0x000fe20000300000 */
.L_x_262:
[----:B------:R-:W-:Y:S05]  /*14410*/  BSYNC B3 ;  /* 0x0000000000037941 */ /* 0x000fea0003800000 */
.L_x_261:
[----:B-1----:R-:W2:Y:S01]  /*14420*/  LDL R2, [R1+0x18] ;  /* 0x0000180001027983 */ /* 0x002ea20000100800 */
[----:B------:R-:W-:Y:S01]  /*14430*/  IMAD.MOV.U32 R14, RZ, RZ, RZ ;  /* 0x000000ffff0e7224 */ /* 0x000fe200078e00ff */
[----:B------:R-:W-:Y:S01]  /*14440*/  UIADD3 UR4, UP0, UR36, 0x370, URZ ;  /* 0x0000037024047890 */ /* 0x000fe2000ff1e03f */
[----:B------:R-:W-:Y:S01]  /*14450*/  IMAD R9, R8, 0xb000, R18 ;  /* 0x0000b00008097824 */ /* 0x000fe200078e0212 */
[----:B------:R-:W-:Y:S01]  /*14460*/  PLOP3.LUT P0, PT, PT, PT, PT, 0x80, 0x0 ;  /* 0x000000000000781c */ /* 0x000fe20003f0f070 */
[----:B------:R-:W-:Y:S01]  /*14470*/  VIADD R3, R3, 0x34830 ;  /* 0x0003483003037836 */ /* 0x000fe20000000000 */
[----:B------:R-:W-:Y:S01]  /*14480*/  R2UR UR10, R14 ;  /* 0x000000000e0a72ca */ /* 0x000fe200000e0000 */
[----:B------:R-:W-:Y:S01]  /*14490*/  VIADD R5, R9, 0x1e400 ;  /* 0x0001e40009057836 */ /* 0x000fe20000000000 */
[----:B------:R-:W-:Y:S01]  /*144a0*/  UIADD3.X UR5, URZ, UR37, URZ, UP0, !UPT ;  /* 0x000000253f057290 */ /* 0x000fe200087fe43f */
[----:B------:R-:W-:Y:S01]  /*144b0*/  UMOV UR6, 0x0 ;  /* 0x0000000000067882 */ /* 0x000fe20000000000 */
[----:B------:R-:W-:Y:S01]  /*144c0*/  UMOV UR7, 0x14f00000 ;  /* 0x14f0000000077882 */ /* 0x000fe20000000000 */
[----:B--2---:R-:W-:-:S10]  /*144d0*/  IMAD R2, R0, 0xb0, R2 ;  /* 0x000000b000027824 */ /* 0x004fd400078e0202 */
.L_x_263:
[----:B------:R-:W-:-:S13]  /*144e0*/  @P0 ELECT P2, URZ, PT ;  /* 0x00000000003f082f */ /* 0x000fda0003840000 */
[----:B-----5:R-:W-:Y:S02]  /*144f0*/  @P2 R2UR UR13, R4 ;  /* 0x00000000040d22ca */ /* 0x020fe400000e0000 */
[----:B------:R-:W-:Y:S02]  /*14500*/  @P2 R2UR UR12, R16 ;  /* 0x00000000100c22ca */ /* 0x000fe400000e0000 */
[----:B------:R-:W-:Y:S02]  /*14510*/  @P2 R2UR UR11, R2 ;  /* 0x00000000020b22ca */ /* 0x000fe400000e0000 */
[----:B------:R-:W-:Y:S02]  /*14520*/  @P2 R2UR UR9, R3 ;  /* 0x00000000030922ca */ /* 0x000fe400000e0000 */
[----:B------:R-:W-:Y:S02]  /*14530*/  @P2 R2UR UR8, R5 ;  /* 0x00000000050822ca */ /* 0x000fe400000e0000 */
[----:B------:R-:W-:-:S02]  /*14540*/  @P2 PLOP3.LUT P0, PT, P2, PT, PT, 0x8, 0x0 ;  /* 0x000000000000281c */ /* 0x000fc4000170e170 */
[----:B------:R-:W-:-:S09]  /*14550*/  PLOP3.LUT P2, PT, PT, PT, PT, 0x8, 0x0 ;  /* 0x000000000000781c */ /* 0x000fd20003f4e170 */
[----:B------:R0:W-:Y:S02]  /*14560*/  UTMALDG.4D [UR8], [UR4], desc[UR6] ;  /* 0x00000608040075b4 */ /* 0x0001e40008019000 */
[----:B0-----:R-:W-:Y:S05]  /*14570*/  @P0 BRA.U.ANY `(.L_x_263) ;  /* 0xfffffffd00d80947 */ /* 0x001fea000393ffff */
[----:B------:R-:W-:Y:S01]  /*14580*/  IMAD.MOV.U32 R15, RZ, RZ, 0x40 ;  /* 0x00000040ff0f7424 */ /* 0x000fe200078e00ff */
[----:B------:R-:W-:Y:S01]  /*14590*/  PLOP3.LUT P0, PT, PT, PT, PT, 0x80, 0x0 ;  /* 0x000000000000781c */ /* 0x000fe20003f0f070 */
[----:B------:R-:W-:Y:S01]  /*145a0*/  VIADD R5, R9, 0x23c00 ;  /* 0x00023c0009057836 */ /* 0x000fe20000000000 */
[----:B------:R-:W-:Y:S01]  /*145b0*/  UMOV UR6, 0x0 ;  /* 0x0000000000067882 */ /* 0x000fe20000000000 */
[----:B------:R-:W-:Y:S01]  /*145c0*/  UMOV UR7, 0x14f00000 ;  /* 0x14f0000000077882 */ /* 0x000fe20000000000 */
[----:B------:R-:W-:-:S15]  /*145d0*/  R2UR UR10, R15 ;  /* 0x000000000f0a72ca */ /* 0x000fde00000e0000 */
.L_x_264:
[----:B------:R-:W-:-:S13]  /*145e0*/  @P0 ELECT P2, URZ, PT ;  /* 0x00000000003f082f */ /* 0x000fda0003840000 */
[----:B------:R-:W-:Y:S02]  /*145f0*/  @P2 R2UR UR13, R4 ;  /* 0x00000000040d22ca */ /* 0x000fe400000e0000 */
        /* <DEDUP_REMOVED lines=8> */
[----:B------:R-:W2:Y:S01]  /*14680*/  LDL.LU R9, [R1+0x14] ;  /* 0x0000140001097983 */ /* 0x000ea20000300800 */
[----:B------:R-:W-:Y:S01]  /*14690*/  IMAD R3, R19, 0x8, R6 ;  /* 0x0000000813037824 */ /* 0x000fe200078e0206 */
[----:B------:R-:W-:Y:S01]  /*146a0*/  BSSY B3, `(.L_x_265) ;  /* 0x0000004000037945 */ /* 0x000fe20003800000 */
[----:B--2---:R-:W-:-:S04]  /*146b0*/  SHF.L.U32 R2, R9, 0x1f, RZ ;  /* 0x0000001f09027819 */ /* 0x004fc800000006ff */
[----:B------:R-:W0:Y:S02]  /*146c0*/  SYNCS.PHASECHK.TRANS64.TRYWAIT P0, [R3+URZ+0x60], R2 ;  /* 0x00006002030075a7 */ /* 0x000e24000800017f */
[----:B0-----:R-:W-:Y:S05]  /*146d0*/  @!P0 BRA `(.L_x_266) ;  /* 0x0000003c006c8947 */ /* 0x001fea0003800000 */
.L_x_363:
[----:B------:R-:W-:Y:S05]  /*146e0*/  BSYNC B3 ;  /* 0x0000000000037941 */ /* 0x000fea0003800000 */
.L_x_265:
[----:B------:R-:W-:Y:S01]  /*146f0*/  BSSY B3, `(.L_x_267) ;  /* 0x000000c000037945 */ /* 0x000fe20003800000 */
[----:B------:R-:W-:Y:S02]  /*14700*/  IMAD.MOV.U32 R12, RZ, RZ, 0x0 ;  /* 0x00000000ff0c7424 */ /* 0x000fe400078e00ff */
[----:B------:R-:W-:Y:S01]  /*14710*/  IMAD.MOV.U32 R13, RZ, RZ, 0x14f00000 ;  /* 0x14f00000ff0d7424 */ /* 0x000fe200078e00ff */
[----:B------:R-:W-:Y:S06]  /*14720*/  @P1 BRA `(.L_x_268) ;  /* 0x0000000000201947 */ /* 0x000fec0003800000 */
[----:B------:R-:W1:Y:S01]  /*14730*/  S2R R5, SR_TID.X ;  /* 0x0000000000057919 */ /* 0x000e620000002100 */
[----:B0-----:R-:W-:Y:S02]  /*14740*/  IMAD R2, R19, 0x8, R18 ;  /* 0x0000000813027824 */ /* 0x001fe400078e0212 */
[----:B------:R-:W-:-:S04]  /*14750*/  IMAD.MOV.U32 R3, RZ, RZ, 0xb000 ;  /* 0x0000b000ff037424 */ /* 0x000fc800078e00ff */
[----:B------:R2:W-:Y:S01]  /*14760*/  SYNCS.ARRIVE.TRANS64 RZ, [R2+URZ+0x34850], R3 ;  /* 0x0348500302ff79a7 */ /* 0x0005e2000800003f */
[----:B-1----:R-:W-:-:S04]  /*14770*/  LOP3.LUT R5, R5, 0x1f, RZ, 0xc0, !PT ;  /* 0x0000001f05057812 */ /* 0x002fc800078ec0ff */
[----:B------:R-:W-:-:S13]  /*14780*/  ISETP.NE.AND P0, PT, R5, RZ, PT ;  /* 0x000000ff0500720c */ /* 0x000fda0003f05270 */
[----:B--2---:R-:W-:Y:S05]  /*14790*/  @!P0 BRA `(.L_x_268) ;  /* 0x0000000000048947 */ /* 0x004fea0003800000 */
[----:B------:R-:W-:Y:S01]  /*147a0*/  BPT.TRAP 0x1 ;  /* 0x000000040000795c */ /* 0x000fe20000300000 */
.L_x_268:
[----:B------:R-:W-:Y:S05]  /*147b0*/  BSYNC B3 ;  /* 0x0000000000037941 */ /* 0x000fea0003800000 */
.L_x_267:
[----:B------:R-:W2:Y:S04]  /*147c0*/  LDL R5, [R1+0x18] ;  /* 0x0000180001057983 */ /* 0x000ea80000100800 */
[----:B0-----:R-:W2:Y:S01]  /*147d0*/  LDL.LU R2, [R1+0x8] ;  /* 0x0000080001027983 */ /* 0x001ea20000300800 */
[----:B------:R-:W-:Y:S01]  /*147e0*/  R2UR UR10, R14 ;  /* 0x000000000e0a72ca */ /* 0x000fe200000e0000 */
[C-C-:B------:R-:W-:Y:S01]  /*147f0*/  IMAD R3, R19.reuse, 0x8, R18.reuse ;  /* 0x0000000813037824 */ /* 0x140fe200078e0212 */
[----:B------:R-:W-:Y:S01]  /*14800*/  R2UR UR6, R12 ;  /* 0x000000000c0672ca */ /* 0x000fe200000e0000 */
[----:B------:R-:W-:Y:S01]  /*14810*/  IMAD R9, R19, 0xb000, R18 ;  /* 0x0000b00013097824 */ /* 0x000fe200078e0212 */
[----:B------:R-:W-:Y:S01]  /*14820*/  R2UR UR7, R13 ;  /* 0x000000000d0772ca */ /* 0x000fe200000e0000 */
[----:B------:R-:W-:Y:S01]  /*14830*/  UIADD3 UR4, UP0, UR36, 0x470, URZ ;  /* 0x0000047024047890 */ /* 0x000fe2000ff1e03f */
[----:B------:R-:W-:Y:S01]  /*14840*/  PLOP3.LUT P0, PT, PT, PT, PT, 0x80, 0x0 ;  /* 0x000000000000781c */ /* 0x000fe20003f0f070 */
[----:B------:R-:W-:-:S02]  /*14850*/  VIADD R3, R3, 0x34850 ;  /* 0x0003485003037836 */ /* 0x000fc40000000000 */
[----:B------:R-:W-:Y:S01]  /*14860*/  UIADD3.X UR5, URZ, UR37, URZ, UP0, !UPT ;  /* 0x000000253f057290 */ /* 0x000fe200087fe43f */
[----:B--2---:R-:W-:Y:S02]  /*14870*/  IMAD R2, R2, 0xb0, R5 ;  /* 0x000000b002027824 */ /* 0x004fe400078e0205 */
[----:B------:R-:W-:-:S09]  /*14880*/  VIADD R5, R9, 0x400 ;  /* 0x0000040009057836 */ /* 0x000fd20000000000 */
.L_x_269:
        /* <DEDUP_REMOVED lines=10> */
[----:B------:R-:W-:Y:S01]  /*14930*/  R2UR UR10, R15 ;  /* 0x000000000f0a72ca */ /* 0x000fe200000e0000 */
[----:B------:R-:W-:Y:S01]  /*14940*/  VIADD R9, R9, 0x5c00 ;  /* 0x00005c0009097836 */ /* 0x000fe20000000000 */
[----:B------:R-:W-:Y:S02]  /*14950*/  R2UR UR6, R12 ;  /* 0x000000000c0672ca */ /* 0x000fe400000e0000 */
[----:B------:R-:W-:Y:S02]  /*14960*/  R2UR UR7, R13 ;  /* 0x000000000d0772ca */ /* 0x000fe400000e0000 */
[----:B------:R-:W-:-:S13]  /*14970*/  PLOP3.LUT P0, PT, PT, PT, PT, 0x80, 0x0 ;  /* 0x000000000000781c */ /* 0x000fda0003f0f070 */
.L_x_270:
        /* <DEDUP_REMOVED lines=10> */
[----:B------:R0:W-:Y:S01]  /*14a20*/  STL [R1+0x8], R0 ;  /* 0x0000080001007387 */ /* 0x0001e20000100800 */
[----:B------:R-:W-:-:S07]  /*14a30*/  IMAD.MOV.U32 R17, RZ, RZ, R4 ;  /* 0x000000ffff117224 */ /* 0x000fce00078e0004 */
.L_x_257:
[----:B------:R-:W-:Y:S05]  /*14a40*/  BSYNC B1 ;  /* 0x0000000000017941 */ /* 0x000fea0003800000 */
.L_x_256:
[----:B0-----:R-:W2:Y:S01]  /*14a50*/  LDL.LU R0, [R1+0x30] ;  /* 0x0000300001007983 */ /* 0x001ea20000300800 */
[----:B------:R-:W-:-:S03]  /*14a60*/  IMAD.MOV.U32 R19, RZ, RZ, R8 ;  /* 0x000000ffff137224 */ /* 0x000fc600078e0008 */
[----:B------:R0:W-:Y:S02]  /*14a70*/  STL [R1+0x14], R11 ;  /* 0x0000140b01007387 */ /* 0x0001e40000100800 */
[----:B0-2---:R-:W-:-:S07]  /*14a80*/  VIADD R0, R0, 0xfffffffd ;  /* 0xfffffffd00007836 */ /* 0x005fce0000000000 */
.L_x_255:
[----:B------:R-:W-:Y:S05]  /*14a90*/  BSYNC B2 ;  /* 0x0000000000027941 */ /* 0x000fea0003800000 */
.L_x_254:
[----:B------:R-:W-:Y:S01]  /*14aa0*/  VIADD R10, R10, 0xfffffffe ;  /* 0xfffffffe0a0a7836 */ /* 0x000fe20000000000 */
[----:B------:R-:W-:-:S04]  /*14ab0*/  LOP3.LUT R7, RZ, R7, RZ, 0x33, !PT ;  /* 0x00000007ff077212 */ /* 0x000fc800078e33ff */
[----:B------:R-:W-:-:S13]  /*14ac0*/  ISETP.NE.AND P0, PT, R10, R7, PT ;  /* 0x000000070a00720c */ /* 0x000fda0003f05270 */
[----:B------:R-:W-:Y:S05]  /*14ad0*/  @!P0 BRA `(.L_x_253) ;  /* 0x0000001000d48947 */ /* 0x000fea0003800000 */
[----:B------:R-:W-:-:S07]  /*14ae0*/  IMAD.MOV.U32 R9, RZ, RZ, R17 ;  /* 0x000000ffff097224 */ /* 0x000fce00078e0011 */
.L_x_301:
[----:B------:R-:W2:Y:S04]  /*14af0*/  LDL R3, [R1+0x20] ;  /* 0x0000200001037983 */ /* 0x000ea80000100800 */
[----:B------:R-:W3:Y:S01]  /*14b00*/  LDL R2, [R1+0x14] ;  /* 0x0000140001027983 */ /* 0x000ee20000100800 */
[----:B------:R-:W-:Y:S01]  /*14b10*/  VIADD R4, R19, 0x1 ;  /* 0x0000000113047836 */ /* 0x000fe20000000000 */
[----:B------:R-:W-:Y:S05]  /*14b20*/  YIELD ;  /* 0x0000000000007946 */ /* 0x000fea0003800000 */
[----:B------:R-:W-:Y:S01]  /*14b30*/  ISETP.NE.AND P0, PT, R4, 0x2, PT ;  /* 0x000000020400780c */ /* 0x000fe20003f05270 */
[----:B------:R-:W-:Y:S03]  /*14b40*/  BSSY B1, `(.L_x_271) ;  /* 0x0000092000017945 */ /* 0x000fe60003800000 */
[----:B------:R-:W-:-:S02]  /*14b50*/  SEL R5, RZ, 0x1, P0 ;  /* 0x00000001ff057807 */ /* 0x000fc40000000000 */
[----:B------:R-:W-:Y:S02]  /*14b60*/  SEL R4, R4, RZ, P0 ;  /* 0x000000ff04047207 */ /* 0x000fe40000000000 */
[----:B--2---:R-:W-:Y:S02]  /*14b70*/  ISETP.NE.AND P1, PT, R3, RZ, PT ;  /* 0x000000ff0300720c */ /* 0x004fe40003f25270 */
[----:B---3--:R-:W-:-:S11]  /*14b80*/  LOP3.LUT R5, R2, R5, RZ, 0x3c, !PT ;  /* 0x0000000502057212 */ /* 0x008fd600078e3cff */
[----:B01----:R-:W-:Y:S05]  /*14b90*/  @!P1 BRA `(.L_x_272) ;  /* 0x0000000800309947 */ /* 0x003fea0003800000 */
        /* <DEDUP_REMOVED lines=14> */
[----:B------:R-:W-:-:S04]  /*14c80*/  @P0 SHF.R.U32.HI R2, RZ, R3, R7 ;  /* 0x00000003ff020219 */ /* 0x000fc80000011607 */
[--C-:B------:R-:W-:Y:S01]  /*14c90*/  SHF.R.S32.HI R3, RZ, 0x1f, R2.reuse ;  /* 0x0000001fff037819 */ /* 0x100fe20000011402 */
[----:B------:R-:W-:-:S04]  /*14ca0*/  IMAD.MOV R7, RZ, RZ, -R2 ;  /* 0x000000ffff077224 */ /* 0x000fc800078e0a02 */
[----:B------:R-:W-:Y:S02]  /*14cb0*/  IMAD R7, R8, R7, R0 ;  /* 0x0000000708077224 */ /* 0x000fe400078e0200 */
[----:B--2---:R-:W-:-:S04]  /*14cc0*/  IMAD R8, R11, UR6, RZ ;  /* 0x000000060b087c24 */ /* 0x004fc8000f8e02ff */
[C---:B---3--:R-:W-:Y:S02]  /*14cd0*/  IMAD R8, R10.reuse, UR7, R8 ;  /* 0x000000070a087c24 */ /* 0x048fe4000f8e0208 */
[----:B------:R-:W-:-:S04]  /*14ce0*/  IMAD.WIDE.U32 R2, R10, UR6, R2 ;  /* 0x000000060a027c25 */ /* 0x000fc8000f8e0002 */
[----:B------:R-:W-:Y:S01]  /*14cf0*/  IMAD.IADD R3, R8, 0x1, R3 ;  /* 0x0000000108037824 */ /* 0x000fe200078e0203 */
[----:B------:R-:W-:-:S04]  /*14d00*/  LEA R8, P0, R2, UR4, 0x2 ;  /* 0x0000000402087c11 */ /* 0x000fc8000f8010ff */
[----:B------:R-:W-:-:S06]  /*14d10*/  LEA.HI.X R9, R2, UR5, R3, 0x2, P0 ;  /* 0x0000000502097c11 */ /* 0x000fcc00080f1403 */
[----:B------:R0:W5:Y:S03]  /*14d20*/  LDG.E R9, desc[UR8][R8.64] ;  /* 0x0000000808097981 */ /* 0x000166000c1e1900 */
.L_x_273:
[----:B------:R-:W-:Y:S01]  /*14d30*/  IMAD R3, R4, 0x8, R18 ;  /* 0x0000000804037824 */ /* 0x000fe200078e0212 */
[----:B------:R-:W-:Y:S01]  /*14d40*/  SHF.L.U32 R2, R5, 0x1f, RZ ;  /* 0x0000001f05027819 */ /* 0x000fe200000006ff */
[----:B------:R-:W-:Y:S03]  /*14d50*/  BSSY B2, `(.L_x_274) ;  /* 0x0000003000027945 */ /* 0x000fe60003800000 */
[----:B------:R-:W1:Y:S02]  /*14d60*/  SYNCS.PHASECHK.TRANS64.TRYWAIT P0, [R3+URZ+0x34840], R2 ;  /* 0x03484002030075a7 */ /* 0x000e64000800017f */
[----:B-1----:R-:W-:Y:S05]  /*14d70*/  @!P0 BRA `(.L_x_275) ;  /* 0x0000003400d88947 */ /* 0x002fea0003800000 */
.L_x_364:
[----:B------:R-:W-:Y:S05]  /*14d80*/  BSYNC B2 ;  /* 0x0000000000027941 */ /* 0x000fea0003800000 */
.L_x_274:
        /* <DEDUP_REMOVED lines=12> */
.L_x_277:
[----:B------:R-:W-:Y:S05]  /*14e50*/  BSYNC B2 ;  /* 0x0000000000027941 */ /* 0x000fea0003800000 */
.L_x_276:
[----:B------:R-:W2:Y:S01]  /*14e60*/  LDL R8, [R1+0x18] ;  /* 0x0000180001087983 */ /* 0x000ea20000100800 */
[----:B------:R-:W-:Y:S01]  /*14e70*/  IMAD.MOV.U32 R12, RZ, RZ, RZ ;  /* 0x000000ffff0c7224 */ /* 0x000fe200078e00ff */
[----:B------:R-:W-:Y:S01]  /*14e80*/  UIADD3 UR4, UP0, UR36, 0x370, URZ ;  /* 0x0000037024047890 */ /* 0x000fe2000ff1e03f */
[----:B-1----:R-:W-:Y:S01]  /*14e90*/  IMAD R2, R4, 0xb000, R18 ;  /* 0x0000b00004027824 */ /* 0x002fe200078e0212 */
        /* <DEDUP_REMOVED lines=8> */
.L_x_278:
        /* <DEDUP_REMOVED lines=10> */
[----:B------:R-:W-:Y:S01]  /*14fc0*/  MOV R13, 0x40 ;  /* 0x00000040000d7802 */ /* 0x000fe20000000f00 */
[----:B------:R-:W-:Y:S01]  /*14fd0*/  VIADD R2, R2, 0x23c00 ;  /* 0x00023c0002027836 */ /* 0x000fe20000000000 */
[----:B------:R-:W-:Y:S01]  /*14fe0*/  PLOP3.LUT P0, PT, PT, PT, PT, 0x80, 0x0 ;  /* 0x000000000000781c */ /* 0x000fe20003f0f070 */
[----:B------:R-:W-:Y:S01]  /*14ff0*/  UMOV UR6, 0x0 ;  /* 0x0000000000067882 */ /* 0x000fe20000000000 */
[----:B------:R-:W-:Y:S01]  /*15000*/  R2UR UR10, R13 ;  /* 0x000000000d0a72ca */ /* 0x000fe200000e0000 */
[----:B------:R-:W-:-:S14]  /*15010*/  UMOV UR7, 0x14f00000 ;  /* 0x14f0000000077882 */ /* 0x000fdc0000000000 */
.L_x_279:
        /* <DEDUP_REMOVED lines=16> */
.L_x_365:
[----:B------:R-:W-:Y:S05]  /*15120*/  BSYNC B2 ;  /* 0x0000000000027941 */ /* 0x000fea0003800000 */
.L_x_280:
[----:B------:R-:W-:Y:S01]  /*15130*/  BSSY B2, `(.L_x_282) ;  /* 0x000000b000027945 */ /* 0x000fe20003800000 */
[----:B------:R-:W-:Y:S02]  /*15140*/  IMAD.MOV.U32 R10, RZ, RZ, 0x0 ;  /* 0x00000000ff0a7424 */ /* 0x000fe400078e00ff */
[----:B------:R-:W-:Y:S01]  /*15150*/  IMAD.MOV.U32 R11, RZ, RZ, 0x14f00000 ;  /* 0x14f00000ff0b7424 */ /* 0x000fe200078e00ff */
[----:B------:R-:W-:Y:S06]  /*15160*/  @P1 BRA `(.L_x_283) ;  /* 0x00000000001c1947 */ /* 0x000fec0003800000 */
[----:B------:R-:W1:Y:S01]  /*15170*/  S2R R8, SR_TID.X ;  /* 0x0000000000087919 */ /* 0x000e620000002100 */
[----:B0-----:R-:W-:-:S04]  /*15180*/  IMAD.MOV.U32 R3, RZ, RZ, 0xb000 ;  /* 0x0000b000ff037424 */ /* 0x001fc800078e00ff */
[----:B------:R2:W-:Y:S01]  /*15190*/  SYNCS.ARRIVE.TRANS64 RZ, [R2+URZ+0x50], R3 ;  /* 0x0000500302ff79a7 */ /* 0x0005e2000800003f */
[----:B-1----:R-:W-:-:S04]  /*151a0*/  LOP3.LUT R8, R8, 0x1f, RZ, 0xc0, !PT ;  /* 0x0000001f08087812 */ /* 0x002fc800078ec0ff */
[----:B------:R-:W-:-:S13]  /*151b0*/  ISETP.NE.AND P0, PT, R8, RZ, PT ;  /* 0x000000ff0800720c */ /* 0x000fda0003f05270 */
[----:B--2---:R-:W-:Y:S05]  /*151c0*/  @!P0 BRA `(.L_x_283) ;  /* 0x0000000000048947 */ /* 0x004fea0003800000 */
[----:B------:R-:W-:Y:S01]  /*151d0*/  BPT.TRAP 0x1 ;  /* 0x000000040000795c */ /* 0x000fe20000300000 */
.L_x_283:
[----:B------:R-:W-:Y:S05]  /*151e0*/  BSYNC B2 ;  /* 0x0000000000027941 */ /* 0x000fea0003800000 */
.L_x_282:
[----:B------:R-:W2:Y:S04]  /*151f0*/  LDL R8, [R1+0x18] ;  /* 0x0000180001087983 */ /* 0x000ea80000100800 */
[----:B0-----:R-:W2:Y:S01]  /*15200*/  LDL.LU R3, [R1+0x8] ;  /* 0x0000080001037983 */ /* 0x001ea20000300800 */
[----:B------:R-:W-:Y:S01]  /*15210*/  R2UR UR10, R12 ;  /* 0x000000000c0a72ca */ /* 0x000fe200000e0000 */
[----:B------:R-:W-:Y:S01]  /*15220*/  IMAD R19, R19, 0xb000, R18 ;  /* 0x0000b00013137824 */ /* 0x000fe200078e0212 */
[----:B------:R-:W-:Y:S01]  /*15230*/  R2UR UR6, R10 ;  /* 0x000000000a0672ca */ /* 0x000fe200000e0000 */
[----:B------:R-:W-:Y:S01]  /*15240*/  UIADD3 UR4, UP0, UR36, 0x470, URZ ;  /* 0x0000047024047890 */ /* 0x000fe2000ff1e03f */
[----:B------:R-:W-:Y:S01]  /*15250*/  R2UR UR7, R11 ;  /* 0x000000000b0772ca */ /* 0x000fe200000e0000 */
[----:B------:R-:W-:Y:S01]  /*15260*/  VIADD R2, R2, 0x50 ;  /* 0x0000005002027836 */ /* 0x000fe20000000000 */
[----:B------:R-:W-:Y:S01]  /*15270*/  PLOP3.LUT P0, PT, PT, PT, PT, 0x80, 0x0 ;  /* 0x000000000000781c */ /* 0x000fe20003f0f070 */
[----:B------:R-:W-:Y:S01]  /*15280*/  UIADD3.X UR5, URZ, UR37, URZ, UP0, !UPT ;  /* 0x000000253f057290 */ /* 0x000fe200087fe43f */
[----:B--2---:R-:W-:-:S02]  /*15290*/  IMAD R3, R3, 0xb0, R8 ;  /* 0x000000b003037824 */ /* 0x004fc400078e0208 */
[----:B------:R-:W-:-:S09]  /*152a0*/  VIADD R8, R19, 0x400 ;  /* 0x0000040013087836 */ /* 0x000fd20000000000 */
.L_x_284:
        /* <DEDUP_REMOVED lines=15> */
.L_x_285:
        /* <DEDUP_REMOVED lines=12> */
.L_x_272:
[----:B------:R-:W-:Y:S05]  /*15460*/  BSYNC B1 ;  /* 0x0000000000017941 */ /* 0x000fea0003800000 */
.L_x_271:
[----:B------:R-:W2:Y:S01]  /*15470*/  LDL R2, [R1+0x20] ;  /* 0x0000200001027983 */ /* 0x000ea20000100800 */
[----:B------:R-:W-:Y:S01]  /*15480*/  VIADD R19, R4, 0x1 ;  /* 0x0000000104137836 */ /* 0x000fe20000000000 */
[----:B------:R-:W-:Y:S01]  /*15490*/  BSSY B1, `(.L_x_286) ;  /* 0x0000095000017945 */ /* 0x000fe20003800000 */
[----:B0-----:R-:W-:-:S03]  /*154a0*/  VIADD R7, R0, 0xffffffff ;  /* 0xffffffff00077836 */ /* 0x001fc60000000000 */
[----:B------:R-:W-:-:S04]  /*154b0*/  ISETP.NE.AND P0, PT, R19, 0x2, PT ;  /* 0x000000021300780c */ /* 0x000fc80003f05270 */
[----:B------:R-:W-:Y:S02]  /*154c0*/  SEL R19, R19, RZ, P0 ;  /* 0x000000ff13137207 */ /* 0x000fe40000000000 */
[----:B--2---:R-:W-:Y:S02]  /*154d0*/  ISETP.NE.AND P1, PT, R2, RZ, PT ;  /* 0x000000ff0200720c */ /* 0x004fe40003f25270 */
[----:B------:R-:W-:-:S04]  /*154e0*/  SEL R2, RZ, 0x1, P0 ;  /* 0x00000001ff027807 */ /* 0x000fc80000000000 */
[----:B------:R-:W-:-:S05]  /*154f0*/  LOP3.LUT R12, R5, R2, RZ, 0x3c, !PT ;  /* 0x00000002050c7212 */ /* 0x000fca00078e3cff */
[----:B------:R0:W-:Y:S02]  /*15500*/  STL [R1+0x14], R12 ;  /* 0x0000140c01007387 */ /* 0x0001e40000100800 */
[----:B------:R-:W-:Y:S05]  /*15510*/  @!P1 BRA `(.L_x_287) ;  /* 0x0000000800309947 */ /* 0x000fea0003800000 */
[----:B------:R-:W-:Y:S01]  /*15520*/  ULDC.64 UR4, c[0x0][0x418] ;  /* 0x0001060000047ab9 */ /* 0x000fe20000000a00 */
[----:B------:R-:W-:Y:S01]  /*15530*/  IMAD.MOV.U32 R8, RZ, RZ, R7 ;  /* 0x000000ffff087224 */ /* 0x000fe200078e0007 */
[----:B------:R-:W-:-:S04]  /*15540*/  ISETP.NE.U32.AND P0, PT, RZ, UR4, PT ;  /* 0x00000004ff007c0c */ /* 0x000fc8000bf05070 */
[----:B------:R-:W-:-:S13]  /*15550*/  ISETP.NE.AND.EX P0, PT, RZ, UR5, PT, P0 ;  /* 0x00000005ff007c0c */ /* 0x000fda000bf05300 */
[----:B------:R-:W-:Y:S05]  /*15560*/  @!P0 BRA `(.L_x_288) ;  /* 0x0000000000508947 */ /* 0x000fea0003800000 */
[----:B------:R-:W2:Y:S01]  /*15570*/  LDL R11, [R1+0x1c] ;  /* 0x00001c00010b7983 */ /* 0x000ea20000100800 */
[----:B------:R-:W1:Y:S01]  /*15580*/  LDC R9, c[0x0][0x43c] ;  /* 0x00010f00ff097b82 */ /* 0x000e620000000800 */
[----:B------:R-:W-:Y:S02]  /*15590*/  ULDC.64 UR6, c[0x0][0x428] ;  /* 0x00010a0000067ab9 */ /* 0x000fe40000000a00 */
[----:B------:R-:W3:Y:S01]  /*155a0*/  LDL R10, [R1+0x10] ;  /* 0x00001000010a7983 */ /* 0x000ee20000100800 */
[----:B------:R-:W-:Y:S01]  /*155b0*/  ULDC.64 UR8, c[0x0][0x208] ;  /* 0x0000820000087ab9 */ /* 0x000fe20000000a00 */
[----:B-1----:R-:W-:-:S13]  /*155c0*/  ISETP.NE.AND P0, PT, R9, 0x1, PT ;  /* 0x000000010900780c */ /* 0x002fda0003f05270 */
[----:B------:R-:W1:Y:S02]  /*155d0*/  @P0 LDC.64 R2, c[0x0][0x440] ;  /* 0x00011000ff020b82 */ /* 0x000e640000000a00 */
[----:B-1----:R-:W-:-:S04]  /*155e0*/  @P0 IMAD.HI.U32 R8, R7, R2, RZ ;  /* 0x0000000207080227 */ /* 0x002fc800078e00ff */
        /* <DEDUP_REMOVED lines=10> */
[----:B------:R-:W-:-:S05]  /*15690*/  LEA.HI.X R11, R2, UR5, R9, 0x2, P0 ;  /* 0x00000005020b7c11 */ /* 0x000fca00080f1409 */
[----:B------:R1:W5:Y:S04]  /*156a0*/  LDG.E R9, desc[UR8][R10.64] ;  /* 0x000000080a097981 */ /* 0x000368000c1e1900 */
.L_x_288:
[----:B------:R-:W-:Y:S01]  /*156b0*/  IMAD R2, R19, 0x8, R18 ;  /* 0x0000000813027824 */ /* 0x000fe200078e0212 */
[----:B------:R-:W-:Y:S01]  /*156c0*/  SHF.L.U32 R3, R12, 0x1f, RZ ;  /* 0x0000001f0c037819 */ /* 0x000fe200000006ff */
[----:B------:R-:W-:Y:S03]  /*156d0*/  BSSY B2, `(.L_x_289) ;  /* 0x0000003000027945 */ /* 0x000fe60003800000 */
[----:B------:R-:W2:Y:S02]  /*156e0*/  SYNCS.PHASECHK.TRANS64.TRYWAIT P0, [R2+URZ+0x34840], R3 ;  /* 0x03484003020075a7 */ /* 0x000ea4000800017f */
[----:B--2---:R-:W-:Y:S05]  /*156f0*/  @!P0 BRA `(.L_x_290) ;  /* 0x0000002c00a08947 */ /* 0x004fea0003800000 */
.L_x_366:
[----:B------:R-:W-:Y:S05]  /*15700*/  BSYNC B2 ;  /* 0x0000000000027941 */ /* 0x000fea0003800000 */
.L_x_289:
[----:B-1----:R-:W1:Y:S01]  /*15710*/  S2R R10, SR_TID.X ;  /* 0x00000000000a7919 */ /* 0x002e620000002100 */
[----:B------:R-:W-:Y:S01]  /*15720*/  BSSY B2, `(.L_x_291) ;  /* 0x000000b000027945 */ /* 0x000fe20003800000 */
[----:B-1----:R-:W-:-:S04]  /*15730*/  LOP3.LUT R10, R10, 0x7f, RZ, 0xc0, !PT ;  /* 0x0000007f0a0a7812 */ /* 0x002fc800078ec0ff */
[----:B------:R-:W-:-:S13]  /*15740*/  ISETP.NE.AND P1, PT, R10, RZ, PT ;  /* 0x000000ff0a00720c */ /* 0x000fda0003f25270 */
[----:B------:R-:W-:Y:S05]  /*15750*/  @P1 BRA `(.L_x_292) ;  /* 0x00000000001c1947 */ /* 0x000fea0003800000 */
[----:B------:R-:W1:Y:S01]  /*15760*/  S2R R10, SR_TID.X ;  /* 0x00000000000a7919 */ /* 0x000e620000002100 */
[----:B--2---:R-:W-:-:S04]  /*15770*/  IMAD.MOV.U32 R3, RZ, RZ, 0xb000 ;  /* 0x0000b000ff037424 */ /* 0x004fc800078e00ff */
[----:B------:R3:W-:Y:S01]  /*15780*/  SYNCS.ARRIVE.TRANS64 RZ, [R2+URZ+0x34830], R3 ;  /* 0x0348300302ff79a7 */ /* 0x0007e2000800003f */
[----:B-1----:R-:W-:-:S04]  /*15790*/  LOP3.LUT R10, R10, 0x1f, RZ, 0xc0, !PT ;  /* 0x0000001f0a0a7812 */ /* 0x002fc800078ec0ff */
[----:B------:R-:W-:-:S13]  /*157a0*/  ISETP.NE.AND P0, PT, R10, RZ, PT ;  /* 0x000000ff0a00720c */ /* 0x000fda0003f05270 */
[----:B---3--:R-:W-:Y:S05]  /*157b0*/  @!P0 BRA `(.L_x_292) ;  /* 0x0000000000048947 */ /* 0x008fea0003800000 */
[----:B------:R-:W-:Y:S01]  /*157c0*/  BPT.TRAP 0x1 ;  /* 0x000000040000795c */ /* 0x000fe20000300000 */
.L_x_292:
[----:B------:R-:W-:Y:S05]  /*157d0*/  BSYNC B2 ;  /* 0x0000000000027941 */ /* 0x000fea0003800000 */
.L_x_291:
[----:B------:R-:W3:Y:S01]  /*157e0*/  LDL R10, [R1+0x18] ;  /* 0x00001800010a7983 */ /* 0x000ee20000100800 */
[----:B0-----:R-:W-:Y:S01]  /*157f0*/  IMAD.MOV.U32 R12, RZ, RZ, RZ ;  /* 0x000000ffff0c7224 */ /* 0x001fe200078e00ff */
[----:B------:R-:W-:Y:S01]  /*15800*/  UIADD3 UR4, UP0, UR36, 0x370, URZ ;  /* 0x0000037024047890 */ /* 0x000fe2000ff1e03f */
[C---:B--2---:R-:W-:Y:S01]  /*15810*/  IMAD R3, R19.reuse, 0x8, R6 ;  /* 0x0000000813037824 */ /* 0x044fe200078e0206 */
[----:B------:R-:W-:Y:S01]  /*15820*/  PLOP3.LUT P0, PT, PT, PT, PT, 0x80, 0x0 ;  /* 0x000000000000781c */ /* 0x000fe20003f0f070 */
[----:B------:R-:W-:Y:S01]  /*15830*/  IMAD R2, R19, 0xb000, R18 ;  /* 0x0000b00013027824 */ /* 0x000fe200078e0212 */
[----:B------:R-:W-:Y:S01]  /*15840*/  R2UR UR10, R12 ;  /* 0x000000000c0a72ca */ /* 0x000fe200000e0000 */
[----:B------:R-:W-:Y:S01]  /*15850*/  VIADD R3, R3, 0x30 ;  /* 0x0000003003037836 */ /* 0x000fe20000000000 */
[----:B------:R-:W-:Y:S01]  /*15860*/  UIADD3.X UR5, URZ, UR37, URZ, UP0, !UPT ;  /* 0x000000253f057290 */ /* 0x000fe200087fe43f */
[----:B------:R-:W-:Y:S01]  /*15870*/  VIADD R11, R2, 0x1e400 ;  /* 0x0001e400020b7836 */ /* 0x000fe20000000000 */
[----:B------:R-:W-:Y:S01]  /*15880*/  UMOV UR6, 0x0 ;  /* 0x0000000000067882 */ /* 0x000fe20000000000 */
[----:B------:R-:W-:Y:S01]  /*15890*/  UMOV UR7, 0x14f00000 ;  /* 0x14f0000000077882 */ /* 0x000fe20000000000 */
[----:B---3--:R-:W-:-:S09]  /*158a0*/  IMAD R10, R8, 0xb0, R10 ;  /* 0x000000b0080a7824 */ /* 0x008fd200078e020a */
.L_x_293:
        /* <DEDUP_REMOVED lines=16> */
.L_x_294:
        /* <DEDUP_REMOVED lines=10> */
[----:B------:R-:W-:Y:S01]  /*15a50*/  SHF.L.U32 R5, R5, 0x1f, RZ ;  /* 0x0000001f05057819 */ /* 0x000fe200000006ff */
[----:B------:R-:W-:Y:S01]  /*15a60*/  IMAD R2, R4, 0x8, R6 ;  /* 0x0000000804027824 */ /* 0x000fe200078e0206 */
[----:B------:R-:W-:Y:S03]  /*15a70*/  BSSY B2, `(.L_x_295) ;  /* 0x0000003000027945 */ /* 0x000fe60003800000 */
[----:B------:R-:W0:Y:S02]  /*15a80*/  SYNCS.PHASECHK.TRANS64.TRYWAIT P0, [R2+URZ+0x60], R5 ;  /* 0x00006005020075a7 */ /* 0x000e24000800017f */
[----:B0-----:R-:W-:Y:S05]  /*15a90*/  @!P0 BRA `(.L_x_296) ;  /* 0x0000002800cc8947 */ /* 0x001fea0003800000 */
.L_x_367:
[----:B------:R-:W-:Y:S05]  /*15aa0*/  BSYNC B2 ;  /* 0x0000000000027941 */ /* 0x000fea0003800000 */
.L_x_295:
[----:B------:R-:W-:Y:S01]  /*15ab0*/  BSSY B2, `(.L_x_297) ;  /* 0x000000b000027945 */ /* 0x000fe20003800000 */
[----:B------:R-:W-:Y:S02]  /*15ac0*/  IMAD.MOV.U32 R10, RZ, RZ, 0x0 ;  /* 0x00000000ff0a7424 */ /* 0x000fe400078e00ff */
[----:B------:R-:W-:Y:S01]  /*15ad0*/  IMAD.MOV.U32 R11, RZ, RZ, 0x14f00000 ;  /* 0x14f00000ff0b7424 */ /* 0x000fe200078e00ff */
[----:B------:R-:W-:Y:S06]  /*15ae0*/  @P1 BRA `(.L_x_298) ;  /* 0x00000000001c1947 */ /* 0x000fec0003800000 */
[----:B------:R-:W1:Y:S02]  /*15af0*/  S2R R3, SR_TID.X ;  /* 0x0000000000037919 */ /* 0x000e640000002100 */
[----:B-1----:R-:W-:Y:S01]  /*15b00*/  LOP3.LUT R14, R3, 0x1f, RZ, 0xc0, !PT ;  /* 0x0000001f030e7812 */ /* 0x002fe200078ec0ff */
[----:B------:R-:W-:-:S03]  /*15b10*/  IMAD.MOV.U32 R3, RZ, RZ, 0xb000 ;  /* 0x0000b000ff037424 */ /* 0x000fc600078e00ff */
[----:B------:R-:W-:Y:S01]  /*15b20*/  ISETP.NE.AND P0, PT, R14, RZ, PT ;  /* 0x000000ff0e00720c */ /* 0x000fe20003f05270 */
[----:B------:R1:W-:-:S12]  /*15b30*/  SYNCS.ARRIVE.TRANS64 RZ, [R2+URZ+0x50], R3 ;  /* 0x0000500302ff79a7 */ /* 0x0003d8000800003f */
[----:B-1----:R-:W-:Y:S05]  /*15b40*/  @!P0 BRA `(.L_x_298) ;  /* 0x0000000000048947 */ /* 0x002fea0003800000 */
[----:B------:R-:W-:Y:S01]  /*15b50*/  BPT.TRAP 0x1 ;  /* 0x000000040000795c */ /* 0x000fe20000300000 */
.L_x_298:
[----:B------:R-:W-:Y:S05]  /*15b60*/  BSYNC B2 ;  /* 0x0000000000027941 */ /* 0x000fea0003800000 */
.L_x_297:
[----:B0-----:R-:W2:Y:S04]  /*15b70*/  LDL R5, [R1+0x18] ;  /* 0x0000180001057983 */ /* 0x001ea80000100800 */
[----:B------:R-:W2:Y:S01]  /*15b80*/  LDL.LU R3, [R1+0x8] ;  /* 0x0000080001037983 */ /* 0x000ea20000300800 */
        /* <DEDUP_REMOVED lines=10> */
.L_x_299:
        /* <DEDUP_REMOVED lines=15> */
.L_x_300:
        /* <DEDUP_REMOVED lines=12> */
.L_x_287:
[----:B------:R-:W-:Y:S05]  /*15de0*/  BSYNC B1 ;  /* 0x0000000000017941 */ /* 0x000fea0003800000 */
.L_x_286:
[----:B------:R-:W2:Y:S01]  /*15df0*/  LDL R2, [R1+0x24] ;  /* 0x0000240001027983 */ /* 0x000ea20000100800 */
[----:B------:R-:W-:Y:S01]  /*15e00*/  VIADD R0, R0, 0xfffffffe ;  /* 0xfffffffe00007836 */ /* 0x000fe20000000000 */
[----:B--2---:R-:W-:-:S13]  /*15e10*/  ISETP.GT.AND P0, PT, R7, R2, PT ;  /* 0x000000020700720c */ /* 0x004fda0003f04270 */
[----:B------:R-:W-:Y:S05]  /*15e20*/  @P0 BRA `(.L_x_301) ;  /* 0xffffffec00300947 */ /* 0x000fea000383ffff */
.L_x_253:
[----:B------:R-:W-:Y:S05]  /*15e30*/  BSYNC B0 ;  /* 0x0000000000007941 */ /* 0x000fea0003800000 */
.L_x_252:
[----:B------:R-:W2:Y:S01]  /*15e40*/  S2R R2, SR_TID.X ;  /* 0x0000000000027919 */ /* 0x000ea20000002100 */
[----:B------:R-:W-:Y:S01]  /*15e50*/  BSSY B0, `(.L_x_302) ;  /* 0x0000012000007945 */ /* 0x000fe20003800000 */
[----:B--2---:R-:W-:-:S04]  /*15e60*/  LOP3.LUT R3, R2, 0x7f, RZ, 0xc0, !PT ;  /* 0x0000007f02037812 */ /* 0x004fc800078ec0ff */
[----:B------:R-:W-:-:S13]  /*15e70*/  ISETP.NE.AND P0, PT, R3, RZ, PT ;  /* 0x000000ff0300720c */ /* 0x000fda0003f05270 */
[----:B------:R-:W-:Y:S05]  /*15e80*/  @P0 BRA `(.L_x_303) ;  /* 0x0000000000380947 */ /* 0x000fea0003800000 */
[----:B------:R-:W2:Y:S01]  /*15e90*/  S2R R2, SR_LANEID ;  /* 0x0000000000027919 */ /* 0x000ea20000000000 */
[----:B------:R-:W-:Y:S01]  /*15ea0*/  VOTEU.ANY UR4, UPT, PT ;  /* 0x0000000000047886 */ /* 0x000fe200038e0100 */
[----:B-1----:R-:W1:Y:S01]  /*15eb0*/  LDC.64 R4, c[0x0][0xc60] ;  /* 0x00031800ff047b82 */ /* 0x002e620000000a00 */
[----:B------:R-:W2:Y:S01]  /*15ec0*/  FLO.U32 R0, UR4 ;  /* 0x0000000400007d00 */ /* 0x000ea200080e0000 */
[----:B------:R-:W-:Y:S01]  /*15ed0*/  ULDC.64 UR6, c[0x0][0x208] ;  /* 0x0000820000067ab9 */ /* 0x000fe20000000a00 */
[----:B--2---:R-:W-:-:S06]  /*15ee0*/  ISETP.EQ.U32.AND P0, PT, R0, R2, PT ;  /* 0x000000020000720c */ /* 0x004fcc0003f02070 */
[----:B------:R-:W1:Y:S07]  /*15ef0*/  POPC R2, UR4 ;  /* 0x0000000400027d09 */ /* 0x000e6e0008000000 */
[----:B-1----:R-:W2:Y:S04]  /*15f00*/  @P0 ATOMG.E.ADD.STRONG.GPU PT, R2, desc[UR6][R4.64], R2 ;  /* 0x00000002040209a8 */ /* 0x002ea800081ee1c6 */
[----:B--2---:R1:W2:Y:S02]  /*15f10*/  SHFL.IDX PT, R2, R2, R0, 0x1f ;  /* 0x00001f0002027589 */ /* 0x0042a400000e0000 */
[----:B-1----:R-:W1:Y:S02]  /*15f20*/  S2R R0, SR_LTMASK ;  /* 0x0000000000007919 */ /* 0x002e640000003900 */
[----:B-1----:R-:W-:-:S06]  /*15f30*/  LOP3.LUT R0, R0, UR4, RZ, 0xc0, !PT ;  /* 0x0000000400007c12 */ /* 0x002fcc000f8ec0ff */
[----:B------:R-:W2:Y:S02]  /*15f40*/  POPC R0, R0 ;  /* 0x0000000000007309 */ /* 0x000ea40000000000 */
[----:B--2---:R-:W-:-:S05]  /*15f50*/  IADD3 R0, R2, UR38, R0 ;  /* 0x0000002602007c10 */ /* 0x004fca000fffe000 */
[----:B------:R2:W-:Y:S02]  /*15f60*/  STL [R1], R0 ;  /* 0x0000000001007387 */ /* 0x0005e40000100800 */
.L_x_303:
[----:B------:R-:W-:Y:S05]  /*15f70*/  BSYNC B0 ;  /* 0x0000000000007941 */ /* 0x000fea0003800000 */
.L_x_302:
[----:B--2---:R-:W2:Y:S01]  /*15f80*/  LDL.LU R0, [R1+0x20] ;  /* 0x0000200001007983 */ /* 0x004ea20000300800 */
[----:B------:R-:W-:Y:S01]  /*15f90*/  BSSY B0, `(.L_x_304) ;  /* 0x000003a000007945 */ /* 0x000fe20003800000 */
[----:B--2---:R-:W-:-:S13]  /*15fa0*/  ISETP.NE.AND P0, PT, R0, RZ, PT ;  /* 0x000000ff0000720c */ /* 0x004fda0003f05270 */
[----:B------:R-:W-:Y:S05]  /*15fb0*/  @!P0 BRA `(.L_x_305) ;  /* 0x0000000000dc8947 */ /* 0x000fea0003800000 */
[----:B------:R-:W2:Y:S01]  /*15fc0*/  LDL R2, [R1+0x14] ;  /* 0x0000140001027983 */ /* 0x000ea20000100800 */
[----:B------:R-:W-:Y:S01]  /*15fd0*/  IMAD R0, R19, 0x8, R18 ;  /* 0x0000000813007824 */ /* 0x000fe200078e0212 */
[----:B------:R-:W-:Y:S01]  /*15fe0*/  BSSY B1, `(.L_x_306) ;  /* 0x0000005000017945 */ /* 0x000fe20003800000 */
[----:B------:R-:W-:Y:S02]  /*15ff0*/  ISETP.NE.AND P1, PT, R3, RZ, PT ;  /* 0x000000ff0300720c */ /* 0x000fe40003f25270 */
[----:B--2---:R-:W-:-:S04]  /*16000*/  SHF.L.U32 R2, R2, 0x1f, RZ ;  /* 0x0000001f02027819 */ /* 0x004fc800000006ff */
[----:B------:R-:W2:Y:S02]  /*16010*/  SYNCS.PHASECHK.TRANS64.TRYWAIT P0, [R0+URZ+0x34860], R2 ;  /* 0x03486002000075a7 */ /* 0x000ea4000800017f */
[----:B--2---:R-:W-:Y:S05]  /*16020*/  @!P0 BRA `(.L_x_307) ;  /* 0x00000024007c8947 */ /* 0x004fea0003800000 */
.L_x_368:
[----:B------:R-:W-:Y:S05]  /*16030*/  BSYNC B1 ;  /* 0x0000000000017941 */ /* 0x000fea0003800000 */
.L_x_306:
[----:B------:R-:W-:Y:S04]  /*16040*/  BSSY B1, `(.L_x_308) ;  /* 0x0000009000017945 */ /* 0x000fe80003800000 */
        /* <DEDUP_REMOVED lines=8> */
.L_x_309:
[----:B------:R-:W-:Y:S05]  /*160d0*/  BSYNC B1 ;  /* 0x0000000000017941 */ /* 0x000fea0003800000 */
.L_x_308:
[----:B------:R-:W3:Y:S04]  /*160e0*/  LDL.LU R3, [R1+0x18] ;  /* 0x0000180001037983 */ /* 0x000ee80000300800 */
[----:B--2---:R-:W3:Y:S01]  /*160f0*/  LDL.LU R2, [R1+0x8] ;  /* 0x0000080001027983 */ /* 0x004ee20000300800 */
[----:B------:R-:W-:Y:S01]  /*16100*/  UIADD3 UR4, UP0, UR36, 0x470, URZ ;  /* 0x0000047024047890 */ /* 0x000fe2000ff1e03f */
[----:B------:R-:W-:Y:S01]  /*16110*/  PLOP3.LUT P0, PT, PT, PT, PT, 0x80, 0x0 ;  /* 0x000000000000781c */ /* 0x000fe20003f0f070 */
[----:B------:R-:W-:Y:S01]  /*16120*/  VIADD R0, R0, 0x34850 ;  /* 0x0003485000007836 */ /* 0x000fe20000000000 */
[----:B------:R-:W-:Y:S01]  /*16130*/  UMOV UR6, 0x0 ;  /* 0x0000000000067882 */ /* 0x000fe20000000000 */
[----:B------:R-:W-:Y:S01]  /*16140*/  UIADD3.X UR5, URZ, UR37, URZ, UP0, !UPT ;  /* 0x000000253f057290 */ /* 0x000fe200087fe43f */
[----:B------:R-:W-:Y:S01]  /*16150*/  UMOV UR7, 0x14f00000 ;  /* 0x14f0000000077882 */ /* 0x000fe20000000000 */
[----:B------:R-:W-:Y:S01]  /*16160*/  UMOV UR10, URZ ;  /* 0x0000003f000a7c82 */ /* 0x000fe20008000000 */
[----:B---3--:R-:W-:-:S02]  /*16170*/  IMAD R3, R2, 0xb0, R3 ;  /* 0x000000b002037824 */ /* 0x008fc400078e0203 */
[----:B------:R-:W-:-:S04]  /*16180*/  IMAD R2, R19, 0xb000, R18 ;  /* 0x0000b00013027824 */ /* 0x000fc800078e0212 */
[----:B------:R-:W-:-:S07]  /*16190*/  VIADD R4, R2, 0x400 ;  /* 0x0000040002047836 */ /* 0x000fce0000000000 */
.L_x_310:
        /* <DEDUP_REMOVED lines=9> */
[----:B--2---:R-:W-:Y:S05]  /*16230*/  @P0 BRA.U.ANY `(.L_x_310) ;  /* 0xfffffffd00d80947 */ /* 0x004fea000393ffff */
[----:B------:R-:W-:Y:S01]  /*16240*/  PLOP3.LUT P0, PT, PT, PT, PT, 0x80, 0x0 ;  /* 0x000000000000781c */ /* 0x000fe20003f0f070 */
[----:B------:R-:W-:Y:S01]  /*16250*/  VIADD R2, R2, 0x5c00 ;  /* 0x00005c0002027836 */ /* 0x000fe20000000000 */
[----:B------:R-:W-:Y:S01]  /*16260*/  UMOV UR6, 0x0 ;  /* 0x0000000000067882 */ /* 0x000fe20000000000 */
[----:B------:R-:W-:Y:S01]  /*16270*/  UMOV UR7, 0x14f00000 ;  /* 0x14f0000000077882 */ /* 0x000fe20000000000 */
[----:B------:R-:W-:-:S09]  /*16280*/  UMOV UR10, 0x40 ;  /* 0x00000040000a7882 */ /* 0x000fd20000000000 */
.L_x_311:
        /* <DEDUP_REMOVED lines=10> */
.L_x_305:
[----:B------:R-:W-:Y:S05]  /*16330*/  BSYNC B0 ;  /* 0x0000000000007941 */ /* 0x000fea0003800000 */
.L_x_304:
[----:B------:R-:W2:Y:S01]  /*16340*/  LDL.LU R4, [R1+0x14] ;  /* 0x0000140001047983 */ /* 0x000ea20000300800 */
[----:B------:R-:W-:-:S05]  /*16350*/  VIADD R19, R19, 0x1 ;  /* 0x0000000113137836 */ /* 0x000fca0000000000 */
[----:B------:R-:W-:-:S04]  /*16360*/  ISETP.NE.AND P0, PT, R19, 0x2, PT ;  /* 0x000000021300780c */ /* 0x000fc80003f05270 */
[----:B------:R-:W-:Y:S02]  /*16370*/  SEL R0, RZ, 0x1, P0 ;  /* 0x00000001ff007807 */ /* 0x000fe40000000000 */
[----:B------:R-:W-:Y:S02]  /*16380*/  SEL R19, R19, RZ, P0 ;  /* 0x000000ff13137207 */ /* 0x000fe40000000000 */
[----:B--2---:R-:W-:-:S05]  /*16390*/  LOP3.LUT R4, R4, R0, RZ, 0x3c, !PT ;  /* 0x0000000004047212 */ /* 0x004fca00078e3cff */
[----:B------:R2:W-:Y:S02]  /*163a0*/  STL [R1+0x14], R4 ;  /* 0x0000140401007387 */ /* 0x0005e40000100800 */
.L_x_232:
[----:B------:R-:W-:Y:S05]  /*163b0*/  BSYNC B7 ;  /* 0x0000000000077941 */ /* 0x000fea0003800000 */
.L_x_230:
[----:B----4-:R-:W4:Y:S02]  /*163c0*/  LDL R0, [R1+0x64] ;  /* 0x0000640001007983 */ /* 0x010f240000100800 */
[----:B----4-:R-:W-:-:S13]  /*163d0*/  ISETP.NE.AND P0, PT, R0, RZ, PT ;  /* 0x000000ff0000720c */ /* 0x010fda0003f05270 */
[----:B------:R-:W-:Y:S05]  /*163e0*/  @!P0 BRA `(.L_x_312) ;  /* 0x00000000002c8947 */ /* 0x000fea0003800000 */
[----:B------:R-:W-:Y:S05]  /*163f0*/  WARPSYNC.ALL ;  /* 0x0000000000007948 */ /* 0x000fea0003800000 */
[----:B------:R-:W4:Y:S08]  /*16400*/  S2UR UR5, SR_CgaCtaId ;  /* 0x00000000000579c3 */ /* 0x000f300000008800 */
[----:B------:R-:W-:Y:S06]  /*16410*/  BAR.SYNC.DEFER_BLOCKING 0x5, 0x180 ;  /* 0x0146000000007b1d */ /* 0x000fec0000010000 */
[----:B------:R-:W-:-:S02]  /*16420*/  UMOV UR4, 0x400 ;  /* 0x0000040000047882 */ /* 0x000fc40000000000 */
[----:B----4-:R-:W-:-:S06]  /*16430*/  ULEA UR4, UR5, UR4, 0x18 ;  /* 0x0000000405047291 */ /* 0x010fcc000f8ec03f */
[----:B------:R-:W-:-:S05]  /*16440*/  IMAD.U32 R18, RZ, RZ, UR4 ;  /* 0x00000004ff127e24 */ /* 0x000fca000f8e00ff */
[----:B-123--:R-:W1:Y:S04]  /*16450*/  LDS.128 R4, [R18+0x348d0] ;  /* 0x0348d00012047984 */ /* 0x00ee680000000c00 */
[----:B-1----:R1:W-:Y:S04]  /*16460*/  STL.64 [R1], R4 ;  /* 0x0000000401007387 */ /* 0x0023e80000100a00 */
[----:B------:R1:W-:Y:S01]  /*16470*/  STL.64 [R1+0x8], R6 ;  /* 0x0000080601007387 */ /* 0x0003e20000100a00 */
[----:B------:R-:W-:Y:S06]  /*16480*/  BAR.ARV 0x4, 0x180 ;  /* 0x0106000000007b1d */ /* 0x000fec0000002000 */
[----:B------:R-:W-:Y:S05]  /*16490*/  BRA `(.L_x_313) ;  /* 0x0000000c00287947 */ /* 0x000fea0003800000 */
.L_x_312:
[----:B------:R-:W4:Y:S01]  /*164a0*/  S2R R0, SR_TID.X ;  /* 0x0000000000007919 */ /* 0x000f220000002100 */
[----:B------:R-:W-:Y:S01]  /*164b0*/  UMOV UR4, 0xffffffff ;  /* 0xffffffff00047882 */ /* 0x000fe20000000000 */
[----:B----4-:R-:W-:-:S04]  /*164c0*/  LOP3.LUT R16, R0, 0x1f, RZ, 0xc0, !PT ;  /* 0x0000001f00107812 */ /* 0x010fc800078ec0ff */
[----:B------:R-:W-:Y:S01]  /*164d0*/  ISETP.NE.AND P0, PT, R16, 0x1f, PT ;  /* 0x0000001f1000780c */ /* 0x000fe20003f05270 */
[----:B------:R-:W-:-:S12]  /*164e0*/  BRA.DIV UR4, `(.L_x_314) ;  /* 0x0000002204607947 */ /* 0x000fd8000b800000 */
[----:B------:R-:W4:Y:S01]  /*164f0*/  LDL.LU R3, [R1] ;  /* 0x0000000001037983 */ /* 0x000f220000300800 */
[----:B------:R-:W-:-:S03]  /*16500*/  ULDC UR4, c[0x0][0xc3c] ;  /* 0x00030f0000047ab9 */ /* 0x000fc60000000800 */
[----:B-1----:R-:W5:Y:S01]  /*16510*/  LDL R5, [R1+0xc] ;  /* 0x00000c0001057983 */ /* 0x002f620000100800 */
[----:B------:R-:W-:Y:S01]  /*16520*/  ULDC.64 UR6, c[0x0][0x208] ;  /* 0x0000820000067ab9 */ /* 0x000fe20000000a00 */
[----:B----4-:R-:W-:Y:S02]  /*16530*/  IMAD.MOV.U32 R10, RZ, RZ, R3 ;  /* 0x000000ffff0a7224 */ /* 0x010fe400078e0003 */
[----:B-----5:R-:W-:-:S05]  /*16540*/  IMAD.IADD R0, R5, 0x1, R16 ;  /* 0x0000000105007824 */ /* 0x020fca00078e0210 */
[----:B------:R-:W-:-:S13]  /*16550*/  ISETP.GE.OR P1, PT, R0, UR4, !P0 ;  /* 0x0000000400007c0c */ /* 0x000fda000c726670 */
[----:B------:R-:W1:Y:S08]  /*16560*/  @!P1 LDC.64 R2, c[0x0][0xc80] ;  /* 0x00032000ff029b82 */ /* 0x000e700000000a00 */
[----:B--23--:R-:W2:Y:S01]  /*16570*/  @!P1 LDC.64 R4, c[0x0][0xc78] ;  /* 0x00031e00ff049b82 */ /* 0x00cea20000000a00 */
[----:B-1----:R-:W-:-:S05]  /*16580*/  @!P1 IMAD.WIDE R2, R0, 0x4, R2 ;  /* 0x0000000400029825 */ /* 0x002fca00078e0202 */
[----:B------:R2:W3:Y:S02]  /*16590*/  @!P1 LDG.E R7, desc[UR6][R2.64] ;  /* 0x0000000602079981 */ /* 0x0004e4000c1e1900 */
[----:B--2---:R-:W-:-:S06]  /*165a0*/  @!P1 IMAD.WIDE R2, R0, 0x4, R4 ;  /* 0x0000000400029825 */ /* 0x004fcc00078e0204 */
[----:B------:R-:W2:Y:S01]  /*165b0*/  @!P1 LDG.E R2, desc[UR6][R2.64] ;  /* 0x0000000602029981 */ /* 0x000ea2000c1e1900 */
[----:B------:R-:W-:Y:S01]  /*165c0*/  IMAD.MOV.U32 R6, RZ, RZ, RZ ;  /* 0x000000ffff067224 */ /* 0x000fe200078e00ff */
[C---:B------:R-:W-:Y:S01]  /*165d0*/  ISETP.GE.U32.AND P2, PT, R16.reuse, 0x2, PT ;  /* 0x000000021000780c */ /* 0x040fe20003f46070 */
[----:B------:R-:W-:Y:S01]  /*165e0*/  IMAD.MOV.U32 R4, RZ, RZ, RZ ;  /* 0x000000ffff047224 */ /* 0x000fe200078e00ff */
[C---:B------:R-:W-:Y:S01]  /*165f0*/  ISETP.GE.U32.AND P3, PT, R16.reuse, 0x4, PT ;  /* 0x000000041000780c */ /* 0x040fe20003f66070 */
[----:B------:R-:W-:Y:S01]  /*16600*/  SHFL.IDX PT, R0, R10, RZ, 0x1f ;  /* 0x00001fff0a007589 */ /* 0x000fe200000e0000 */
[C---:B------:R-:W-:Y:S02]  /*16610*/  ISETP.GE.U32.AND P4, PT, R16.reuse, 0x8, PT ;  /* 0x000000081000780c */ /* 0x040fe40003f86070 */
[C---:B------:R-:W-:Y:S01]  /*16620*/  ISETP.GE.U32.AND P5, PT, R16.reuse, 0x10, PT ;  /* 0x000000101000780c */ /* 0x040fe20003fa6070 */
[----:B------:R-:W-:Y:S01]  /*16630*/  SHFL.IDX PT, R8, R10, 0x1, 0x1f ;  /* 0x00201f000a087f89 */ /* 0x000fe200000e0000 */
[----:B---3--:R-:W-:Y:S01]  /*16640*/  @!P1 IMAD.MOV.U32 R6, RZ, RZ, R7 ;  /* 0x000000ffff069224 */ /* 0x008fe200078e0007 */
[----:B------:R-:W-:Y:S01]  /*16650*/  MOV R7, RZ ;  /* 0x000000ff00077202 */ /* 0x000fe20000000f00 */
[----:B--2---:R-:W-:Y:S01]  /*16660*/  @!P1 IMAD.MOV.U32 R7, RZ, RZ, R2 ;  /* 0x000000ffff079224 */ /* 0x004fe200078e0002 */
[----:B------:R-:W-:-:S03]  /*16670*/  ISETP.NE.AND P1, PT, R16, RZ, PT ;  /* 0x000000ff1000720c */ /* 0x000fc60003f25270 */
[----:B------:R-:W-:-:S05]  /*16680*/  IMAD R2, R7, R6, RZ ;  /* 0x0000000607027224 */ /* 0x000fca00078e02ff */
        /* <DEDUP_REMOVED lines=15> */
[----:B------:R1:W2:Y:S02]  /*16780*/  SHFL.IDX PT, R9, R2, 0x1f, 0x1f ;  /* 0x03e01f0002097f89 */ /* 0x0002a400000e0000 */
.L_x_378:
[----:B------:R-:W-:Y:S02]  /*16790*/  ULDC UR4, c[0x0][0xc38] ;  /* 0x00030e0000047ab9 */ /* 0x000fe40000000800 */
[----:B------:R-:W-:-:S04]  /*167a0*/  IMAD.U32 R3, RZ, RZ, UR4 ;  /* 0x00000004ff037e24 */ /* 0x000fc8000f8e00ff */
[----:B--2---:R-:W-:-:S04]  /*167b0*/  IMAD R9, R9, R3, RZ ;  /* 0x0000000309097224 */ /* 0x004fc800078e02ff */
[----:B------:R-:W-:-:S05]  /*167c0*/  IMAD.IADD R5, R8, 0x1, R9 ;  /* 0x0000000108057824 */ /* 0x000fca00078e0209 */
[----:B------:R-:W-:-:S13]  /*167d0*/  ISETP.GT.AND P6, PT, R5, R0, PT ;  /* 0x000000000500720c */ /* 0x000fda0003fc4270 */
[----:B------:R-:W-:Y:S05]  /*167e0*/  @P6 BRA `(.L_x_315) ;  /* 0x0000000000b06947 */ /* 0x000fea0003800000 */
.L_x_318:
[----:B-1----:R-:W2:Y:S01]  /*167f0*/  LDL.LU R2, [R1+0xc] ;  /* 0x00000c0001027983 */ /* 0x002ea20000300800 */
[----:B------:R-:W1:Y:S01]  /*16800*/  LDC R3, c[0x0][0xc3c] ;  /* 0x00030f00ff037b82 */ /* 0x000e620000000800 */
[----:B--2---:R-:W-:-:S05]  /*16810*/  VIADD R2, R2, 0x1f ;  /* 0x0000001f02027836 */ /* 0x004fca0000000000 */
[----:B-1----:R-:W-:-:S13]  /*16820*/  ISETP.GE.AND P6, PT, R2, R3, PT ;  /* 0x000000030200720c */ /* 0x002fda0003fc6270 */
[----:B------:R-:W-:Y:S05]  /*16830*/  @P6 BRA `(.L_x_316) ;  /* 0x0000000400d86947 */ /* 0x000fea0003800000 */
[----:B------:R-:W1:Y:S01]  /*16840*/  S2R R6, SR_TID.X ;  /* 0x0000000000067919 */ /* 0x000e620000002100 */
[----:B------:R-:W-:Y:S01]  /*16850*/  ULDC.64 UR4, c[0x0][0x208] ;  /* 0x0000820000047ab9 */ /* 0x000fe20000000a00 */
[----:B------:R2:W-:Y:S01]  /*16860*/  STL [R1+0xc], R2 ;  /* 0x00000c0201007387 */ /* 0x0005e20000100800 */
[----:B-1----:R-:W-:-:S05]  /*16870*/  LOP3.LUT R6, R6, 0x1f, RZ, 0xc0, !PT ;  /* 0x0000001f06067812 */ /* 0x002fca00078ec0ff */
[----:B------:R-:W-:Y:S02]  /*16880*/  IMAD.IADD R7, R2, 0x1, R6 ;  /* 0x0000000102077824 */ /* 0x000fe400078e0206 */
[----:B------:R-:W-:-:S03]  /*16890*/  IMAD.MOV.U32 R6, RZ, RZ, RZ ;  /* 0x000000ffff067224 */ /* 0x000fc600078e00ff */
[----:B------:R-:W-:-:S13]  /*168a0*/  ISETP.GE.OR P6, PT, R7, R3, !P0 ;  /* 0x000000030700720c */ /* 0x000fda00047c6670 */
[----:B--2---:R-:W1:Y:S02]  /*168b0*/  @!P6 LDC.64 R2, c[0x0][0xc80] ;  /* 0x00032000ff02eb82 */ /* 0x004e640000000a00 */
[----:B-1----:R-:W-:-:S05]  /*168c0*/  @!P6 IMAD.WIDE R2, R7, 0x4, R2 ;  /* 0x000000040702e825 */ /* 0x002fca00078e0202 */
[----:B------:R1:W2:Y:S02]  /*168d0*/  @!P6 LDG.E R6, desc[UR4][R2.64] ;  /* 0x000000040206e981 */ /* 0x0002a4000c1e1900 */
[----:B-1----:R-:W1:Y:S02]  /*168e0*/  @!P6 LDC.64 R2, c[0x0][0xc78] ;  /* 0x00031e00ff02eb82 */ /* 0x002e640000000a00 */
[----:B-1----:R-:W-:-:S04]  /*168f0*/  @!P6 IMAD.WIDE R2, R7, 0x4, R2 ;  /* 0x000000040702e825 */ /* 0x002fc800078e0202 */
[----:B------:R-:W-:-:S06]  /*16900*/  IMAD.MOV.U32 R7, RZ, RZ, RZ ;  /* 0x000000ffff077224 */ /* 0x000fcc00078e00ff */
[----:B------:R-:W2:Y:S01]  /*16910*/  @!P6 LDG.E R7, desc[UR4][R2.64] ;  /* 0x000000040207e981 */ /* 0x000ea2000c1e1900 */
[----:B------:R-:W-:Y:S01]  /*16920*/  UMOV UR4, 0xffffffff ;  /* 0xffffffff00047882 */ /* 0x000fe20000000000 */
[----:B--2---:R-:W-:Y:S02]  /*16930*/  IMAD R2, R7, R6, RZ ;  /* 0x0000000607027224 */ /* 0x004fe400078e02ff */
[----:B------:R-:W-:Y:S05]  /*16940*/  BRA.DIV UR4, `(.L_x_317) ;  /* 0x0000002204ac7947 */ /* 0x000fea000b800000 */
        /* <DEDUP_REMOVED lines=16> */
.L_x_386:
[----:B------:R-:W-:Y:S02]  /*16a50*/  ULDC UR4, c[0x0][0xc38] ;  /* 0x00030e0000047ab9 */ /* 0x000fe40000000800 */
[----:B------:R-:W-:-:S04]  /*16a60*/  IMAD.U32 R3, RZ, RZ, UR4 ;  /* 0x00000004ff037e24 */ /* 0x000fc8000f8e00ff */
[----:B--2---:R-:W-:-:S04]  /*16a70*/  IMAD R9, R9, R3, RZ ;  /* 0x0000000309097224 */ /* 0x004fc800078e02ff */
[----:B------:R-:W-:-:S05]  /*16a80*/  IMAD.IADD R5, R9, 0x1, R5 ;  /* 0x0000000109057824 */ /* 0x000fca00078e0205 */
[----:B------:R-:W-:-:S13]  /*16a90*/  ISETP.GT.AND P6, PT, R5, R0, PT ;  /* 0x000000000500720c */ /* 0x000fda0003fc4270 */
[----:B------:R-:W-:Y:S05]  /*16aa0*/  @!P6 BRA `(.L_x_318) ;  /* 0xfffffffc0050e947 */ /* 0x000fea000383ffff */
.L_x_315:
[----:B------:R-:W-:Y:S01]  /*16ab0*/  IMAD.IADD R9, R5, 0x1, -R9 ;  /* 0x0000000105097824 */ /* 0x000fe200078e0a09 */
[----:B------:R-:W-:-:S03]  /*16ac0*/  UMOV UR4, 0xffffffff ;  /* 0xffffffff00047882 */ /* 0x000fc60000000000 */
[----:B------:R-:W-:-:S05]  /*16ad0*/  IMAD R5, R2, R3, R9 ;  /* 0x0000000302057224 */ /* 0x000fca00078e0209 */
[----:B------:R-:W-:Y:S01]  /*16ae0*/  ISETP.GT.AND P6, PT, R5, R0, PT ;  /* 0x000000000500720c */ /* 0x000fe20003fc4270 */
[----:B------:R-:W-:-:S12]  /*16af0*/  BRA.DIV UR4, `(.L_x_319) ;  /* 0x0000002604187947 */ /* 0x000fd8000b800000 */
[----:B------:R-:W-:-:S04]  /*16b00*/  VOTE.ANY R8, PT, !P6 ;  /* 0x0000000000087806 */ /* 0x000fc800070e0100 */
[----:B------:R-:W2:Y:S02]  /*16b10*/  POPC R5, R8 ;  /* 0x0000000800057309 */ /* 0x000ea40000000000 */
[----:B--2---:R2:W3:Y:S04]  /*16b20*/  SHFL.IDX PT, R6, R6, R5, 0x1f ;  /* 0x00001f0506067589 */ /* 0x0044e800000e0000 */
[----:B------:R2:W4:Y:S02]  /*16b30*/  SHFL.IDX PT, R7, R7, R5, 0x1f ;  /* 0x00001f0507077589 */ /* 0x00052400000e0000 */
.L_x_391:
[----:B------:R-:W-:-:S13]  /*16b40*/  ISETP.NE.AND P0, PT, R8, RZ, PT ;  /* 0x000000ff0800720c */ /* 0x000fda0003f05270 */
[----:B------:R-:W-:Y:S05]  /*16b50*/  @!P0 BRA `(.L_x_320) ;  /* 0x0000000000148947 */ /* 0x000fea0003800000 */
[----:B------:R-:W-:Y:S01]  /*16b60*/  UMOV UR4, 0xffffffff ;  /* 0xffffffff00047882 */ /* 0x000fe20000000000 */
[----:B0-----:R-:W-:Y:S02]  /*16b70*/  VIADD R12, R5, 0xffffffff ;  /* 0xffffffff050c7836 */ /* 0x001fe40000000000 */
[----:B------:R-:W-:Y:S05]  /*16b80*/  BRA.DIV UR4, `(.L_x_321) ;  /* 0x0000002604507947 */ /* 0x000fea000b800000 */
[----:B-1----:R0:W1:Y:S02]  /*16b90*/  SHFL.IDX PT, R2, R2, R12, 0x1f ;  /* 0x00001f0c02027589 */ /* 0x00206400000e0000 */
.L_x_394:
[----:B-1----:R-:W-:-:S07]  /*16ba0*/  IMAD.MOV.U32 R4, RZ, RZ, R2 ;  /* 0x000000ffff047224 */ /* 0x002fce00078e0002 */
.L_x_320:
[----:B------:R-:W5:Y:S01]  /*16bb0*/  LDL.LU R10, [R1+0xc] ;  /* 0x00000c00010a7983 */ /* 0x000f620000300800 */
[----:B------:R-:W-:Y:S01]  /*16bc0*/  IMAD R9, R4, R3, R9 ;  /* 0x0000000304097224 */ /* 0x000fe200078e0209 */
[----:B---3--:R-:W-:-:S03]  /*16bd0*/  IABS R4, R6 ;  /* 0x0000000600047213 */ /* 0x008fc60000000000 */
[----:B------:R-:W-:Y:S01]  /*16be0*/  IMAD.IADD R0, R0, 0x1, -R9 ;  /* 0x0000000100007824 */ /* 0x000fe200078e0a09 */
[----:B-1----:R-:W1:Y:S01]  /*16bf0*/  I2F.RP R2, R4 ;  /* 0x0000000400027306 */ /* 0x002e620000209400 */
[----:B------:R3:W-:Y:S02]  /*16c00*/  STL [R1], R9 ;  /* 0x0000000901007387 */ /* 0x0007e40000100800 */
[----:B---3--:R-:W-:-:S05]  /*16c10*/  IABS R9, R6 ;  /* 0x0000000600097213 */ /* 0x008fca0000000000 */
[----:B-1----:R-:W1:Y:S01]  /*16c20*/  MUFU.RCP R2, R2 ;  /* 0x0000000200027308 */ /* 0x002e620000001000 */
[----:B------:R-:W-:Y:S02]  /*16c30*/  IMAD.MOV R9, RZ, RZ, -R9 ;  /* 0x000000ffff097224 */ /* 0x000fe400078e0a09 */
[----:B-1----:R-:W-:-:S05]  /*16c40*/  VIADD R2, R2, 0xffffffe ;  /* 0x0ffffffe02027836 */ /* 0x002fca0000000000 */
[----:B------:R-:W1:Y:S02]  /*16c50*/  F2I.FTZ.U32.TRUNC.NTZ R3, R2 ;  /* 0x0000000200037305 */ /* 0x000e64000021f000 */
[----:B-1----:R-:W-:-:S04]  /*16c60*/  IMAD.MOV R2, RZ, RZ, -R3 ;  /* 0x000000ffff027224 */ /* 0x002fc800078e0a03 */
[----:B------:R-:W-:Y:S02]  /*16c70*/  IMAD R8, R2, R4, RZ ;  /* 0x0000000402087224 */ /* 0x000fe400078e02ff */
[----:B------:R-:W-:-:S04]  /*16c80*/  IMAD.MOV.U32 R2, RZ, RZ, RZ ;  /* 0x000000ffff027224 */ /* 0x000fc800078e00ff */
[----:B------:R-:W-:Y:S01]  /*16c90*/  IMAD.HI.U32 R2, R3, R8, R2 ;  /* 0x0000000803027227 */ /* 0x000fe200078e0002 */
[----:B------:R-:W-:-:S05]  /*16ca0*/  IABS R3, R0 ;  /* 0x0000000000037213 */ /* 0x000fca0000000000 */
[----:B------:R-:W-:-:S04]  /*16cb0*/  IMAD.HI.U32 R8, R2, R3, RZ ;  /* 0x0000000302087227 */ /* 0x000fc800078e00ff */
[----:B------:R-:W-:-:S05]  /*16cc0*/  IMAD R3, R8, R9, R3 ;  /* 0x0000000908037224 */ /* 0x000fca00078e0203 */
[----:B------:R-:W-:-:S13]  /*16cd0*/  ISETP.GT.U32.AND P1, PT, R4, R3, PT ;  /* 0x000000030400720c */ /* 0x000fda0003f24070 */
[----:B------:R-:W-:Y:S02]  /*16ce0*/  @!P1 IMAD.IADD R3, R3, 0x1, -R4 ;  /* 0x0000000103039824 */ /* 0x000fe400078e0a04 */
[----:B------:R-:W-:Y:S01]  /*16cf0*/  @!P1 VIADD R8, R8, 0x1 ;  /* 0x0000000108089836 */ /* 0x000fe20000000000 */
[----:B------:R-:W-:Y:S02]  /*16d00*/  ISETP.NE.AND P1, PT, R6, RZ, PT ;  /* 0x000000ff0600720c */ /* 0x000fe40003f25270 */
[----:B------:R-:W-:Y:S02]  /*16d10*/  ISETP.GE.U32.AND P0, PT, R3, R4, PT ;  /* 0x000000040300720c */ /* 0x000fe40003f06070 */
[----:B----4-:R-:W-:-:S04]  /*16d20*/  IABS R4, R7 ;  /* 0x0000000700047213 */ /* 0x010fc80000000000 */
[----:B------:R-:W1:Y:S07]  /*16d30*/  I2F.RP R2, R4 ;  /* 0x0000000400027306 */ /* 0x000e6e0000209400 */
[----:B------:R-:W-:Y:S01]  /*16d40*/  @P0 VIADD R8, R8, 0x1 ;  /* 0x0000000108080836 */ /* 0x000fe20000000000 */
[----:B-1----:R-:W1:Y:S02]  /*16d50*/  MUFU.RCP R2, R2 ;  /* 0x0000000200027308 */ /* 0x002e640000001000 */
[----:B-1----:R-:W-:-:S06]  /*16d60*/  VIADD R2, R2, 0xffffffe ;  /* 0x0ffffffe02027836 */ /* 0x002fcc0000000000 */
[----:B------:R-:W1:Y:S02]  /*16d70*/  F2I.FTZ.U32.TRUNC.NTZ R3, R2 ;  /* 0x0000000200037305 */ /* 0x000e64000021f000 */
[----:B-1----:R-:W-:-:S04]  /*16d80*/  IMAD.MOV R2, RZ, RZ, -R3 ;  /* 0x000000ffff027224 */ /* 0x002fc800078e0a03 */
[----:B------:R-:W-:Y:S02]  /*16d90*/  IMAD R9, R2, R4, RZ ;  /* 0x0000000402097224 */ /* 0x000fe400078e02ff */
[----:B------:R-:W-:-:S04]  /*16da0*/  IMAD.MOV.U32 R2, RZ, RZ, RZ ;  /* 0x000000ffff027224 */ /* 0x000fc800078e00ff */
[----:B------:R-:W-:Y:S01]  /*16db0*/  IMAD.HI.U32 R2, R3, R9, R2 ;  /* 0x0000000903027227 */ /* 0x000fe200078e0002 */
[----:B------:R-:W-:Y:S02]  /*16dc0*/  LOP3.LUT R3, R0, R6, RZ, 0x3c, !PT ;  /* 0x0000000600037212 */ /* 0x000fe400078e3cff */
[----:B------:R-:W-:Y:S02]  /*16dd0*/  IABS R9, R7 ;  /* 0x0000000700097213 */ /* 0x000fe40000000000 */
[----:B------:R-:W-:-:S03]  /*16de0*/  ISETP.GE.AND P2, PT, R3, RZ, PT ;  /* 0x000000ff0300720c */ /* 0x000fc60003f46270 */
[----:B------:R-:W-:-:S10]  /*16df0*/  IMAD.MOV R9, RZ, RZ, -R9 ;  /* 0x000000ffff097224 */ /* 0x000fd400078e0a09 */
[----:B------:R-:W-:Y:S01]  /*16e00*/  @!P2 IMAD.MOV R8, RZ, RZ, -R8 ;  /* 0x000000ffff08a224 */ /* 0x000fe200078e0a08 */
[----:B------:R-:W-:-:S04]  /*16e10*/  @!P1 LOP3.LUT R8, RZ, R6, RZ, 0x33, !PT ;  /* 0x00000006ff089212 */ /* 0x000fc800078e33ff */
[-C--:B------:R-:W-:Y:S01]  /*16e20*/  IABS R3, R8.reuse ;  /* 0x0000000800037213 */ /* 0x080fe20000000000 */
[----:B------:R-:W-:-:S04]  /*16e30*/  IMAD R6, R6, R8, RZ ;  /* 0x0000000806067224 */ /* 0x000fc800078e02ff */
[----:B------:R-:W-:-:S04]  /*16e40*/  IMAD.HI.U32 R2, R2, R3, RZ ;  /* 0x0000000302027227 */ /* 0x000fc800078e00ff */
[----:B------:R-:W-:-:S05]  /*16e50*/  IMAD R3, R2, R9, R3 ;  /* 0x0000000902037224 */ /* 0x000fca00078e0203 */
[----:B------:R-:W-:-:S13]  /*16e60*/  ISETP.GT.U32.AND P1, PT, R4, R3, PT ;  /* 0x000000030400720c */ /* 0x000fda0003f24070 */
[----:B------:R-:W-:Y:S02]  /*16e70*/  @!P1 IMAD.IADD R3, R3, 0x1, -R4 ;  /* 0x0000000103039824 */ /* 0x000fe400078e0a04 */
[----:B------:R-:W-:Y:S01]  /*16e80*/  @!P1 VIADD R2, R2, 0x1 ;  /* 0x0000000102029836 */ /* 0x000fe20000000000 */
[----:B------:R-:W-:Y:S02]  /*16e90*/  ISETP.NE.AND P1, PT, R7, RZ, PT ;  /* 0x000000ff0700720c */ /* 0x000fe40003f25270 */
[----:B------:R-:W-:Y:S02]  /*16ea0*/  ISETP.GE.U32.AND P0, PT, R3, R4, PT ;  /* 0x000000040300720c */ /* 0x000fe40003f06070 */
[----:B------:R-:W-:Y:S02]  /*16eb0*/  LOP3.LUT R3, R8, R7, RZ, 0x3c, !PT ;  /* 0x0000000708037212 */ /* 0x000fe400078e3cff */
[----:B------:R-:W-:Y:S02]  /*16ec0*/  IADD3 R4, R0, -R6, RZ ;  /* 0x8000000600047210 */ /* 0x000fe40007ffe0ff */
[----:B------:R-:W-:-:S07]  /*16ed0*/  ISETP.GE.AND P2, PT, R3, RZ, PT ;  /* 0x000000ff0300720c */ /* 0x000fce0003f46270 */
[----:B------:R-:W-:-:S06]  /*16ee0*/  @P0 VIADD R2, R2, 0x1 ;  /* 0x0000000102020836 */ /* 0x000fcc0000000000 */
[----:B------:R-:W-:Y:S01]  /*16ef0*/  @!P2 IMAD.MOV R2, RZ, RZ, -R2 ;  /* 0x000000ffff02a224 */ /* 0x000fe200078e0a02 */
[----:B------:R-:W-:-:S05]  /*16f00*/  @!P1 LOP3.LUT R2, RZ, R7, RZ, 0x33, !PT ;  /* 0x00000007ff029212 */ /* 0x000fca00078e33ff */
[--C-:B------:R-:W-:Y:S02]  /*16f10*/  IMAD.MOV R3, RZ, RZ, -R2.reuse ;  /* 0x000000ffff037224 */ /* 0x100fe400078e0a02 */
[C---:B------:R-:W-:Y:S02]  /*16f20*/  IMAD R2, R7.reuse, 0x1000000, R2 ;  /* 0x0100000007027824 */ /* 0x040fe400078e0202 */
[----:B------:R-:W-:-:S04]  /*16f30*/  IMAD R3, R7, R3, R8 ;  /* 0x0000000307037224 */ /* 0x000fc800078e0208 */
[----:B------:R-:W-:-:S05]  /*16f40*/  IMAD R0, R3, 0x10000, R2 ;  /* 0x0001000003007824 */ /* 0x000fca00078e0202 */
[----:B------:R1:W-:Y:S01]  /*16f50*/  STL [R1+0x8], R0 ;  /* 0x0000080001007387 */ /* 0x0003e20000100800 */
[----:B-----5:R-:W-:-:S05]  /*16f60*/  IMAD.IADD R10, R5, 0x1, R10 ;  /* 0x00000001050a7824 */ /* 0x020fca00078e020a */
[----:B------:R1:W-:Y:S04]  /*16f70*/  STL [R1+0xc], R10 ;  /* 0x00000c0a01007387 */ /* 0x0003e80000100800 */
[----:B------:R1:W-:Y:S01]  /*16f80*/  STL [R1+0x4], R4 ;  /* 0x0000040401007387 */ /* 0x0003e20000100800 */
[----:B------:R-:W-:Y:S05]  /*16f90*/  BRA `(.L_x_322) ;  /* 0x0000000000287947 */ /* 0x000fea0003800000 */
.L_x_316:
[----:B------:R-:W-:Y:S01]  /*16fa0*/  UMOV UR4, URZ ;  /* 0x0000003f00047c82 */ /* 0x000fe20008000000 */
[----:B------:R-:W-:Y:S01]  /*16fb0*/  ULDC UR6, c[0x0][0xc3c] ;  /* 0x00030f0000067ab9 */ /* 0x000fe20000000800 */
[----:B------:R-:W-:Y:S01]  /*16fc0*/  UMOV UR5, URZ ;  /* 0x0000003f00057c82 */ /* 0x000fe20008000000 */
[----:B------:R1:W-:Y:S01]  /*16fd0*/  STL [R1], R0 ;  /* 0x0000000001007387 */ /* 0x0003e20000100800 */
[----:B------:R-:W-:Y:S02]  /*16fe0*/  IMAD.U32 R3, RZ, RZ, UR4 ;  /* 0x00000004ff037e24 */ /* 0x000fe4000f8e00ff */
[----:B------:R-:W-:-:S03]  /*16ff0*/  IMAD.U32 R2, RZ, RZ, UR5 ;  /* 0x00000005ff027e24 */ /* 0x000fc6000f8e00ff */
[----:B------:R3:W-:Y:S01]  /*17000*/  STL [R1+0x4], R3 ;  /* 0x0000040301007387 */ /* 0x0007e20000100800 */
[----:B-1----:R-:W-:-:S05]  /*17010*/  IMAD.U32 R0, RZ, RZ, UR6 ;  /* 0x00000006ff007e24 */ /* 0x002fca000f8e00ff */
[----:B------:R3:W-:Y:S04]  /*17020*/  STL [R1+0xc], R0 ;  /* 0x00000c0001007387 */ /* 0x0007e80000100800 */
[----:B------:R3:W-:Y:S02]  /*17030*/  STL [R1+0x8], R2 ;  /* 0x0000080201007387 */ /* 0x0007e40000100800 */
.L_x_322:
[----:B---3--:R-:W3:Y:S04]  /*17040*/  LDL R3, [R1+0x8] ;  /* 0x0000080001037983 */ /* 0x008ee80000100800 */
[----:B------:R-:W4:Y:S04]  /*17050*/  LDL R2, [R1+0xc] ;  /* 0x00000c0001027983 */ /* 0x000f280000100800 */
[----:B-1----:R-:W5:Y:S04]  /*17060*/  LDL R4, [R1] ;  /* 0x0000000001047983 */ /* 0x002f680000100800 */
[----:B--2---:R-:W5:Y:S01]  /*17070*/  LDL R5, [R1+0x4] ;  /* 0x0000040001057983 */ /* 0x004f620000100800 */
[----:B------:R-:W-:Y:S05]  /*17080*/  WARPSYNC.ALL ;  /* 0x0000000000007948 */ /* 0x000fea0003800000 */
[----:B------:R-:W1:Y:S02]  /*17090*/  S2R R0, SR_TID.X ;  /* 0x0000000000007919 */ /* 0x000e640000002100 */
[----:B-1----:R-:W-:Y:S01]  /*170a0*/  LOP3.LUT R0, R0, 0x1f, RZ, 0xc0, !PT ;  /* 0x0000001f00007812 */ /* 0x002fe200078ec0ff */
[----:B------:R-:W-:Y:S03]  /*170b0*/  BAR.SYNC.DEFER_BLOCKING 0x4, 0x180 ;  /* 0x0106000000007b1d */ /* 0x000fe60000010000 */
[----:B------:R-:W-:-:S13]  /*170c0*/  ISETP.NE.AND P0, PT, R0, RZ, PT ;  /* 0x000000ff0000720c */ /* 0x000fda0003f05270 */
[----:B------:R-:W-:Y:S01]  /*170d0*/  @!P0 MOV R0, 0x400 ;  /* 0x0000040000008802 */ /* 0x000fe20000000f00 */
[----:B---3--:R-:W-:Y:S02]  /*170e0*/  IMAD.MOV.U32 R6, RZ, RZ, R3 ;  /* 0x000000ffff067224 */ /* 0x008fe400078e0003 */
[----:B------:R-:W1:Y:S01]  /*170f0*/  @!P0 S2R R3, SR_CgaCtaId ;  /* 0x0000000000038919 */ /* 0x000e620000008800 */
[----:B----4-:R-:W-:Y:S01]  /*17100*/  IMAD.MOV.U32 R7, RZ, RZ, R2 ;  /* 0x000000ffff077224 */ /* 0x010fe200078e0002 */
[----:B-1----:R-:W-:-:S05]  /*17110*/  @!P0 LEA R18, R3, R0, 0x18 ;  /* 0x0000000003128211 */ /* 0x002fca00078ec0ff */
[----:B-----5:R2:W-:Y:S01]  /*17120*/  @!P0 STS.128 [R18+0x348d0], R4 ;  /* 0x0348d00412008388 */ /* 0x0205e20000000c00 */
[----:B------:R-:W-:Y:S06]  /*17130*/  BAR.ARV 0x5, 0x180 ;  /* 0x0146000000007b1d */ /* 0x000fec0000002000 */
.L_x_313:
[----:B------:R-:W3:Y:S01]  /*17140*/  LDL R0, [R1+0xc] ;  /* 0x00000c0001007983 */ /* 0x000ee20000100800 */
[----:B------:R-:W-:Y:S02]  /*17150*/  ULDC UR4, c[0x0][0xc3c] ;  /* 0x00030f0000047ab9 */ /* 0x000fe40000000800 */
[----:B---3--:R-:W-:-:S13]  /*17160*/  ISETP.GE.AND P0, PT, R0, UR4, PT ;  /* 0x0000000400007c0c */ /* 0x008fda000bf06270 */
[----:B------:R-:W-:Y:S05]  /*17170*/  @!P0 BRA `(.L_x_323) ;  /* 0xffffffac00388947 */ /* 0x000fea000383ffff */
[----:B------:R-:W-:Y:S05]  /*17180*/  BSYNC B8 ;  /* 0x0000000000087941 */ /* 0x000fea0003800000 */
.L_x_224:
[----:B0-----:R-:W3:Y:S01]  /*17190*/  LDL.LU R0, [R1+0x48] ;  /* 0x0000480001007983 */ /* 0x001ee20000300800 */
[----:B------:R-:W-:Y:S01]  /*171a0*/  BSSY B0, `(.L_x_324) ;  /* 0x000000b000007945 */ /* 0x000fe20003800000 */
[----:B-12---:R-:W0:Y:S01]  /*171b0*/  S2R R5, SR_CgaCtaId ;  /* 0x0000000000057919 */ /* 0x006e220000008800 */
[----:B---3--:R-:W-:-:S05]  /*171c0*/  VIADD R0, R0, 0x1 ;  /* 0x0000000100007836 */ /* 0x008fca0000000000 */
[----:B------:R-:W-:-:S04]  /*171d0*/  LEA.HI R2, R0, R0, RZ, 0x1 ;  /* 0x0000000000027211 */ /* 0x000fc800078f08ff */
[----:B------:R-:W-:-:S05]  /*171e0*/  LOP3.LUT R3, R2, 0xfffffffe, RZ, 0xc0, !PT ;  /* 0xfffffffe02037812 */ /* 0x000fca00078ec0ff */
[----:B------:R-:W-:Y:S01]  /*171f0*/  IMAD.IADD R3, R0, 0x1, -R3 ;  /* 0x0000000100037824 */ /* 0x000fe200078e0a03 */
[----:B------:R-:W-:-:S04]  /*17200*/  MOV R0, 0x400 ;  /* 0x0000040000007802 */ /* 0x000fc80000000f00 */
[----:B0-----:R-:W-:Y:S02]  /*17210*/  LEA R0, R5, R0, 0x18 ;  /* 0x0000000005007211 */ /* 0x001fe400078ec0ff */
[----:B------:R-:W-:-:S04]  /*17220*/  SHF.L.U32 R3, R3, 0x1f, RZ ;  /* 0x0000001f03037819 */ /* 0x000fc800000006ff */
[----:B------:R-:W0:Y:S02]  /*17230*/  SYNCS.PHASECHK.TRANS64.TRYWAIT P0, [R0+URZ+0x34820], R3 ;  /* 0x03482003000075a7 */ /* 0x000e24000800017f */
[----:B0-----:R-:W-:Y:S05]  /*17240*/  @!P0 BRA `(.L_x_325) ;  /* 0x0000001c00c88947 */ /* 0x001fea0003800000 */
.L_x_395:
[----:B------:R-:W-:Y:S05]  /*17250*/  BSYNC B0 ;  /* 0x0000000000007941 */ /* 0x000fea0003800000 */
.L_x_324:
[----:B------:R-:W-:-:S03]  /*17260*/  UMOV UR4, 0xffffffff ;  /* 0xffffffff00047882 */ /* 0x000fc60000000000 */
[----:B------:R-:W-:Y:S05]  /*17270*/  BRA.DIV UR4, `(.L_x_326) ;  /* 0x0000001e04d07947 */ /* 0x000fea000b800000 */
[----:B------:R-:W1:Y:S02]  /*17280*/  S2R R2, SR_TID.X ;  /* 0x0000000000027919 */ /* 0x000e640000002100 */
[----:B-1----:R-:W-:-:S04]  /*17290*/  SHF.R.U32.HI R2, RZ, 0x5, R2 ;  /* 0x00000005ff027819 */ /* 0x002fc80000011602 */
[----:B------:R-:W-:-:S05]  /*172a0*/  LOP3.LUT R2, R2, 0x3, RZ, 0xc0, !PT ;  /* 0x0000000302027812 */ /* 0x000fca00078ec0ff */
[----:B------:R1:W2:Y:S02]  /*172b0*/  SHFL.IDX PT, R14, R2, RZ, 0x1f ;  /* 0x00001fff020e7589 */ /* 0x0002a400000e0000 */
.L_x_398:
[----:B--2---:R-:W-:Y:S01]  /*172c0*/  ISETP.NE.AND P0, PT, R14, RZ, PT ;  /* 0x000000ff0e00720c */ /* 0x004fe20003f05270 */
[----:B------:R-:W-:-:S12]  /*172d0*/  BSSY B0, `(.L_x_327) ;  /* 0x0000027000007945 */ /* 0x000fd80003800000 */
[----:B------:R-:W-:Y:S05]  /*172e0*/  @P0 BRA `(.L_x_328) ;  /* 0x0000000000940947 */ /* 0x000fea0003800000 */
[----:B------:R-:W-:-:S03]  /*172f0*/  UMOV UR4, 0xffffffff ;  /* 0xffffffff00047882 */ /* 0x000fc60000000000 */
[----:B------:R-:W-:Y:S05]  /*17300*/  BRA.DIV UR4, `(.L_x_329) ;  /* 0x0000001e04e07947 */ /* 0x000fea000b800000 */
[----:B------:R-:W-:-:S13]  /*17310*/  ELECT P6, URZ, PT ;  /* 0x00000000003f782f */ /* 0x000fda00038c0000 */
.L_x_401:
[----:B------:R-:W-:Y:S05]  /*17320*/  @!P6 BRA `(.L_x_328) ;  /* 0x000000000084e947 */ /* 0x000fea0003800000 */
[----:B-1----:R-:W2:Y:S02]  /*17330*/  LDL R2, [R1+0x6c] ;  /* 0x00006c0001027983 */ /* 0x002ea40000100800 */
[----:B--2---:R-:W-:-:S13]  /*17340*/  R2UR UR4, R2 ;  /* 0x00000000020472ca */ /* 0x004fda00000e0000 */
[----:B------:R-:W-:-:S06]  /*17350*/  ULOP3.LUT UR4, UR4, 0x2, URZ, 0xfc, !UPT ;  /* 0x0000000204047892 */ /* 0x000fcc000f8efc3f */
[----:B------:R-:W-:-:S05]  /*17360*/  IMAD.U32 R2, RZ, RZ, UR4 ;  /* 0x00000004ff027e24 */ /* 0x000fca000f8e00ff */
[----:B------:R-:W-:-:S13]  /*17370*/  ISETP.NE.AND P2, PT, R2, 0x3, PT ;  /* 0x000000030200780c */ /* 0x000fda0003f45270 */
[----:B------:R-:W-:Y:S05]  /*17380*/  @!P2 BRA `(.L_x_330) ;  /* 0x000000000004a947 */ /* 0x000fea0003800000 */
[----:B------:R-:W-:Y:S01]  /*17390*/  BPT.TRAP 0x1 ;  /* 0x000000040000795c */ /* 0x000fe20000300000 */
.L_x_330:
[----:B------:R-:W2:Y:S01]  /*173a0*/  LDL.LU R7, [R1+0x14] ;  /* 0x0000140001077983 */ /* 0x000ea20000300800 */
[----:B------:R-:W-:Y:S02]  /*173b0*/  VIADD R2, R0, 0x34840 ;  /* 0x0003484000027836 */ /* 0x000fe40000000000 */
[C---:B0-----:R-:W-:Y:S02]  /*173c0*/  VIADD R3, R19.reuse, 0x1 ;  /* 0x0000000113037836 */ /* 0x041fe40000000000 */
[----:B------:R-:W-:-:S03]  /*173d0*/  IMAD R6, R19, 0x8, R2 ;  /* 0x0000000813067824 */ /* 0x000fc600078e0202 */
[----:B------:R-:W-:-:S04]  /*173e0*/  ISETP.NE.AND P1, PT, R3, 0x2, PT ;  /* 0x000000020300780c */ /* 0x000fc80003f25270 */
[----:B------:R-:W-:Y:S02]  /*173f0*/  SEL R4, RZ, 0x1, P1 ;  /* 0x00000001ff047807 */ /* 0x000fe40000800000 */
[----:B------:R-:W-:Y:S02]  /*17400*/  SEL R3, R3, RZ, P1 ;  /* 0x000000ff03037207 */ /* 0x000fe40000800000 */
[C---:B--2---:R-:W-:Y:S02]  /*17410*/  SHF.L.U32 R5, R7.reuse, 0x1f, RZ ;  /* 0x0000001f07057819 */ /* 0x044fe400000006ff */
[----:B------:R-:W-:Y:S01]  /*17420*/  LOP3.LUT R4, R7, R4, RZ, 0x3c, !PT ;  /* 0x0000000407047212 */ /* 0x000fe200078e3cff */
[----:B------:R-:W-:Y:S01]  /*17430*/  IMAD R7, R3, 0x8, R2 ;  /* 0x0000000803077824 */ /* 0x000fe200078e0202 */
[----:B------:R-:W0:Y:S02]  /*17440*/  SYNCS.PHASECHK.TRANS64.TRYWAIT P0, [R6+URZ], R5 ;  /* 0x00000005060075a7 */ /* 0x000e24000800017f */
[----:B------:R-:W-:Y:S01]  /*17450*/  SHF.L.U32 R2, R4, 0x1f, RZ ;  /* 0x0000001f04027819 */ /* 0x000fe200000006ff */
[----:B0-----:R-:W-:Y:S06]  /*17460*/  @!P0 BRA `(.L_x_331) ;  /* 0x0000001c00a88947 */ /* 0x001fec0003800000 */
.L_x_402:
[----:B------:R-:W1:Y:S02]  /*17470*/  SYNCS.PHASECHK.TRANS64.TRYWAIT P0, [R7+URZ], R2 ;  /* 0x00000002070075a7 */ /* 0x000e64000800017f */
[----:B-1----:R-:W-:Y:S05]  /*17480*/  @!P0 BRA `(.L_x_332) ;  /* 0x0000001c00b48947 */ /* 0x002fea0003800000 */
.L_x_403:
[----:B------:R-:W-:Y:S05]  /*17490*/  @!P2 BRA `(.L_x_333) ;  /* 0x000000000004a947 */ /* 0x000fea0003800000 */
[----:B------:R-:W-:Y:S01]  /*174a0*/  BPT.TRAP 0x1 ;  /* 0x000000040000795c */ /* 0x000fe20000300000 */
.L_x_333:
[----:B------:R-:W-:-:S04]  /*174b0*/  VIADD R0, R0, 0x34860 ;  /* 0x0003486000007836 */ /* 0x000fc80000000000 */
[----:B------:R-:W-:-:S04]  /*174c0*/  IMAD R4, R19, 0x8, R0 ;  /* 0x0000000813047824 */ /* 0x000fc800078e0200 */
[----:B------:R-:W2:Y:S02]  /*174d0*/  SYNCS.PHASECHK.TRANS64.TRYWAIT P0, [R4+URZ], R5 ;  /* 0x00000005040075a7 */ /* 0x000ea4000800017f */
[----:B--2---:R-:W-:Y:S05]  /*174e0*/  @!P0 BRA `(.L_x_334) ;  /* 0x0000001c00b08947 */ /* 0x004fea0003800000 */
.L_x_404:
[----:B------:R-:W-:-:S07]  /*174f0*/  IMAD R3, R3, 0x8, R0 ;  /* 0x0000000803037824 */ /* 0x000fce00078e0200 */
.L_x_335:
[----:B---3--:R3:W4:Y:S02]  /*17500*/  SYNCS.PHASECHK.TRANS64.TRYWAIT P0, [R3+URZ], R2 ;  /* 0x00000002030075a7 */ /* 0x008724000800017f */
[----:B----4-:R-:W-:Y:S05]  /*17510*/  @!P0 NANOSLEEP.SYNCS 0x989680 ;  /* 0x009896800000895d */ /* 0x010fea0003900000 */
[----:B------:R-:W4:Y:S02]  /*17520*/  @!P0 SYNCS.PHASECHK.TRANS64 P0, [R3+URZ], R2 ;  /* 0x00000002030085a7 */ /* 0x000f24000800007f */
[----:B----4-:R-:W-:Y:S05]  /*17530*/  @!P0 BRA `(.L_x_335) ;  /* 0xfffffffc00f08947 */ /* 0x010fea000383ffff */
.L_x_328:
[----:B------:R-:W-:Y:S05]  /*17540*/  BSYNC B0 ;  /* 0x0000000000007941 */ /* 0x000fea0003800000 */
.L_x_327:
[----:B------:R-:W-:Y:S05]  /*17550*/  EXIT ;  /* 0x000000000000794d */ /* 0x000fea0003800000 */
.L_x_175:
[----:B0-----:R0:W1:Y:S02]  /*17560*/  SYNCS.PHASECHK.TRANS64.TRYWAIT P1, [R0+URZ+0x34800], R3 ;  /* 0x03480003000075a7 */ /* 0x001064000802017f */
[----:B-1----:R-:W-:Y:S05]  /*17570*/  @!P1 NANOSLEEP.SYNCS 0x989680 ;  /* 0x009896800000995d */ /* 0x002fea0003900000 */
[----:B------:R-:W1:Y:S02]  /*17580*/  @!P1 SYNCS.PHASECHK.TRANS64 P1, [R0+URZ+0x34800], R3 ;  /* 0x03480003000095a7 */ /* 0x000e64000802007f */
[----:B-1----:R-:W-:Y:S05]  /*17590*/  @!P1 BRA `(.L_x_175) ;  /* 0xfffffffc00f09947 */ /* 0x002fea000383ffff */
[----:B------:R-:W-:Y:S05]  /*175a0*/  BRA `(.L_x_336) ;  /* 0xfffffea800007947 */ /* 0x000fea000383ffff */
.L_x_179:
[----:B-1----:R1:W2:Y:S02]  /*175b0*/  SYNCS.PHASECHK.TRANS64.TRYWAIT P2, [R10+URZ+0x34830], R3 ;  /* 0x034830030a0075a7 */ /* 0x0022a4000804017f */
[----:B--2---:R-:W-:Y:S05]  /*175c0*/  @!P2 NANOSLEEP.SYNCS 0x989680 ;  /* 0x009896800000a95d */ /* 0x004fea0003900000 */
[----:B------:R-:W2:Y:S02]  /*175d0*/  @!P2 SYNCS.PHASECHK.TRANS64 P2, [R10+URZ+0x34830], R3 ;  /* 0x034830030a00a5a7 */ /* 0x000ea4000804007f */
[----:B--2---:R-:W-:Y:S05]  /*175e0*/  @!P2 BRA `(.L_x_179) ;  /* 0xfffffffc00f0a947 */ /* 0x004fea000383ffff */
[----:B------:R-:W-:Y:S05]  /*175f0*/  BRA `(.L_x_178) ;  /* 0xfffffea800247947 */ /* 0x000fea000383ffff */
.L_x_184:
[----:B-1----:R1:W2:Y:S02]  /*17600*/  SYNCS.PHASECHK.TRANS64.TRYWAIT P2, [R0+URZ+0x34830], R21 ;  /* 0x03483015000075a7 */ /* 0x0022a4000804017f */
[----:B--2---:R-:W-:Y:S05]  /*17610*/  @!P2 NANOSLEEP.SYNCS 0x989680 ;  /* 0x009896800000a95d */ /* 0x004fea0003900000 */
[----:B------:R-:W2:Y:S02]  /*17620*/  @!P2 SYNCS.PHASECHK.TRANS64 P2, [R0+URZ+0x34830], R21 ;  /* 0x034830150000a5a7 */ /* 0x000ea4000804007f */
[----:B--2---:R-:W-:Y:S05]  /*17630*/  @!P2 BRA `(.L_x_184) ;  /* 0xfffffffc00f0a947 */ /* 0x004fea000383ffff */
[----:B------:R-:W-:Y:S05]  /*17640*/  BRA `(.L_x_181) ;  /* 0xffffff0000fc7947 */ /* 0x000fea000383ffff */
.L_x_188:
[----:B-1----:R-:W-:-:S04]  /*17650*/  IMAD.U32 R15, RZ, RZ, UR6 ;  /* 0x00000006ff0f7e24 */ /* 0x002fc8000f8e00ff */
[----:B------:R1:W2:Y:S03]  /*17660*/  SYNCS.PHASECHK.TRANS64.TRYWAIT P2, [R15+URZ+0x34850], R0 ;  /* 0x034850000f0075a7 */ /* 0x0002a6000804017f */
[----:B--2---:R-:W-:Y:S05]  /*17670*/  @!P2 NANOSLEEP.SYNCS 0x989680 ;  /* 0x009896800000a95d */ /* 0x004fea0003900000 */
[----:B------:R-:W2:Y:S02]  /*17680*/  @!P2 SYNCS.PHASECHK.TRANS64 P2, [R15+URZ+0x34850], R0 ;  /* 0x034850000f00a5a7 */ /* 0x000ea4000804007f */
[----:B--2---:R-:W-:Y:S05]  /*17690*/  @!P2 BRA `(.L_x_188) ;  /* 0xfffffffc00eca947 */ /* 0x004fea000383ffff */
[----:B------:R-:W-:Y:S05]  /*176a0*/  BRA `(.L_x_185) ;  /* 0xffffff2800a87947 */ /* 0x000fea000383ffff */
.L_x_193:
[----:B-1----:R1:W2:Y:S02]  /*176b0*/  SYNCS.PHASECHK.TRANS64.TRYWAIT P0, [R8+URZ+0x34850], R3 ;  /* 0x03485003080075a7 */ /* 0x0022a4000800017f */
[----:B--2---:R-:W-:Y:S05]  /*176c0*/  @!P0 NANOSLEEP.SYNCS 0x989680 ;  /* 0x009896800000895d */ /* 0x004fea0003900000 */
[----:B------:R-:W2:Y:S02]  /*176d0*/  @!P0 SYNCS.PHASECHK.TRANS64 P0, [R8+URZ+0x34850], R3 ;  /* 0x03485003080085a7 */ /* 0x000ea4000800007f */
[----:B--2---:R-:W-:Y:S05]  /*176e0*/  @!P0 BRA `(.L_x_193) ;  /* 0xfffffffc00f08947 */ /* 0x004fea000383ffff */
[----:B------:R-:W-:Y:S05]  /*176f0*/  BRA `(.L_x_192) ;  /* 0xffffff5800587947 */ /* 0x000fea000383ffff */
.L_x_238:
[----:B------:R-:W2:Y:S01]  /*17700*/  S2R R4, SR_TID.X ;  /* 0x0000000000047919 */ /* 0x000ea20000002100 */
[----:B------:R-:W-:Y:S01]  /*17710*/  BSSY B0, `(.L_x_337) ;  /* 0x000000a000007945 */ /* 0x000fe20003800000 */
[----:B------:R-:W-:Y:S02]  /*17720*/  IMAD.MOV.U32 R12, RZ, RZ, RZ ;  /* 0x000000ffff0c7224 */ /* 0x000fe400078e00ff */
[----:B0-----:R-:W-:Y:S02]  /*17730*/  IMAD.MOV.U32 R11, RZ, RZ, 0x1f ;  /* 0x0000001fff0b7424 */ /* 0x001fe400078e00ff */
[----:B------:R-:W-:Y:S01]  /*17740*/  IMAD.MOV.U32 R15, RZ, RZ, -0x1 ;  /* 0xffffffffff0f7424 */ /* 0x000fe200078e00ff */
[----:B--2---:R-:W-:-:S04]  /*17750*/  SHF.R.U32.HI R4, RZ, 0x5, R4 ;  /* 0x00000005ff047819 */ /* 0x004fc80000011604 */
[----:B------:R-:W-:-:S05]  /*17760*/  LOP3.LUT R4, R4, 0x3, RZ, 0xc0, !PT ;  /* 0x0000000304047812 */ /* 0x000fca00078ec0ff */
[----:B------:R-:W-:-:S07]  /*17770*/  IMAD.MOV.U32 R13, RZ, RZ, R4 ;  /* 0x000000ffff0d7224 */ /* 0x000fce00078e0004 */
[----:B-1----:R-:W-:Y:S05]  /*17780*/  WARPSYNC.COLLECTIVE R15, `(.L_x_338) ;  /* 0x000000000f087348 */ /* 0x002fea0003c00000 */
[----:B------:R0:W2:Y:S02]  /*17790*/  SHFL.IDX P6, R14, R13, R12, R11 ;  /* 0x0000000c0d0e7389 */ /* 0x0000a400000c000b */
[----:B012---:R-:W-:Y:S01]  /*177a0*/  ENDCOLLECTIVE ;  /* 0x000000000000791b */ /* 0x007fe20003800000 */
.L_x_338:
[----:B------:R-:W-:Y:S05]  /*177b0*/  BSYNC B0 ;  /* 0x0000000000007941 */ /* 0x000fea0003800000 */
.L_x_337:
[----:B------:R-:W-:Y:S05]  /*177c0*/  BRA `(.L_x_339) ;  /* 0xffffffb400607947 */ /* 0x000fea000383ffff */
.L_x_240:
[----:B------:R-:W-:Y:S01]  /*177d0*/  BSSY B0, `(.L_x_340) ;  /* 0x0000006000007945 */ /* 0x000fe20003800000 */
[----:B------:R-:W-:-:S07]  /*177e0*/  IMAD.MOV.U32 R15, RZ, RZ, -0x1 ;  /* 0xffffffffff0f7424 */ /* 0x000fce00078e00ff */
[----:B01--4-:R-:W-:Y:S05]  /*177f0*/  WARPSYNC.COLLECTIVE R15, `(.L_x_341) ;  /* 0x000000000f0c7348 */ /* 0x013fea0003c00000 */
[----:B------:R-:W-:Y:S02]  /*17800*/  ELECT P6, UR62, PT ;  /* 0x00000000003e782f */ /* 0x000fe400038c0000 */
[----:B------:R-:W-:Y:S01]  /*17810*/  MOV R14, UR62 ;  /* 0x0000003e000e7c02 */ /* 0x000fe20008000f00 */
[----:B01--4-:R-:W-:Y:S10]  /*17820*/  ENDCOLLECTIVE ;  /* 0x000000000000791b */ /* 0x013ff40003800000 */
.L_x_341:
[----:B------:R-:W-:Y:S05]  /*17830*/  BSYNC B0 ;  /* 0x0000000000007941 */ /* 0x000fea0003800000 */
.L_x_340:
[----:B------:R-:W-:Y:S05]  /*17840*/  BRA `(.L_x_342) ;  /* 0xffffffb400647947 */ /* 0x000fea000383ffff */
.L_x_242:
[----:B--2---:R2:W3:Y:S02]  /*17850*/  SYNCS.PHASECHK.TRANS64.TRYWAIT P0, [R0+URZ+0x34840], R2 ;  /* 0x03484002000075a7 */ /* 0x0044e4000800017f */
[----:B---3--:R-:W-:Y:S05]  /*17860*/  @!P0 NANOSLEEP.SYNCS 0x989680 ;  /* 0x009896800000895d */ /* 0x008fea0003900000 */
[----:B------:R-:W3:Y:S02]  /*17870*/  @!P0 SYNCS.PHASECHK.TRANS64 P0, [R0+URZ+0x34840], R2 ;  /* 0x03484002000085a7 */ /* 0x000ee4000800007f */
[----:B---3--:R-:W-:Y:S05]  /*17880*/  @!P0 BRA `(.L_x_242) ;  /* 0xfffffffc00f08947 */ /* 0x008fea000383ffff */
[----:B------:R-:W-:Y:S05]  /*17890*/  BRA `(.L_x_343) ;  /* 0xffffffb400c87947 */ /* 0x000fea000383ffff */
.L_x_246:
[----:B------:R-:W2:Y:S01]  /*178a0*/  LDL.LU R11, [R1+0x44] ;  /* 0x00004400010b7983 */ /* 0x000ea20000300800 */
[----:B------:R-:W-:Y:S01]  /*178b0*/  IMAD.MOV.U32 R13, RZ, RZ, R3 ;  /* 0x000000ffff0d7224 */ /* 0x000fe200078e0003 */
[----:B------:R-:W-:Y:S01]  /*178c0*/  LOP3.LUT R7, R7, 0x7f, RZ, 0xc0, !PT ;  /* 0x0000007f07077812 */ /* 0x000fe200078ec0ff */
[----:B------:R-:W-:Y:S02]  /*178d0*/  IMAD.MOV.U32 R12, RZ, RZ, RZ ;  /* 0x000000ffff0c7224 */ /* 0x000fe400078e00ff */
[----:B------:R-:W-:Y:S01]  /*178e0*/  IMAD.MOV.U32 R15, RZ, RZ, -0x1 ;  /* 0xffffffffff0f7424 */ /* 0x000fe200078e00ff */
[----:B------:R-:W-:-:S05]  /*178f0*/  SHF.R.U32.HI R0, RZ, 0x3, R7 ;  /* 0x00000003ff007819 */ /* 0x000fca0000011607 */
[----:B------:R-:W-:-:S04]  /*17900*/  IMAD.IADD R0, R0, 0x1, R5 ;  /* 0x0000000100007824 */ /* 0x000fc800078e0205 */
[----:B------:R-:W-:Y:S02]  /*17910*/  VIADD R5, R0, 0x10 ;  /* 0x0000001000057836 */ /* 0x000fe40000000000 */
[----:B--2---:R-:W-:Y:S02]  /*17920*/  IMAD R2, R11, R8, RZ ;  /* 0x000000080b027224 */ /* 0x004fe400078e02ff */
[----:B------:R-:W-:-:S03]  /*17930*/  IMAD.MOV.U32 R11, RZ, RZ, 0x181f ;  /* 0x0000181fff0b7424 */ /* 0x000fc600078e00ff */
[----:B------:R-:W-:-:S13]  /*17940*/  ISETP.GE.AND P2, PT, R0, R2, PT ;  /* 0x000000020000720c */ /* 0x000fda0003f46270 */
[----:B-----5:R-:W-:Y:S05]  /*17950*/  WARPSYNC.COLLECTIVE R15, `(.L_x_344) ;  /* 0x000000000f087348 */ /* 0x020fea0003c00000 */
[----:B------:R0:W1:Y:S02]  /*17960*/  SHFL.IDX P6, R14, R13, R12, R11 ;  /* 0x0000000c0d0e7389 */ /* 0x00006400000c000b */
[----:B01---5:R-:W-:Y:S01]  /*17970*/  ENDCOLLECTIVE ;  /* 0x000000000000791b */ /* 0x023fe20003800000 */
.L_x_344:
[----:B------:R-:W-:Y:S02]  /*17980*/  IMAD.MOV.U32 R13, RZ, RZ, R4 ;  /* 0x000000ffff0d7224 */ /* 0x000fe400078e0004 */
[----:B------:R-:W-:-:S07]  /*17990*/  IMAD.MOV.U32 R6, RZ, RZ, R14 ;  /* 0x000000ffff067224 */ /* 0x000fce00078e000e */
[----:B------:R-:W-:Y:S05]  /*179a0*/  WARPSYNC.COLLECTIVE R15, `(.L_x_345) ;  /* 0x000000000f087348 */ /* 0x000fea0003c00000 */
[----:B------:R0:W1:Y:S02]  /*179b0*/  SHFL.IDX P6, R14, R13, R12, R11 ;  /* 0x0000000c0d0e7389 */ /* 0x00006400000c000b */
[----:B01----:R-:W-:Y:S01]  /*179c0*/  ENDCOLLECTIVE ;  /* 0x000000000000791b */ /* 0x003fe20003800000 */
.L_x_345:
[----:B------:R-:W-:Y:S01]  /*179d0*/  ULDC.64 UR4, c[0x0][0x208] ;  /* 0x0000820000047ab9 */ /* 0x000fe20000000a00 */
[----:B------:R-:W-:Y:S02]  /*179e0*/  IMAD.MOV.U32 R13, RZ, RZ, R3 ;  /* 0x000000ffff0d7224 */ /* 0x000fe400078e0003 */
[----:B------:R-:W-:Y:S02]  /*179f0*/  IMAD.MOV.U32 R12, RZ, RZ, 0x1 ;  /* 0x00000001ff0c7424 */ /* 0x000fe400078e00ff */
[----:B------:R-:W-:-:S05]  /*17a00*/  IMAD.MOV.U32 R7, RZ, RZ, R14 ;  /* 0x000000ffff077224 */ /* 0x000fca00078e000e */
[----:B------:R-:W-:-:S05]  /*17a10*/  @!P2 LEA R7, P3, R10, R7, 0x1 ;  /* 0x000000070a07a211 */ /* 0x000fca00078608ff */
[----:B------:R-:W-:-:S05]  /*17a20*/  @!P2 IMAD.X R6, RZ, RZ, R6, P3 ;  /* 0x000000ffff06a224 */ /* 0x000fca00018e0606 */
[----:B------:R-:W-:-:S04]  /*17a30*/  @!P2 LOP3.LUT R7, R7, R6, RZ, 0x3c, !PT ;  /* 0x000000060707a212 */ /* 0x000fc800078e3cff */
[----:B------:R-:W-:-:S04]  /*17a40*/  @!P2 LOP3.LUT R6, R7, R6, RZ, 0x3c, !PT ;  /* 0x000000060706a212 */ /* 0x000fc800078e3cff */
[----:B------:R-:W-:-:S05]  /*17a50*/  @!P2 LOP3.LUT R7, R7, R6, RZ, 0x3c, !PT ;  /* 0x000000060707a212 */ /* 0x000fca00078e3cff */
        /* <DEDUP_REMOVED lines=9> */
.L_x_346:
[----:B------:R-:W-:Y:S02]  /*17af0*/  IMAD.MOV.U32 R13, RZ, RZ, R4 ;  /* 0x000000ffff0d7224 */ /* 0x000fe400078e0004 */
[----:B------:R-:W-:-:S07]  /*17b00*/  IMAD.MOV.U32 R8, RZ, RZ, R14 ;  /* 0x000000ffff087224 */ /* 0x000fce00078e000e */
[----:B------:R-:W-:Y:S05]  /*17b10*/  WARPSYNC.COLLECTIVE R15, `(.L_x_347) ;  /* 0x000000000f087348 */ /* 0x000fea0003c00000 */
[----:B------:R0:W1:Y:S02]  /*17b20*/  SHFL.IDX P6, R14, R13, R12, R11 ;  /* 0x0000000c0d0e7389 */ /* 0x00006400000c000b */
[----:B01----:R-:W-:Y:S01]  /*17b30*/  ENDCOLLECTIVE ;  /* 0x000000000000791b */ /* 0x003fe20003800000 */
.L_x_347:
[----:B------:R-:W-:Y:S01]  /*17b40*/  ULDC.64 UR4, c[0x0][0x208] ;  /* 0x0000820000047ab9 */ /* 0x000fe20000000a00 */
[----:B------:R-:W-:Y:S02]  /*17b50*/  IMAD.MOV.U32 R13, RZ, RZ, R3 ;  /* 0x000000ffff0d7224 */ /* 0x000fe400078e0003 */
[----:B------:R-:W-:Y:S02]  /*17b60*/  IMAD.MOV.U32 R12, RZ, RZ, 0x2 ;  /* 0x00000002ff0c7424 */ /* 0x000fe400078e00ff */
[----:B------:R-:W-:-:S05]  /*17b70*/  IMAD.MOV.U32 R5, RZ, RZ, R14 ;  /* 0x000000ffff057224 */ /* 0x000fca00078e000e */
[----:B------:R-:W-:Y:S01]  /*17b80*/  @!P2 LEA R7, P3, R10, R5, 0x1 ;  /* 0x000000050a07a211 */ /* 0x000fe200078608ff */
[----:B------:R-:W-:-:S04]  /*17b90*/  VIADD R5, R0, 0x20 ;  /* 0x0000002000057836 */ /* 0x000fc80000000000 */
        /* <DEDUP_REMOVED lines=13> */
.L_x_348:
[----:B------:R-:W-:Y:S02]  /*17c70*/  IMAD.MOV.U32 R13, RZ, RZ, R4 ;  /* 0x000000ffff0d7224 */ /* 0x000fe400078e0004 */
[----:B------:R-:W-:-:S07]  /*17c80*/  IMAD.MOV.U32 R6, RZ, RZ, R14 ;  /* 0x000000ffff067224 */ /* 0x000fce00078e000e */
[----:B------:R-:W-:Y:S05]  /*17c90*/  WARPSYNC.COLLECTIVE R15, `(.L_x_349) ;  /* 0x000000000f087348 */ /* 0x000fea0003c00000 */
[----:B------:R0:W1:Y:S02]  /*17ca0*/  SHFL.IDX P6, R14, R13, R12, R11 ;  /* 0x0000000c0d0e7389 */ /* 0x00006400000c000b */
[----:B01----:R-:W-:Y:S01]  /*17cb0*/  ENDCOLLECTIVE ;  /* 0x000000000000791b */ /* 0x003fe20003800000 */
.L_x_349:
[----:B------:R-:W-:Y:S01]  /*17cc0*/  ULDC.64 UR4, c[0x0][0x208] ;  /* 0x0000820000047ab9 */ /* 0x000fe20000000a00 */
[----:B------:R-:W-:Y:S02]  /*17cd0*/  IMAD.MOV.U32 R13, RZ, RZ, R3 ;  /* 0x000000ffff0d7224 */ /* 0x000fe400078e0003 */
[----:B------:R-:W-:Y:S01]  /*17ce0*/  IMAD.MOV.U32 R12, RZ, RZ, 0x3 ;  /* 0x00000003ff0c7424 */ /* 0x000fe200078e00ff */
[----:B------:R-:W-:-:S04]  /*17cf0*/  MOV R5, R14 ;  /* 0x0000000e00057202 */ /* 0x000fc80000000f00 */
[----:B------:R-:W-:-:S05]  /*17d00*/  @!P2 LEA R5, P3, R10, R5, 0x1 ;  /* 0x000000050a05a211 */ /* 0x000fca00078608ff */
[----:B------:R-:W-:-:S04]  /*17d10*/  @!P2 IMAD.X R6, RZ, RZ, R6, P3 ;  /* 0x000000ffff06a224 */ /* 0x000fc800018e0606 */
[----:B------:R-:W-:Y:S02]  /*17d20*/  @!P2 IMAD.MOV.U32 R7, RZ, RZ, R6 ;  /* 0x000000ffff07a224 */ /* 0x000fe400078e0006 */
[----:B------:R-:W-:Y:S02]  /*17d30*/  @!P2 IMAD.MOV.U32 R6, RZ, RZ, R5 ;  /* 0x000000ffff06a224 */ /* 0x000fe400078e0005 */
[----:B------:R-:W-:-:S03]  /*17d40*/  VIADD R5, R0, 0x30 ;  /* 0x0000003000057836 */ /* 0x000fc60000000000 */
        /* <DEDUP_REMOVED lines=9> */
.L_x_350:
[----:B------:R-:W-:Y:S02]  /*17de0*/  IMAD.MOV.U32 R13, RZ, RZ, R4 ;  /* 0x000000ffff0d7224 */ /* 0x000fe400078e0004 */
[----:B------:R-:W-:-:S07]  /*17df0*/  IMAD.MOV.U32 R6, RZ, RZ, R14 ;  /* 0x000000ffff067224 */ /* 0x000fce00078e000e */
[----:B------:R-:W-:Y:S05]  /*17e00*/  WARPSYNC.COLLECTIVE R15, `(.L_x_351) ;  /* 0x000000000f087348 */ /* 0x000fea0003c00000 */
[----:B------:R0:W1:Y:S02]  /*17e10*/  SHFL.IDX P6, R14, R13, R12, R11 ;  /* 0x0000000c0d0e7389 */ /* 0x00006400000c000b */
[----:B01----:R-:W-:Y:S01]  /*17e20*/  ENDCOLLECTIVE ;  /* 0x000000000000791b */ /* 0x003fe20003800000 */
.L_x_351:
[----:B------:R-:W-:Y:S01]  /*17e30*/  ULDC.64 UR4, c[0x0][0x208] ;  /* 0x0000820000047ab9 */ /* 0x000fe20000000a00 */
[----:B------:R-:W-:Y:S02]  /*17e40*/  IMAD.MOV.U32 R13, RZ, RZ, R3 ;  /* 0x000000ffff0d7224 */ /* 0x000fe400078e0003 */
[----:B------:R-:W-:Y:S02]  /*17e50*/  IMAD.MOV.U32 R12, RZ, RZ, 0x4 ;  /* 0x00000004ff0c7424 */ /* 0x000fe400078e00ff */
[----:B------:R-:W-:-:S05]  /*17e60*/  IMAD.MOV.U32 R5, RZ, RZ, R14 ;  /* 0x000000ffff057224 */ /* 0x000fca00078e000e */
        /* <DEDUP_REMOVED lines=14> */
.L_x_352:
[----:B------:R-:W-:Y:S02]  /*17f50*/  IMAD.MOV.U32 R13, RZ, RZ, R4 ;  /* 0x000000ffff0d7224 */ /* 0x000fe400078e0004 */
[----:B------:R-:W-:-:S07]  /*17f60*/  IMAD.MOV.U32 R6, RZ, RZ, R14 ;  /* 0x000000ffff067224 */ /* 0x000fce00078e000e */
[----:B------:R-:W-:Y:S05]  /*17f70*/  WARPSYNC.COLLECTIVE R15, `(.L_x_353) ;  /* 0x000000000f087348 */ /* 0x000fea0003c00000 */
[----:B------:R0:W1:Y:S02]  /*17f80*/  SHFL.IDX P6, R14, R13, R12, R11 ;  /* 0x0000000c0d0e7389 */ /* 0x00006400000c000b */
[----:B01----:R-:W-:Y:S01]  /*17f90*/  ENDCOLLECTIVE ;  /* 0x000000000000791b */ /* 0x003fe20003800000 */
.L_x_353:
        /* <DEDUP_REMOVED lines=18> */
.L_x_354:
[----:B------:R-:W-:Y:S02]  /*180c0*/  IMAD.MOV.U32 R13, RZ, RZ, R4 ;  /* 0x000000ffff0d7224 */ /* 0x000fe400078e0004 */
[----:B------:R-:W-:-:S07]  /*180d0*/  IMAD.MOV.U32 R6, RZ, RZ, R14 ;  /* 0x000000ffff067224 */ /* 0x000fce00078e000e */
[----:B------:R-:W-:Y:S05]  /*180e0*/  WARPSYNC.COLLECTIVE R15, `(.L_x_355) ;  /* 0x000000000f087348 */ /* 0x000fea0003c00000 */
[----:B------:R0:W1:Y:S02]  /*180f0*/  SHFL.IDX P6, R14, R13, R12, R11 ;  /* 0x0000000c0d0e7389 */ /* 0x00006400000c000b */
[----:B01----:R-:W-:Y:S01]  /*18100*/  ENDCOLLECTIVE ;  /* 0x000000000000791b */ /* 0x003fe20003800000 */
.L_x_355:
[----:B------:R-:W-:Y:S01]  /*18110*/  ULDC.64 UR4, c[0x0][0x208] ;  /* 0x0000820000047ab9 */ /* 0x000fe20000000a00 */
[----:B------:R-:W-:Y:S02]  /*18120*/  IMAD.MOV.U32 R13, RZ, RZ, R3 ;  /* 0x000000ffff0d7224 */ /* 0x000fe400078e0003 */
[----:B------:R-:W-:Y:S02]  /*18130*/  IMAD.MOV.U32 R12, RZ, RZ, 0x6 ;  /* 0x00000006ff0c7424 */ /* 0x000fe400078e00ff */
[----:B------:R-:W-:-:S05]  /*18140*/  IMAD.MOV.U32 R5, RZ, RZ, R14 ;  /* 0x000000ffff057224 */ /* 0x000fca00078e000e */
[----:B------:R-:W-:-:S05]  /*18150*/  @!P2 LEA R5, P3, R10, R5, 0x1 ;  /* 0x000000050a05a211 */ /* 0x000fca00078608ff */
[----:B------:R-:W-:-:S04]  /*18160*/  @!P2 IMAD.X R6, RZ, RZ, R6, P3 ;  /* 0x000000ffff06a224 */ /* 0x000fc800018e0606 */
[----:B------:R-:W-:Y:S02]  /*18170*/  @!P2 IMAD.MOV.U32 R7, RZ, RZ, R6 ;  /* 0x000000ffff07a224 */ /* 0x000fe400078e0006 */
[----:B------:R-:W-:-:S05]  /*18180*/  @!P2 IMAD.MOV.U32 R6, RZ, RZ, R5 ;  /* 0x000000ffff06a224 */ /* 0x000fca00078e0005 */
        /* <DEDUP_REMOVED lines=8> */
.L_x_356:
[----:B------:R-:W-:-:S05]  /*18210*/  VIADD R7, R0, 0x60 ;  /* 0x0000006000077836 */ /* 0x000fca0000000000 */
[----:B------:R-:W-:Y:S01]  /*18220*/  ISETP.GE.AND P2, PT, R7, R2, PT ;  /* 0x000000020700720c */ /* 0x000fe20003f46270 */
[----:B------:R-:W-:Y:S02]  /*18230*/  IMAD.MOV.U32 R13, RZ, RZ, R4 ;  /* 0x000000ffff0d7224 */ /* 0x000fe400078e0004 */
[----:B------:R-:W-:-:S10]  /*18240*/  IMAD.MOV.U32 R6, RZ, RZ, R14 ;  /* 0x000000ffff067224 */ /* 0x000fd400078e000e */
[----:B------:R-:W-:Y:S05]  /*18250*/  WARPSYNC.COLLECTIVE R15, `(.L_x_357) ;  /* 0x000000000f087348 */ /* 0x000fea0003c00000 */
[----:B------:R0:W1:Y:S02]  /*18260*/  SHFL.IDX P6, R14, R13, R12, R11 ;  /* 0x0000000c0d0e7389 */ /* 0x00006400000c000b */
[----:B01----:R-:W-:Y:S01]  /*18270*/  ENDCOLLECTIVE ;  /* 0x000000000000791b */ /* 0x003fe20003800000 */
.L_x_357:
        /* <DEDUP_REMOVED lines=16> */
.L_x_358:
[----:B------:R-:W-:Y:S02]  /*18380*/  IMAD.MOV.U32 R13, RZ, RZ, R4 ;  /* 0x000000ffff0d7224 */ /* 0x000fe400078e0004 */
[----:B------:R-:W-:-:S07]  /*18390*/  IMAD.MOV.U32 R5, RZ, RZ, R14 ;  /* 0x000000ffff057224 */ /* 0x000fce00078e000e */
[----:B------:R-:W-:Y:S05]  /*183a0*/  WARPSYNC.COLLECTIVE R15, `(.L_x_359) ;  /* 0x000000000f087348 */ /* 0x000fea0003c00000 */
[----:B------:R0:W1:Y:S02]  /*183b0*/  SHFL.IDX P6, R14, R13, R12, R11 ;  /* 0x0000000c0d0e7389 */ /* 0x00006400000c000b */
[----:B01----:R-:W-:Y:S01]  /*183c0*/  ENDCOLLECTIVE ;  /* 0x000000000000791b */ /* 0x003fe20003800000 */
.L_x_359:
[----:B------:R-:W-:Y:S01]  /*183d0*/  MOV R3, R14 ;  /* 0x0000000e00037202 */ /* 0x000fe20000000f00 */
[----:B------:R-:W-:Y:S06]  /*183e0*/  BRA `(.L_x_360) ;  /* 0xffffffb800587947 */ /* 0x000fec000383ffff */
.L_x_251:
[----:B0-----:R0:W3:Y:S02]  /*183f0*/  SYNCS.PHASECHK.TRANS64.TRYWAIT P0, [R18+URZ+0x34820], R0 ;  /* 0x03482000120075a7 */ /* 0x0010e4000800017f */
[----:B---3--:R-:W-:Y:S05]  /*18400*/  @!P0 NANOSLEEP.SYNCS 0x989680 ;  /* 0x009896800000895d */ /* 0x008fea0003900000 */
[----:B------:R-:W3:Y:S02]  /*18410*/  @!P0 SYNCS.PHASECHK.TRANS64 P0, [R18+URZ+0x34820], R0 ;  /* 0x03482000120085a7 */ /* 0x000ee4000800007f */
[----:B---3--:R-:W-:Y:S05]  /*18420*/  @!P0 BRA `(.L_x_251) ;  /* 0xfffffffc00f08947 */ /* 0x008fea000383ffff */
[----:B------:R-:W-:Y:S05]  /*18430*/  BRA `(.L_x_361) ;  /* 0xffffffb800cc7947 */ /* 0x000fea000383ffff */
.L_x_260:
[----:B-1----:R1:W2:Y:S02]  /*18440*/  SYNCS.PHASECHK.TRANS64.TRYWAIT P0, [R3+URZ+0x34840], R2 ;  /* 0x03484002030075a7 */ /* 0x0022a4000800017f */
[----:B--2---:R-:W-:Y:S05]  /*18450*/  @!P0 NANOSLEEP.SYNCS 0x989680 ;  /* 0x009896800000895d */ /* 0x004fea0003900000 */
[----:B------:R-:W2:Y:S02]  /*18460*/  @!P0 SYNCS.PHASECHK.TRANS64 P0, [R3+URZ+0x34840], R2 ;  /* 0x03484002030085a7 */ /* 0x000ea4000800007f */
[----:B--2---:R-:W-:Y:S05]  /*18470*/  @!P0 BRA `(.L_x_260) ;  /* 0xfffffffc00f08947 */ /* 0x004fea000383ffff */
[----:B------:R-:W-:Y:S05]  /*18480*/  BRA `(.L_x_362) ;  /* 0xffffffbc00ac7947 */ /* 0x000fea000383ffff */
.L_x_266:
[----:B0-----:R0:W1:Y:S02]  /*18490*/  SYNCS.PHASECHK.TRANS64.TRYWAIT P0, [R3+URZ+0x60], R2 ;  /* 0x00006002030075a7 */ /* 0x001064000800017f */
[----:B-1----:R-:W-:Y:S05]  /*184a0*/  @!P0 NANOSLEEP.SYNCS 0x989680 ;  /* 0x009896800000895d */ /* 0x002fea0003900000 */
[----:B------:R-:W1:Y:S02]  /*184b0*/  @!P0 SYNCS.PHASECHK.TRANS64 P0, [R3+URZ+0x60], R2 ;  /* 0x00006002030085a7 */ /* 0x000e64000800007f */
[----:B-1----:R-:W-:Y:S05]  /*184c0*/  @!P0 BRA `(.L_x_266) ;  /* 0xfffffffc00f08947 */ /* 0x002fea000383ffff */
[----:B------:R-:W-:Y:S05]  /*184d0*/  BRA `(.L_x_363) ;  /* 0xffffffc000807947 */ /* 0x000fea000383ffff */
.L_x_275:
[----:B-1----:R1:W2:Y:S02]  /*184e0*/  SYNCS.PHASECHK.TRANS64.TRYWAIT P0, [R3+URZ+0x34840], R2 ;  /* 0x03484002030075a7 */ /* 0x0022a4000800017f */
[----:B--2---:R-:W-:Y:S05]  /*184f0*/  @!P0 NANOSLEEP.SYNCS 0x989680 ;  /* 0x009896800000895d */ /* 0x004fea0003900000 */
[----:B------:R-:W2:Y:S02]  /*18500*/  @!P0 SYNCS.PHASECHK.TRANS64 P0, [R3+URZ+0x34840], R2 ;  /* 0x03484002030085a7 */ /* 0x000ea4000800007f */
[----:B--2---:R-:W-:Y:S05]  /*18510*/  @!P0 BRA `(.L_x_275) ;  /* 0xfffffffc00f08947 */ /* 0x004fea000383ffff */
[----:B------:R-:W-:Y:S05]  /*18520*/  BRA `(.L_x_364) ;  /* 0xffffffc800147947 */ /* 0x000fea000383ffff */
.L_x_281:
[----:B0-----:R0:W1:Y:S02]  /*18530*/  SYNCS.PHASECHK.TRANS64.TRYWAIT P0, [R2+URZ+0x60], R3 ;  /* 0x00006003020075a7 */ /* 0x001064000800017f */
[----:B-1----:R-:W-:Y:S05]  /*18540*/  @!P0 NANOSLEEP.SYNCS 0x989680 ;  /* 0x009896800000895d */ /* 0x002fea0003900000 */
[----:B------:R-:W1:Y:S02]  /*18550*/  @!P0 SYNCS.PHASECHK.TRANS64 P0, [R2+URZ+0x60], R3 ;  /* 0x00006003020085a7 */ /* 0x000e64000800007f */
[----:B-1----:R-:W-:Y:S05]  /*18560*/  @!P0 BRA `(.L_x_281) ;  /* 0xfffffffc00f08947 */ /* 0x002fea000383ffff */
[----:B------:R-:W-:Y:S05]  /*18570*/  BRA `(.L_x_365) ;  /* 0xffffffc800e87947 */ /* 0x000fea000383ffff */
.L_x_290:
[----:B--2---:R2:W3:Y:S02]  /*18580*/  SYNCS.PHASECHK.TRANS64.TRYWAIT P0, [R2+URZ+0x34840], R3 ;  /* 0x03484003020075a7 */ /* 0x0044e4000800017f */
[----:B---3--:R-:W-:Y:S05]  /*18590*/  @!P0 NANOSLEEP.SYNCS 0x989680 ;  /* 0x009896800000895d */ /* 0x008fea0003900000 */
[----:B------:R-:W3:Y:S02]  /*185a0*/  @!P0 SYNCS.PHASECHK.TRANS64 P0, [R2+URZ+0x34840], R3 ;  /* 0x03484003020085a7 */ /* 0x000ee4000800007f */
[----:B---3--:R-:W-:Y:S05]  /*185b0*/  @!P0 BRA `(.L_x_290) ;  /* 0xfffffffc00f08947 */ /* 0x008fea000383ffff */
[----:B------:R-:W-:Y:S05]  /*185c0*/  BRA `(.L_x_366) ;  /* 0xffffffd0004c7947 */ /* 0x000fea000383ffff */
.L_x_296:
[----:B0-----:R0:W1:Y:S02]  /*185d0*/  SYNCS.PHASECHK.TRANS64.TRYWAIT P0, [R2+URZ+0x60], R5 ;  /* 0x00006005020075a7 */ /* 0x001064000800017f */
[----:B-1----:R-:W-:Y:S05]  /*185e0*/  @!P0 NANOSLEEP.SYNCS 0x989680 ;  /* 0x009896800000895d */ /* 0x002fea0003900000 */
[----:B------:R-:W1:Y:S02]  /*185f0*/  @!P0 SYNCS.PHASECHK.TRANS64 P0, [R2+URZ+0x60], R5 ;  /* 0x00006005020085a7 */ /* 0x000e64000800007f */
[----:B-1----:R-:W-:Y:S05]  /*18600*/  @!P0 BRA `(.L_x_296) ;  /* 0xfffffffc00f08947 */ /* 0x002fea000383ffff */
[----:B------:R-:W-:Y:S05]  /*18610*/  BRA `(.L_x_367) ;  /* 0xffffffd400207947 */ /* 0x000fea000383ffff */
.L_x_307:
[----:B--2---:R2:W3:Y:S02]  /*18620*/  SYNCS.PHASECHK.TRANS64.TRYWAIT P0, [R0+URZ+0x34860], R2 ;  /* 0x03486002000075a7 */ /* 0x0044e4000800017f */
[----:B---3--:R-:W-:Y:S05]  /*18630*/  @!P0 NANOSLEEP.SYNCS 0x989680 ;  /* 0x009896800000895d */ /* 0x008fea0003900000 */
[----:B------:R-:W3:Y:S02]  /*18640*/  @!P0 SYNCS.PHASECHK.TRANS64 P0, [R0+URZ+0x34860], R2 ;  /* 0x03486002000085a7 */ /* 0x000ee4000800007f */
[----:B---3--:R-:W-:Y:S05]  /*18650*/  @!P0 BRA `(.L_x_307) ;  /* 0xfffffffc00f08947 */ /* 0x008fea000383ffff */
[----:B------:R-:W-:Y:S05]  /*18660*/  BRA `(.L_x_368) ;  /* 0xffffffd800707947 */ /* 0x000fea000383ffff */
.L_x_314:
[----:B------:R-:W4:Y:S01]  /*18670*/  LDL R3, [R1] ;  /* 0x0000000001037983 */ /* 0x000f220000100800 */
[----:B------:R-:W-:Y:S01]  /*18680*/  BSSY B0, `(.L_x_369) ;  /* 0x0000008000007945 */ /* 0x000fe20003800000 */
[----:B0-----:R-:W-:Y:S02]  /*18690*/  IMAD.MOV.U32 R12, RZ, RZ, RZ ;  /* 0x000000ffff0c7224 */ /* 0x001fe400078e00ff */
[----:B------:R-:W-:Y:S02]  /*186a0*/  IMAD.MOV.U32 R11, RZ, RZ, 0x1f ;  /* 0x0000001fff0b7424 */ /* 0x000fe400078e00ff */
[----:B------:R-:W-:Y:S02]  /*186b0*/  IMAD.MOV.U32 R15, RZ, RZ, -0x1 ;  /* 0xffffffffff0f7424 */ /* 0x000fe400078e00ff */
[----:B----4-:R-:W-:-:S07]  /*186c0*/  IMAD.MOV.U32 R13, RZ, RZ, R3 ;  /* 0x000000ffff0d7224 */ /* 0x010fce00078e0003 */
[----:B-123--:R-:W-:Y:S05]  /*186d0*/  WARPSYNC.COLLECTIVE R15, `(.L_x_370) ;  /* 0x000000000f087348 */ /* 0x00efea0003c00000 */
[----:B------:R0:W4:Y:S02]  /*186e0*/  SHFL.IDX P6, R14, R13, R12, R11 ;  /* 0x0000000c0d0e7389 */ /* 0x00012400000c000b */
[----:B01234-:R-:W-:Y:S01]  /*186f0*/  ENDCOLLECTIVE ;  /* 0x000000000000791b */ /* 0x01ffe20003800000 */
.L_x_370:
[----:B------:R-:W-:Y:S05]  /*18700*/  BSYNC B0 ;  /* 0x0000000000007941 */ /* 0x000fea0003800000 */
.L_x_369:
[----:B------:R0:W5:Y:S01]  /*18710*/  LDL R2, [R1+0xc] ;  /* 0x00000c0001027983 */ /* 0x0001620000100800 */
[----:B------:R-:W-:Y:S02]  /*18720*/  IMAD.MOV.U32 R13, RZ, RZ, R3 ;  /* 0x000000ffff0d7224 */ /* 0x000fe400078e0003 */
[----:B------:R-:W-:Y:S02]  /*18730*/  IMAD.MOV.U32 R12, RZ, RZ, 0x1 ;  /* 0x00000001ff0c7424 */ /* 0x000fe400078e00ff */
[----:B------:R-:W-:Y:S02]  /*18740*/  IMAD.MOV.U32 R11, RZ, RZ, 0x1f ;  /* 0x0000001fff0b7424 */ /* 0x000fe400078e00ff */
[----:B------:R-:W-:Y:S02]  /*18750*/  IMAD.MOV.U32 R15, RZ, RZ, -0x1 ;  /* 0xffffffffff0f7424 */ /* 0x000fe400078e00ff */
[----:B0-----:R-:W-:-:S07]  /*18760*/  IMAD.MOV.U32 R0, RZ, RZ, R14 ;  /* 0x000000ffff007224 */ /* 0x001fce00078e000e */
[----:B-----5:R-:W-:Y:S05]  /*18770*/  WARPSYNC.COLLECTIVE R15, `(.L_x_371) ;  /* 0x000000000f087348 */ /* 0x020fea0003c00000 */
[----:B------:R0:W1:Y:S02]  /*18780*/  SHFL.IDX P6, R14, R13, R12, R11 ;  /* 0x0000000c0d0e7389 */ /* 0x00006400000c000b */
[----:B01---5:R-:W-:Y:S01]  /*18790*/  ENDCOLLECTIVE ;  /* 0x000000000000791b */ /* 0x023fe20003800000 */
.L_x_371:
[----:B------:R-:W-:Y:S01]  /*187a0*/  ULDC UR4, c[0x0][0xc3c] ;  /* 0x00030f0000047ab9 */ /* 0x000fe20000000800 */
[----:B------:R-:W-:Y:S01]  /*187b0*/  ULDC.64 UR6, c[0x0][0x208] ;  /* 0x0000820000067ab9 */ /* 0x000fe20000000a00 */
[----:B------:R-:W-:Y:S02]  /*187c0*/  IMAD.IADD R6, R2, 0x1, R16 ;  /* 0x0000000102067824 */ /* 0x000fe400078e0210 */
[----:B------:R-:W-:Y:S02]  /*187d0*/  IMAD.MOV.U32 R11, RZ, RZ, RZ ;  /* 0x000000ffff0b7224 */ /* 0x000fe400078e00ff */
[----:B------:R-:W-:Y:S01]  /*187e0*/  IMAD.MOV.U32 R8, RZ, RZ, R14 ;  /* 0x000000ffff087224 */ /* 0x000fe200078e000e */
[----:B------:R-:W-:-:S13]  /*187f0*/  ISETP.GE.OR P1, PT, R6, UR4, !P0 ;  /* 0x0000000406007c0c */ /* 0x000fda000c726670 */
[----:B------:R-:W0:Y:S08]  /*18800*/  @!P1 LDC.64 R2, c[0x0][0xc80] ;  /* 0x00032000ff029b82 */ /* 0x000e300000000a00 */
[----:B------:R-:W1:Y:S01]  /*18810*/  @!P1 LDC.64 R4, c[0x0][0xc78] ;  /* 0x00031e00ff049b82 */ /* 0x000e620000000a00 */
[----:B0-----:R-:W-:-:S05]  /*18820*/  @!P1 IMAD.WIDE R2, R6, 0x4, R2 ;  /* 0x0000000406029825 */ /* 0x001fca00078e0202 */
[----:B------:R1:W2:Y:S02]  /*18830*/  @!P1 LDG.E R7, desc[UR6][R2.64] ;  /* 0x0000000602079981 */ /* 0x0002a4000c1e1900 */
[----:B-1----:R-:W-:-:S06]  /*18840*/  @!P1 IMAD.WIDE R2, R6, 0x4, R4 ;  /* 0x0000000406029825 */ /* 0x002fcc00078e0204 */
[----:B------:R-:W3:Y:S01]  /*18850*/  @!P1 LDG.E R2, desc[UR6][R2.64] ;  /* 0x0000000602029981 */ /* 0x000ee2000c1e1900 */
[----:B------:R-:W-:Y:S01]  /*18860*/  IMAD.MOV.U32 R6, RZ, RZ, RZ ;  /* 0x000000ffff067224 */ /* 0x000fe200078e00ff */
[C---:B------:R-:W-:Y:S01]  /*18870*/  ISETP.GE.U32.AND P2, PT, R16.reuse, 0x2, PT ;  /* 0x000000021000780c */ /* 0x040fe20003f46070 */
[----:B------:R-:W-:Y:S01]  /*18880*/  IMAD.MOV.U32 R4, RZ, RZ, RZ ;  /* 0x000000ffff047224 */ /* 0x000fe200078e00ff */
[C---:B------:R-:W-:Y:S02]  /*18890*/  ISETP.GE.U32.AND P3, PT, R16.reuse, 0x4, PT ;  /* 0x000000041000780c */ /* 0x040fe40003f66070 */
[C---:B------:R-:W-:Y:S02]  /*188a0*/  ISETP.GE.U32.AND P4, PT, R16.reuse, 0x8, PT ;  /* 0x000000081000780c */ /* 0x040fe40003f86070 */
[----:B------:R-:W-:Y:S01]  /*188b0*/  ISETP.GE.U32.AND P5, PT, R16, 0x10, PT ;  /* 0x000000101000780c */ /* 0x000fe20003fa6070 */
[----:B--2---:R-:W-:Y:S02]  /*188c0*/  @!P1 IMAD.MOV.U32 R6, RZ, RZ, R7 ;  /* 0x000000ffff069224 */ /* 0x004fe400078e0007 */
[----:B------:R-:W-:-:S02]  /*188d0*/  IMAD.MOV.U32 R7, RZ, RZ, RZ ;  /* 0x000000ffff077224 */ /* 0x000fc400078e00ff */
[----:B---3--:R-:W-:Y:S01]  /*188e0*/  @!P1 IMAD.MOV.U32 R7, RZ, RZ, R2 ;  /* 0x000000ffff079224 */ /* 0x008fe200078e0002 */
[----:B------:R-:W-:-:S03]  /*188f0*/  ISETP.NE.AND P1, PT, R16, RZ, PT ;  /* 0x000000ff1000720c */ /* 0x000fc60003f25270 */
[----:B------:R-:W-:-:S04]  /*18900*/  IMAD R2, R7, R6, RZ ;  /* 0x0000000607027224 */ /* 0x000fc800078e02ff */
[----:B------:R-:W-:-:S07]  /*18910*/  IMAD.MOV.U32 R13, RZ, RZ, R2 ;  /* 0x000000ffff0d7224 */ /* 0x000fce00078e0002 */
[----:B------:R-:W-:Y:S05]  /*18920*/  WARPSYNC.COLLECTIVE R15, `(.L_x_372) ;  /* 0x000000000f087348 */ /* 0x000fea0003c00000 */
[----:B------:R0:W1:Y:S02]  /*18930*/  SHFL.UP P6, R14, R13, R12, R11 ;  /* 0x0400000c0d0e7389 */ /* 0x00006400000c000b */
[----:B01----:R-:W-:Y:S01]  /*18940*/  ENDCOLLECTIVE ;  /* 0x000000000000791b */ /* 0x003fe20003800000 */
.L_x_372:
[----:B------:R-:W-:Y:S02]  /*18950*/  IMAD.MOV.U32 R12, RZ, RZ, 0x2 ;  /* 0x00000002ff0c7424 */ /* 0x000fe400078e00ff */
[----:B------:R-:W-:-:S05]  /*18960*/  IMAD.MOV.U32 R3, RZ, RZ, R14 ;  /* 0x000000ffff037224 */ /* 0x000fca00078e000e */
[----:B------:R-:W-:-:S05]  /*18970*/  SEL R3, R3, RZ, P1 ;  /* 0x000000ff03037207 */ /* 0x000fca0000800000 */
[----:B------:R-:W-:-:S04]  /*18980*/  IMAD.IADD R2, R2, 0x1, R3 ;  /* 0x0000000102027824 */ /* 0x000fc800078e0203 */
[----:B------:R-:W-:-:S07]  /*18990*/  IMAD.MOV.U32 R13, RZ, RZ, R2 ;  /* 0x000000ffff0d7224 */ /* 0x000fce00078e0002 */
[----:B------:R-:W-:Y:S05]  /*189a0*/  WARPSYNC.COLLECTIVE R15, `(.L_x_373) ;  /* 0x000000000f087348 */ /* 0x000fea0003c00000 */
[----:B------:R0:W1:Y:S02]  /*189b0*/  SHFL.UP P6, R14, R13, R12, R11 ;  /* 0x0400000c0d0e7389 */ /* 0x00006400000c000b */
[----:B01----:R-:W-:Y:S01]  /*189c0*/  ENDCOLLECTIVE ;  /* 0x000000000000791b */ /* 0x003fe20003800000 */
.L_x_373:
        /* <DEDUP_REMOVED lines=8> */
.L_x_374:
        /* <DEDUP_REMOVED lines=8> */
.L_x_375:
        /* <DEDUP_REMOVED lines=8> */
.L_x_376:
[----:B------:R-:W-:Y:S02]  /*18b50*/  IMAD.MOV.U32 R12, RZ, RZ, 0x1f ;  /* 0x0000001fff0c7424 */ /* 0x000fe400078e00ff */
[----:B------:R-:W-:Y:S02]  /*18b60*/  IMAD.MOV.U32 R11, RZ, RZ, 0x1f ;  /* 0x0000001fff0b7424 */ /* 0x000fe400078e00ff */
[----:B------:R-:W-:-:S05]  /*18b70*/  IMAD.MOV.U32 R3, RZ, RZ, R14 ;  /* 0x000000ffff037224 */ /* 0x000fca00078e000e */
[----:B------:R-:W-:-:S05]  /*18b80*/  SEL R3, R3, RZ, P5 ;  /* 0x000000ff03037207 */ /* 0x000fca0002800000 */
[----:B------:R-:W-:-:S04]  /*18b90*/  IMAD.IADD R2, R2, 0x1, R3 ;  /* 0x0000000102027824 */ /* 0x000fc800078e0203 */
[----:B------:R-:W-:-:S07]  /*18ba0*/  IMAD.MOV.U32 R13, RZ, RZ, R2 ;  /* 0x000000ffff0d7224 */ /* 0x000fce00078e0002 */
[----:B------:R-:W-:Y:S05]  /*18bb0*/  WARPSYNC.COLLECTIVE R15, `(.L_x_377) ;  /* 0x000000000f087348 */ /* 0x000fea0003c00000 */
[----:B------:R0:W1:Y:S02]  /*18bc0*/  SHFL.IDX P6, R14, R13, R12, R11 ;  /* 0x0000000c0d0e7389 */ /* 0x00006400000c000b */
[----:B01----:R-:W-:Y:S01]  /*18bd0*/  ENDCOLLECTIVE ;  /* 0x000000000000791b */ /* 0x003fe20003800000 */
.L_x_377:
[----:B------:R-:W-:Y:S01]  /*18be0*/  IMAD.MOV.U32 R9, RZ, RZ, R14 ;  /* 0x000000ffff097224 */ /* 0x000fe200078e000e */
[----:B------:R-:W-:Y:S06]  /*18bf0*/  BRA `(.L_x_378) ;  /* 0xffffffd800e47947 */ /* 0x000fec000383ffff */
.L_x_317:
[----:B------:R-:W-:Y:S01]  /*18c00*/  BSSY B0, `(.L_x_379) ;  /* 0x0000008000007945 */ /* 0x000fe20003800000 */
[----:B------:R-:W-:Y:S01]  /*18c10*/  IMAD.MOV.U32 R13, RZ, RZ, R2 ;  /* 0x000000ffff0d7224 */ /* 0x000fe200078e0002 */
[----:B------:R-:W-:Y:S01]  /*18c20*/  MOV R15, 0xffffffff ;  /* 0xffffffff000f7802 */ /* 0x000fe20000000f00 */
[----:B0-----:R-:W-:Y:S02]  /*18c30*/  IMAD.MOV.U32 R12, RZ, RZ, 0x1 ;  /* 0x00000001ff0c7424 */ /* 0x001fe400078e00ff */
[----:B------:R-:W-:-:S07]  /*18c40*/  IMAD.MOV.U32 R11, RZ, RZ, RZ ;  /* 0x000000ffff0b7224 */ /* 0x000fce00078e00ff */
[----:B------:R-:W-:Y:S05]  /*18c50*/  WARPSYNC.COLLECTIVE R15, `(.L_x_380) ;  /* 0x000000000f087348 */ /* 0x000fea0003c00000 */
[----:B------:R0:W1:Y:S02]  /*18c60*/  SHFL.UP P6, R14, R13, R12, R11 ;  /* 0x0400000c0d0e7389 */ /* 0x00006400000c000b */
[----:B01----:R-:W-:Y:S01]  /*18c70*/  ENDCOLLECTIVE ;  /* 0x000000000000791b */ /* 0x003fe20003800000 */
.L_x_380:
[----:B------:R-:W-:Y:S05]  /*18c80*/  BSYNC B0 ;  /* 0x0000000000007941 */ /* 0x000fea0003800000 */
.L_x_379:
[----:B------:R-:W-:Y:S02]  /*18c90*/  IMAD.MOV.U32 R3, RZ, RZ, R14 ;  /* 0x000000ffff037224 */ /* 0x000fe400078e000e */
[----:B------:R-:W-:Y:S02]  /*18ca0*/  IMAD.MOV.U32 R12, RZ, RZ, 0x2 ;  /* 0x00000002ff0c7424 */ /* 0x000fe400078e00ff */
[----:B------:R-:W-:Y:S01]  /*18cb0*/  IMAD.MOV.U32 R11, RZ, RZ, RZ ;  /* 0x000000ffff0b7224 */ /* 0x000fe200078e00ff */
[----:B------:R-:W-:Y:S01]  /*18cc0*/  SEL R3, R3, RZ, P1 ;  /* 0x000000ff03037207 */ /* 0x000fe20000800000 */
[----:B------:R-:W-:-:S04]  /*18cd0*/  IMAD.MOV.U32 R15, RZ, RZ, -0x1 ;  /* 0xffffffffff0f7424 */ /* 0x000fc800078e00ff */
[----:B------:R-:W-:-:S04]  /*18ce0*/  IMAD.IADD R2, R2, 0x1, R3 ;  /* 0x0000000102027824 */ /* 0x000fc800078e0203 */
[----:B------:R-:W-:-:S07]  /*18cf0*/  IMAD.MOV.U32 R13, RZ, RZ, R2 ;  /* 0x000000ffff0d7224 */ /* 0x000fce00078e0002 */
[----:B------:R-:W-:Y:S05]  /*18d00*/  WARPSYNC.COLLECTIVE R15, `(.L_x_381) ;  /* 0x000000000f087348 */ /* 0x000fea0003c00000 */
[----:B------:R0:W1:Y:S02]  /*18d10*/  SHFL.UP P6, R14, R13, R12, R11 ;  /* 0x0400000c0d0e7389 */ /* 0x00006400000c000b */
[----:B01----:R-:W-:Y:S01]  /*18d20*/  ENDCOLLECTIVE ;  /* 0x000000000000791b */ /* 0x003fe20003800000 */
.L_x_381:
        /* <DEDUP_REMOVED lines=8> */
.L_x_382:
        /* <DEDUP_REMOVED lines=8> */
.L_x_383:
        /* <DEDUP_REMOVED lines=8> */
.L_x_384:
        /* <DEDUP_REMOVED lines=9> */
.L_x_385:
[----:B------:R-:W-:Y:S01]  /*18f40*/  IMAD.MOV.U32 R9, RZ, RZ, R14 ;  /* 0x000000ffff097224 */ /* 0x000fe200078e000e */
[----:B------:R-:W-:Y:S06]  /*18f50*/  BRA `(.L_x_386) ;  /* 0xffffffd800bc7947 */ /* 0x000fec000383ffff */
.L_x_319:
[----:B------:R-:W-:Y:S01]  /*18f60*/  BSSY B0, `(.L_x_387) ;  /* 0x0000006000007945 */ /* 0x000fe20003800000 */
[----:B------:R-:W-:Y:S01]  /*18f70*/  PLOP3.LUT P6, PT, P6, PT, PT, 0x8, 0x0 ;  /* 0x000000000000781c */ /* 0x000fe200037ce170 */
[----:B------:R-:W-:-:S12]  /*18f80*/  IMAD.MOV.U32 R15, RZ, RZ, -0x1 ;  /* 0xffffffffff0f7424 */ /* 0x000fd800078e00ff */
[----:B01----:R-:W-:Y:S05]  /*18f90*/  WARPSYNC.COLLECTIVE R15, `(.L_x_388) ;  /* 0x000000000f087348 */ /* 0x003fea0003c00000 */
[----:B------:R-:W-:Y:S01]  /*18fa0*/  VOTE.ANY R14, PT, P6 ;  /* 0x00000000000e7806 */ /* 0x000fe200030e0100 */
[----:B01----:R-:W-:Y:S06]  /*18fb0*/  ENDCOLLECTIVE ;  /* 0x000000000000791b */ /* 0x003fec0003800000 */
.L_x_388:
[----:B------:R-:W-:Y:S05]  /*18fc0*/  BSYNC B0 ;  /* 0x0000000000007941 */ /* 0x000fea0003800000 */
.L_x_387:
[----:B------:R-:W-:Y:S02]  /*18fd0*/  IMAD.MOV.U32 R8, RZ, RZ, R14 ;  /* 0x000000ffff087224 */ /* 0x000fe400078e000e */
[----:B------:R-:W-:Y:S02]  /*18fe0*/  IMAD.MOV.U32 R13, RZ, RZ, R6 ;  /* 0x000000ffff0d7224 */ /* 0x000fe400078e0006 */
[----:B------:R-:W0:Y:S01]  /*18ff0*/  POPC R5, R8 ;  /* 0x0000000800057309 */ /* 0x000e220000000000 */
[----:B------:R-:W-:Y:S02]  /*19000*/  IMAD.MOV.U32 R11, RZ, RZ, 0x1f ;  /* 0x0000001fff0b7424 */ /* 0x000fe400078e00ff */
[----:B------:R-:W-:Y:S02]  /*19010*/  IMAD.MOV.U32 R15, RZ, RZ, -0x1 ;  /* 0xffffffffff0f7424 */ /* 0x000fe400078e00ff */
[----:B0-----:R-:W-:-:S07]  /*19020*/  IMAD.MOV.U32 R12, RZ, RZ, R5 ;  /* 0x000000ffff0c7224 */ /* 0x001fce00078e0005 */
[----:B------:R-:W-:Y:S05]  /*19030*/  WARPSYNC.COLLECTIVE R15, `(.L_x_389) ;  /* 0x000000000f087348 */ /* 0x000fea0003c00000 */
[----:B------:R0:W1:Y:S02]  /*19040*/  SHFL.IDX P6, R14, R13, R12, R11 ;  /* 0x0000000c0d0e7389 */ /* 0x00006400000c000b */
[----:B01----:R-:W-:Y:S01]  /*19050*/  ENDCOLLECTIVE ;  /* 0x000000000000791b */ /* 0x003fe20003800000 */
.L_x_389:
[----:B------:R-:W-:Y:S02]  /*19060*/  IMAD.MOV.U32 R13, RZ, RZ, R7 ;  /* 0x000000ffff0d7224 */ /* 0x000fe400078e0007 */
[----:B------:R-:W-:-:S07]  /*19070*/  IMAD.MOV.U32 R6, RZ, RZ, R14 ;  /* 0x000000ffff067224 */ /* 0x000fce00078e000e */
[----:B------:R-:W-:Y:S05]  /*19080*/  WARPSYNC.COLLECTIVE R15, `(.L_x_390) ;  /* 0x000000000f087348 */ /* 0x000fea0003c00000 */
[----:B------:R0:W1:Y:S02]  /*19090*/  SHFL.IDX P6, R14, R13, R12, R11 ;  /* 0x0000000c0d0e7389 */ /* 0x00006400000c000b */
[----:B01----:R-:W-:Y:S01]  /*190a0*/  ENDCOLLECTIVE ;  /* 0x000000000000791b */ /* 0x003fe20003800000 */
.L_x_390:
[----:B------:R-:W-:Y:S01]  /*190b0*/  IMAD.MOV.U32 R7, RZ, RZ, R14 ;  /* 0x000000ffff077224 */ /* 0x000fe200078e000e */
[----:B------:R-:W-:Y:S06]  /*190c0*/  BRA `(.L_x_391) ;  /* 0xffffffd8009c7947 */ /* 0x000fec000383ffff */
.L_x_321:
[----:B------:R-:W-:Y:S01]  /*190d0*/  BSSY B0, `(.L_x_392) ;  /* 0x0000007000007945 */ /* 0x000fe20003800000 */
[----:B------:R-:W-:Y:S02]  /*190e0*/  IMAD.MOV.U32 R13, RZ, RZ, R2 ;  /* 0x000000ffff0d7224 */ /* 0x000fe400078e0002 */
[----:B------:R-:W-:Y:S02]  /*190f0*/  IMAD.MOV.U32 R11, RZ, RZ, 0x1f ;  /* 0x0000001fff0b7424 */ /* 0x000fe400078e00ff */
[----:B------:R-:W-:-:S07]  /*19100*/  IMAD.MOV.U32 R15, RZ, RZ, -0x1 ;  /* 0xffffffffff0f7424 */ /* 0x000fce00078e00ff */
[----:B-1234-:R-:W-:Y:S05]  /*19110*/  WARPSYNC.COLLECTIVE R15, `(.L_x_393) ;  /* 0x000000000f087348 */ /* 0x01efea0003c00000 */
[----:B------:R0:W0:Y:S02]  /*19120*/  SHFL.IDX P6, R14, R13, R12, R11 ;  /* 0x0000000c0d0e7389 */ /* 0x00002400000c000b */
[----:B01234-:R-:W-:Y:S01]  /*19130*/  ENDCOLLECTIVE ;  /* 0x000000000000791b */ /* 0x01ffe20003800000 */
.L_x_393:
[----:B------:R-:W-:Y:S05]  /*19140*/  BSYNC B0 ;  /* 0x0000000000007941 */ /* 0x000fea0003800000 */
.L_x_392:
[----:B------:R-:W-:Y:S01]  /*19150*/  IMAD.MOV.U32 R2, RZ, RZ, R14 ;  /* 0x000000ffff027224 */ /* 0x000fe200078e000e */
[----:B------:R-:W-:Y:S06]  /*19160*/  BRA `(.L_x_394) ;  /* 0xffffffd8008c7947 */ /* 0x000fec000383ffff */
.L_x_325:
[----:B0-----:R0:W1:Y:S02]  /*19170*/  SYNCS.PHASECHK.TRANS64.TRYWAIT P0, [R0+URZ+0x34820], R3 ;  /* 0x03482003000075a7 */ /* 0x001064000800017f */
[----:B-1----:R-:W-:Y:S05]  /*19180*/  @!P0 NANOSLEEP.SYNCS 0x989680 ;  /* 0x009896800000895d */ /* 0x002fea0003900000 */
[----:B------:R-:W1:Y:S02]  /*19190*/  @!P0 SYNCS.PHASECHK.TRANS64 P0, [R0+URZ+0x34820], R3 ;  /* 0x03482003000085a7 */ /* 0x000e64000800007f */
[----:B-1----:R-:W-:Y:S05]  /*191a0*/  @!P0 BRA `(.L_x_325) ;  /* 0xfffffffc00f08947 */ /* 0x002fea000383ffff */
[----:B------:R-:W-:Y:S05]  /*191b0*/  BRA `(.L_x_395) ;  /* 0xffffffe000247947 */ /* 0x000fea000383ffff */
.L_x_326:
[----:B------:R-:W1:Y:S01]  /*191c0*/  S2R R2, SR_TID.X ;  /* 0x0000000000027919 */ /* 0x000e620000002100 */
[----:B------:R-:W-:Y:S01]  /*191d0*/  BSSY B0, `(.L_x_396) ;  /* 0x000000a000007945 */ /* 0x000fe20003800000 */
[----:B------:R-:W-:Y:S02]  /*191e0*/  IMAD.MOV.U32 R12, RZ, RZ, RZ ;  /* 0x000000ffff0c7224 */ /* 0x000fe400078e00ff */
[----:B------:R-:W-:Y:S02]  /*191f0*/  IMAD.MOV.U32 R11, RZ, RZ, 0x1f ;  /* 0x0000001fff0b7424 */ /* 0x000fe400078e00ff */
[----:B------:R-:W-:Y:S01]  /*19200*/  IMAD.MOV.U32 R15, RZ, RZ, -0x1 ;  /* 0xffffffffff0f7424 */ /* 0x000fe200078e00ff */
[----:B-1----:R-:W-:-:S04]  /*19210*/  SHF.R.U32.HI R2, RZ, 0x5, R2 ;  /* 0x00000005ff027819 */ /* 0x002fc80000011602 */
[----:B------:R-:W-:-:S05]  /*19220*/  LOP3.LUT R2, R2, 0x3, RZ, 0xc0, !PT ;  /* 0x0000000302027812 */ /* 0x000fca00078ec0ff */
[----:B------:R-:W-:-:S07]  /*19230*/  IMAD.MOV.U32 R13, RZ, RZ, R2 ;  /* 0x000000ffff0d7224 */ /* 0x000fce00078e0002 */
[----:B0-----:R-:W-:Y:S05]  /*19240*/  WARPSYNC.COLLECTIVE R15, `(.L_x_397) ;  /* 0x000000000f087348 */ /* 0x001fea0003c00000 */
[----:B------:R1:W2:Y:S02]  /*19250*/  SHFL.IDX P6, R14, R13, R12, R11 ;  /* 0x0000000c0d0e7389 */ /* 0x0002a400000c000b */
[----:B012---:R-:W-:Y:S01]  /*19260*/  ENDCOLLECTIVE ;  /* 0x000000000000791b */ /* 0x007fe20003800000 */
.L_x_397:
[----:B------:R-:W-:Y:S05]  /*19270*/  BSYNC B0 ;  /* 0x0000000000007941 */ /* 0x000fea0003800000 */
.L_x_396:
[----:B------:R-:W-:Y:S05]  /*19280*/  BRA `(.L_x_398) ;  /* 0xffffffe0000c7947 */ /* 0x000fea000383ffff */
.L_x_329:
[----:B------:R-:W-:Y:S01]  /*19290*/  BSSY B1, `(.L_x_399) ;  /* 0x0000006000017945 */ /* 0x000fe20003800000 */
[----:B------:R-:W-:-:S07]  /*192a0*/  IMAD.MOV.U32 R15, RZ, RZ, -0x1 ;  /* 0xffffffffff0f7424 */ /* 0x000fce00078e00ff */
[----:B01----:R-:W-:Y:S05]  /*192b0*/  WARPSYNC.COLLECTIVE R15, `(.L_x_400) ;  /* 0x000000000f0c7348 */ /* 0x003fea0003c00000 */
[----:B------:R-:W-:Y:S02]  /*192c0*/  ELECT P6, UR62, PT ;  /* 0x00000000003e782f */ /* 0x000fe400038c0000 */
[----:B------:R-:W-:Y:S01]  /*192d0*/  MOV R14, UR62 ;  /* 0x0000003e000e7c02 */ /* 0x000fe20008000f00 */
[----:B01----:R-:W-:Y:S10]  /*192e0*/  ENDCOLLECTIVE ;  /* 0x000000000000791b */ /* 0x003ff40003800000 */
.L_x_400:
[----:B------:R-:W-:Y:S05]  /*192f0*/  BSYNC B1 ;  /* 0x0000000000017941 */ /* 0x000fea0003800000 */
.L_x_399:
[----:B------:R-:W-:Y:S05]  /*19300*/  BRA `(.L_x_401) ;  /* 0xffffffe000047947 */ /* 0x000fea000383ffff */
.L_x_331:
[----:B0-----:R0:W1:Y:S02]  /*19310*/  SYNCS.PHASECHK.TRANS64.TRYWAIT P0, [R6+URZ], R5 ;  /* 0x00000005060075a7 */ /* 0x001064000800017f */
[----:B-1----:R-:W-:Y:S05]  /*19320*/  @!P0 NANOSLEEP.SYNCS 0x989680 ;  /* 0x009896800000895d */ /* 0x002fea0003900000 */
[----:B------:R-:W1:Y:S02]  /*19330*/  @!P0 SYNCS.PHASECHK.TRANS64 P0, [R6+URZ], R5 ;  /* 0x00000005060085a7 */ /* 0x000e64000800007f */
[----:B-1----:R-:W-:Y:S05]  /*19340*/  @!P0 BRA `(.L_x_331) ;  /* 0xfffffffc00f08947 */ /* 0x002fea000383ffff */
[----:B------:R-:W-:Y:S05]  /*19350*/  BRA `(.L_x_402) ;  /* 0xffffffe000447947 */ /* 0x000fea000383ffff */
.L_x_332:
[----:B-1----:R1:W2:Y:S02]  /*19360*/  SYNCS.PHASECHK.TRANS64.TRYWAIT P0, [R7+URZ], R2 ;  /* 0x00000002070075a7 */ /* 0x0022a4000800017f */
[----:B--2---:R-:W-:Y:S05]  /*19370*/  @!P0 NANOSLEEP.SYNCS 0x989680 ;  /* 0x009896800000895d */ /* 0x004fea0003900000 */
[----:B------:R-:W2:Y:S02]  /*19380*/  @!P0 SYNCS.PHASECHK.TRANS64 P0, [R7+URZ], R2 ;  /* 0x00000002070085a7 */ /* 0x000ea4000800007f */
[----:B--2---:R-:W-:Y:S05]  /*19390*/  @!P0 BRA `(.L_x_332) ;  /* 0xfffffffc00f08947 */ /* 0x004fea000383ffff */
[----:B------:R-:W-:Y:S05]  /*193a0*/  BRA `(.L_x_403) ;  /* 0xffffffe000387947 */ /* 0x000fea000383ffff */
.L_x_334:
[----:B--2---:R2:W3:Y:S02]  /*193b0*/  SYNCS.PHASECHK.TRANS64.TRYWAIT P0, [R4+URZ], R5 ;  /* 0x00000005040075a7 */ /* 0x0044e4000800017f */
[----:B---3--:R-:W-:Y:S05]  /*193c0*/  @!P0 NANOSLEEP.SYNCS 0x989680 ;  /* 0x009896800000895d */ /* 0x008fea0003900000 */
[----:B------:R-:W3:Y:S02]  /*193d0*/  @!P0 SYNCS.PHASECHK.TRANS64 P0, [R4+URZ], R5 ;  /* 0x00000005040085a7 */ /* 0x000ee4000800007f */
[----:B---3--:R-:W-:Y:S05]  /*193e0*/  @!P0 BRA `(.L_x_334) ;  /* 0xfffffffc00f08947 */ /* 0x008fea000383ffff */
[----:B------:R-:W-:Y:S05]  /*193f0*/  BRA `(.L_x_404) ;  /* 0xffffffe0003c7947 */ /* 0x000fea000383ffff */
.L_x_405:
        /* <DEDUP_REMOVED lines=16> */
.L_x_3092:


//--------------------- .text._ZN7cutlass13device_kernelIN5flash11enable_sm90INS1_16FlashAttnFwdSm90INS1_25CollectiveMainloopFwdSm90ILi2EN4cute5tupleIJNS5_1CILi1EEES8_S8_EEENS6_IJNS7_ILi128EEENS7_ILi176EEESA_EEELi128ENS_10bfloat16_tEfNS_4arch4Sm90ELb0ELb0ELb1ELb1ELb0ELb1ELb0ELb1ELb1ELb1ELb1ELb0EEENS1_21CollectiveEpilogueFwdINS6_IJSA_SA_SB_EEES9_SD_SF_Li256ELb1ELb1ELb1ELb0EEENS1_36VarlenDynamicPersistentTileSchedulerILi128ELi176ELi256ELi128ELb1ELb1ELb1ELb0ELb1ELb1EEEEEEEEEvNT_6ParamsE --------------------------
	.section	.text._ZN7cutlass13device_kernelIN5flash11enable_sm90INS1_16FlashAttnFwdSm90INS1_25CollectiveMainloopFwdSm90ILi2EN4cute5tupleIJNS5_1CILi1EEES8_S8_EEENS6_IJNS7_ILi128EEENS7_ILi176EEESA_EEELi128ENS_10bfloat16_tEfNS_4arch4Sm90ELb0ELb0ELb1ELb1ELb0ELb1ELb0ELb1ELb1ELb1ELb1ELb0EEENS1_21CollectiveEpilogueFwdINS6_IJSA_SA_SB_EEES9_SD_SF_Li256ELb1ELb1ELb1ELb0EEENS1_36VarlenDynamicPersistentTileSchedulerILi128ELi176ELi256ELi128ELb1ELb1ELb1ELb0ELb1ELb1EEEEEEEEEvNT_6ParamsE,"ax",@progbits
	.align	128
.text._ZN7cutlass13device_kernelIN5flash11enable_sm90INS1_16FlashAttnFwdSm90INS1_25CollectiveMainloopFwdSm90ILi2EN4cute5tupleIJNS5_1CILi1EEES8_S8_EEENS6_IJNS7_ILi128EEENS7_ILi176EEESA_EEELi128ENS_10bfloat16_tEfNS_4arch4Sm90ELb0ELb0ELb1ELb1ELb0ELb1ELb0ELb1ELb1ELb1ELb1ELb0EEENS1_21CollectiveEpilogueFwdINS6_IJSA_SA_SB_EEES9_SD_SF_Li256ELb1ELb1ELb1ELb0EEENS1_36VarlenDynamicPersistentTileSchedulerILi128ELi176ELi256ELi128ELb1ELb1ELb1ELb0ELb1ELb1EEEEEEEEEvNT_6ParamsE:
        .type           _ZN7cutlass13device_kernelIN5flash11enable_sm90INS1_16FlashAttnFwdSm90INS1_25CollectiveMainloopFwdSm90ILi2EN4cute5tupleIJNS5_1CILi1EEES8_S8_EEENS6_IJNS7_ILi128EEENS7_ILi176EEESA_EEELi128ENS_10bfloat16_tEfNS_4arch4Sm90ELb0ELb0ELb1ELb1ELb0ELb1ELb0ELb1ELb1ELb1ELb1ELb0EEENS1_21CollectiveEpilogueFwdINS6_IJSA_SA_SB_EEES9_SD_SF_Li256ELb1ELb1ELb1ELb0EEENS1_36VarlenDynamicPersistentTileSchedulerILi128ELi176ELi256ELi128ELb1ELb1ELb1ELb0ELb1ELb1EEEEEEEEEvNT_6ParamsE,@function
        .size           _ZN7cutlass13device_kernelIN5flash11enable_sm90INS1_16FlashAttnFwdSm90INS1_25CollectiveMainloopFwdSm90ILi2EN4cute5tupleIJNS5_1CILi1EEES8_S8_EEENS6_IJNS7_ILi128EEENS7_ILi176EEESA_EEELi128ENS_10bfloat16_tEfNS_4arch4Sm90ELb0ELb0ELb1ELb1ELb0ELb1ELb0ELb1ELb1ELb1ELb1ELb0EEENS1_21CollectiveEpilogueFwdINS6_IJSA_SA_SB_EEES9_SD_SF_Li256ELb1ELb1ELb1ELb0EEENS1_36VarlenDynamicPersistentTileSchedulerILi128ELi176ELi256ELi128ELb1ELb1ELb1ELb0ELb1ELb1EEEEEEEEEvNT_6ParamsE,(.L_x_3093 - _ZN7cutlass13device_kernelIN5flash11enable_sm90INS1_16FlashAttnFwdSm90INS1_25CollectiveMainloopFwdSm90ILi2EN4cute5tupleIJNS5_1CILi1EEES8_S8_EEENS6_IJNS7_ILi128EEENS7_ILi176EEESA_EEELi128ENS_10bfloat16_tEfNS_4arch4Sm90ELb0ELb0ELb1ELb1ELb0ELb1ELb0ELb1ELb1ELb1ELb1ELb0EEENS1_21CollectiveEpilogueFwdINS6_IJSA_SA_SB_EEES9_SD_SF_Li256ELb1ELb1ELb1ELb0EEENS1_36VarlenDynamicPersistentTileSchedulerILi128ELi176ELi256ELi128ELb1ELb1ELb1ELb0ELb1ELb1EEEEEEEEEvNT_6ParamsE)
        .other          _ZN7cutlass13device_kernelIN5flash11enable_sm90INS1_16FlashAttnFwdSm90INS1_25CollectiveMainloopFwdSm90ILi2EN4cute5tupleIJNS5_1CILi1EEES8_S8_EEENS6_IJNS7_ILi128EEENS7_ILi176EEESA_EEELi128ENS_10bfloat16_tEfNS_4arch4Sm90ELb0ELb0ELb1ELb1ELb0ELb1ELb0ELb1ELb1ELb1ELb1ELb0EEENS1_21CollectiveEpilogueFwdINS6_IJSA_SA_SB_EEES9_SD_SF_Li256ELb1ELb1ELb1ELb0EEENS1_36VarlenDynamicPersistentTileSchedulerILi128ELi176ELi256ELi128ELb1ELb1ELb1ELb0ELb1ELb1EEEEEEEEEvNT_6ParamsE,@"STO_CUDA_ENTRY STV_DEFAULT"
_ZN7cutlass13device_kernelIN5flash11enable_sm90INS1_16FlashAttnFwdSm90INS1_25CollectiveMainloopFwdSm90ILi2EN4cute5tupleIJNS5_1CILi1EEES8_S8_EEENS6_IJNS7_ILi128EEENS7_ILi176EEESA_EEELi128ENS_10bfloat16_tEfNS_4arch4Sm90ELb0ELb0ELb1ELb1ELb0ELb1ELb0ELb1ELb1ELb1ELb1ELb0EEENS1_21CollectiveEpilogueFwdINS6_IJSA_SA_SB_EEES9_SD_SF_Li256ELb1ELb1ELb1ELb0EEENS1_36VarlenDynamicPersistentTileSchedulerILi128ELi176ELi256ELi128ELb1ELb1ELb1ELb0ELb1ELb1EEEEEEEEEvNT_6ParamsE:
[----:B------:R-:W0:Y:S02]  /*0000*/  LDC R1, c[0x0][0x28] ;  /* 0x00000a00ff017b82 */ /* 0x000e240000000800 */
[----:B0-----:R-:W-:Y:S01]  /*0010*/  VIADD R1, R1, 0xffffff70 ;  /* 0xffffff7001017836 */ /* 0x001fe20000000000 */
[----:B------:R-:W0:Y:S01]  /*0020*/  S2R R6, SR_TID.X ;  /* 0x0000000000067919 */ /* 0x000e220000002100 */
[----:B------:R-:W-:Y:S01]  /*0030*/  ELECT P0, URZ, PT ;  /* 0x00000000003f782f */ /* 0x000fe20003800000 */
[----:B------:R-:W-:Y:S01]  /*0040*/  BSSY B0, `(.L_x_406) ;  /* 0x0000013000007945 */ /* 0x000fe20003800000 */
[----:B0-----:R-:W-:-:S05]  /*0050*/  SHF.R.U32.HI R0, RZ, 0x5, R6 ;  /* 0x00000005ff007819 */ /* 0x001fca0000011606 */
[----:B------:R-:W0:Y:S02]  /*0060*/  SHFL.IDX PT, R2, R0, RZ, 0x1f ;  /* 0x00001fff00027589 */ /* 0x000e2400000e0000 */
[----:B0-----:R-:W-:-:S13]  /*0070*/  ISETP.EQ.AND P0, PT, R2, RZ, P0 ;  /* 0x000000ff0200720c */ /* 0x001fda0000702270 */
[----:B------:R-:W-:Y:S05]  /*0080*/  @!P0 BRA `(.L_x_407) ;  /* 0x0000000000388947 */ /* 0x000fea0003800000 */
[----:B------:R-:W-:Y:S02]  /*0090*/  ULDC.64 UR4, c[0x0][0x198] ;  /* 0x0000660000047ab9 */ /* 0x000fe40000000a00 */
[----:B------:R-:W-:Y:S02]  /*00a0*/  UIADD3 UR6, UP0, UR4, 0x370, URZ ;  /* 0x0000037004067890 */ /* 0x000fe4000ff1e03f */
[----:B------:R-:W-:Y:S02]  /*00b0*/  UIADD3 UR8, UP1, UR4, 0x470, URZ ;  /* 0x0000047004087890 */ /* 0x000fe4000ff3e03f */
[----:B------:R-:W-:Y:S02]  /*00c0*/  UIADD3 UR10, UP2, UR4, 0x570, URZ ;  /* 0x00000570040a7890 */ /* 0x000fe4000ff5e03f */
[----:B------:R-:W-:Y:S02]  /*00d0*/  UIADD3 UR4, UP3, UR4, 0x670, URZ ;  /* 0x0000067004047890 */ /* 0x000fe4000ff7e03f */
[----:B------:R-:W-:-:S02]  /*00e0*/  UIADD3.X UR7, URZ, UR5, URZ, UP0, !UPT ;  /* 0x000000053f077290 */ /* 0x000fc400087fe43f */
[----:B------:R-:W-:Y:S02]  /*00f0*/  UIADD3.X UR9, URZ, UR5, URZ, UP1, !UPT ;  /* 0x000000053f097290 */ /* 0x000fe40008ffe43f */
[----:B------:R-:W-:Y:S02]  /*0100*/  UIADD3.X UR11, URZ, UR5, URZ, UP2, !UPT ;  /* 0x000000053f0b7290 */ /* 0x000fe400097fe43f */
[----:B------:R-:W-:-:S03]  /*0110*/  UIADD3.X UR5, URZ, UR5, URZ, UP3, !UPT ;  /* 0x000000053f057290 */ /* 0x000fc60009ffe43f */
[----:B------:R0:W-:Y:S02]  /*0120*/  UTMACCTL.PF [UR6] ;  /* 0x00000000060079b9 */ /* 0x0001e40008040000 */
[----:B------:R0:W-:Y:S02]  /*0130*/  UTMACCTL.PF [UR8] ;  /* 0x00000000080079b9 */ /* 0x0001e40008040000 */
[----:B------:R0:W-:Y:S02]  /*0140*/  UTMACCTL.PF [UR10] ;  /* 0x000000000a0079b9 */ /* 0x0001e40008040000 */
[----:B------:R0:W-:Y:S02]  /*0150*/  UTMACCTL.PF [UR4] ;  /* 0x00000000040079b9 */ /* 0x0001e40008040000 */
[----:B0-----:R-:W-:Y:S01]  /*0160*/  NOP ;  /* 0x0000000000007918 */ /* 0x001fe20000000000 */
.L_x_407:
[----:B------:R-:W-:Y:S05]  /*0170*/  BSYNC B0 ;  /* 0x0000000000007941 */ /* 0x000fea0003800000 */
.L_x_406:
[----:B------:R-:W-:Y:S01]  /*0180*/  VOTEU.ANY UP0, P0 ;  /* 0x00000000003f7886 */ /* 0x000fe20000000100 */
[----:B------:R-:W0:Y:S01]  /*0190*/  SHFL.IDX PT, R2, R0, RZ, 0x1f ;  /* 0x00001fff00027589 */ /* 0x000e2200000e0000 */
[----:B------:R-:W-:Y:S01]  /*01a0*/  UMOV UR4, 0x80 ;  /* 0x0000008000047882 */ /* 0x000fe20000000000 */
[----:B------:R-:W-:Y:S01]  /*01b0*/  UMOV UR7, 0x100 ;  /* 0x0000010000077882 */ /* 0x000fe20000000000 */
[----:B------:R-:W-:Y:S01]  /*01c0*/  SHF.R.U32.HI R3, RZ, 0x7, R6 ;  /* 0x00000007ff037819 */ /* 0x000fe20000011606 */
[----:B------:R-:W1:Y:S01]  /*01d0*/  @UP0 S2UR UR8, SR_CgaCtaId ;  /* 0x00000000000809c3 */ /* 0x000e620000008800 */
[----:B------:R-:W-:Y:S01]  /*01e0*/  @UP0 UMOV UR6, 0x400 ;  /* 0x0000040000060882 */ /* 0x000fe20000000000 */
[----:B------:R-:W-:-:S04]  /*01f0*/  @UP0 UIADD3 UR4, -UR4, 0x100000, URZ ;  /* 0x0010000004040890 */ /* 0x000fc8000fffe13f */
[----:B------:R-:W-:Y:S02]  /*0200*/  @UP0 USHF.L.U32 UR5, UR4, 0xb, URZ ;  /* 0x0000000b04050899 */ /* 0x000fe4000800063f */
[----:B------:R-:W-:Y:S01]  /*0210*/  @UP0 USHF.L.U32 UR4, UR4, 0x1, URZ ;  /* 0x0000000104040899 */ /* 0x000fe2000800063f */
[----:B------:R-:W-:Y:S01]  /*0220*/  VOTEU.ANY UP1, P0 ;  /* 0x00000000003f7886 */ /* 0x000fe20000020100 */
[----:B0-----:R-:W-:Y:S02]  /*0230*/  ISETP.NE.AND P1, PT, R2, RZ, PT ;  /* 0x000000ff0200720c */ /* 0x001fe40003f25270 */
[----:B------:R0:W2:Y:S01]  /*0240*/  SHFL.IDX PT, R2, R3, RZ, 0x1f ;  /* 0x00001fff03027589 */ /* 0x0000a200000e0000 */
[----:B-1----:R-:W-:Y:S02]  /*0250*/  @UP0 ULEA UR8, UR8, UR6, 0x18 ;  /* 0x0000000608080291 */ /* 0x002fe4000f8ec03f */
[----:B------:R-:W-:-:S04]  /*0260*/  @UP0 UIADD3 UR6, -UR7, 0x100000, URZ ;  /* 0x0010000007060890 */ /* 0x000fc8000fffe13f */
[----:B------:R-:W-:Y:S02]  /*0270*/  @UP0 USHF.L.U32 UR7, UR6, 0xb, URZ ;  /* 0x0000000b06070899 */ /* 0x000fe4000800063f */
[----:B------:R-:W-:Y:S01]  /*0280*/  @UP0 USHF.L.U32 UR6, UR6, 0x1, URZ ;  /* 0x0000000106060899 */ /* 0x000fe2000800063f */
[----:B------:R-:W-:Y:S01]  /*0290*/  VOTEU.ANY UP0, P0 ;  /* 0x00000000003f7886 */ /* 0x000fe20000000100 */
[----:B------:R-:W1:Y:S04]  /*02a0*/  FENCE.VIEW.ASYNC.S ;  /* 0x00000000000073c6 */ /* 0x000e680000000000 */
[----:B-1----:R0:W1:Y:S06]  /*02b0*/  @UP0 SYNCS.EXCH.64 URZ, [UR8+0x34800], UR4 ;  /* 0x03480004083f05b2 */ /* 0x00206c0008000100 */
[----:B------:R0:W3:Y:S02]  /*02c0*/  @UP1 SYNCS.EXCH.64 URZ, [UR8+0x34820], UR6 ;  /* 0x03482006083f15b2 */ /* 0x0000e40008000100 */
[----:B0-----:R-:W-:Y:S05]  /*02d0*/  @P1 BRA `(.L_x_408) ;  /* 0x0000000000481947 */ /* 0x001fea0003800000 */
[----:B------:R-:W0:Y:S01]  /*02e0*/  S2UR UR5, SR_CgaCtaId ;  /* 0x00000000000579c3 */ /* 0x000e220000008800 */
        /* <DEDUP_REMOVED lines=15> */
[----:B------:R0:W0:Y:S01]  /*03e0*/  SYNCS.EXCH.64 URZ, [UR8+0x34848], UR6 ;  /* 0x03484806083f75b2 */ /* 0x0000220008000100 */
[----:B------:R-:W-:Y:S01]  /*03f0*/  NOP ;  /* 0x0000000000007918 */ /* 0x000fe20000000000 */
.L_x_408:
[----:B------:R-:W5:Y:S01]  /*0400*/  SHFL.IDX PT, R3, R0, RZ, 0x1f ;  /* 0x00001fff00037589 */ /* 0x000f6200000e0000 */
[----:B------:R-:W-:Y:S01]  /*0410*/  NOP ;  /* 0x0000000000007918 */ /* 0x000fe20000000000 */
[----:B-----5:R-:W-:-:S13]  /*0420*/  ISETP.NE.AND P0, PT, R3, RZ, PT ;  /* 0x000000ff0300720c */ /* 0x020fda0003f05270 */
        /* <DEDUP_REMOVED lines=17> */
[----:B------:R0:W0:Y:S01]  /*0540*/  SYNCS.EXCH.64 URZ, [UR8+0x34868], UR6 ;  /* 0x03486806083f75b2 */ /* 0x0000220008000100 */
[----:B------:R-:W-:Y:S01]  /*0550*/  NOP ;  /* 0x0000000000007918 */ /* 0x000fe20000000000 */
.L_x_409:
[----:B------:R-:W5:Y:S01]  /*0560*/  SHFL.IDX PT, R3, R0, RZ, 0x1f ;  /* 0x00001fff00037589 */ /* 0x000f6200000e0000 */
[----:B------:R-:W-:Y:S01]  /*0570*/  NOP ;  /* 0x0000000000007918 */ /* 0x000fe20000000000 */
[----:B-----5:R-:W-:-:S13]  /*0580*/  ISETP.NE.AND P0, PT, R3, RZ, PT ;  /* 0x000000ff0300720c */ /* 0x020fda0003f05270 */
        /* <DEDUP_REMOVED lines=13> */
[----:B------:R0:W0:Y:S01]  /*0660*/  SYNCS.EXCH.64 URZ, [UR6+0x34888], UR4 ;  /* 0x03488804063f75b2 */ /* 0x0000220008000100 */
[----:B------:R-:W-:Y:S01]  /*0670*/  NOP ;  /* 0x0000000000007918 */ /* 0x000fe20000000000 */
.L_x_410:
        /* <DEDUP_REMOVED lines=22> */
.L_x_411:
        /* <DEDUP_REMOVED lines=22> */
.L_x_412:
[----:B--2---:R-:W-:Y:S01]  /*0940*/  ISETP.NE.AND P0, PT, R2, RZ, PT ;  /* 0x000000ff0200720c */ /* 0x004fe20003f05270 */
[----:B------:R-:W-:Y:S01]  /*0950*/  IMAD.MOV.U32 R2, RZ, RZ, 0x1 ;  /* 0x00000001ff027424 */ /* 0x000fe200078e00ff */
[----:B------:R-:W-:Y:S01]  /*0960*/  NOP ;  /* 0x0000000000007918 */ /* 0x000fe20000000000 */
[----:B------:R-:W-:Y:S03]  /*0970*/  BSSY B9, `(.L_x_413) ;  /* 0x00028dc000097945 */ /* 0x000fe60003800000 */
[----:B------:R-:W-:-:S05]  /*0980*/  SEL R2, R2, 0x2, !P0 ;  /* 0x0000000202027807 */ /* 0x000fca0004000000 */
[----:B------:R2:W-:Y:S01]  /*0990*/  STL [R1+0x68], R2 ;  /* 0x0000680201007387 */ /* 0x0005e20000100800 */
[----:B01-34-:R-:W-:Y:S06]  /*09a0*/  BAR.SYNC.DEFER_BLOCKING 0x0 ;  /* 0x0000000000007b1d */ /* 0x01bfec0000010000 */
[----:B------:R-:W-:Y:S05]  /*09b0*/  @!P0 BRA `(.L_x_414) ;  /* 0x0000021000cc8947 */ /* 0x000fea0003800000 */
.L_x_415:
[----:B------:R-:W-:-:S08]  /*09c0*/  NOP ;  /* 0x0000000000007918 */ /* 0x000fd00000000000 */
[----:B------:R-:W0:Y:S02]  /*09d0*/  USETMAXREG.TRY_ALLOC.CTAPOOL UP0, 0xf0 ;  /* 0x000000f0000079c8 */ /* 0x000e240008000600 */
[----:B0-----:R-:W-:-:S13]  /*09e0*/  PLOP3.LUT P0, PT, PT, PT, UP0, 0x80, 0x0 ;  /* 0x000000000000781c */ /* 0x001fda0003f0f008 */
[----:B------:R-:W-:Y:S05]  /*09f0*/  @!P0 BRA `(.L_x_415) ;  /* 0xfffffffc00f08947 */ /* 0x000fea000383ffff */
[----:B------:R-:W3:Y:S01]  /*0a00*/  LDL.LU R0, [R1] ;  /* 0x0000000001007983 */ /* 0x000ee20000300800 */
[----:B--2---:R-:W-:Y:S01]  /*0a10*/  SHF.R.U32.HI R2, RZ, 0x7, R6 ;  /* 0x00000007ff027819 */ /* 0x004fe20000011606 */
[----:B------:R-:W0:Y:S01]  /*0a20*/  S2UR UR5, SR_CgaCtaId ;  /* 0x00000000000579c3 */ /* 0x000e220000008800 */
[----:B------:R-:W-:-:S07]  /*0a30*/  UMOV UR4, 0x400 ;  /* 0x0000040000047882 */ /* 0x000fce0000000000 */
[----:B------:R-:W-:Y:S06]  /*0a40*/  BAR.ARV 0x8, 0x180 ;  /* 0x0206000000007b1d */ /* 0x000fec0000002000 */
[----:B------:R-:W-:-:S13]  /*0a50*/  ISETP.NE.AND P0, PT, R2, 0x1, PT ;  /* 0x000000010200780c */ /* 0x000fda0003f05270 */
[----:B------:R-:W-:Y:S06]  /*0a60*/  @!P0 BAR.ARV 0x9, 0x100 ;  /* 0x0244000000008b1d */ /* 0x000fec0000002000 */
[----:B0-----:R-:W-:Y:S02]  /*0a70*/  ULEA UR4, UR5, UR4, 0x18 ;  /* 0x0000000405047291 */ /* 0x001fe4000f8ec03f */
[----:B------:R-:W-:Y:S04]  /*0a80*/  BAR.SYNC.DEFER_BLOCKING 0x5, 0x180 ;  /* 0x0146000000007b1d */ /* 0x000fe80000010000 */
[----:B------:R-:W-:-:S02]  /*0a90*/  IMAD.U32 R2, RZ, RZ, UR4 ;  /* 0x00000004ff027e24 */ /* 0x000fc4000f8e00ff */
[----:B------:R-:W-:-:S03]  /*0aa0*/  ULDC UR4, c[0x0][0xc3c] ;  /* 0x00030f0000047ab9 */ /* 0x000fc60000000800 */
[----:B------:R-:W0:Y:S01]  /*0ab0*/  LDS.128 R148, [R2+0x348d0] ;  /* 0x0348d00002947984 */ /* 0x000e220000000c00 */
[----:B------:R-:W-:Y:S06]  /*0ac0*/  BAR.ARV 0x4, 0x180 ;  /* 0x0106000000007b1d */ /* 0x000fec0000002000 */
[----:B---3--:R-:W-:-:S04]  /*0ad0*/  LOP3.LUT R0, R0, 0xffffffdf, RZ, 0xc0, !PT ;  /* 0xffffffdf00007812 */ /* 0x008fc800078ec0ff */
[----:B------:R-:W-:Y:S02]  /*0ae0*/  @P0 LOP3.LUT R0, R0, 0x20, RZ, 0xfc, !PT ;  /* 0x0000002000000812 */ /* 0x000fe400078efcff */
[----:B0-----:R-:W-:-:S03]  /*0af0*/  ISETP.GE.AND P0, PT, R151, UR4, PT ;  /* 0x0000000497007c0c */ /* 0x001fc6000bf06270 */
[----:B------:R0:W-:Y:S10]  /*0b00*/  STL [R1], R0 ;  /* 0x0000000001007387 */ /* 0x0001f40000100800 */
[----:B0-----:R-:W-:Y:S05]  /*0b10*/  @P0 BRA `(.L_x_416) ;  /* 0x0000028c00040947 */ /* 0x001fea0003800000 */
[----:B------:R-:W2:Y:S01]  /*0b20*/  LDL R16, [R1+0x68] ;  /* 0x0000680001107983 */ /* 0x000ea20000100800 */
[----:B------:R-:W-:Y:S01]  /*0b30*/  VIADD R14, R6, 0xffffff80 ;  /* 0xffffff80060e7836 */ /* 0x000fe20000000000 */
[----:B------:R-:W-:Y:S01]  /*0b40*/  CS2R R222, SRZ ;  /* 0x0000000000de7805 */ /* 0x000fe2000001ff00 */
[----:B------:R-:W-:Y:S02]  /*0b50*/  VIADD R20, R2, 0x16400 ;  /* 0x0001640002147836 */ /* 0x000fe40000000000 */
[----:B------:R-:W-:Y:S01]  /*0b60*/  IMAD.MOV.U32 R23, RZ, RZ, RZ ;  /* 0x000000ffff177224 */ /* 0x000fe200078e00ff */
[----:B------:R-:W-:-:S04]  /*0b70*/  SHF.R.S32.HI R0, RZ, 0x1f, R14 ;  /* 0x0000001fff007819 */ /* 0x000fc8000001140e */
[CC--:B------:R-:W-:Y:S02]  /*0b80*/  LEA.HI R3, R0.reuse, R14.reuse, RZ, 0x7 ;  /* 0x0000000e00037211 */ /* 0x0c0fe400078f38ff */
[CC--:B------:R-:W-:Y:S02]  /*0b90*/  LEA.HI R5, R0.reuse, R14.reuse, RZ, 0x4 ;  /* 0x0000000e00057211 */ /* 0x0c0fe400078f20ff */
[----:B------:R-:W-:Y:S02]  /*0ba0*/  LOP3.LUT R4, R3, 0xffffff80, RZ, 0xc0, !PT ;  /* 0xffffff8003047812 */ /* 0x000fe400078ec0ff */
[CC--:B------:R-:W-:Y:S02]  /*0bb0*/  LEA.HI R13, R0.reuse, R14.reuse, RZ, 0x2 ;  /* 0x0000000e000d7211 */ /* 0x0c0fe400078f10ff */
[-C--:B------:R-:W-:Y:S01]  /*0bc0*/  LEA.HI R22, R0, R14.reuse, RZ, 0x3 ;  /* 0x0000000e00167211 */ /* 0x080fe200078f18ff */
[----:B------:R-:W-:Y:S01]  /*0bd0*/  IMAD.IADD R21, R14, 0x1, -R4 ;  /* 0x000000010e157824 */ /* 0x000fe200078e0a04 */
[----:B------:R-:W-:-:S02]  /*0be0*/  LEA.HI R4, R0, R14, RZ, 0x5 ;  /* 0x0000000e00047211 */ /* 0x000fc400078f28ff */
[----:B------:R-:W-:Y:S02]  /*0bf0*/  LOP3.LUT R13, R13, 0xfffffffc, RZ, 0xc0, !PT ;  /* 0xfffffffc0d0d7812 */ /* 0x000fe400078ec0ff */
[----:B------:R-:W-:Y:S01]  /*0c00*/  SHF.R.S32.HI R9, RZ, 0x1f, R21 ;  /* 0x0000001fff097819 */ /* 0x000fe20000011415 */
[----:B------:R-:W-:Y:S01]  /*0c10*/  IMAD.SHL.U32 R6, R4, 0x20, RZ ;  /* 0x0000002004067824 */ /* 0x000fe200078e00ff */
[----:B------:R-:W-:Y:S01]  /*0c20*/  LOP3.LUT R4, R5, 0x3fffff0, RZ, 0xc0, !PT ;  /* 0x03fffff005047812 */ /* 0x000fe200078ec0ff */
[----:B------:R-:W-:Y:S01]  /*0c30*/  IMAD.IADD R13, R14, 0x1, -R13 ;  /* 0x000000010e0d7824 */ /* 0x000fe200078e0a0d */
[----:B------:R-:W-:Y:S02]  /*0c40*/  LEA.HI R10, R9, R21, RZ, 0x2 ;  /* 0x00000015090a7211 */ /* 0x000fe400078f10ff */
[----:B------:R-:W-:Y:S01]  /*0c50*/  LOP3.LUT R7, R6, 0xfffffc00, RZ, 0xc0, !PT ;  /* 0xfffffc0006077812 */ /* 0x000fe200078ec0ff */
[----:B------:R-:W-:Y:S01]  /*0c60*/  IMAD.IADD R4, R14, 0x1, -R4 ;  /* 0x000000010e047824 */ /* 0x000fe200078e0a04 */
[----:B------:R-:W-:-:S02]  /*0c70*/  SHF.R.S32.HI R11, RZ, 0x2, R10 ;  /* 0x00000002ff0b7819 */ /* 0x000fc4000001140a */
[----:B------:R-:W-:Y:S02]  /*0c80*/  SHF.R.S32.HI R8, RZ, 0x1f, R10 ;  /* 0x0000001fff087819 */ /* 0x000fe4000001140a */
[----:B------:R-:W-:Y:S02]  /*0c90*/  LEA.HI R9, R9, R21, RZ, 0x5 ;  /* 0x0000001509097211 */ /* 0x000fe400078f28ff */
[----:B------:R-:W-:Y:S01]  /*0ca0*/  LEA.HI R6, R8, R11, RZ, 0x3 ;  /* 0x0000000b08067211 */ /* 0x000fe200078f18ff */
[----:B------:R-:W-:Y:S01]  /*0cb0*/  IMAD R8, R4, 0x40, R7 ;  /* 0x0000004004087824 */ /* 0x000fe200078e0207 */
[----:B------:R-:W-:Y:S02]  /*0cc0*/  SHF.R.S32.HI R4, RZ, 0x7, R3 ;  /* 0x00000007ff047819 */ /* 0x000fe40000011403 */
[----:B------:R-:W-:Y:S02]  /*0cd0*/  LOP3.LUT R12, R6, 0xfffffff8, RZ, 0xc0, !PT ;  /* 0xfffffff8060c7812 */ /* 0x000fe400078ec0ff */
[----:B------:R-:W-:-:S02]  /*0ce0*/  SHF.R.S32.HI R6, RZ, 0x4, R5 ;  /* 0x00000004ff067819 */ /* 0x000fc40000011405 */
[----:B------:R-:W-:Y:S01]  /*0cf0*/  LEA.HI R3, R3, R4, RZ, 0x1 ;  /* 0x0000000403037211 */ /* 0x000fe200078f08ff */
[----:B------:R-:W-:Y:S01]  /*0d00*/  IMAD.IADD R12, R11, 0x1, -R12 ;  /* 0x000000010b0c7824 */ /* 0x000fe200078e0a0c */
[----:B------:R-:W-:Y:S02]  /*0d10*/  LEA.HI R5, R5, R6, RZ, 0x1 ;  /* 0x0000000605057211 */ /* 0x000fe400078f08ff */
[----:B------:R-:W-:Y:S02]  /*0d20*/  LOP3.LUT R3, R3, 0x3fffffe, RZ, 0xc0, !PT ;  /* 0x03fffffe03037812 */ /* 0x000fe400078ec0ff */
[----:B------:R-:W-:Y:S02]  /*0d30*/  SHF.R.S32.HI R9, RZ, 0x5, R9 ;  /* 0x00000005ff097819 */ /* 0x000fe40000011409 */
[----:B------:R-:W-:Y:S01]  /*0d40*/  LOP3.LUT R5, R5, 0x1ffffffe, RZ, 0xc0, !PT ;  /* 0x1ffffffe05057812 */ /* 0x000fe200078ec0ff */
[----:B------:R-:W-:Y:S01]  /*0d50*/  IMAD.IADD R3, R4, 0x1, -R3 ;  /* 0x0000000104037824 */ /* 0x000fe200078e0a03 */
[----:B------:R-:W-:Y:S01]  /*0d60*/  LEA.HI R7, R13, R13, RZ, 0x1 ;  /* 0x0000000d0d077211 */ /* 0x000fe200078f08ff */
[----:B------:R-:W-:Y:S01]  /*0d70*/  IMAD R12, R9, 0x10, R12 ;  /* 0x00000010090c7824 */ /* 0x000fe200078e020c */
[----:B------:R-:W-:Y:S01]  /*0d80*/  LOP3.LUT R10, R10, 0x7ffffffc, RZ, 0xc0, !PT ;  /* 0x7ffffffc0a0a7812 */ /* 0x000fe200078ec0ff */
[----:B------:R-:W-:Y:S01]  /*0d90*/  IMAD.IADD R5, R6, 0x1, -R5 ;  /* 0x0000000106057824 */ /* 0x000fe200078e0a05 */
[----:B------:R-:W-:Y:S01]  /*0da0*/  LOP3.LUT R4, R7, 0x1ffffffe, RZ, 0xc0, !PT ;  /* 0x1ffffffe07047812 */ /* 0x000fe200078ec0ff */
[----:B------:R-:W-:Y:S01]  /*0db0*/  IMAD R15, R3, 0x40, R12 ;  /* 0x00000040030f7824 */ /* 0x000fe200078e020c */
[----:B------:R-:W-:Y:S01]  /*0dc0*/  LEA.HI R3, R0, R14, RZ, 0x6 ;  /* 0x0000000e00037211 */ /* 0x000fe200078f30ff */
[----:B------:R-:W-:Y:S01]  /*0dd0*/  IMAD R5, R5, 0x8, R8 ;  /* 0x0000000805057824 */ /* 0x000fe200078e0208 */
[----:B------:R-:W-:Y:S01]  /*0de0*/  LOP3.LUT R0, R22, 0xfffffff8, RZ, 0xc0, !PT ;  /* 0xfffffff816007812 */ /* 0x000fe200078ec0ff */
[----:B------:R-:W-:Y:S01]  /*0df0*/  IMAD.IADD R4, R13, 0x1, -R4 ;  /* 0x000000010d047824 */ /* 0x000fe200078e0a04 */
[----:B------:R-:W-:Y:S01]  /*0e00*/  SHF.R.S32.HI R22, RZ, 0x3, R22 ;  /* 0x00000003ff167819 */ /* 0x000fe20000011416 */
[----:B------:R-:W-:Y:S01]  /*0e10*/  IMAD.SHL.U32 R3, R3, 0x8, RZ ;  /* 0x0000000803037824 */ /* 0x000fe200078e00ff */
[----:B------:R0:W-:Y:S01]  /*0e20*/  STL [R1+0x8c], R5 ;  /* 0x00008c0501007387 */ /* 0x0001e20000100800 */
[----:B------:R-:W-:Y:S01]  /*0e30*/  IMAD.IADD R18, R14, 0x1, -R0 ;  /* 0x000000010e127824 */ /* 0x000fe200078e0a00 */
[----:B------:R-:W-:Y:S01]  /*0e40*/  SHF.R.S32.HI R0, RZ, 0x1f, R22 ;  /* 0x0000001fff007819 */ /* 0x000fe20000011416 */
[C---:B------:R-:W-:Y:S01]  /*0e50*/  VIADD R24, R22.reuse, 0xa0 ;  /* 0x000000a016187836 */ /* 0x040fe20000000000 */
[----:B------:R-:W-:Y:S01]  /*0e60*/  LOP3.LUT R26, R3, 0xfffffe00, RZ, 0xc0, !PT ;  /* 0xfffffe00031a7812 */ /* 0x000fe200078ec0ff */
[C---:B------:R-:W-:Y:S01]  /*0e70*/  VIADD R30, R22.reuse, 0x20 ;  /* 0x00000020161e7836 */ /* 0x040fe20000000000 */
[----:B------:R-:W-:Y:S01]  /*0e80*/  STL [R1+0x84], R15 ;  /* 0x0000840f01007387 */ /* 0x000fe20000100800 */
[C---:B------:R-:W-:Y:S01]  /*0e90*/  VIADD R29, R22.reuse, 0x40 ;  /* 0x00000040161d7836 */ /* 0x040fe20000000000 */
[----:B------:R-:W-:Y:S01]  /*0ea0*/  SHF.R.S32.HI R14, RZ, 0x1f, R24 ;  /* 0x0000001fff0e7819 */ /* 0x000fe20000011418 */
[C---:B------:R-:W-:Y:S01]  /*0eb0*/  VIADD R28, R22.reuse, 0x60 ;  /* 0x00000060161c7836 */ /* 0x040fe20000000000 */
[----:B------:R-:W-:Y:S01]  /*0ec0*/  STL [R1+0x6c], RZ ;  /* 0x00006cff01007387 */ /* 0x000fe20000100800 */
[C---:B0-----:R-:W-:Y:S01]  /*0ed0*/  IMAD.SHL.U32 R5, R22.reuse, 0x40, RZ ;  /* 0x0000004016057824 */ /* 0x041fe200078e00ff */
[----:B------:R-:W-:Y:S01]  /*0ee0*/  SHF.R.S32.HI R7, RZ, 0x1f, R29 ;  /* 0x0000001fff077819 */ /* 0x000fe2000001141d */
[----:B------:R-:W-:Y:S01]  /*0ef0*/  VIADD R25, R22, 0x80 ;  /* 0x0000008016197836 */ /* 0x000fe20000000000 */
[----:B------:R-:W-:Y:S01]  /*0f00*/  SHF.R.S32.HI R9, RZ, 0x1f, R28 ;  /* 0x0000001fff097819 */ /* 0x000fe2000001141c */
[----:B------:R-:W-:Y:S01]  /*0f10*/  IMAD.SHL.U32 R0, R30, 0x40, RZ ;  /* 0x000000401e007824 */ /* 0x000fe200078e00ff */
[----:B------:R-:W-:Y:S01]  /*0f20*/  LOP3.LUT R3, R5, 0x1c0, RZ, 0xc0, !PT ;  /* 0x000001c005037812 */ /* 0x000fe200078ec0ff */
[----:B------:R-:W-:Y:S01]  /*0f30*/  IMAD.SHL.U32 R13, R24, 0x40, RZ ;  /* 0x00000040180d7824 */ /* 0x000fe200078e00ff */
[----:B------:R-:W-:Y:S01]  /*0f40*/  SHF.R.S32.HI R5, RZ, 0x1f, R30 ;  /* 0x0000001fff057819 */ /* 0x000fe2000001141e */
[----:B------:R-:W-:Y:S01]  /*0f50*/  IMAD.SHL.U32 R6, R29, 0x40, RZ ;  /* 0x000000401d067824 */ /* 0x000fe200078e00ff */
[----:B------:R-:W-:Y:S01]  /*0f60*/  SHF.R.U32.HI R27, RZ, 0x3, R3 ;  /* 0x00000003ff1b7819 */ /* 0x000fe20000011603 */
[----:B------:R-:W-:Y:S01]  /*0f70*/  IMAD.SHL.U32 R8, R28, 0x40, RZ ;  /* 0x000000401c087824 */ /* 0x000fe200078e00ff */
[----:B------:R-:W-:Y:S01]  /*0f80*/  SHF.R.S32.HI R12, RZ, 0x1f, R25 ;  /* 0x0000001fff0c7819 */ /* 0x000fe20000011419 */
[----:B------:R-:W-:Y:S01]  /*0f90*/  IMAD.SHL.U32 R11, R25, 0x40, RZ ;  /* 0x00000040190b7824 */ /* 0x000fe200078e00ff */
[----:B------:R-:W-:Y:S01]  /*0fa0*/  LEA.HI R14, R14, R24, RZ, 0x3 ;  /* 0x000000180e0e7211 */ /* 0x000fe200078f18ff */
[----:B------:R-:W-:Y:S01]  /*0fb0*/  STL [R1+0x78], R20 ;  /* 0x0000781401007387 */ /* 0x000fe20000100800 */
[----:B------:R-:W-:Y:S01]  /*0fc0*/  LEA.HI R7, R7, R29, RZ, 0x3 ;  /* 0x0000001d07077211 */ /* 0x000fe200078f18ff */
[----:B------:R-:W-:Y:S01]  /*0fd0*/  IMAD.IADD R10, R21, 0x1, -R10 ;  /* 0x00000001150a7824 */ /* 0x000fe200078e0a0a */
[----:B------:R-:W-:Y:S01]  /*0fe0*/  LEA.HI R9, R9, R28, RZ, 0x3 ;  /* 0x0000001c09097211 */ /* 0x000fe200078f18ff */
[----:B------:R-:W-:Y:S01]  /*0ff0*/  STL [R1+0x4], RZ ;  /* 0x000004ff01007387 */ /* 0x000fe20000100800 */
[----:B------:R-:W-:Y:S01]  /*1000*/  LOP3.LUT R24, R0, 0x1c0, RZ, 0xc0, !PT ;  /* 0x000001c000187812 */ /* 0x000fe200078ec0ff */
[----:B------:R-:W-:Y:S01]  /*1010*/  IMAD.SHL.U32 R7, R7, 0x40, RZ ;  /* 0x0000004007077824 */ /* 0x000fe200078e00ff */
[----:B------:R-:W-:Y:S01]  /*1020*/  LEA.HI R5, R5, R30, RZ, 0x3 ;  /* 0x0000001e05057211 */ /* 0x000fe200078f18ff */
[----:B------:R-:W-:Y:S01]  /*1030*/  IMAD.SHL.U32 R9, R9, 0x40, RZ ;  /* 0x0000004009097824 */ /* 0x000fe200078e00ff */
[----:B------:R-:W-:Y:S01]  /*1040*/  LOP3.LUT R0, R13, 0x1c0, RZ, 0xc0, !PT ;  /* 0x000001c00d007812 */ /* 0x000fe200078ec0ff */
[----:B------:R-:W-:Y:S01]  /*1050*/  IMAD.SHL.U32 R14, R14, 0x40, RZ ;  /* 0x000000400e0e7824 */ /* 0x000fe200078e00ff */
[----:B------:R-:W-:Y:S01]  /*1060*/  LEA.HI R12, R12, R25, RZ, 0x3 ;  /* 0x000000190c0c7211 */ /* 0x000fe200078f18ff */
[----:B------:R-:W-:Y:S01]  /*1070*/  IMAD.SHL.U32 R5, R5, 0x40, RZ ;  /* 0x0000004005057824 */ /* 0x000fe200078e00ff */
[----:B------:R-:W-:-:S02]  /*1080*/  LOP3.LUT R6, R6, 0x1c0, RZ, 0xc0, !PT ;  /* 0x000001c006067812 */ /* 0x000fc400078ec0ff */
[----:B------:R-:W-:Y:S01]  /*1090*/  LOP3.LUT R25, R8, 0x1c0, RZ, 0xc0, !PT ;  /* 0x000001c008197812 */ /* 0x000fe200078ec0ff */
[----:B------:R-:W-:Y:S01]  /*10a0*/  IMAD.SHL.U32 R12, R12, 0x40, RZ ;  /* 0x000000400c0c7824 */ /* 0x000fe200078e00ff */
[----:B------:R-:W-:Y:S02]  /*10b0*/  LOP3.LUT R8, R11, 0x1c0, RZ, 0xc0, !PT ;  /* 0x000001c00b087812 */ /* 0x000fe400078ec0ff */
[----:B------:R-:W-:Y:S02]  /*10c0*/  SHF.R.U32.HI R11, RZ, 0x3, R6 ;  /* 0x00000003ff0b7819 */ /* 0x000fe40000011606 */
[----:B------:R-:W-:Y:S02]  /*10d0*/  LOP3.LUT R7, R7, 0xfffffe00, RZ, 0xc0, !PT ;  /* 0xfffffe0007077812 */ /* 0x000fe400078ec0ff */
[----:B------:R-:W-:Y:S02]  /*10e0*/  SHF.R.U32.HI R8, RZ, 0x3, R25 ;  /* 0x00000003ff087819 */ /* 0x000fe40000011619 */
[----:B--2---:R-:W-:Y:S01]  /*10f0*/  LOP3.LUT R224, R16, 0x1, RZ, 0xfc, !PT ;  /* 0x0000000110e07812 */ /* 0x004fe200078efcff */
[----:B------:R-:W-:-:S02]  /*1100*/  IMAD.SHL.U32 R16, R18, 0x8, RZ ;  /* 0x0000000812107824 */ /* 0x000fc400078e00ff */
[----:B------:R-:W-:Y:S02]  /*1110*/  IMAD.SHL.U32 R18, R18, 0x4, RZ ;  /* 0x0000000412127824 */ /* 0x000fe400078e00ff */
[----:B------:R-:W-:Y:S01]  /*1120*/  VIADD R221, R16, 0x40 ;  /* 0x0000004010dd7836 */ /* 0x000fe20000000000 */
[--C-:B------:R-:W-:Y:S01]  /*1130*/  LOP3.LUT R3, R3, 0x38, R16.reuse, 0xf8, !PT ;  /* 0x0000003803037812 */ /* 0x100fe200078ef810 */
[----:B------:R-:W-:Y:S01]  /*1140*/  VIADD R220, R18, 0x20 ;  /* 0x0000002012dc7836 */ /* 0x000fe20000000000 */
[--C-:B------:R-:W-:Y:S02]  /*1150*/  SHF.R.S32.HI R17, RZ, 0x1f, R16.reuse ;  /* 0x0000001fff117819 */ /* 0x100fe40000011410 */
[----:B------:R-:W-:Y:S02]  /*1160*/  LOP3.LUT R0, R26, R3, R27, 0xf6, !PT ;  /* 0x000000031a007212 */ /* 0x000fe400078ef61b */
[----:B------:R-:W-:-:S03]  /*1170*/  LOP3.LUT R3, R25, 0x38, R16, 0xf8, !PT ;  /* 0x0000003819037812 */ /* 0x000fc600078ef810 */
[----:B------:R0:W-:Y:S04]  /*1180*/  STL [R1+0x40], R0 ;  /* 0x0000400001007387 */ /* 0x0001e80000100800 */
[----:B------:R1:W-:Y:S01]  /*1190*/  STL [R1+0x48], R7 ;  /* 0x0000480701007387 */ /* 0x0003e20000100800 */
[----:B0-----:R-:W-:Y:S02]  /*11a0*/  LOP3.LUT R0, R6, 0x38, R16, 0xf8, !PT ;  /* 0x0000003806007812 */ /* 0x001fe400078ef810 */
[----:B------:R-:W-:Y:S02]  /*11b0*/  SHF.R.U32.HI R6, RZ, 0x3, R24 ;  /* 0x00000003ff067819 */ /* 0x000fe40000011618 */
[----:B------:R-:W-:Y:S02]  /*11c0*/  LOP3.LUT R6, R9, 0xfffffe00, RZ, 0xc0, !PT ;  /* 0xfffffe0009067812 */ /* 0x000fe400078ec0ff */
[----:B------:R-:W-:-:S02]  /*11d0*/  LOP3.LUT R9, R5, 0xfffffe00, RZ, 0xc0, !PT ;  /* 0xfffffe0005097812 */ /* 0x000fc400078ec0ff */
[----:B------:R-:W-:Y:S02]  /*11e0*/  LOP3.LUT R5, R12, 0xfffffe00, RZ, 0xc0, !PT ;  /* 0xfffffe000c057812 */ /* 0x000fe400078ec0ff */
[----:B------:R-:W-:Y:S01]  /*11f0*/  LOP3.LUT R0, R7, R0, R11, 0xf6, !PT ;  /* 0x0000000007007212 */ /* 0x000fe200078ef60b */
[----:B------:R-:W-:Y:S01]  /*1200*/  STL [R1+0x3c], R9 ;  /* 0x00003c0901007387 */ /* 0x000fe20000100800 */
[----:B------:R-:W-:Y:S02]  /*1210*/  LOP3.LUT R3, R6, R3, R8, 0xf6, !PT ;  /* 0x0000000306037212 */ /* 0x000fe400078ef608 */
[----:B-1----:R-:W-:Y:S01]  /*1220*/  LOP3.LUT R7, R14, 0xfffffe00, RZ, 0xc0, !PT ;  /* 0xfffffe000e077812 */ /* 0x002fe200078ec0ff */
[----:B------:R0:W-:Y:S02]  /*1230*/  STL [R1+0x5c], R5 ;  /* 0x00005c0501007387 */ /* 0x0001e40000100800 */
[--C-:B------:R-:W-:Y:S02]  /*1240*/  IMAD R3, R3, 0x2, R20.reuse ;  /* 0x0000000203037824 */ /* 0x100fe400078e0214 */
[----:B------:R1:W-:Y:S04]  /*1250*/  STL [R1+0x44], R6 ;  /* 0x0000440601007387 */ /* 0x0003e80000100800 */
[----:B------:R2:W-:Y:S01]  /*1260*/  STL [R1+0x58], R7 ;  /* 0x0000580701007387 */ /* 0x0005e20000100800 */
[----:B0-----:R-:W-:-:S02]  /*1270*/  IMAD R5, R0, 0x2, R20 ;  /* 0x0000000200057824 */ /* 0x001fc400078e0214 */
[----:B------:R-:W-:Y:S02]  /*1280*/  IMAD R0, R4, 0x8, R15 ;  /* 0x0000000804007824 */ /* 0x000fe400078e020f */
[----:B-1----:R-:W-:-:S05]  /*1290*/  IMAD.SHL.U32 R6, R10, 0x2, RZ ;  /* 0x000000020a067824 */ /* 0x002fca00078e00ff */
[----:B------:R2:W-:Y:S04]  /*12a0*/  STL [R1+0x38], R6 ;  /* 0x0000380601007387 */ /* 0x0005e80000100800 */
[----:B------:R2:W-:Y:S04]  /*12b0*/  STL [R1+0x80], R5 ;  /* 0x0000800501007387 */ /* 0x0005e80000100800 */
[----:B------:R2:W-:Y:S04]  /*12c0*/  STL [R1+0x88], R0 ;  /* 0x0000880001007387 */ /* 0x0005e80000100800 */
[----:B------:R2:W-:Y:S02]  /*12d0*/  STL [R1+0x7c], R3 ;  /* 0x00007c0301007387 */ /* 0x0005e40000100800 */
.L_x_647:
[----:B01234-:R-:W0:Y:S01]  /*12e0*/  LDC.64 R4, c[0x0][0xc88] ;  /* 0x00032200ff047b82 */ /* 0x01fe220000000a00 */
[----:B------:R-:W-:Y:S01]  /*12f0*/  ULDC.64 UR4, c[0x0][0x208] ;  /* 0x0000820000047ab9 */ /* 0x000fe20000000a00 */
[----:B0-----:R-:W-:-:S05]  /*1300*/  IMAD.WIDE R4, R151, 0x4, R4 ;  /* 0x0000000497047825 */ /* 0x001fca00078e0204 */
[----:B------:R-:W2:Y:S01]  /*1310*/  LDG.E R32, desc[UR4][R4.64] ;  /* 0x0000000404207981 */ /* 0x000ea2000c1e1900 */
[----:B------:R-:W-:Y:S05]  /*1320*/  YIELD ;  /* 0x0000000000007946 */ /* 0x000fea0003800000 */
[----:B------:R-:W-:Y:S01]  /*1330*/  ULDC.64 UR4, c[0x0][0xa28] ;  /* 0x00028a0000047ab9 */ /* 0x000fe20000000a00 */
[----:B------:R-:W-:Y:S01]  /*1340*/  ULDC.64 UR8, c[0x0][0xa18] ;  /* 0x0002860000087ab9 */ /* 0x000fe20000000a00 */
[----:B------:R-:W-:Y:S01]  /*1350*/  ISETP.NE.U32.AND P1, PT, RZ, UR4, PT ;  /* 0x00000004ff007c0c */ /* 0x000fe2000bf25070 */
[----:B------:R-:W-:Y:S01]  /*1360*/  ULDC.64 UR6, c[0x0][0xa08] ;  /* 0x0002820000067ab9 */ /* 0x000fe20000000a00 */
[----:B------:R-:W-:Y:S01]  /*1370*/  IMAD.MOV.U32 R11, RZ, RZ, RZ ;  /* 0x000000ffff0b7224 */ /* 0x000fe200078e00ff */
[----:B------:R-:W-:Y:S01]  /*1380*/  ISETP.NE.U32.AND P0, PT, RZ, UR6, PT ;  /* 0x00000006ff007c0c */ /* 0x000fe2000bf05070 */
[----:B------:R-:W-:Y:S01]  /*1390*/  ULDC.64 UR10, c[0x0][0x208] ;  /* 0x00008200000a7ab9 */ /* 0x000fe20000000a00 */
[----:B------:R-:W-:Y:S01]  /*13a0*/  ISETP.NE.AND.EX P1, PT, RZ, UR5, PT, P1 ;  /* 0x00000005ff007c0c */ /* 0x000fe2000bf25310 */
[----:B------:R-:W-:Y:S01]  /*13b0*/  IMAD.MOV.U32 R27, RZ, RZ, RZ ;  /* 0x000000ffff1b7224 */ /* 0x000fe200078e00ff */
[----:B------:R-:W-:-:S02]  /*13c0*/  ISETP.NE.AND.EX P0, PT, RZ, UR7, PT, P0 ;  /* 0x00000007ff007c0c */ /* 0x000fc4000bf05300 */
[----:B--2---:R-:W-:Y:S01]  /*13d0*/  SHF.R.S32.HI R0, RZ, 0x1f, R32 ;  /* 0x0000001fff007819 */ /* 0x004fe20000011420 */
[----:B------:R0:W-:Y:S08]  /*13e0*/  STL [R1+0x54], R32 ;  /* 0x0000542001007387 */ /* 0x0001f00000100800 */
[C---:B------:R-:W-:Y:S01]  /*13f0*/  @P1 LEA R6, P2, R32.reuse, UR4, 0x2 ;  /* 0x0000000420061c11 */ /* 0x040fe2000f8410ff */
[C---:B------:R-:W-:Y:S01]  /*1400*/  IMAD.SHL.U32 R28, R32.reuse, 0x4, RZ ;  /* 0x00000004201c7824 */ /* 0x040fe200078e00ff */
[----:B------:R-:W-:-:S02]  /*1410*/  SHF.L.U64.HI R29, R32, 0x2, R0 ;  /* 0x00000002201d7819 */ /* 0x000fc40000010200 */
[----:B------:R-:W-:Y:S02]  /*1420*/  @P1 LEA.HI.X R7, R32, UR5, R0, 0x2, P2 ;  /* 0x0000000520071c11 */ /* 0x000fe400090f1400 */
[----:B------:R-:W-:Y:S01]  /*1430*/  ISETP.NE.U32.AND P2, PT, RZ, UR8, PT ;  /* 0x00000008ff007c0c */ /* 0x000fe2000bf45070 */
[----:B------:R-:W-:Y:S01]  /*1440*/  ULDC UR4, c[0x0][0x288] ;  /* 0x0000a20000047ab9 */ /* 0x000fe20000000800 */
[----:B------:R-:W-:Y:S01]  /*1450*/  IADD3 R8, P3, R28, UR6, RZ ;  /* 0x000000061c087c10 */ /* 0x000fe2000ff7e0ff */
[----:B------:R-:W-:Y:S01]  /*1460*/  IMAD.U32 R161, RZ, RZ, UR4 ;  /* 0x00000004ffa17e24 */ /* 0x000fe2000f8e00ff */
[----:B------:R-:W-:Y:S01]  /*1470*/  ISETP.NE.AND.EX P2, PT, RZ, UR9, PT, P2 ;  /* 0x00000009ff007c0c */ /* 0x000fe2000bf45320 */
[----:B------:R-:W-:Y:S01]  /*1480*/  ULDC.64 UR4, c[0x0][0x418] ;  /* 0x0001060000047ab9 */ /* 0x000fe20000000a00 */
[----:B------:R0:W5:Y:S01]  /*1490*/  @P1 LDG.E R11, desc[UR10][R6.64] ;  /* 0x0000000a060b1981 */ /* 0x000162000c1e1900 */
[----:B------:R-:W-:Y:S01]  /*14a0*/  UISETP.NE.U32.AND UP0, UPT, UR4, URZ, UPT ;  /* 0x0000003f0400728c */ /* 0x000fe2000bf05070 */
[----:B------:R-:W-:-:S02]  /*14b0*/  IADD3.X R9, R29, UR7, RZ, P3, !PT ;  /* 0x000000071d097c10 */ /* 0x000fc40009ffe4ff */
[----:B------:R-:W-:Y:S01]  /*14c0*/  ULDC UR4, c[0x0][0x424] ;  /* 0x0001090000047ab9 */ /* 0x000fe20000000800 */
[----:B------:R-:W-:Y:S02]  /*14d0*/  UISETP.NE.AND.EX UP0, UPT, UR5, URZ, UPT, UP0 ;  /* 0x0000003f0500728c */ /* 0x000fe4000bf05300 */
[----:B------:R0:W5:Y:S01]  /*14e0*/  @P0 LDG.E R27, desc[UR10][R8.64] ;  /* 0x0000000a081b0981 */ /* 0x000162000c1e1900 */
[----:B------:R-:W-:Y:S01]  /*14f0*/  ULDC UR5, c[0x0][0x2f0] ;  /* 0x0000bc0000057ab9 */ /* 0x000fe20000000800 */
[----:B------:R-:W-:Y:S02]  /*1500*/  USEL UR4, UR4, 0x1, UP0 ;  /* 0x0000000104047887 */ /* 0x000fe40008000000 */
[----:B------:R-:W-:Y:S02]  /*1510*/  @P2 IADD3 R4, P1, R28, UR8, RZ ;  /* 0x000000081c042c10 */ /* 0x000fe4000ff3e0ff */
[----:B------:R-:W-:Y:S02]  /*1520*/  UIMAD UR4, UR4, UR5, URZ ;  /* 0x00000005040472a4 */ /* 0x000fe4000f8e023f */
[----:B------:R-:W-:Y:S01]  /*1530*/  @P2 IADD3.X R5, R29, UR9, RZ, P1, !PT ;  /* 0x000000091d052c10 */ /* 0x000fe20008ffe4ff */
[----:B------:R-:W-:-:S02]  /*1540*/  ULDC UR5, c[0x0][0x348] ;  /* 0x0000d20000057ab9 */ /* 0x000fc40000000800 */
[----:B------:R-:W-:Y:S02]  /*1550*/  IMAD.U32 R25, RZ, RZ, UR5 ;  /* 0x00000005ff197e24 */ /* 0x000fe4000f8e00ff */
[----:B------:R0:W5:Y:S01]  /*1560*/  @P2 LDG.E R161, desc[UR10][R4.64] ;  /* 0x0000000a04a12981 */ /* 0x000162000c1e1900 */
[----:B------:R-:W-:Y:S01]  /*1570*/  IMAD.U32 R26, RZ, RZ, UR4 ;  /* 0x00000004ff1a7e24 */ /* 0x000fe2000f8e00ff */
[----:B------:R-:W-:Y:S06]  /*1580*/  @P2 BRA `(.L_x_417) ;  /* 0x0000000000282947 */ /* 0x000fec0003800000 */
[----:B------:R-:W-:Y:S02]  /*1590*/  ULDC.64 UR4, c[0x0][0xa00] ;  /* 0x0002800000047ab9 */ /* 0x000fe40000000a00 */
[----:B------:R-:W-:-:S04]  /*15a0*/  ISETP.NE.U32.AND P1, PT, RZ, UR4, PT ;  /* 0x00000004ff007c0c */ /* 0x000fc8000bf25070 */
[----:B------:R-:W-:-:S13]  /*15b0*/  ISETP.NE.AND.EX P1, PT, RZ, UR5, PT, P1 ;  /* 0x00000005ff007c0c */ /* 0x000fda000bf25310 */
[----:B------:R-:W-:Y:S05]  /*15c0*/  @!P1 BRA `(.L_x_417) ;  /* 0x0000000000189947 */ /* 0x000fea0003800000 */
[----:B0-----:R-:W0:Y:S01]  /*15d0*/  LDC.64 R4, c[0x0][0xa00] ;  /* 0x00028000ff047b82 */ /* 0x001e220000000a00 */
[----:B------:R-:W-:Y:S01]  /*15e0*/  ULDC.64 UR4, c[0x0][0x208] ;  /* 0x0000820000047ab9 */ /* 0x000fe20000000a00 */
[----:B0-----:R-:W-:-:S05]  /*15f0*/  IMAD.WIDE R4, R32, 0x4, R4 ;  /* 0x0000000420047825 */ /* 0x001fca00078e0204 */
[----:B-----5:R-:W2:Y:S04]  /*1600*/  LDG.E R161, desc[UR4][R4.64] ;  /* 0x0000000404a17981 */ /* 0x020ea8000c1e1900 */
[----:B------:R-:W2:Y:S02]  /*1610*/  LDG.E R0, desc[UR4][R4.64+0x4] ;  /* 0x0000040404007981 */ /* 0x000ea4000c1e1900 */
[----:B--2---:R-:W-:-:S07]  /*1620*/  IMAD.IADD R161, R0, 0x1, -R161 ;  /* 0x0000000100a17824 */ /* 0x004fce00078e0aa1 */
.L_x_417:
[C---:B------:R-:W-:Y:S01]  /*1630*/  LOP3.LUT R31, R150.reuse, 0xffff, RZ, 0xc0, !PT ;  /* 0x0000ffff961f7812 */ /* 0x040fe200078ec0ff */
[----:B------:R-:W-:Y:S01]  /*1640*/  ULDC.64 UR4, c[0x0][0xa20] ;  /* 0x0002880000047ab9 */ /* 0x000fe20000000a00 */
[----:B------:R1:W-:Y:S01]  /*1650*/  STL [R1+0x70], R149 ;  /* 0x0000709501007387 */ /* 0x0003e20000100800 */
[----:B------:R-:W-:Y:S02]  /*1660*/  ISETP.NE.U32.AND P1, PT, RZ, UR4, PT ;  /* 0x00000004ff007c0c */ /* 0x000fe4000bf25070 */
[C---:B------:R-:W-:Y:S01]  /*1670*/  LOP3.LUT R3, R150.reuse, 0xff000000, RZ, 0xc0, !PT ;  /* 0xff00000096037812 */ /* 0x040fe200078ec0ff */
[----:B------:R1:W-:Y:S01]  /*1680*/  STL [R1+0x60], R31 ;  /* 0x0000601f01007387 */ /* 0x0003e20000100800 */
[----:B------:R-:W-:Y:S02]  /*1690*/  ISETP.NE.AND.EX P1, PT, RZ, UR5, PT, P1 ;  /* 0x00000005ff007c0c */ /* 0x000fe4000bf25310 */
[----:B------:R-:W-:Y:S02]  /*16a0*/  LOP3.LUT R0, R150, 0xff0000, RZ, 0xc0, !PT ;  /* 0x00ff000096007812 */ /* 0x000fe400078ec0ff */
[----:B------:R-:W-:-:S04]  /*16b0*/  SHF.R.U32.HI R3, RZ, 0x8, R3 ;  /* 0x00000008ff037819 */ /* 0x000fc80000011603 */
[----:B------:R-:W-:-:S05]  /*16c0*/  LEA.HI R10, R0, R3, RZ, 0x10 ;  /* 0x00000003000a7211 */ /* 0x000fca00078f80ff */
[----:B-1----:R-:W-:Y:S05]  /*16d0*/  @!P1 BRA `(.L_x_418) ;  /* 0x0000000000149947 */ /* 0x002fea0003800000 */
[----:B0-----:R-:W-:Y:S01]  /*16e0*/  IADD3 R4, P0, R28, UR4, RZ ;  /* 0x000000041c047c10 */ /* 0x001fe2000ff1e0ff */
[----:B------:R-:W-:-:S03]  /*16f0*/  ULDC.64 UR6, c[0x0][0x208] ;  /* 0x0000820000067ab9 */ /* 0x000fc60000000a00 */
[----:B------:R-:W-:-:S05]  /*1700*/  IADD3.X R5, R29, UR5, RZ, P0, !PT ;  /* 0x000000051d057c10 */ /* 0x000fca00087fe4ff */
[----:B------:R1:W5:Y:S01]  /*1710*/  LDG.E R26, desc[UR6][R4.64] ;  /* 0x00000006041a7981 */ /* 0x000362000c1e1900 */
[----:B------:R-:W-:Y:S05]  /*1720*/  BRA `(.L_x_419) ;  /* 0x0000000000147947 */ /* 0x000fea0003800000 */
.L_x_418:
[----:B------:R-:W-:Y:S05]  /*1730*/  @!P0 BRA `(.L_x_419) ;  /* 0x0000000000108947 */ /* 0x000fea0003800000 */
[----:B------:R-:W-:Y:S02]  /*1740*/  ULDC.64 UR4, c[0x0][0x208] ;  /* 0x0000820000047ab9 */ /* 0x000fe40000000a00 */
[----:B------:R-:W2:Y:S04]  /*1750*/  LDG.E R3, desc[UR4][R8.64] ;  /* 0x0000000408037981 */ /* 0x000ea8000c1e1900 */
[----:B------:R-:W2:Y:S02]  /*1760*/  LDG.E R26, desc[UR4][R8.64+0x4] ;  /* 0x00000404081a7981 */ /* 0x000ea4000c1e1900 */
[----:B--2---:R-:W-:-:S07]  /*1770*/  IMAD.IADD R26, R26, 0x1, -R3 ;  /* 0x000000011a1a7824 */ /* 0x004fce00078e0a03 */
.L_x_419:
[----:B------:R-:W-:Y:S01]  /*1780*/  ULDC.64 UR4, c[0x0][0xa10] ;  /* 0x0002840000047ab9 */ /* 0x000fe20000000a00 */
[----:B------:R-:W2:Y:S01]  /*1790*/  LDL.LU R30, [R1] ;  /* 0x00000000011e7983 */ /* 0x000ea20000300800 */
[----:B------:R-:W-:Y:S01]  /*17a0*/  ISETP.NE.U32.AND P0, PT, RZ, UR4, PT ;  /* 0x00000004ff007c0c */ /* 0x000fe2000bf05070 */
[----:B------:R-:W-:-:S03]  /*17b0*/  ULDC.64 UR6, c[0x0][0x208] ;  /* 0x0000820000067ab9 */ /* 0x000fc60000000a00 */
[----:B------:R-:W-:Y:S01]  /*17c0*/  ISETP.NE.AND.EX P0, PT, RZ, UR5, PT, P0 ;  /* 0x00000005ff007c0c */ /* 0x000fe2000bf05300 */
[----:B-----5:R-:W-:Y:S01]  /*17d0*/  IMAD.IADD R12, R26, 0x1, -R11 ;  /* 0x000000011a0c7824 */ /* 0x020fe200078e0a0b */
[----:B------:R-:W-:-:S11]  /*17e0*/  ULDC.64 UR4, c[0x0][0xa30] ;  /* 0x00028c0000047ab9 */ /* 0x000fd60000000a00 */
[----:B01----:R-:W0:Y:S02]  /*17f0*/  @P0 LDC.64 R4, c[0x0][0xa10] ;  /* 0x00028400ff040b82 */ /* 0x003e240000000a00 */
[----:B0-----:R-:W-:-:S05]  /*1800*/  @P0 IMAD.WIDE R4, R32, 0x4, R4 ;  /* 0x0000000420040825 */ /* 0x001fca00078e0204 */
[----:B------:R-:W3:Y:S04]  /*1810*/  @P0 LDG.E R0, desc[UR6][R4.64] ;  /* 0x0000000604000981 */ /* 0x000ee8000c1e1900 */
[----:B------:R-:W3:Y:S01]  /*1820*/  @P0 LDG.E R3, desc[UR6][R4.64+0x4] ;  /* 0x0000040604030981 */ /* 0x000ee2000c1e1900 */
[----:B------:R-:W-:Y:S01]  /*1830*/  ISETP.NE.U32.AND P1, PT, RZ, UR4, PT ;  /* 0x00000004ff007c0c */ /* 0x000fe2000bf25070 */
[----:B------:R-:W-:Y:S01]  /*1840*/  IMAD.MOV.U32 R147, RZ, RZ, R26 ;  /* 0x000000ffff937224 */ /* 0x000fe200078e001a */
[----:B------:R-:W-:Y:S02]  /*1850*/  LOP3.LUT R13, R10, 0xff, RZ, 0xc0, !PT ;  /* 0x000000ff0a0d7812 */ /* 0x000fe400078ec0ff */
[----:B------:R-:W-:Y:S02]  /*1860*/  ISETP.NE.AND.EX P1, PT, RZ, UR5, PT, P1 ;  /* 0x00000005ff007c0c */ /* 0x000fe4000bf25310 */
[----:B------:R-:W-:Y:S01]  /*1870*/  SHF.R.U32.HI R8, RZ, 0x10, R10 ;  /* 0x00000010ff087819 */ /* 0x000fe2000001160a */
[----:B------:R0:W-:Y:S01]  /*1880*/  STL [R1+0x74], R13 ;  /* 0x0000740d01007387 */ /* 0x0001e20000100800 */
[----:B------:R-:W-:Y:S09]  /*1890*/  BSSY B0, `(.L_x_420) ;  /* 0x000002e000007945 */ /* 0x000ff20003800000 */
[----:B------:R-:W-:-:S04]  /*18a0*/  @P1 IADD3 R6, P2, R28, UR4, RZ ;  /* 0x000000041c061c10 */ /* 0x000fc8000ff5e0ff */
[----:B------:R-:W-:-:S05]  /*18b0*/  @P1 IADD3.X R7, R29, UR5, RZ, P2, !PT ;  /* 0x000000051d071c10 */ /* 0x000fca00097fe4ff */
[----:B------:R0:W5:Y:S01]  /*18c0*/  @P1 LDG.E R147, desc[UR6][R6.64] ;  /* 0x0000000606931981 */ /* 0x000162000c1e1900 */
[----:B--2---:R-:W-:Y:S01]  /*18d0*/  LOP3.LUT R30, R30, 0xffffffbf, RZ, 0xc0, !PT ;  /* 0xffffffbf1e1e7812 */ /* 0x004fe200078ec0ff */
[----:B---3--:R-:W-:-:S04]  /*18e0*/  @P0 IMAD.IADD R25, R3, 0x1, -R0 ;  /* 0x0000000103190824 */ /* 0x008fc800078e0a00 */
[----:B------:R-:W-:-:S04]  /*18f0*/  IMAD.IADD R162, R12, 0x1, R25 ;  /* 0x000000010ca27824 */ /* 0x000fc800078e0219 */
[C---:B------:R-:W-:Y:S01]  /*1900*/  VIADD R0, R162.reuse, 0xaf ;  /* 0x000000afa2007836 */ /* 0x040fe20000000000 */
[----:B------:R-:W-:-:S03]  /*1910*/  ISETP.GE.AND P3, PT, R162, 0x1, PT ;  /* 0x00000001a200780c */ /* 0x000fc60003f66270 */
[----:B------:R-:W-:-:S05]  /*1920*/  IMAD.HI R0, R0, 0x2e8ba2e9, RZ ;  /* 0x2e8ba2e900007827 */ /* 0x000fca00078e02ff */
[----:B------:R-:W-:-:S04]  /*1930*/  SHF.R.U32.HI R3, RZ, 0x1f, R0 ;  /* 0x0000001fff037819 */ /* 0x000fc80000011600 */
[----:B------:R-:W-:Y:S01]  /*1940*/  LEA.HI.SX32 R160, R0, R3, 0x1b ;  /* 0x0000000300a07211 */ /* 0x000fe200078fdaff */
[----:B------:R-:W-:Y:S01]  /*1950*/  IMAD.MOV.U32 R3, RZ, RZ, RZ ;  /* 0x000000ffff037224 */ /* 0x000fe200078e00ff */
[----:B------:R-:W-:-:S05]  /*1960*/  @P3 LOP3.LUT R30, R30, 0x40, RZ, 0xfc, !PT ;  /* 0x000000401e1e3812 */ /* 0x000fca00078efcff */
[----:B------:R0:W-:Y:S04]  /*1970*/  STL [R1], R30 ;  /* 0x0000001e01007387 */ /* 0x0001e80000100800 */
[----:B------:R0:W-:Y:S01]  /*1980*/  STL [R1+0x64], R8 ;  /* 0x0000640801007387 */ /* 0x0001e20000100800 */
[----:B------:R-:W-:Y:S05]  /*1990*/  @!P3 BRA `(.L_x_421) ;  /* 0x000000000074b947 */ /* 0x000fea0003800000 */
[----:B------:R-:W-:Y:S01]  /*19a0*/  ISETP.NE.AND P0, PT, R8, RZ, PT ;  /* 0x000000ff0800720c */ /* 0x000fe20003f05270 */
[----:B------:R-:W-:-:S03]  /*19b0*/  ULDC UR4, c[0x0][0x9f0] ;  /* 0x00027c0000047ab9 */ /* 0x000fc60000000800 */
[----:B------:R-:W-:-:S04]  /*19c0*/  SEL R9, R8, UR4, P0 ;  /* 0x0000000408097c07 */ /* 0x000fc80008000000 */
[-C--:B0-----:R-:W-:Y:S02]  /*19d0*/  IABS R6, R9.reuse ;  /* 0x0000000900067213 */ /* 0x081fe40000000000 */
[----:B------:R-:W-:Y:S02]  /*19e0*/  IADD3 R0, R160, -0x1, R9 ;  /* 0xffffffffa0007810 */ /* 0x000fe40007ffe009 */
[----:B------:R-:W0:Y:S01]  /*19f0*/  I2F.RP R3, R6 ;  /* 0x0000000600037306 */ /* 0x000e220000209400 */
[-C--:B------:R-:W-:Y:S02]  /*1a00*/  IABS R10, R9.reuse ;  /* 0x00000009000a7213 */ /* 0x080fe40000000000 */
[----:B------:R-:W-:Y:S02]  /*1a10*/  IABS R8, R0 ;  /* 0x0000000000087213 */ /* 0x000fe40000000000 */
[----:B------:R-:W-:-:S04]  /*1a20*/  LOP3.LUT R0, R0, R9, RZ, 0x3c, !PT ;  /* 0x0000000900007212 */ /* 0x000fc800078e3cff */
[----:B------:R-:W-:Y:S01]  /*1a30*/  ISETP.GE.AND P2, PT, R0, RZ, PT ;  /* 0x000000ff0000720c */ /* 0x000fe20003f46270 */
[----:B0-----:R-:W0:Y:S02]  /*1a40*/  MUFU.RCP R3, R3 ;  /* 0x0000000300037308 */ /* 0x001e240000001000 */
[----:B0-----:R-:W-:Y:S02]  /*1a50*/  VIADD R4, R3, 0xffffffe ;  /* 0x0ffffffe03047836 */ /* 0x001fe40000000000 */
[----:B------:R-:W-:-:S04]  /*1a60*/  IMAD.MOV R3, RZ, RZ, -R10 ;  /* 0x000000ffff037224 */ /* 0x000fc800078e0a0a */
[----:B------:R0:W1:Y:S02]  /*1a70*/  F2I.FTZ.U32.TRUNC.NTZ R5, R4 ;  /* 0x0000000400057305 */ /* 0x000064000021f000 */
[----:B0-----:R-:W-:Y:S02]  /*1a80*/  IMAD.MOV.U32 R4, RZ, RZ, RZ ;  /* 0x000000ffff047224 */ /* 0x001fe400078e00ff */
[----:B-1----:R-:W-:-:S04]  /*1a90*/  IMAD.MOV R7, RZ, RZ, -R5 ;  /* 0x000000ffff077224 */ /* 0x002fc800078e0a05 */
[----:B------:R-:W-:-:S04]  /*1aa0*/  IMAD R7, R7, R6, RZ ;  /* 0x0000000607077224 */ /* 0x000fc800078e02ff */
[----:B------:R-:W-:-:S06]  /*1ab0*/  IMAD.HI.U32 R5, R5, R7, R4 ;  /* 0x0000000705057227 */ /* 0x000fcc00078e0004 */
[----:B------:R-:W-:-:S04]  /*1ac0*/  IMAD.HI.U32 R5, R5, R8, RZ ;  /* 0x0000000805057227 */ /* 0x000fc800078e00ff */
[----:B------:R-:W-:-:S05]  /*1ad0*/  IMAD R3, R5, R3, R8 ;  /* 0x0000000305037224 */ /* 0x000fca00078e0208 */
[----:B------:R-:W-:-:S13]  /*1ae0*/  ISETP.GT.U32.AND P1, PT, R6, R3, PT ;  /* 0x000000030600720c */ /* 0x000fda0003f24070 */
[----:B------:R-:W-:Y:S02]  /*1af0*/  @!P1 IMAD.IADD R3, R3, 0x1, -R6 ;  /* 0x0000000103039824 */ /* 0x000fe400078e0a06 */
[----:B------:R-:W-:Y:S01]  /*1b00*/  @!P1 VIADD R5, R5, 0x1 ;  /* 0x0000000105059836 */ /* 0x000fe20000000000 */
[----:B------:R-:W-:Y:S02]  /*1b10*/  ISETP.NE.AND P1, PT, R9, RZ, PT ;  /* 0x000000ff0900720c */ /* 0x000fe40003f25270 */
[----:B------:R-:W-:-:S13]  /*1b20*/  ISETP.GE.U32.AND P0, PT, R3, R6, PT ;  /* 0x000000060300720c */ /* 0x000fda0003f06070 */
[----:B------:R-:W-:-:S04]  /*1b30*/  @P0 VIADD R5, R5, 0x1 ;  /* 0x0000000105050836 */ /* 0x000fc80000000000 */
[----:B------:R-:W-:-:S04]  /*1b40*/  IMAD.MOV.U32 R3, RZ, RZ, R5 ;  /* 0x000000ffff037224 */ /* 0x000fc800078e0005 */
[----:B------:R-:W-:Y:S01]  /*1b50*/  @!P2 IMAD.MOV R3, RZ, RZ, -R3 ;  /* 0x000000ffff03a224 */ /* 0x000fe200078e0a03 */
[----:B------:R-:W-:-:S07]  /*1b60*/  @!P1 LOP3.LUT R3, RZ, R9, RZ, 0x33, !PT ;  /* 0x00000009ff039212 */ /* 0x000fce00078e33ff */
.L_x_421:
[----:B------:R-:W-:Y:S05]  /*1b70*/  BSYNC B0 ;  /* 0x0000000000007941 */ /* 0x000fea0003800000 */
.L_x_420:
[----:B------:R-:W-:-:S05]  /*1b80*/  IMAD R0, R13, R3, RZ ;  /* 0x000000030d007224 */ /* 0x000fca00078e02ff */
[C---:B------:R-:W-:Y:S01]  /*1b90*/  VIADDMNMX R3, R0.reuse, R3, R160, PT ;  /* 0x0000000300037246 */ /* 0x040fe200038001a0 */
[----:B------:R-:W-:-:S04]  /*1ba0*/  IMAD R0, R0, 0xb0, -R12 ;  /* 0x000000b000007824 */ /* 0x000fc800078e0a0c */
[----:B------:R-:W-:Y:S01]  /*1bb0*/  IMAD R4, R3, 0xb0, -R12 ;  /* 0x000000b003047824 */ /* 0x000fe200078e0a0c */
[----:B------:R-:W-:-:S04]  /*1bc0*/  VIMNMX R0, RZ, R0, !PT ;  /* 0x00000000ff007248 */ /* 0x000fc80007fe0100 */
[----:B------:R-:W-:Y:S01]  /*1bd0*/  VIMNMX R3, R4, R25, PT ;  /* 0x0000001904037248 */ /* 0x000fe20003fe0100 */
[----:B------:R-:W-:-:S03]  /*1be0*/  IMAD.WIDE.U32 R130, R0, -0x45d1745d, RZ ;  /* 0xba2e8ba300827825 */ /* 0x000fc600078e00ff */
[----:B------:R-:W-:Y:S02]  /*1bf0*/  ISETP.GT.AND P0, PT, R3, R0, PT ;  /* 0x000000000300720c */ /* 0x000fe40003f04270 */
[----:B------:R-:W-:-:S04]  /*1c00*/  SHF.R.U32.HI R130, RZ, 0x7, R131 ;  /* 0x00000007ff827819 */ /* 0x000fc80000011683 */
[----:B------:R-:W-:-:S07]  /*1c10*/  MOV R24, R130 ;  /* 0x0000008200187202 */ /* 0x000fce0000000f00 */
[----:B------:R-:W-:-:S04]  /*1c20*/  @P0 VIADD R0, R3, 0xaf ;  /* 0x000000af03000836 */ /* 0x000fc80000000000 */
[----:B------:R-:W-:-:S05]  /*1c30*/  @P0 IMAD.HI R0, R0, 0x2e8ba2e9, RZ ;  /* 0x2e8ba2e900000827 */ /* 0x000fca00078e02ff */
[----:B------:R-:W-:-:S04]  /*1c40*/  @P0 SHF.R.U32.HI R3, RZ, 0x1f, R0 ;  /* 0x0000001fff030819 */ /* 0x000fc80000011600 */
[----:B------:R-:W-:Y:S02]  /*1c50*/  @P0 LEA.HI.SX32 R24, R0, R3, 0x1b ;  /* 0x0000000300180211 */ /* 0x000fe400078fdaff */
[----:B------:R-:W-:Y:S02]  /*1c60*/  PLOP3.LUT P0, PT, PT, PT, PT, 0x80, 0x0 ;  /* 0x000000000000781c */ /* 0x000fe40003f0f070 */
[----:B------:R-:W-:-:S13]  /*1c70*/  ISETP.GT.AND P1, PT, R24, R130, PT ;  /* 0x000000821800720c */ /* 0x000fda0003f24270 */
[----:B------:R-:W-:Y:S05]  /*1c80*/  @!P1 BRA `(.L_x_422) ;  /* 0x000000ac00809947 */ /* 0x000fea0003800000 */
[----:B------:R-:W-:Y:S01]  /*1c90*/  VIADD R0, R2, 0x1e400 ;  /* 0x0001e40002007836 */ /* 0x000fe20000000000 */
[----:B------:R-:W-:Y:S04]  /*1ca0*/  BSSY B6, `(.L_x_423) ;  /* 0x0000013000067945 */ /* 0x000fe80003800000 */
[----:B------:R-:W-:-:S13]  /*1cb0*/  LOP3.LUT P0, RZ, R0, 0x3ff, RZ, 0xc0, !PT ;  /* 0x000003ff00ff7812 */ /* 0x000fda000780c0ff */
[----:B------:R-:W-:Y:S05]  /*1cc0*/  @!P0 BRA `(.L_x_424) ;  /* 0x0000000000408947 */ /* 0x000fea0003800000 */
[----:B------:R-:W-:Y:S01]  /*1cd0*/  MOV R0, 0x0 ;  /* 0x0000000000007802 */ /* 0x000fe20000000f00 */
[----:B------:R-:W-:Y:S01]  /*1ce0*/  ULDC.64 UR4, c[0x4][0xa0] ;  /* 0x0100280000047ab9 */ /* 0x000fe20000000a00 */
[----:B------:R-:W-:Y:S01]  /*1cf0*/  ULDC.64 UR6, c[0x4][0x38] ;  /* 0x01000e0000067ab9 */ /* 0x000fe20000000a00 */
[----:B------:R-:W-:Y:S01]  /*1d00*/  IMAD.U32 R4, RZ, RZ, UR4 ;  /* 0x00000004ff047e24 */ /* 0x000fe2000f8e00ff */
[----:B------:R1:W2:Y:S01]  /*1d10*/  LDC.64 R14, c[0x4][R0] ;  /* 0x01000000000e7b82 */ /* 0x0002a20000000a00 */
[----:B------:R-:W-:Y:S01]  /*1d20*/  IMAD.U32 R5, RZ, RZ, UR5 ;  /* 0x00000005ff057e24 */ /* 0x000fe2000f8e00ff */
[----:B------:R-:W-:Y:S01]  /*1d30*/  ULDC.64 UR4, c[0x4][0xa8] ;  /* 0x01002a0000047ab9 */ /* 0x000fe20000000a00 */
[----:B------:R-:W-:Y:S02]  /*1d40*/  IMAD.U32 R10, RZ, RZ, UR6 ;  /* 0x00000006ff0a7e24 */ /* 0x000fe4000f8e00ff */
[----:B0-----:R-:W-:Y:S02]  /*1d50*/  IMAD.U32 R6, RZ, RZ, UR4 ;  /* 0x00000004ff067e24 */ /* 0x001fe4000f8e00ff */
[----:B------:R-:W-:-:S02]  /*1d60*/  IMAD.U32 R7, RZ, RZ, UR5 ;  /* 0x00000005ff077e24 */ /* 0x000fc4000f8e00ff */
[----:B------:R-:W-:Y:S02]  /*1d70*/  IMAD.U32 R11, RZ, RZ, UR7 ;  /* 0x00000007ff0b7e24 */ /* 0x000fe4000f8e00ff */
[----:B------:R-:W-:Y:S02]  /*1d80*/  IMAD.MOV.U32 R8, RZ, RZ, 0x70 ;  /* 0x00000070ff087424 */ /* 0x000fe400078e00ff */
[----:B------:R-:W-:Y:S02]  /*1d90*/  IMAD.MOV.U32 R12, RZ, RZ, 0x1 ;  /* 0x00000001ff0c7424 */ /* 0x000fe400078e00ff */
[----:B-1----:R-:W-:-:S07]  /*1da0*/  IMAD.MOV.U32 R13, RZ, RZ, RZ ;  /* 0x000000ffff0d7224 */ /* 0x002fce00078e00ff */
[----:B------:R-:W-:-:S07]  /*1db0*/  LEPC R20, `(.L_x_424) ;  /* 0x000000001014794e */ /* 0x000fce0000000000 */
[----:B--2--5:R-:W-:Y:S05]  /*1dc0*/  CALL.ABS.NOINC R14 ;  /* 0x000000000e007343 */ /* 0x024fea0003c00000 */
.L_x_424:
[----:B------:R-:W-:Y:S05]  /*1dd0*/  BSYNC B6 ;  /* 0x0000000000067941 */ /* 0x000fea0003800000 */
.L_x_423:
        /* <DEDUP_REMOVED lines=20> */
.L_x_426:
[----:B------:R-:W-:Y:S05]  /*1f20*/  BSYNC B6 ;  /* 0x0000000000067941 */ /* 0x000fea0003800000 */
.L_x_425:
[----:B------:R-:W-:Y:S01]  /*1f30*/  ULDC.64 UR4, c[0x0][0x9f8] ;  /* 0x00027e0000047ab9 */ /* 0x000fe20000000a00 */
[----:B------:R-:W-:Y:S01]  /*1f40*/  IMAD.MOV.U32 R0, RZ, RZ, R32 ;  /* 0x000000ffff007224 */ /* 0x000fe200078e0020 */
[----:B------:R-:W-:Y:S01]  /*1f50*/  ISETP.NE.U32.AND P0, PT, RZ, UR4, PT ;  /* 0x00000004ff007c0c */ /* 0x000fe2000bf05070 */
[----:B------:R-:W-:Y:S01]  /*1f60*/  ULDC.64 UR6, c[0x0][0x208] ;  /* 0x0000820000067ab9 */ /* 0x000fe20000000a00 */
[----:B0-----:R-:W0:Y:S08]  /*1f70*/  LDC R13, c[0x0][0x3f4] ;  /* 0x0000fd00ff0d7b82 */ /* 0x001e300000000800 */
[----:B------:R-:W1:Y:S01]  /*1f80*/  LDC.64 R42, c[0x0][0x300] ;  /* 0x0000c000ff2a7b82 */ /* 0x000e620000000a00 */
[----:B------:R-:W-:Y:S01]  /*1f90*/  ISETP.NE.AND.EX P0, PT, RZ, UR5, PT, P0 ;  /* 0x00000005ff007c0c */ /* 0x000fe2000bf05300 */
[----:B------:R-:W-:Y:S01]  /*1fa0*/  IMAD.IADD R119, R27, 0x1, R26 ;  /* 0x000000011b777824 */ /* 0x000fe200078e021a */
[----:B------:R-:W-:Y:S01]  /*1fb0*/  LOP3.LUT R30, R30, 0xfffffffe, RZ, 0xc0, !PT ;  /* 0xfffffffe1e1e7812 */ /* 0x000fe200078ec0ff */
[----:B------:R-:W2:Y:S04]  /*1fc0*/  LDL R26, [R1+0x48] ;  /* 0x00004800011a7983 */ /* 0x000ea80000100800 */
[----:B------:R-:W3:Y:S01]  /*1fd0*/  LDL R27, [R1+0x3c] ;  /* 0x00003c00011b7983 */ /* 0x000ee20000100800 */
[----:B------:R-:W4:Y:S03]  /*1fe0*/  LDC.64 R108, c[0x0][0x3f8] ;  /* 0x0000fe00ff6c7b82 */ /* 0x000f260000000a00 */
[----:B------:R-:W3:Y:S02]  /*1ff0*/  LDL R14, [R1+0x44] ;  /* 0x00004400010e7983 */ /* 0x000ee40000100800 */
[----:B------:R-:W-:Y:S01]  /*2000*/  @P0 IADD3 R4, P1, R28, UR4, RZ ;  /* 0x000000041c040c10 */ /* 0x000fe2000ff3e0ff */
[----:B------:R-:W4:Y:S02]  /*2010*/  S2R R20, SR_TID.X ;  /* 0x0000000000147919 */ /* 0x000f240000002100 */
[----:B------:R-:W4:Y:S01]  /*2020*/  LDC.64 R114, c[0x0][0x408] ;  /* 0x00010200ff727b82 */ /* 0x000f220000000a00 */
[----:B------:R-:W-:Y:S01]  /*2030*/  @P0 IADD3.X R5, R29, UR5, RZ, P1, !PT ;  /* 0x000000051d050c10 */ /* 0x000fe20008ffe4ff */
[----:B------:R-:W-:-:S04]  /*2040*/  ULDC.64 UR4, c[0x0][0xa08] ;  /* 0x0002820000047ab9 */ /* 0x000fc80000000a00 */
[----:B------:R4:W2:Y:S01]  /*2050*/  @P0 LDG.E R0, desc[UR6][R4.64] ;  /* 0x0000000604000981 */ /* 0x0008a2000c1e1900 */
[----:B0-----:R-:W-:Y:S01]  /*2060*/  ISETP.GE.AND P2, PT, R16, R13, PT ;  /* 0x0000000d1000720c */ /* 0x001fe20003f46270 */
[-C--:B-1----:R-:W-:Y:S01]  /*2070*/  IMAD.WIDE.U32 R6, R119, R42.reuse, RZ ;  /* 0x0000002a77067225 */ /* 0x082fe200078e00ff */
[----:B------:R-:W-:Y:S02]  /*2080*/  SHF.R.S32.HI R21, RZ, 0x1f, R119 ;  /* 0x0000001fff157819 */ /* 0x000fe40000011477 */
[----:B------:R-:W-:Y:S02]  /*2090*/  ISETP.NE.U32.AND P0, PT, RZ, UR4, PT ;  /* 0x00000004ff007c0c */ /* 0x000fe4000bf05070 */
[----:B------:R-:W-:Y:S01]  /*20a0*/  SHF.R.S32.HI R10, RZ, 0x1f, R22 ;  /* 0x0000001fff0a7819 */ /* 0x000fe20000011416 */
[----:B------:R-:W-:Y:S01]  /*20b0*/  IMAD R8, R21, R42, RZ ;  /* 0x0000002a15087224 */ /* 0x000fe200078e02ff */
[----:B------:R-:W-:Y:S01]  /*20c0*/  ISETP.NE.AND.EX P0, PT, RZ, UR5, PT, P0 ;  /* 0x00000005ff007c0c */ /* 0x000fe2000bf05300 */
[----:B------:R-:W-:Y:S01]  /*20d0*/  ULDC.64 UR4, c[0x0][0x308] ;  /* 0x0000c20000047ab9 */ /* 0x000fe20000000a00 */
[----:B------:R-:W-:Y:S01]  /*20e0*/  SHF.R.S32.HI R19, RZ, 0x1f, R18 ;  /* 0x0000001fff137819 */ /* 0x000fe20000011412 */
[----:B------:R-:W-:-:S02]  /*20f0*/  IMAD R3, R119, R43, R8 ;  /* 0x0000002b77037224 */ /* 0x000fc400078e0208 */
[----:B------:R-:W-:Y:S02]  /*2100*/  @P2 LOP3.LUT R30, R30, 0x1, RZ, 0xfc, !PT ;  /* 0x000000011e1e2812 */ /* 0x000fe400078efcff */
[----:B------:R-:W-:Y:S01]  /*2110*/  IMAD.IADD R7, R7, 0x1, R3 ;  /* 0x0000000107077824 */ /* 0x000fe200078e0203 */
[----:B----4-:R-:W-:Y:S02]  /*2120*/  SHF.R.U32.HI R20, RZ, 0x7, R20 ;  /* 0x00000007ff147819 */ /* 0x010fe40000011614 */
[----:B------:R0:W-:Y:S01]  /*2130*/  STL [R1], R30 ;  /* 0x0000001e01007387 */ /* 0x0001e20000100800 */
[C---:B------:R-:W-:Y:S01]  /*2140*/  IMAD.WIDE.U32 R4, R31.reuse, UR4, R6 ;  /* 0x000000041f047c25 */ /* 0x040fe2000f8e0006 */
[----:B------:R-:W-:Y:S02]  /*2150*/  ISETP.NE.AND P6, PT, R20, 0x1, PT ;  /* 0x000000011400780c */ /* 0x000fe40003fc5270 */
[----:B------:R-:W4:Y:S01]  /*2160*/  LDL R8, [R1+0x5c] ;  /* 0x00005c0001087983 */ /* 0x000f220000100800 */
[----:B------:R-:W-:Y:S01]  /*2170*/  IMAD R5, R31, UR5, R5 ;  /* 0x000000051f057c24 */ /* 0x000fe2000f8e0205 */
[----:B------:R-:W-:Y:S01]  /*2180*/  ULDC.64 UR4, c[0x0][0x310] ;  /* 0x0000c40000047ab9 */ /* 0x000fe20000000a00 */
[C---:B------:R-:W-:Y:S01]  /*2190*/  VIADD R11, R22.reuse, 0x40 ;  /* 0x00000040160b7836 */ /* 0x040fe20000000000 */
[----:B------:R-:W4:Y:S01]  /*21a0*/  LDL R12, [R1+0x58] ;  /* 0x00005800010c7983 */ /* 0x000f220000100800 */
[----:B------:R-:W-:-:S02]  /*21b0*/  VIADD R28, R22, 0x20 ;  /* 0x00000020161c7836 */ /* 0x000fc40000000000 */
[-C--:B------:R-:W-:Y:S01]  /*21c0*/  IMAD.WIDE.U32 R110, R22, R114.reuse, R18 ;  /* 0x00000072166e7225 */ /* 0x080fe200078e0012 */
[----:B0-----:R-:W0:Y:S03]  /*21d0*/  S2R R30, SR_TID.X ;  /* 0x00000000001e7919 */ /* 0x001e260000002100 */
[----:B------:R-:W-:Y:S02]  /*21e0*/  IMAD.SHL.U32 R11, R11, 0x40, RZ ;  /* 0x000000400b0b7824 */ /* 0x000fe400078e00ff */
[----:B------:R-:W-:Y:S02]  /*21f0*/  IMAD.SHL.U32 R28, R28, 0x40, RZ ;  /* 0x000000401c1c7824 */ /* 0x000fe400078e00ff */
[----:B------:R-:W-:Y:S01]  /*2200*/  IMAD.WIDE.U32 R112, R22, R114, R16 ;  /* 0x0000007216707225 */ /* 0x000fe200078e0010 */
[----:B------:R-:W-:Y:S02]  /*2210*/  LOP3.LUT R11, R11, 0x1c0, RZ, 0xc0, !PT ;  /* 0x000001c00b0b7812 */ /* 0x000fe400078ec0ff */
[----:B------:R-:W-:Y:S01]  /*2220*/  LOP3.LUT R28, R28, 0x1c0, RZ, 0xc0, !PT ;  /* 0x000001c01c1c7812 */ /* 0x000fe200078ec0ff */
[C---:B------:R-:W-:Y:S01]  /*2230*/  IMAD.SHL.U32 R116, R42.reuse, 0x20, RZ ;  /* 0x000000202a747824 */ /* 0x040fe200078e00ff */
[----:B------:R-:W-:Y:S01]  /*2240*/  SHF.L.U64.HI R117, R42, 0x5, R43 ;  /* 0x000000052a757819 */ /* 0x000fe2000001022b */
[----:B------:R-:W-:-:S02]  /*2250*/  VIADD R29, R22, 0xa0 ;  /* 0x000000a0161d7836 */ /* 0x000fc40000000000 */
[----:B------:R-:W-:-:S04]  /*2260*/  IMAD.WIDE.U32 R104, R22, R108, R18 ;  /* 0x0000006c16687225 */ /* 0x000fc800078e0012 */
[----:B0-----:R-:W-:Y:S02]  /*2270*/  VIADD R30, R30, 0xffffff80 ;  /* 0xffffff801e1e7836 */ /* 0x001fe40000000000 */
[----:B------:R-:W-:-:S04]  /*2280*/  IMAD.WIDE.U32 R158, R22, R42, R116 ;  /* 0x0000002a169e7225 */ /* 0x000fc800078e0074 */
[----:B------:R-:W-:Y:S01]  /*2290*/  IMAD.SHL.U32 R29, R29, 0x40, RZ ;  /* 0x000000401d1d7824 */ /* 0x000fe200078e00ff */
[----:B------:R-:W-:Y:S01]  /*22a0*/  IADD3 R125, P1, R116, R158, RZ ;  /* 0x0000009e747d7210 */ /* 0x000fe20007f3e0ff */
[----:B------:R-:W-:-:S03]  /*22b0*/  IMAD.WIDE.U32 R106, R22, R108, R16 ;  /* 0x0000006c166a7225 */ /* 0x000fc600078e0010 */
[----:B------:R-:W-:Y:S01]  /*22c0*/  LOP3.LUT R29, R29, 0x1c0, RZ, 0xc0, !PT ;  /* 0x000001c01d1d7812 */ /* 0x000fe200078ec0ff */
[----:B------:R-:W-:-:S03]  /*22d0*/  IMAD.WIDE.U32 R120, R22, R42, R16 ;  /* 0x0000002a16787225 */ /* 0x000fc600078e0010 */
[----:B------:R-:W-:Y:S01]  /*22e0*/  SHF.R.U32.HI R164, RZ, 0x3, R29 ;  /* 0x00000003ffa47819 */ /* 0x000fe2000001161d */
[----:B------:R-:W-:Y:S01]  /*22f0*/  VIADD R163, R20, 0x8 ;  /* 0x0000000814a37836 */ /* 0x000fe20000000000 */
[C-C-:B------:R-:W-:Y:S01]  /*2300*/  SHF.L.U64.HI R34, R114.reuse, 0x5, R115.reuse ;  /* 0x0000000572227819 */ /* 0x140fe20000010273 */
[----:B------:R-:W-:Y:S01]  /*2310*/  IMAD R41, R43, 0xb0, RZ ;  /* 0x000000b02b297824 */ /* 0x000fe200078e02ff */
[C-C-:B------:R-:W-:Y:S01]  /*2320*/  SHF.L.U64.HI R33, R114.reuse, 0x6, R115.reuse ;  /* 0x0000000672217819 */ /* 0x140fe20000010273 */
[----:B------:R-:W-:Y:S01]  /*2330*/  IMAD R135, R109, 0xb0, RZ ;  /* 0x000000b06d877824 */ /* 0x000fe200078e02ff */
[----:B------:R-:W-:Y:S01]  /*2340*/  SHF.L.U64.HI R32, R114, 0x7, R115 ;  /* 0x0000000772207819 */ /* 0x000fe20000010273 */
[----:B------:R-:W-:Y:S01]  /*2350*/  IMAD.SHL.U32 R37, R108, 0x20, RZ ;  /* 0x000000206c257824 */ /* 0x000fe200078e00ff */
[--C-:B------:R-:W-:Y:S01]  /*2360*/  SHF.L.U64.HI R140, R42, 0x6, R43.reuse ;  /* 0x000000062a8c7819 */ /* 0x100fe2000001022b */
[----:B------:R-:W-:Y:S01]  /*2370*/  IMAD.SHL.U32 R36, R108, 0x40, RZ ;  /* 0x000000406c247824 */ /* 0x000fe200078e00ff */
[----:B------:R-:W-:Y:S01]  /*2380*/  SHF.L.U64.HI R131, R42, 0x7, R43 ;  /* 0x000000072a837819 */ /* 0x000fe2000001022b */
[C---:B------:R-:W-:Y:S01]  /*2390*/  IMAD.SHL.U32 R35, R108.reuse, 0x80, RZ ;  /* 0x000000806c237824 */ /* 0x040fe200078e00ff */
[--C-:B------:R-:W-:Y:S01]  /*23a0*/  SHF.L.U64.HI R40, R108, 0x5, R109.reuse ;  /* 0x000000056c287819 */ /* 0x100fe2000001026d */
[----:B------:R-:W-:Y:S01]  /*23b0*/  IMAD.WIDE.U32 R156, R42, 0xb0, RZ ;  /* 0x000000b02a9c7825 */ /* 0x000fe200078e00ff */
[----:B------:R-:W-:-:S02]  /*23c0*/  SHF.L.U64.HI R39, R108, 0x6, R109 ;  /* 0x000000066c277819 */ /* 0x000fc4000001026d */
[----:B------:R-:W-:Y:S01]  /*23d0*/  SHF.L.U64.HI R38, R108, 0x7, R109 ;  /* 0x000000076c267819 */ /* 0x000fe2000001026d */
[----:B------:R-:W-:Y:S01]  /*23e0*/  IMAD.IADD R41, R157, 0x1, R41 ;  /* 0x000000019d297824 */ /* 0x000fe200078e0229 */
[----:B--2---:R-:W-:Y:S02]  /*23f0*/  SHF.R.S32.HI R3, RZ, 0x1f, R0 ;  /* 0x0000001fff037819 */ /* 0x004fe40000011400 */
[----:B------:R-:W-:Y:S02]  /*2400*/  SEL R103, R0, RZ, !P0 ;  /* 0x000000ff00677207 */ /* 0x000fe40004000000 */
[----:B------:R-:W-:-:S03]  /*2410*/  SEL R6, R3, RZ, !P0 ;  /* 0x000000ff03067207 */ /* 0x000fc60004000000 */
[----:B------:R-:W-:-:S04]  /*2420*/  IMAD.WIDE.U32 R100, R103, UR4, R4 ;  /* 0x0000000467647c25 */ /* 0x000fc8000f8e0004 */
[----:B------:R-:W-:-:S04]  /*2430*/  IMAD R0, R6, UR4, RZ ;  /* 0x0000000406007c24 */ /* 0x000fc8000f8e02ff */
[----:B------:R-:W-:Y:S01]  /*2440*/  IMAD R15, R103, UR5, R0 ;  /* 0x00000005670f7c24 */ /* 0x000fe2000f8e0200 */
[----:B------:R-:W-:Y:S05]  /*2450*/  @!P6 WARPSYNC.ALL ;  /* 0x000000000000e948 */ /* 0x000fea0003800000 */
[----:B------:R-:W-:Y:S01]  /*2460*/  ULDC.64 UR4, c[0x0][0x330] ;  /* 0x0000cc0000047ab9 */ /* 0x000fe20000000a00 */
[----:B------:R-:W-:Y:S02]  /*2470*/  IMAD R0, R10, R108, RZ ;  /* 0x0000006c0a007224 */ /* 0x000fe400078e02ff */
[----:B------:R-:W-:Y:S01]  /*2480*/  IMAD.WIDE.U32 R4, R31, UR4, R16 ;  /* 0x000000041f047c25 */ /* 0x000fe2000f8e0010 */
[----:B------:R-:W-:-:S03]  /*2490*/  SEL R3, R13, RZ, P2 ;  /* 0x000000ff0d037207 */ /* 0x000fc60001000000 */
[----:B------:R-:W-:Y:S01]  /*24a0*/  IMAD R5, R31, UR5, R5 ;  /* 0x000000051f057c24 */ /* 0x000fe2000f8e0205 */
[----:B------:R-:W-:Y:S01]  /*24b0*/  ULDC.64 UR4, c[0x0][0x338] ;  /* 0x0000ce0000047ab9 */ /* 0x000fe20000000a00 */
[----:B------:R-:W-:Y:S02]  /*24c0*/  IMAD R7, R22, R109, R0 ;  /* 0x0000006d16077224 */ /* 0x000fe400078e0200 */
[----:B------:R-:W-:Y:S02]  /*24d0*/  IMAD R0, R6, UR4, RZ ;  /* 0x0000000406007c24 */ /* 0x000fe4000f8e02ff */
[----:B------:R-:W-:Y:S02]  /*24e0*/  IMAD.IADD R3, R16, 0x1, R3 ;  /* 0x0000000110037824 */ /* 0x000fe400078e0203 */
[----:B------:R-:W-:-:S03]  /*24f0*/  IMAD R45, R103, UR5, R0 ;  /* 0x00000005672d7c24 */ /* 0x000fc6000f8e0200 */
[----:B------:R-:W-:-:S04]  /*2500*/  SHF.R.S32.HI R0, RZ, 0x1f, R3 ;  /* 0x0000001fff007819 */ /* 0x000fc80000011403 */
[CC--:B------:R-:W-:Y:S02]  /*2510*/  LEA.HI R9, R0.reuse, R3.reuse, RZ, 0x3 ;  /* 0x0000000300097211 */ /* 0x0c0fe400078f18ff */
[----:B------:R-:W-:Y:S01]  /*2520*/  LEA.HI R0, R0, R3, RZ, 0x6 ;  /* 0x0000000300007211 */ /* 0x000fe200078f30ff */
[----:B------:R-:W-:Y:S01]  /*2530*/  IMAD.WIDE.U32 R102, R103, UR4, R4 ;  /* 0x0000000467667c25 */ /* 0x000fe2000f8e0004 */
[----:B------:R-:W-:Y:S01]  /*2540*/  IADD3 R118, P0, R22, R119, RZ ;  /* 0x0000007716767210 */ /* 0x000fe20007f1e0ff */
[----:B------:R-:W-:Y:S01]  /*2550*/  ULDC UR4, c[0x0][0x2f4] ;  /* 0x0000bd0000047ab9 */ /* 0x000fe20000000800 */
[----:B------:R-:W-:Y:S01]  /*2560*/  SHF.R.S32.HI R3, RZ, 0x6, R0 ;  /* 0x00000006ff037819 */ /* 0x000fe20000011400 */
[----:B------:R-:W-:Y:S01]  /*2570*/  IMAD R4, R10, R114, RZ ;  /* 0x000000720a047224 */ /* 0x000fe200078e02ff */
[----:B------:R-:W-:-:S03]  /*2580*/  LOP3.LUT R0, R28, 0x38, R9, 0xf8, !PT ;  /* 0x000000381c007812 */ /* 0x000fc600078ef809 */
[----:B------:R-:W-:Y:S02]  /*2590*/  IMAD R144, R3, 0x2c00, R26 ;  /* 0x00002c0003907824 */ /* 0x000fe400078e021a */
[C---:B------:R-:W-:Y:S01]  /*25a0*/  IMAD R5, R22.reuse, R115, R4 ;  /* 0x0000007316057224 */ /* 0x040fe200078e0204 */
[----:B------:R-:W-:Y:S01]  /*25b0*/  LOP3.LUT R4, R11, 0x38, R9, 0xf8, !PT ;  /* 0x000000380b047812 */ /* 0x000fe200078ef809 */
[C---:B------:R-:W-:Y:S02]  /*25c0*/  VIADD R26, R22.reuse, 0x80 ;  /* 0x00000080161a7836 */ /* 0x040fe40000000000 */
[C---:B------:R-:W-:Y:S02]  /*25d0*/  VIADD R11, R22.reuse, 0x40 ;  /* 0x00000040160b7836 */ /* 0x040fe40000000000 */
[----:B------:R-:W-:Y:S02]  /*25e0*/  VIADD R28, R22, 0x20 ;  /* 0x00000020161c7836 */ /* 0x000fe40000000000 */
[----:B------:R-:W-:-:S02]  /*25f0*/  IMAD.SHL.U32 R26, R26, 0x40, RZ ;  /* 0x000000401a1a7824 */ /* 0x000fc400078e00ff */
[----:B------:R-:W-:Y:S02]  /*2600*/  IMAD.SHL.U32 R11, R11, 0x40, RZ ;  /* 0x000000400b0b7824 */ /* 0x000fe400078e00ff */
[----:B---3--:R-:W-:Y:S02]  /*2610*/  IMAD R145, R3, 0x2c00, R27 ;  /* 0x00002c0003917824 */ /* 0x008fe400078e021b */
[----:B------:R-:W-:Y:S02]  /*2620*/  IMAD.SHL.U32 R28, R28, 0x40, RZ ;  /* 0x000000401c1c7824 */ /* 0x000fe400078e00ff */
[----:B------:R-:W-:Y:S01]  /*2630*/  VIADD R27, R22, 0x60 ;  /* 0x00000060161b7836 */ /* 0x000fe20000000000 */
[----:B------:R-:W-:Y:S02]  /*2640*/  LOP3.LUT R26, R26, 0x1c0, RZ, 0xc0, !PT ;  /* 0x000001c01a1a7812 */ /* 0x000fe400078ec0ff */
[----:B------:R-:W-:Y:S01]  /*2650*/  LOP3.LUT R11, R11, 0x1c0, RZ, 0xc0, !PT ;  /* 0x000001c00b0b7812 */ /* 0x000fe200078ec0ff */
[----:B------:R-:W-:Y:S01]  /*2660*/  IMAD.SHL.U32 R27, R27, 0x40, RZ ;  /* 0x000000401b1b7824 */ /* 0x000fe200078e00ff */
[----:B------:R-:W-:-:S02]  /*2670*/  LOP3.LUT R28, R28, 0x1c0, RZ, 0xc0, !PT ;  /* 0x000001c01c1c7812 */ /* 0x000fc400078ec0ff */
[----:B------:R-:W-:Y:S02]  /*2680*/  SHF.R.U32.HI R165, RZ, 0x3, R26 ;  /* 0x00000003ffa57819 */ /* 0x000fe4000001161a */
[----:B------:R-:W-:Y:S02]  /*2690*/  LOP3.LUT R6, R26, 0x38, R9, 0xf8, !PT ;  /* 0x000000381a067812 */ /* 0x000fe400078ef809 */
[----:B------:R-:W-:Y:S02]  /*26a0*/  SHF.R.S32.HI R26, RZ, 0x1f, R30 ;  /* 0x0000001fff1a7819 */ /* 0x000fe4000001141e */
[----:B------:R-:W-:Y:S02]  /*26b0*/  SHF.R.U32.HI R11, RZ, 0x3, R11 ;  /* 0x00000003ff0b7819 */ /* 0x000fe4000001160b */
[----:B------:R-:W-:Y:S02]  /*26c0*/  SHF.R.U32.HI R28, RZ, 0x3, R28 ;  /* 0x00000003ff1c7819 */ /* 0x000fe4000001161c */
[----:B------:R-:W-:Y:S01]  /*26d0*/  LOP3.LUT R27, R27, 0x1c0, RZ, 0xc0, !PT ;  /* 0x000001c01b1b7812 */ /* 0x000fe200078ec0ff */
[----:B------:R-:W-:Y:S01]  /*26e0*/  IMAD.IADD R111, R111, 0x1, R5 ;  /* 0x000000016f6f7824 */ /* 0x000fe200078e0205 */
[----:B------:R-:W-:Y:S01]  /*26f0*/  LEA.HI R26, R26, R30, RZ, 0x6 ;  /* 0x0000001e1a1a7211 */ /* 0x000fe200078f30ff */
[----:B------:R-:W-:Y:S01]  /*2700*/  IMAD.IADD R113, R5, 0x1, R113 ;  /* 0x0000000105717824 */ /* 0x000fe200078e0271 */
[----:B------:R-:W-:Y:S01]  /*2710*/  LOP3.LUT R5, R4, R11, RZ, 0x3c, !PT ;  /* 0x0000000b04057212 */ /* 0x000fe200078e3cff */
[----:B----4-:R-:W-:Y:S01]  /*2720*/  IMAD R142, R3, 0x2c00, R8 ;  /* 0x00002c00038e7824 */ /* 0x010fe200078e0208 */
[----:B------:R-:W-:Y:S01]  /*2730*/  LOP3.LUT R0, R0, R28, RZ, 0x3c, !PT ;  /* 0x0000001c00007212 */ /* 0x000fe200078e3cff */
[C---:B------:R-:W-:Y:S01]  /*2740*/  IMAD.SHL.U32 R8, R22.reuse, 0x40, RZ ;  /* 0x0000004016087824 */ /* 0x040fe200078e00ff */
[----:B------:R-:W-:Y:S01]  /*2750*/  LOP3.LUT R4, R27, 0x38, R9, 0xf8, !PT ;  /* 0x000000381b047812 */ /* 0x000fe200078ef809 */
[----:B------:R-:W-:-:S02]  /*2760*/  VIADD R27, R22, 0x60 ;  /* 0x00000060161b7836 */ /* 0x000fc40000000000 */
[----:B------:R-:W-:Y:S01]  /*2770*/  IMAD.SHL.U32 R26, R26, 0x8, RZ ;  /* 0x000000081a1a7824 */ /* 0x000fe200078e00ff */
[----:B------:R-:W-:Y:S01]  /*2780*/  LOP3.LUT R8, R8, 0x1c0, RZ, 0xc0, !PT ;  /* 0x000001c008087812 */ /* 0x000fe200078ec0ff */
[----:B------:R-:W-:Y:S01]  /*2790*/  IMAD.IADD R145, R145, 0x1, R0 ;  /* 0x0000000191917824 */ /* 0x000fe200078e0200 */
[----:B------:R-:W-:Y:S01]  /*27a0*/  LOP3.LUT R0, R9, 0x38, RZ, 0xc0, !PT ;  /* 0x0000003809007812 */ /* 0x000fe200078ec0ff */
[----:B------:R-:W-:Y:S02]  /*27b0*/  IMAD.SHL.U32 R27, R27, 0x40, RZ ;  /* 0x000000401b1b7824 */ /* 0x000fe400078e00ff */
[----:B------:R-:W-:Y:S01]  /*27c0*/  IMAD.SHL.U32 R28, R22, 0x40, RZ ;  /* 0x00000040161c7824 */ /* 0x000fe200078e00ff */
[----:B------:R-:W-:Y:S02]  /*27d0*/  LOP3.LUT R26, R26, 0xfffffe00, RZ, 0xc0, !PT ;  /* 0xfffffe001a1a7812 */ /* 0x000fe400078ec0ff */
[----:B-----5:R-:W-:Y:S02]  /*27e0*/  SHF.R.S32.HI R11, RZ, 0x1f, R147 ;  /* 0x0000001fff0b7819 */ /* 0x020fe40000011493 */
[----:B------:R-:W-:-:S02]  /*27f0*/  LOP3.LUT R27, R27, 0x1c0, RZ, 0xc0, !PT ;  /* 0x000001c01b1b7812 */ /* 0x000fc400078ec0ff */
[----:B------:R-:W-:Y:S02]  /*2800*/  LOP3.LUT R0, R0, 0x1c0, R28, 0xf8, !PT ;  /* 0x000001c000007812 */ /* 0x000fe400078ef81c */
[----:B------:R-:W-:Y:S01]  /*2810*/  SHF.R.U32.HI R8, RZ, 0x3, R8 ;  /* 0x00000003ff087819 */ /* 0x000fe20000011608 */
[C---:B------:R-:W-:Y:S01]  /*2820*/  IMAD R146, R3.reuse, 0x2c00, R26 ;  /* 0x00002c0003927824 */ /* 0x040fe200078e021a */
[----:B------:R-:W-:Y:S01]  /*2830*/  SHF.R.U32.HI R27, RZ, 0x3, R27 ;  /* 0x00000003ff1b7819 */ /* 0x000fe2000001161b */
[C---:B------:R-:W-:Y:S02]  /*2840*/  IMAD R143, R3.reuse, 0x2c00, R14 ;  /* 0x00002c00038f7824 */ /* 0x040fe400078e020e */
[----:B------:R-:W-:Y:S01]  /*2850*/  IMAD R141, R3, 0x2c00, R12 ;  /* 0x00002c00038d7824 */ /* 0x000fe200078e020c */
[----:B------:R-:W-:Y:S01]  /*2860*/  LOP3.LUT R3, R0, R8, RZ, 0x3c, !PT ;  /* 0x0000000800037212 */ /* 0x000fe200078e3cff */
[----:B------:R-:W-:Y:S01]  /*2870*/  IMAD R0, R11, R108, RZ ;  /* 0x0000006c0b007224 */ /* 0x000fe200078e02ff */
[----:B------:R-:W-:-:S03]  /*2880*/  LOP3.LUT R4, R4, R27, RZ, 0x3c, !PT ;  /* 0x0000001b04047212 */ /* 0x000fc600078e3cff */
[----:B------:R-:W-:Y:S02]  /*2890*/  IMAD R27, R147, R109, R0 ;  /* 0x0000006d931b7224 */ /* 0x000fe400078e0200 */
[----:B------:R-:W-:Y:S02]  /*28a0*/  IMAD R0, R11, R114, RZ ;  /* 0x000000720b007224 */ /* 0x000fe400078e02ff */
[----:B------:R-:W-:Y:S01]  /*28b0*/  IMAD.IADD R144, R144, 0x1, R5 ;  /* 0x0000000190907824 */ /* 0x000fe200078e0205 */
[----:B------:R-:W-:Y:S01]  /*28c0*/  LOP3.LUT R5, R6, R165, RZ, 0x3c, !PT ;  /* 0x000000a506057212 */ /* 0x000fe200078e3cff */
[----:B------:R-:W-:Y:S02]  /*28d0*/  IMAD.IADD R146, R146, 0x1, R3 ;  /* 0x0000000192927824 */ /* 0x000fe400078e0203 */
[----:B------:R-:W-:Y:S02]  /*28e0*/  IMAD R3, R147, R115, R0 ;  /* 0x0000007393037224 */ /* 0x000fe400078e0200 */
[----:B------:R-:W-:-:S02]  /*28f0*/  IMAD R0, R10, R42, RZ ;  /* 0x0000002a0a007224 */ /* 0x000fc400078e02ff */
[----:B------:R-:W-:Y:S02]  /*2900*/  IMAD.IADD R142, R142, 0x1, R5 ;  /* 0x000000018e8e7824 */ /* 0x000fe400078e0205 */
[----:B------:R-:W-:Y:S02]  /*2910*/  IMAD R5, R22, R43, R0 ;  /* 0x0000002b16057224 */ /* 0x000fe400078e0200 */
[----:B------:R-:W-:-:S03]  /*2920*/  IMAD.X R119, R10, 0x1, R21, P0 ;  /* 0x000000010a777824 */ /* 0x000fc600000e0615 */
[----:B------:R-:W-:Y:S02]  /*2930*/  IADD3 R123, R5, R159, RZ ;  /* 0x0000009f057b7210 */ /* 0x000fe40007ffe0ff */
[----:B------:R-:W-:-:S03]  /*2940*/  IADD3 R127, P0, R125, R116, RZ ;  /* 0x000000747d7f7210 */ /* 0x000fc60007f1e0ff */
[----:B------:R-:W-:Y:S01]  /*2950*/  IMAD.X R124, R123, 0x1, R117, P1 ;  /* 0x000000017b7c7824 */ /* 0x000fe200008e0675 */
[----:B------:R-:W-:Y:S01]  /*2960*/  IADD3 R129, P1, R127, R116, RZ ;  /* 0x000000747f817210 */ /* 0x000fe20007f3e0ff */
[----:B------:R-:W-:Y:S02]  /*2970*/  IMAD.IADD R105, R105, 0x1, R7 ;  /* 0x0000000169697824 */ /* 0x000fe400078e0207 */
[----:B------:R-:W-:Y:S01]  /*2980*/  IMAD.IADD R107, R7, 0x1, R107 ;  /* 0x00000001076b7824 */ /* 0x000fe200078e026b */
[----:B------:R-:W-:Y:S01]  /*2990*/  LOP3.LUT R7, R29, 0x38, R9, 0xf8, !PT ;  /* 0x000000381d077812 */ /* 0x000fe200078ef809 */
[C---:B------:R-:W-:Y:S02]  /*29a0*/  VIADD R8, R22.reuse, 0x20 ;  /* 0x0000002016087836 */ /* 0x040fe40000000000 */
[C---:B------:R-:W-:Y:S02]  /*29b0*/  VIADD R14, R22.reuse, 0x60 ;  /* 0x00000060160e7836 */ /* 0x040fe40000000000 */
[----:B------:R-:W-:-:S02]  /*29c0*/  VIADD R12, R22, 0x80 ;  /* 0x00000080160c7836 */ /* 0x000fc40000000000 */
[----:B------:R-:W-:Y:S01]  /*29d0*/  IMAD.X R126, R124, 0x1, R117, P0 ;  /* 0x000000017c7e7824 */ /* 0x000fe200000e0675 */
[----:B------:R-:W-:Y:S01]  /*29e0*/  IADD3 R20, P0, R100, R120, RZ ;  /* 0x0000007864147210 */ /* 0x000fe20007f1e0ff */
[----:B------:R-:W-:Y:S01]  /*29f0*/  IMAD.IADD R122, R121, 0x1, R5 ;  /* 0x00000001797a7824 */ /* 0x000fe200078e0205 */
[----:B------:R-:W-:Y:S01]  /*2a00*/  LOP3.LUT R6, R7, R164, RZ, 0x3c, !PT ;  /* 0x000000a407067212 */ /* 0x000fe200078e3cff */
[----:B------:R-:W-:Y:S01]  /*2a10*/  IMAD.IADD R15, R101, 0x1, R15 ;  /* 0x00000001650f7824 */ /* 0x000fe200078e020f */
[----:B------:R-:W-:Y:S01]  /*2a20*/  SHF.R.S32.HI R154, RZ, 0x1f, R8 ;  /* 0x0000001fff9a7819 */ /* 0x000fe20000011408 */
[----:B------:R-:W-:Y:S01]  /*2a30*/  IMAD.X R128, R126, 0x1, R117, P1 ;  /* 0x000000017e807824 */ /* 0x000fe200008e0675 */
[----:B------:R-:W-:Y:S01]  /*2a40*/  SHF.R.S32.HI R151, RZ, 0x1f, R14 ;  /* 0x0000001fff977819 */ /* 0x000fe2000001140e */
[----:B------:R-:W-:Y:S01]  /*2a50*/  IMAD R7, R115, 0xb0, RZ ;  /* 0x000000b073077824 */ /* 0x000fe200078e02ff */
[----:B------:R-:W-:Y:S01]  /*2a60*/  SHF.R.S32.HI R150, RZ, 0x1f, R12 ;  /* 0x0000001fff967819 */ /* 0x000fe2000001140c */
[----:B------:R-:W-:Y:S01]  /*2a70*/  IMAD.SHL.U32 R31, R114, 0x20, RZ ;  /* 0x00000020721f7824 */ /* 0x000fe200078e00ff */
[----:B------:R-:W-:Y:S01]  /*2a80*/  IADD3 R14, P1, R100, 0x40, RZ ;  /* 0x00000040640e7810 */ /* 0x000fe20007f3e0ff */
[C---:B------:R-:W-:Y:S01]  /*2a90*/  IMAD.SHL.U32 R30, R114.reuse, 0x40, RZ ;  /* 0x00000040721e7824 */ /* 0x040fe200078e00ff */
[----:B------:R-:W-:Y:S01]  /*2aa0*/  IADD3 R133, P2, R129, R116, RZ ;  /* 0x0000007481857210 */ /* 0x000fe20007f5e0ff */
[----:B------:R-:W-:Y:S01]  /*2ab0*/  IMAD.SHL.U32 R29, R114, 0x80, RZ ;  /* 0x00000080721d7824 */ /* 0x000fe200078e00ff */
[----:B------:R-:W-:Y:S01]  /*2ac0*/  IADD3 R12, P3, R20, 0x40, RZ ;  /* 0x00000040140c7810 */ /* 0x000fe20007f7e0ff */
[----:B------:R-:W-:Y:S01]  /*2ad0*/  IMAD.WIDE.U32 R110, R147, R114, R110 ;  /* 0x00000072936e7225 */ /* 0x000fe200078e006e */
[----:B------:R-:W-:-:S03]  /*2ae0*/  LOP3.LUT R21, R9, 0xfffffff8, RZ, 0xc0, !PT ;  /* 0xfffffff809157812 */ /* 0x000fc600078ec0ff */
[----:B------:R-:W-:-:S04]  /*2af0*/  IMAD.WIDE.U32 R112, R147, R114, R112 ;  /* 0x0000007293707225 */ /* 0x000fc800078e0070 */
[C---:B------:R-:W-:Y:S02]  /*2b00*/  VIADD R26, R22.reuse, 0x40 ;  /* 0x00000040161a7836 */ /* 0x040fe40000000000 */
[----:B------:R-:W-:Y:S02]  /*2b10*/  VIADD R8, R22, 0xa0 ;  /* 0x000000a016087836 */ /* 0x000fe40000000000 */
[----:B------:R-:W-:-:S04]  /*2b20*/  IMAD.WIDE.U32 R104, R147, R108, R104 ;  /* 0x0000006c93687225 */ /* 0x000fc800078e0068 */
[----:B------:R-:W-:-:S04]  /*2b30*/  IMAD.WIDE.U32 R106, R147, R108, R106 ;  /* 0x0000006c936a7225 */ /* 0x000fc800078e006a */
[----:B------:R-:W-:-:S04]  /*2b40*/  IMAD.WIDE.U32 R114, R114, 0xb0, RZ ;  /* 0x000000b072727825 */ /* 0x000fc800078e00ff */
[----:B------:R-:W-:Y:S02]  /*2b50*/  IMAD.SHL.U32 R43, R13, 0x2, RZ ;  /* 0x000000020d2b7824 */ /* 0x000fe400078e00ff */
[----:B------:R-:W-:Y:S01]  /*2b60*/  IMAD.WIDE.U32 R108, R108, 0xb0, RZ ;  /* 0x000000b06c6c7825 */ /* 0x000fe200078e00ff */
[----:B------:R-:W-:-:S03]  /*2b70*/  SHF.R.S32.HI R152, RZ, 0x1f, R26 ;  /* 0x0000001fff987819 */ /* 0x000fc6000001141a */
[----:B------:R-:W-:Y:S01]  /*2b80*/  IMAD.X R13, R122, 0x1, R15, P0 ;  /* 0x000000017a0d7824 */ /* 0x000fe200000e060f */
[----:B------:R-:W-:Y:S01]  /*2b90*/  SHF.R.S32.HI R148, RZ, 0x1f, R8 ;  /* 0x0000001fff947819 */ /* 0x000fe20000011408 */
[----:B------:R-:W-:Y:S01]  /*2ba0*/  IMAD.IADD R141, R141, 0x1, R6 ;  /* 0x000000018d8d7824 */ /* 0x000fe200078e0206 */
[----:B------:R-:W-:Y:S01]  /*2bb0*/  ISETP.GE.AND P0, PT, R16, UR4, PT ;  /* 0x0000000410007c0c */ /* 0x000fe2000bf06270 */
[----:B------:R-:W-:Y:S01]  /*2bc0*/  IMAD.IADD R134, R115, 0x1, R7 ;  /* 0x0000000173867824 */ /* 0x000fe200078e0207 */
[----:B------:R-:W-:Y:S01]  /*2bd0*/  SHF.R.S32.HI R9, RZ, 0x3, R9 ;  /* 0x00000003ff097819 */ /* 0x000fe20000011409 */
[----:B------:R-:W-:Y:S01]  /*2be0*/  IMAD.IADD R28, R105, 0x1, R27 ;  /* 0x00000001691c7824 */ /* 0x000fe200078e021b */
[----:B------:R-:W-:Y:S01]  /*2bf0*/  SHF.R.S32.HI R8, RZ, 0x1f, R21 ;  /* 0x0000001fff087819 */ /* 0x000fe20000011415 */
[----:B------:R-:W-:Y:S01]  /*2c00*/  IMAD.X R11, RZ, RZ, R15, P1 ;  /* 0x000000ffff0b7224 */ /* 0x000fe200008e060f */
[----:B------:R-:W-:Y:S01]  /*2c10*/  ISETP.GE.AND P1, PT, R221, UR4, PT ;  /* 0x00000004dd007c0c */ /* 0x000fe2000bf26270 */
[----:B------:R-:W-:-:S02]  /*2c20*/  IMAD.IADD R143, R143, 0x1, R4 ;  /* 0x000000018f8f7824 */ /* 0x000fc400078e0204 */
[----:B------:R-:W-:Y:S02]  /*2c30*/  IMAD.IADD R135, R109, 0x1, R135 ;  /* 0x000000016d877824 */ /* 0x000fe400078e0287 */
[----:B------:R-:W-:Y:S02]  /*2c40*/  IMAD.IADD R27, R27, 0x1, R107 ;  /* 0x000000011b1b7824 */ /* 0x000fe400078e026b */
[----:B------:R-:W-:Y:S02]  /*2c50*/  IMAD.IADD R26, R111, 0x1, R3 ;  /* 0x000000016f1a7824 */ /* 0x000fe400078e0203 */
[----:B------:R-:W-:Y:S02]  /*2c60*/  IMAD.IADD R10, R3, 0x1, R113 ;  /* 0x00000001030a7824 */ /* 0x000fe400078e0271 */
[----:B------:R-:W-:Y:S02]  /*2c70*/  IMAD.X R132, R128, 0x1, R117, P2 ;  /* 0x0000000180847824 */ /* 0x000fe400010e0675 */
[----:B------:R-:W-:-:S02]  /*2c80*/  IMAD.X R7, RZ, RZ, R13, P3 ;  /* 0x000000ffff077224 */ /* 0x000fc400018e060d */
[----:B------:R-:W-:Y:S01]  /*2c90*/  IMAD.IADD R6, R103, 0x1, R45 ;  /* 0x0000000167067824 */ /* 0x000fe200078e022d */
[----:B------:R-:W-:Y:S06]  /*2ca0*/  @!P6 BAR.SYNC.DEFER_BLOCKING 0x9, 0x100 ;  /* 0x024400000000eb1d */ /* 0x000fec0000010000 */
.L_x_550:
[----:B--2---:R-:W2:Y:S01]  /*2cb0*/  LDL R0, [R1+0x40] ;  /* 0x0000400001007983 */ /* 0x004ea20000100800 */
[----:B0-----:R-:W0:Y:S03]  /*2cc0*/  LDC R92, c[0x0][0x3f4] ;  /* 0x0000fd00ff5c7b82 */ /* 0x001e260000000800 */
[----:B---34-:R-:W3:Y:S01]  /*2cd0*/  LDL.LU R51, [R1] ;  /* 0x0000000001337983 */ /* 0x018ee20000300800 */
[----:B------:R-:W-:Y:S01]  /*2ce0*/  VIADD R24, R24, 0xffffffff ;  /* 0xffffffff18187836 */ /* 0x000fe20000000000 */
[----:B------:R-:W-:Y:S05]  /*2cf0*/  YIELD ;  /* 0x0000000000007946 */ /* 0x000fea0003800000 */
[----:B------:R-:W-:Y:S01]  /*2d00*/  ISETP.GT.AND P3, PT, R24, R130, PT ;  /* 0x000000821800720c */ /* 0x000fe20003f64270 */
[----:B------:R-:W-:Y:S01]  /*2d10*/  BSSY B0, `(.L_x_427) ;  /* 0x0000925000007945 */ /* 0x000fe20003800000 */
[----:B0-----:R-:W-:Y:S01]  /*2d20*/  ISETP.GE.AND P2, PT, R92, 0x1, PT ;  /* 0x000000015c00780c */ /* 0x001fe20003f46270 */
[----:B--2---:R-:W-:Y:S01]  /*2d30*/  IMAD R5, R23, 0x5800, R0 ;  /* 0x0000580017057824 */ /* 0x004fe200078e0200 */
[----:B---3--:R-:W-:-:S03]  /*2d40*/  LOP3.LUT R51, R51, 0xffffffef, RZ, 0xc0, !PT ;  /* 0xffffffef33337812 */ /* 0x008fc600078ec0ff */
[----:B------:R-:W-:-:S06]  /*2d50*/  IMAD R5, R5, 0x2, R2 ;  /* 0x0000000205057824 */ /* 0x000fcc00078e0202 */
[----:B------:R-:W-:-:S05]  /*2d60*/  @P3 LOP3.LUT R51, R51, 0x10, RZ, 0xfc, !PT ;  /* 0x0000001033333812 */ /* 0x000fca00078efcff */
[----:B------:R0:W-:Y:S01]  /*2d70*/  STL [R1], R51 ;  /* 0x0000003301007387 */ /* 0x0001e20000100800 */
[----:B------:R-:W-:Y:S05]  /*2d80*/  @!P2 BRA `(.L_x_428) ;  /* 0x00000088001ca947 */ /* 0x000fea0003800000 */
[----:B------:R-:W-:Y:S01]  /*2d90*/  ULDC.U8 UR4, c[0x0][0x410] ;  /* 0x0001040000047ab9 */ /* 0x000fe20000000000 */
[----:B------:R-:W-:Y:S01]  /*2da0*/  SHF.R.S32.HI R3, RZ, 0x1f, R24 ;  /* 0x0000001fff037819 */ /* 0x000fe20000011418 */
[-C--:B------:R-:W-:Y:S01]  /*2db0*/  IMAD R4, R135, R24.reuse, RZ ;  /* 0x0000001887047224 */ /* 0x080fe200078e02ff */
[----:B------:R-:W-:Y:S01]  /*2dc0*/  ISETP.NE.AND P2, PT, RZ, UR4, PT ;  /* 0x00000004ff007c0c */ /* 0x000fe2000bf45270 */
[-C--:B------:R-:W-:Y:S02]  /*2dd0*/  IMAD R0, R41, R24.reuse, RZ ;  /* 0x0000001829007224 */ /* 0x080fe400078e02ff */
[----:B------:R-:W-:Y:S02]  /*2de0*/  IMAD R44, R134, R24, RZ ;  /* 0x00000018862c7224 */ /* 0x000fe400078e02ff */
[----:B------:R-:W-:Y:S02]  /*2df0*/  IMAD R45, R3, R108, R4 ;  /* 0x0000006c032d7224 */ /* 0x000fe400078e0204 */
[----:B------:R-:W-:-:S02]  /*2e00*/  IMAD R4, R24, -0xb0, R25 ;  /* 0xffffff5018047824 */ /* 0x000fc400078e0219 */
[C---:B------:R-:W-:Y:S02]  /*2e10*/  IMAD R93, R3.reuse, R156, R0 ;  /* 0x0000009c035d7224 */ /* 0x040fe400078e0200 */
[----:B------:R-:W-:Y:S01]  /*2e20*/  IMAD R47, R3, R114, R44 ;  /* 0x00000072032f7224 */ /* 0x000fe200078e022c */
[----:B------:R-:W-:Y:S01]  /*2e30*/  VIMNMX R4, R4, 0xb0, PT ;  /* 0x000000b004047848 */ /* 0x000fe20003fe0100 */
[----:B------:R-:W-:-:S04]  /*2e40*/  IMAD.WIDE.U32 R136, R156, R24, RZ ;  /* 0x000000189c887225 */ /* 0x000fc800078e00ff */
[----:B------:R-:W-:-:S04]  /*2e50*/  IMAD.WIDE.U32 R96, R108, R24, RZ ;  /* 0x000000186c607225 */ /* 0x000fc800078e00ff */
[----:B------:R-:W-:-:S04]  /*2e60*/  IMAD.WIDE.U32 R94, R114, R24, RZ ;  /* 0x00000018725e7225 */ /* 0x000fc800078e00ff */
[----:B------:R-:W-:Y:S02]  /*2e70*/  IMAD.IADD R93, R137, 0x1, R93 ;  /* 0x00000001895d7824 */ /* 0x000fe400078e025d */
[----:B------:R-:W-:Y:S02]  /*2e80*/  IMAD.IADD R3, R97, 0x1, R45 ;  /* 0x0000000161037824 */ /* 0x000fe400078e022d */
[----:B------:R-:W-:Y:S01]  /*2e90*/  IMAD.IADD R0, R95, 0x1, R47 ;  /* 0x000000015f007824 */ /* 0x000fe200078e022f */
[----:B------:R-:W-:Y:S06]  /*2ea0*/  @!P2 BRA `(.L_x_429) ;  /* 0x00000040008ca947 */ /* 0x000fec0003800000 */
[----:B------:R-:W-:Y:S01]  /*2eb0*/  ISETP.GE.AND P3, PT, R22, R4, PT ;  /* 0x000000041600720c */ /* 0x000fe20003f66270 */
[----:B------:R-:W-:Y:S01]  /*2ec0*/  BSSY B1, `(.L_x_430) ;  /* 0x000001c000017945 */ /* 0x000fe20003800000 */
[----:B------:R-:W-:Y:S02]  /*2ed0*/  CS2R R80, SRZ ;  /* 0x0000000000507805 */ /* 0x000fe4000001ff00 */
[----:B------:R-:W-:Y:S02]  /*2ee0*/  CS2R R88, SRZ ;  /* 0x0000000000587805 */ /* 0x000fe4000001ff00 */
[----:B------:R-:W-:Y:S02]  /*2ef0*/  CS2R R98, SRZ ;  /* 0x0000000000627805 */ /* 0x000fe4000001ff00 */
[----:B------:R-:W-:Y:S02]  /*2f00*/  CS2R R90, SRZ ;  /* 0x00000000005a7805 */ /* 0x000fe4000001ff00 */
[----:B------:R-:W-:-:S03]  /*2f10*/  CS2R R138, SRZ ;  /* 0x00000000008a7805 */ /* 0x000fc6000001ff00 */
[----:B------:R-:W-:Y:S05]  /*2f20*/  @P3 BRA `(.L_x_431) ;  /* 0x0000000000543947 */ /* 0x000fea0003800000 */
[----:B------:R-:W-:Y:S01]  /*2f30*/  IADD3 R45, P2, R104, R96, RZ ;  /* 0x00000060682d7210 */ /* 0x000fe20007f5e0ff */
[----:B------:R-:W-:Y:S01]  /*2f40*/  ULDC.64 UR4, c[0x0][0x3e8] ;  /* 0x0000fa0000047ab9 */ /* 0x000fe20000000a00 */
[----:B------:R-:W-:Y:S02]  /*2f50*/  CS2R R98, SRZ ;  /* 0x0000000000627805 */ /* 0x000fe4000001ff00 */
[----:B------:R-:W-:Y:S01]  /*2f60*/  CS2R R138, SRZ ;  /* 0x00000000008a7805 */ /* 0x000fe2000001ff00 */
[----:B------:R-:W-:Y:S01]  /*2f70*/  ULDC.64 UR6, c[0x0][0x208] ;  /* 0x0000820000067ab9 */ /* 0x000fe20000000a00 */
[----:B------:R-:W-:Y:S01]  /*2f80*/  IMAD.X R46, R3, 0x1, R28, P2 ;  /* 0x00000001032e7824 */ /* 0x000fe200010e061c */
[----:B------:R-:W-:-:S05]  /*2f90*/  IADD3 R47, P2, R110, R94, RZ ;  /* 0x0000005e6e2f7210 */ /* 0x000fca0007f5e0ff */
[----:B------:R-:W-:Y:S01]  /*2fa0*/  IMAD.X R48, R0, 0x1, R26, P2 ;  /* 0x0000000100307824 */ /* 0x000fe200010e061a */
[----:B------:R-:W-:-:S04]  /*2fb0*/  LEA R44, P2, R45, UR4, 0x1 ;  /* 0x000000042d2c7c11 */ /* 0x000fc8000f8408ff */
[----:B------:R-:W-:Y:S01]  /*2fc0*/  LEA.HI.X R45, R45, UR5, R46, 0x1, P2 ;  /* 0x000000052d2d7c11 */ /* 0x000fe200090f0c2e */
[----:B------:R-:W-:Y:S02]  /*2fd0*/  ULDC.64 UR4, c[0x0][0x400] ;  /* 0x0001000000047ab9 */ /* 0x000fe40000000a00 */
[----:B------:R-:W-:-:S04]  /*2fe0*/  LEA R46, P2, R47, UR4, 0x1 ;  /* 0x000000042f2e7c11 */ /* 0x000fc8000f8408ff */
[----:B------:R-:W-:Y:S02]  /*2ff0*/  LEA.HI.X R47, R47, UR5, R48, 0x1, P2 ;  /* 0x000000052f2f7c11 */ /* 0x000fe400090f0c30 */
[----:B------:R-:W-:Y:S02]  /*3000*/  ISETP.GE.AND P2, PT, R18, R92, PT ;  /* 0x0000005c1200720c */ /* 0x000fe40003f46270 */
[----:B------:R-:W-:Y:S02]  /*3010*/  CS2R R88, SRZ ;  /* 0x0000000000587805 */ /* 0x000fe4000001ff00 */
[----:B------:R-:W-:-:S09]  /*3020*/  CS2R R90, SRZ ;  /* 0x00000000005a7805 */ /* 0x000fd2000001ff00 */
[----:B------:R1:W5:Y:S04]  /*3030*/  @!P2 LDG.E.64 R98, desc[UR6][R44.64] ;  /* 0x000000062c62a981 */ /* 0x000368000c1e1b00 */
[----:B------:R1:W5:Y:S01]  /*3040*/  @!P2 LDG.E.64 R138, desc[UR6][R46.64] ;  /* 0x000000062e8aa981 */ /* 0x000362000c1e1b00 */
[----:B------:R-:W-:-:S13]  /*3050*/  ISETP.GE.AND P2, PT, R220, R92, PT ;  /* 0x0000005cdc00720c */ /* 0x000fda0003f46270 */
[----:B------:R1:W5:Y:S04]  /*3060*/  @!P2 LDG.E.64 R88, desc[UR6][R44.64+0x40] ;  /* 0x000040062c58a981 */ /* 0x000368000c1e1b00 */
[----:B------:R1:W5:Y:S02]  /*3070*/  @!P2 LDG.E.64 R90, desc[UR6][R46.64+0x40] ;  /* 0x000040062e5aa981 */ /* 0x000364000c1e1b00 */
.L_x_431:
[----:B------:R-:W-:Y:S05]  /*3080*/  BSYNC B1 ;  /* 0x0000000000017941 */ /* 0x000fea0003800000 */
.L_x_430:
[----:B------:R-:W-:Y:S01]  /*3090*/  VIADD R48, R22, 0x20 ;  /* 0x0000002016307836 */ /* 0x000fe20000000000 */
[----:B------:R-:W-:Y:S01]  /*30a0*/  BSSY B1, `(.L_x_432) ;  /* 0x0000029000017945 */ /* 0x000fe20003800000 */
[----:B-1---5:R-:W-:Y:S01]  /*30b0*/  IMAD.MOV.U32 R44, RZ, RZ, R88 ;  /* 0x000000ffff2c7224 */ /* 0x022fe200078e0058 */
[----:B------:R-:W-:Y:S01]  /*30c0*/  CS2R R84, SRZ ;  /* 0x0000000000547805 */ /* 0x000fe2000001ff00 */
[----:B------:R-:W-:Y:S01]  /*30d0*/  IMAD.MOV.U32 R45, RZ, RZ, R89 ;  /* 0x000000ffff2d7224 */ /* 0x000fe200078e0059 */
[----:B------:R-:W-:Y:S01]  /*30e0*/  ISETP.GE.AND P4, PT, R48, R4, PT ;  /* 0x000000043000720c */ /* 0x000fe20003f86270 */
[----:B------:R-:W-:Y:S01]  /*30f0*/  IMAD.MOV.U32 R46, RZ, RZ, R98 ;  /* 0x000000ffff2e7224 */ /* 0x000fe200078e0062 */
[----:B------:R-:W-:Y:S01]  /*3100*/  PRMT R155, R155, 0x5410, R44 ;  /* 0x000054109b9b7816 */ /* 0x000fe2000000002c */
[----:B------:R-:W-:Y:S01]  /*3110*/  IMAD.MOV.U32 R44, RZ, RZ, R99 ;  /* 0x000000ffff2c7224 */ /* 0x000fe200078e0063 */
[----:B------:R-:W-:Y:S01]  /*3120*/  PRMT R166, R166, 0x5410, R45 ;  /* 0x00005410a6a67816 */ /* 0x000fe2000000002d */
[----:B------:R-:W-:Y:S01]  /*3130*/  IMAD.MOV.U32 R45, RZ, RZ, R90 ;  /* 0x000000ffff2d7224 */ /* 0x000fe200078e005a */
[----:B------:R-:W-:Y:S01]  /*3140*/  PRMT R167, R167, 0x5410, R46 ;  /* 0x00005410a7a77816 */ /* 0x000fe2000000002e */
[----:B------:R-:W-:Y:S01]  /*3150*/  IMAD.MOV.U32 R47, RZ, RZ, R91 ;  /* 0x000000ffff2f7224 */ /* 0x000fe200078e005b */
[----:B------:R-:W-:-:S02]  /*3160*/  PRMT R185, R44, 0x7610, R185 ;  /* 0x000076102cb97816 */ /* 0x000fc400000000b9 */
[----:B------:R-:W-:Y:S02]  /*3170*/  CS2R R82, SRZ ;  /* 0x0000000000527805 */ /* 0x000fe4000001ff00 */
[----:B------:R-:W-:Y:S02]  /*3180*/  PRMT R204, R45, 0x7610, R204 ;  /* 0x000076102dcc7816 */ /* 0x000fe400000000cc */
[----:B------:R-:W-:Y:S02]  /*3190*/  CS2R R86, SRZ ;  /* 0x0000000000567805 */ /* 0x000fe4000001ff00 */
[----:B------:R-:W-:Y:S01]  /*31a0*/  PRMT R205, R47, 0x7610, R205 ;  /* 0x000076102fcd7816 */ /* 0x000fe200000000cd */
[----:B------:R-:W-:Y:S02]  /*31b0*/  IMAD.MOV.U32 R49, RZ, RZ, R138 ;  /* 0x000000ffff317224 */ /* 0x000fe400078e008a */
[----:B------:R-:W-:Y:S01]  /*31c0*/  IMAD.MOV.U32 R50, RZ, RZ, R139 ;  /* 0x000000ffff327224 */ /* 0x000fe200078e008b */
[----:B------:R-:W-:Y:S06]  /*31d0*/  @P4 BRA `(.L_x_433) ;  /* 0x0000000000544947 */ /* 0x000fec0003800000 */
[----:B------:R-:W-:Y:S01]  /*31e0*/  IADD3 R45, P2, P5, R104, R96, R37 ;  /* 0x00000060682d7210 */ /* 0x000fe20007d5e025 */
[----:B------:R-:W-:Y:S01]  /*31f0*/  ULDC.64 UR4, c[0x0][0x3e8] ;  /* 0x0000fa0000047ab9 */ /* 0x000fe20000000a00 */
[----:B------:R-:W-:Y:S02]  /*3200*/  CS2R R84, SRZ ;  /* 0x0000000000547805 */ /* 0x000fe4000001ff00 */
[----:B------:R-:W-:Y:S02]  /*3210*/  CS2R R86, SRZ ;  /* 0x0000000000567805 */ /* 0x000fe4000001ff00 */
[----:B------:R-:W-:Y:S01]  /*3220*/  IADD3.X R46, R28, R3, R40, P2, P5 ;  /* 0x000000031c2e7210 */ /* 0x000fe200017ea428 */
[----:B------:R-:W-:Y:S01]  /*3230*/  ULDC.64 UR6, c[0x0][0x208] ;  /* 0x0000820000067ab9 */ /* 0x000fe20000000a00 */
[----:B------:R-:W-:-:S04]  /*3240*/  IADD3 R47, P2, P5, R110, R94, R31 ;  /* 0x0000005e6e2f7210 */ /* 0x000fc80007d5e01f */
[----:B------:R-:W-:Y:S02]  /*3250*/  IADD3.X R48, R26, R0, R34, P2, P5 ;  /* 0x000000001a307210 */ /* 0x000fe400017ea422 */
        /* <DEDUP_REMOVED lines=13> */
.L_x_433:
[----:B------:R-:W-:Y:S05]  /*3330*/  BSYNC B1 ;  /* 0x0000000000017941 */ /* 0x000fea0003800000 */
.L_x_432:
[----:B------:R-:W-:Y:S01]  /*3340*/  VIADD R48, R22, 0x40 ;  /* 0x0000004016307836 */ /* 0x000fe20000000000 */
[----:B0-----:R-:W-:Y:S01]  /*3350*/  LOP3.LUT R51, R51, 0xfffffffb, RZ, 0xc0, !PT ;  /* 0xfffffffb33337812 */ /* 0x001fe200078ec0ff */
[----:B-1---5:R-:W-:Y:S01]  /*3360*/  IMAD.MOV.U32 R44, RZ, RZ, R80 ;  /* 0x000000ffff2c7224 */ /* 0x022fe200078e0050 */
[----:B------:R-:W-:Y:S01]  /*3370*/  BSSY B1, `(.L_x_434) ;  /* 0x000002e000017945 */ /* 0x000fe20003800000 */
        /* <DEDUP_REMOVED lines=13> */
[----:B------:R-:W-:Y:S02]  /*3450*/  PRMT R153, R153, 0x5410, R45 ;  /* 0x0000541099997816 */ /* 0x000fe4000000002d */
[----:B------:R-:W-:Y:S02]  /*3460*/  CS2R R76, SRZ ;  /* 0x00000000004c7805 */ /* 0x000fe4000001ff00 */
[----:B------:R-:W-:-:S02]  /*3470*/  @P2 LOP3.LUT R51, R51, 0x4, RZ, 0xfc, !PT ;  /* 0x0000000433332812 */ /* 0x000fc400078efcff */
[----:B------:R-:W-:Y:S02]  /*3480*/  CS2R R74, SRZ ;  /* 0x00000000004a7805 */ /* 0x000fe4000001ff00 */
[----:B------:R-:W-:Y:S02]  /*3490*/  PRMT R175, R46, 0x7610, R175 ;  /* 0x000076102eaf7816 */ /* 0x000fe400000000af */
[----:B------:R-:W-:Y:S02]  /*34a0*/  CS2R R78, SRZ ;  /* 0x00000000004e7805 */ /* 0x000fe4000001ff00 */
[----:B------:R-:W-:Y:S01]  /*34b0*/  PRMT R174, R47, 0x7610, R174 ;  /* 0x000076102fae7816 */ /* 0x000fe200000000ae */
[----:B------:R0:W-:Y:S01]  /*34c0*/  STL [R1], R51 ;  /* 0x0000003301007387 */ /* 0x0001e20000100800 */
        /* <DEDUP_REMOVED lines=24> */
.L_x_435:
[----:B------:R-:W-:Y:S05]  /*3650*/  BSYNC B1 ;  /* 0x0000000000017941 */ /* 0x000fea0003800000 */
.L_x_434:
[----:B------:R-:W-:Y:S01]  /*3660*/  IMAD.MOV.U32 R53, RZ, RZ, R51 ;  /* 0x000000ffff357224 */ /* 0x000fe200078e0033 */
[----:B------:R-:W-:Y:S01]  /*3670*/  BSSY B1, `(.L_x_436) ;  /* 0x0000039000017945 */ /* 0x000fe20003800000 */
[----:B0-----:R-:W-:Y:S01]  /*3680*/  VIADD R51, R22, 0x60 ;  /* 0x0000006016337836 */ /* 0x001fe20000000000 */
[----:B------:R-:W-:Y:S01]  /*3690*/  PRMT R206, R49, 0x7610, R206 ;  /* 0x0000761031ce7816 */ /* 0x000fe200000000ce */
[----:B-1---5:R-:W-:Y:S01]  /*36a0*/  IMAD.MOV.U32 R44, RZ, RZ, R72 ;  /* 0x000000ffff2c7224 */ /* 0x022fe200078e0048 */
[----:B------:R-:W-:Y:S01]  /*36b0*/  LOP3.LUT R53, R53, 0xfffffff7, RZ, 0xc0, !PT ;  /* 0xfffffff735357812 */ /* 0x000fe200078ec0ff */
        /* <DEDUP_REMOVED lines=15> */
[----:B------:R-:W-:Y:S01]  /*37b0*/  @P2 LOP3.LUT R53, R53, 0x8, RZ, 0xfc, !PT ;  /* 0x0000000835352812 */ /* 0x000fe200078efcff */
[----:B------:R-:W-:Y:S01]  /*37c0*/  IMAD.MOV.U32 R49, RZ, RZ, R78 ;  /* 0x000000ffff317224 */ /* 0x000fe200078e004e */
[----:B------:R-:W-:Y:S01]  /*37d0*/  PRMT R153, R47, 0x7610, R153 ;  /* 0x000076102f997816 */ /* 0x000fe20000000099 */
[----:B------:R-:W-:-:S02]  /*37e0*/  IMAD.MOV.U32 R48, RZ, RZ, R79 ;  /* 0x000000ffff307224 */ /* 0x000fc400078e004f */
[----:B------:R0:W-:Y:S01]  /*37f0*/  STL [R1], R53 ;  /* 0x0000003501007387 */ /* 0x0001e20000100800 */
[----:B------:R-:W-:Y:S05]  /*3800*/  @P2 BRA `(.L_x_437) ;  /* 0x00000000007c2947 */ /* 0x000fea0003800000 */
[----:B------:R-:W1:Y:S01]  /*3810*/  LDC.64 R44, c[0x0][0x3f8] ;  /* 0x0000fe00ff2c7b82 */ /* 0x000e620000000a00 */
[----:B------:R-:W-:Y:S01]  /*3820*/  IMAD.MOV.U32 R46, RZ, RZ, R96 ;  /* 0x000000ffff2e7224 */ /* 0x000fe200078e0060 */
[----:B------:R-:W-:Y:S01]  /*3830*/  ULDC.64 UR4, c[0x0][0x3e8] ;  /* 0x0000fa0000047ab9 */ /* 0x000fe20000000a00 */
[----:B------:R-:W-:Y:S01]  /*3840*/  IMAD.MOV.U32 R47, RZ, RZ, R3 ;  /* 0x000000ffff2f7224 */ /* 0x000fe200078e0003 */
[----:B------:R-:W-:Y:S02]  /*3850*/  CS2R R68, SRZ ;  /* 0x0000000000447805 */ /* 0x000fe4000001ff00 */
[----:B------:R-:W-:Y:S01]  /*3860*/  CS2R R70, SRZ ;  /* 0x0000000000467805 */ /* 0x000fe2000001ff00 */
[----:B------:R-:W-:Y:S01]  /*3870*/  ULDC.64 UR6, c[0x0][0x208] ;  /* 0x0000820000067ab9 */ /* 0x000fe20000000a00 */
[----:B-1----:R-:W-:-:S04]  /*3880*/  IMAD.WIDE.U32 R46, R44, 0x60, R46 ;  /* 0x000000602c2e7825 */ /* 0x002fc800078e002e */
[----:B------:R-:W-:Y:S01]  /*3890*/  IMAD R45, R45, 0x60, RZ ;  /* 0x000000602d2d7824 */ /* 0x000fe200078e02ff */
[----:B------:R-:W-:Y:S01]  /*38a0*/  IADD3 R51, P2, R104, R46, RZ ;  /* 0x0000002e68337210 */ /* 0x000fe20007f5e0ff */
[----:B------:R-:W-:-:S03]  /*38b0*/  IMAD.MOV.U32 R46, RZ, RZ, R94 ;  /* 0x000000ffff2e7224 */ /* 0x000fc600078e005e */
[----:B------:R-:W-:Y:S01]  /*38c0*/  IADD3.X R52, R28, R47, R45, P2, !PT ;  /* 0x0000002f1c347210 */ /* 0x000fe200017fe42d */
[----:B------:R-:W-:Y:S01]  /*38d0*/  IMAD.MOV.U32 R47, RZ, RZ, R0 ;  /* 0x000000ffff2f7224 */ /* 0x000fe200078e0000 */
[----:B------:R-:W1:Y:S02]  /*38e0*/  LDC.64 R44, c[0x0][0x408] ;  /* 0x00010200ff2c7b82 */ /* 0x000e640000000a00 */
[----:B-1----:R-:W-:-:S04]  /*38f0*/  IMAD.WIDE.U32 R46, R44, 0x60, R46 ;  /* 0x000000602c2e7825 */ /* 0x002fc800078e002e */
[----:B------:R-:W-:Y:S01]  /*3900*/  IMAD R45, R45, 0x60, RZ ;  /* 0x000000602d2d7824 */ /* 0x000fe200078e02ff */
[----:B------:R-:W-:-:S04]  /*3910*/  IADD3 R50, P2, R110, R46, RZ ;  /* 0x0000002e6e327210 */ /* 0x000fc80007f5e0ff */
[----:B------:R-:W-:Y:S02]  /*3920*/  IADD3.X R47, R26, R47, R45, P2, !PT ;  /* 0x0000002f1a2f7210 */ /* 0x000fe400017fe42d */
        /* <DEDUP_REMOVED lines=13> */
.L_x_437:
[----:B------:R-:W-:Y:S05]  /*3a00*/  BSYNC B1 ;  /* 0x0000000000017941 */ /* 0x000fea0003800000 */
.L_x_436:
[----:B-1----:R-:W-:Y:S01]  /*3a10*/  VIADD R47, R22, 0x80 ;  /* 0x00000080162f7836 */ /* 0x002fe20000000000 */
[----:B------:R-:W-:Y:S01]  /*3a20*/  BSSY B1, `(.L_x_438) ;  /* 0x000002a000017945 */ /* 0x000fe20003800000 */
[----:B------:R-:W-:Y:S01]  /*3a30*/  IMAD.MOV.U32 R46, RZ, RZ, R53 ;  /* 0x000000ffff2e7224 */ /* 0x000fe200078e0035 */
[----:B------:R-:W-:Y:S01]  /*3a40*/  PRMT R184, R49, 0x7610, R184 ;  /* 0x0000761031b87816 */ /* 0x000fe200000000b8 */
[----:B-----5:R-:W-:Y:S01]  /*3a50*/  IMAD.MOV.U32 R44, RZ, RZ, R64 ;  /* 0x000000ffff2c7224 */ /* 0x020fe200078e0040 */
[----:B------:R-:W-:Y:S01]  /*3a60*/  ISETP.GE.AND P2, PT, R47, R4, PT ;  /* 0x000000042f00720c */ /* 0x000fe20003f46270 */
[----:B------:R-:W-:Y:S01]  /*3a70*/  IMAD.MOV.U32 R45, RZ, RZ, R65 ;  /* 0x000000ffff2d7224 */ /* 0x000fe200078e0041 */
[----:B------:R-:W-:Y:S02]  /*3a80*/  LOP3.LUT R46, R46, 0xfffffffd, RZ, 0xc0, !PT ;  /* 0xfffffffd2e2e7812 */ /* 0x000fe400078ec0ff */
[----:B------:R-:W-:Y:S02]  /*3a90*/  CS2R R56, SRZ ;  /* 0x0000000000387805 */ /* 0x000fe4000001ff00 */
[----:B------:R-:W-:-:S02]  /*3aa0*/  PRMT R188, R48, 0x7610, R188 ;  /* 0x0000761030bc7816 */ /* 0x000fc400000000bc */
[----:B------:R-:W-:Y:S02]  /*3ab0*/  CS2R R48, SRZ ;  /* 0x0000000000307805 */ /* 0x000fe4000001ff00 */
[----:B------:R-:W-:Y:S02]  /*3ac0*/  PRMT R168, R44, 0x7610, R168 ;  /* 0x000076102ca87816 */ /* 0x000fe400000000a8 */
[----:B------:R-:W-:Y:S02]  /*3ad0*/  CS2R R60, SRZ ;  /* 0x00000000003c7805 */ /* 0x000fe4000001ff00 */
[----:B------:R-:W-:Y:S02]  /*3ae0*/  PRMT R169, R45, 0x7610, R169 ;  /* 0x000076102da97816 */ /* 0x000fe400000000a9 */
[----:B------:R-:W-:Y:S02]  /*3af0*/  CS2R R58, SRZ ;  /* 0x00000000003a7805 */ /* 0x000fe4000001ff00 */
[----:B------:R-:W-:-:S02]  /*3b00*/  CS2R R62, SRZ ;  /* 0x00000000003e7805 */ /* 0x000fc4000001ff00 */
[----:B0-----:R-:W-:Y:S02]  /*3b10*/  CS2R R52, SRZ ;  /* 0x0000000000347805 */ /* 0x001fe4000001ff00 */
[----:B------:R-:W-:Y:S02]  /*3b20*/  CS2R R50, SRZ ;  /* 0x0000000000327805 */ /* 0x000fe4000001ff00 */
[----:B------:R-:W-:Y:S02]  /*3b30*/  @P2 LOP3.LUT R46, R46, 0x2, RZ, 0xfc, !PT ;  /* 0x000000022e2e2812 */ /* 0x000fe400078efcff */
[----:B------:R-:W-:-:S03]  /*3b40*/  CS2R R54, SRZ ;  /* 0x0000000000367805 */ /* 0x000fc6000001ff00 */
[----:B------:R0:W-:Y:S01]  /*3b50*/  STL [R1], R46 ;  /* 0x0000002e01007387 */ /* 0x0001e20000100800 */
[----:B------:R-:W-:Y:S05]  /*3b60*/  @P2 BRA `(.L_x_439) ;  /* 0x0000000000542947 */ /* 0x000fea0003800000 */
        /* <DEDUP_REMOVED lines=8> */
[----:B0-----:R-:W-:-:S04]  /*3bf0*/  LEA R46, P2, R44, UR4, 0x1 ;  /* 0x000000042c2e7c11 */ /* 0x001fc8000f8408ff */
        /* <DEDUP_REMOVED lines=12> */
.L_x_439:
[----:B------:R-:W-:Y:S05]  /*3cc0*/  BSYNC B1 ;  /* 0x0000000000017941 */ /* 0x000fea0003800000 */
.L_x_438:
[----:B-1----:R-:W-:Y:S01]  /*3cd0*/  VIADD R44, R22, 0xa0 ;  /* 0x000000a0162c7836 */ /* 0x002fe20000000000 */
[----:B------:R-:W-:Y:S04]  /*3ce0*/  BSSY B1, `(.L_x_440) ;  /* 0x0000020000017945 */ /* 0x000fe80003800000 */
[----:B------:R-:W-:-:S13]  /*3cf0*/  ISETP.GE.AND P5, PT, R44, R4, PT ;  /* 0x000000042c00720c */ /* 0x000fda0003fa6270 */
        /* <DEDUP_REMOVED lines=10> */
[----:B------:R-:W-:-:S04]  /*3da0*/  IADD3 R3, P2, R104, R96, RZ ;  /* 0x0000006068037210 */ /* 0x000fc80007f5e0ff */
[----:B------:R-:W-:Y:S02]  /*3db0*/  IADD3.X R96, R28, R97, R45, P2, !PT ;  /* 0x000000611c607210 */ /* 0x000fe400017fe42d */
        /* <DEDUP_REMOVED lines=8> */
[----:B0-----:R-:W-:-:S04]  /*3e40*/  LEA R46, P2, R0, UR4, 0x1 ;  /* 0x00000004002e7c11 */ /* 0x001fc8000f8408ff */
        /* <DEDUP_REMOVED lines=9> */
.L_x_441:
[----:B------:R-:W-:Y:S05]  /*3ee0*/  BSYNC B1 ;  /* 0x0000000000017941 */ /* 0x000fea0003800000 */
.L_x_440:
[----:B------:R-:W-:Y:S01]  /*3ef0*/  IMAD.MOV.U32 R0, RZ, RZ, R68 ;  /* 0x000000ffff007224 */ /* 0x000fe200078e0044 */
[----:B-1----:R-:W-:Y:S01]  /*3f00*/  MOV R44, R66 ;  /* 0x00000042002c7202 */ /* 0x002fe20000000f00 */
[----:B------:R-:W-:Y:S01]  /*3f10*/  IMAD.MOV.U32 R3, RZ, RZ, R69 ;  /* 0x000000ffff037224 */ /* 0x000fe200078e0045 */
[----:B------:R-:W-:Y:S01]  /*3f20*/  ISETP.NE.AND P2, PT, R224, 0x3, PT ;  /* 0x00000003e000780c */ /* 0x000fe20003f45270 */
[----:B------:R-:W-:Y:S01]  /*3f30*/  IMAD.MOV.U32 R45, RZ, RZ, R67 ;  /* 0x000000ffff2d7224 */ /* 0x000fe200078e0043 */
[----:B------:R-:W-:Y:S01]  /*3f40*/  PRMT R200, R0, 0x7610, R200 ;  /* 0x0000761000c87816 */ /* 0x000fe200000000c8 */
[----:B-----5:R-:W-:Y:S01]  /*3f50*/  IMAD.MOV.U32 R0, RZ, RZ, R57 ;  /* 0x000000ffff007224 */ /* 0x020fe200078e0039 */
[----:B------:R-:W-:Y:S01]  /*3f60*/  PRMT R201, R3, 0x7610, R201 ;  /* 0x0000761003c97816 */ /* 0x000fe200000000c9 */
[----:B------:R-:W-:Y:S01]  /*3f70*/  IMAD.MOV.U32 R3, RZ, RZ, R70 ;  /* 0x000000ffff037224 */ /* 0x000fe200078e0046 */
        /* <DEDUP_REMOVED lines=25> */
[----:B------:R-:W-:Y:S01]  /*4110*/  PRMT R191, R0, 0x7610, R191 ;  /* 0x0000761000bf7816 */ /* 0x000fe200000000bf */
[----:B------:R-:W-:Y:S01]  /*4120*/  IMAD.MOV.U32 R0, RZ, RZ, R51 ;  /* 0x000000ffff007224 */ /* 0x000fe200078e0033 */
[----:B------:R-:W-:Y:S01]  /*4130*/  PRMT R178, R3, 0x7610, R178 ;  /* 0x0000761003b27816 */ /* 0x000fe200000000b2 */
[----:B------:R-:W-:Y:S01]  /*4140*/  IMAD.MOV.U32 R3, RZ, RZ, R50 ;  /* 0x000000ffff037224 */ /* 0x000fe200078e0032 */
[----:B------:R-:W-:Y:S02]  /*4150*/  PRMT R194, R44, 0x7610, R194 ;  /* 0x000076102cc27816 */ /* 0x000fe400000000c2 */
[----:B------:R-:W-:Y:S01]  /*4160*/  PRMT R173, R0, 0x7610, R173 ;  /* 0x0000761000ad7816 */ /* 0x000fe200000000ad */
[----:B------:R-:W-:Y:S01]  /*4170*/  IMAD.MOV.U32 R0, RZ, RZ, R55 ;  /* 0x000000ffff007224 */ /* 0x000fe200078e0037 */
[----:B------:R-:W-:Y:S01]  /*4180*/  PRMT R172, R3, 0x7610, R172 ;  /* 0x0000761003ac7816 */ /* 0x000fe200000000ac */
[----:B------:R-:W-:-:S03]  /*4190*/  IMAD.MOV.U32 R3, RZ, RZ, R54 ;  /* 0x000000ffff037224 */ /* 0x000fc600078e0036 */
[----:B------:R-:W-:Y:S02]  /*41a0*/  PRMT R195, R0, 0x7610, R195 ;  /* 0x0000761000c37816 */ /* 0x000fe400000000c3 */
[----:B------:R-:W-:Y:S01]  /*41b0*/  PRMT R193, R3, 0x7610, R193 ;  /* 0x0000761003c17816 */ /* 0x000fe200000000c1 */
[----:B------:R-:W-:Y:S06]  /*41c0*/  @!P2 BRA `(.L_x_442) ;  /* 0x000000000004a947 */ /* 0x000fec0003800000 */
[----:B------:R-:W-:Y:S01]  /*41d0*/  BPT.TRAP 0x1 ;  /* 0x000000040000795c */ /* 0x000fe20000300000 */
.L_x_442:
[----:B------:R-:W-:Y:S01]  /*41e0*/  IMAD R3, R23, 0x8, R2 ;  /* 0x0000000817037824 */ /* 0x000fe200078e0202 */
[----:B------:R-:W-:Y:S01]  /*41f0*/  SHF.L.U32 R0, R223, 0x1f, RZ ;  /* 0x0000001fdf007819 */ /* 0x000fe200000006ff */
[----:B------:R-:W-:Y:S03]  /*4200*/  BSSY B1, `(.L_x_443) ;  /* 0x0000003000017945 */ /* 0x000fe60003800000 */
[----:B------:R-:W1:Y:S02]  /*4210*/  SYNCS.PHASECHK.TRANS64.TRYWAIT P6, [R3+URZ+0x34890], R0 ;  /* 0x03489000030075a7 */ /* 0x000e6400080c017f */
[----:B-1----:R-:W-:Y:S05]  /*4220*/  @!P6 BRA `(.L_x_444) ;  /* 0x000002540048e947 */ /* 0x002fea0003800000 */
.L_x_803:
[----:B------:R-:W-:Y:S05]  /*4230*/  BSYNC B1 ;  /* 0x0000000000017941 */ /* 0x000fea0003800000 */
.L_x_443:
[----:B------:R-:W-:Y:S04]  /*4240*/  BSSY B1, `(.L_x_445) ;  /* 0x0000079000017945 */ /* 0x000fe80003800000 */
[----:B------:R-:W-:Y:S05]  /*4250*/  @P3 BRA `(.L_x_446) ;  /* 0x0000000400dc3947 */ /* 0x000fea0003800000 */
[----:B------:R-:W-:Y:S01]  /*4260*/  IADD3 R183, P3, R120, R136, RZ ;  /* 0x0000008878b77210 */ /* 0x000fe20007f7e0ff */
[----:B------:R-:W-:Y:S04]  /*4270*/  BSSY B2, `(.L_x_447) ;  /* 0x000003b000027945 */ /* 0x000fe80003800000 */
[----:B------:R-:W-:Y:S01]  /*4280*/  IMAD.X R182, R93, 0x1, R122, P3 ;  /* 0x000000015db67824 */ /* 0x000fe200018e067a */
[----:B------:R-:W-:Y:S07]  /*4290*/  @P0 BRA `(.L_x_448) ;  /* 0x0000000000e00947 */ /* 0x000fee0003800000 */
[----:B0-----:R0:W2:Y:S01]  /*42a0*/  LDS.128 R44, [R5+0x1e400] ;  /* 0x01e40000052c7984 */ /* 0x0010a20000000c00 */
[----:B------:R-:W-:Y:S01]  /*42b0*/  ISETP.GE.AND P3, PT, R18, R92, PT ;  /* 0x0000005c1200720c */ /* 0x000fe20003f66270 */
[----:B------:R-:W-:-:S12]  /*42c0*/  BSSY B3, `(.L_x_449) ;  /* 0x000002e000037945 */ /* 0x000fd80003800000 */
[----:B0-----:R-:W-:Y:S05]  /*42d0*/  @P3 BRA `(.L_x_450) ;  /* 0x0000000000b03947 */ /* 0x001fea0003800000 */
[--C-:B------:R-:W-:Y:S02]  /*42e0*/  SHF.R.U64 R94, R98, 0x10, R99.reuse ;  /* 0x00000010625e7819 */ /* 0x100fe40000001263 */
[----:B------:R-:W-:Y:S02]  /*42f0*/  SHF.R.U32.HI R95, RZ, 0x10, R99 ;  /* 0x00000010ff5f7819 */ /* 0x000fe40000011663 */
[----:B------:R-:W-:Y:S02]  /*4300*/  SHF.R.U64 R99, R138, 0x10, R139 ;  /* 0x000000108a637819 */ /* 0x000fe4000000128b */
[----:B------:R-:W-:Y:S02]  /*4310*/  PRMT R94, R167, 0x5432, R94 ;  /* 0x00005432a75e7816 */ /* 0x000fe4000000005e */
[----:B------:R-:W-:Y:S02]  /*4320*/  PRMT R99, R186, 0x5410, R99 ;  /* 0x00005410ba637816 */ /* 0x000fe40000000063 */
[----:B------:R-:W-:-:S02]  /*4330*/  SHF.R.U32.HI R138, RZ, 0x10, R139 ;  /* 0x00000010ff8a7819 */ /* 0x000fc4000001168b */
[C---:B--2---:R-:W-:Y:S01]  /*4340*/  LOP3.LUT R139, R45.reuse, 0xffff0000, RZ, 0xc0, !PT ;  /* 0xffff00002d8b7812 */ /* 0x044fe200078ec0ff */
[----:B------:R-:W-:Y:S01]  /*4350*/  IMAD.U32 R45, R45, 0x10000, RZ ;  /* 0x000100002d2d7824 */ /* 0x000fe200078e00ff */
[----:B------:R-:W-:Y:S02]  /*4360*/  LOP3.LUT R186, R99, 0xffff0000, RZ, 0xc0, !PT ;  /* 0xffff000063ba7812 */ /* 0x000fe400078ec0ff */
[C---:B------:R-:W-:Y:S01]  /*4370*/  LOP3.LUT R98, R94.reuse, 0xffff0000, RZ, 0xc0, !PT ;  /* 0xffff00005e627812 */ /* 0x040fe200078ec0ff */
[----:B------:R-:W-:Y:S01]  /*4380*/  IMAD.U32 R94, R94, 0x10000, RZ ;  /* 0x000100005e5e7824 */ /* 0x000fe200078e00ff */
[----:B------:R-:W-:Y:S01]  /*4390*/  PRMT R138, R168, 0x5432, R138 ;  /* 0x00005432a88a7816 */ /* 0x000fe2000000008a */
[----:B------:R-:W-:Y:S01]  /*43a0*/  FMUL.FTZ R190, R139, R186 ;  /* 0x000000ba8bbe7220 */ /* 0x000fe20000410000 */
[----:B------:R-:W-:Y:S01]  /*43b0*/  PRMT R95, R185, 0x5410, R95 ;  /* 0x00005410b95f7816 */ /* 0x000fe2000000005f */
[-C--:B------:R-:W-:Y:S02]  /*43c0*/  FMUL.FTZ R139, R139, R98.reuse ;  /* 0x000000628b8b7220 */ /* 0x080fe40000410000 */
[----:B------:R-:W-:-:S02]  /*43d0*/  FFMA.FTZ R98, R45, R98, -R190 ;  /* 0x000000622d627223 */ /* 0x000fc400000108be */
[----:B------:R-:W-:Y:S01]  /*43e0*/  FFMA.FTZ R45, R45, R186, R139 ;  /* 0x000000ba2d2d7223 */ /* 0x000fe2000001008b */
[----:B------:R-:W-:Y:S01]  /*43f0*/  LOP3.LUT R186, R46, 0xffff0000, RZ, 0xc0, !PT ;  /* 0xffff00002eba7812 */ /* 0x000fe200078ec0ff */
[----:B------:R-:W-:Y:S02]  /*4400*/  IMAD.U32 R139, R138, 0x10000, RZ ;  /* 0x000100008a8b7824 */ /* 0x000fe400078e00ff */
[C---:B------:R-:W-:Y:S01]  /*4410*/  IMAD.U32 R185, R95.reuse, 0x10000, RZ ;  /* 0x000100005fb97824 */ /* 0x040fe200078e00ff */
[----:B------:R-:W-:Y:S01]  /*4420*/  LOP3.LUT R95, R95, 0xffff0000, RZ, 0xc0, !PT ;  /* 0xffff00005f5f7812 */ /* 0x000fe200078ec0ff */
[----:B------:R-:W-:Y:S01]  /*4430*/  FMUL.FTZ R187, R186, R139 ;  /* 0x0000008bbabb7220 */ /* 0x000fe20000410000 */
[----:B------:R-:W-:Y:S02]  /*4440*/  IMAD.U32 R46, R46, 0x10000, RZ ;  /* 0x000100002e2e7824 */ /* 0x000fe400078e00ff */
[-C--:B------:R-:W-:Y:S01]  /*4450*/  FMUL.FTZ R186, R186, R185.reuse ;  /* 0x000000b9baba7220 */ /* 0x080fe20000410000 */
[----:B------:R-:W-:Y:S01]  /*4460*/  F2FP.BF16.F32.PACK_AB R45, R45, R98 ;  /* 0x000000622d2d723e */ /* 0x000fe200000010ff */
[----:B------:R-:W-:-:S02]  /*4470*/  FFMA.FTZ R187, R46, R185, -R187 ;  /* 0x000000b92ebb7223 */ /* 0x000fc400000108bb */
[----:B------:R-:W-:Y:S01]  /*4480*/  FFMA.FTZ R186, R46, R139, R186 ;  /* 0x0000008b2eba7223 */ /* 0x000fe200000100ba */
[----:B------:R-:W-:Y:S01]  /*4490*/  LOP3.LUT R139, R138, 0xffff0000, RZ, 0xc0, !PT ;  /* 0xffff00008a8b7812 */ /* 0x000fe200078ec0ff */
[C---:B------:R-:W-:Y:S01]  /*44a0*/  IMAD.U32 R138, R47.reuse, 0x10000, RZ ;  /* 0x000100002f8a7824 */ /* 0x040fe200078e00ff */
[----:B------:R-:W-:-:S05]  /*44b0*/  LOP3.LUT R46, R47, 0xffff0000, RZ, 0xc0, !PT ;  /* 0xffff00002f2e7812 */ /* 0x000fca00078ec0ff */
[C---:B------:R-:W-:Y:S01]  /*44c0*/  FMUL.FTZ R47, R46.reuse, R139 ;  /* 0x0000008b2e2f7220 */ /* 0x040fe20000410000 */
[----:B------:R-:W-:-:S03]  /*44d0*/  FMUL.FTZ R46, R46, R95 ;  /* 0x0000005f2e2e7220 */ /* 0x000fc60000410000 */
[C---:B------:R-:W-:Y:S01]  /*44e0*/  FFMA.FTZ R47, R138.reuse, R95, -R47 ;  /* 0x0000005f8a2f7223 */ /* 0x040fe2000001082f */
[----:B------:R-:W-:Y:S01]  /*44f0*/  FFMA.FTZ R46, R138, R139, R46 ;  /* 0x0000008b8a2e7223 */ /* 0x000fe2000001002e */
[C---:B------:R-:W-:Y:S01]  /*4500*/  LOP3.LUT R95, R44.reuse, 0xffff0000, RZ, 0xc0, !PT ;  /* 0xffff00002c5f7812 */ /* 0x040fe200078ec0ff */
[----:B------:R-:W-:Y:S02]  /*4510*/  IMAD.U32 R138, R99, 0x10000, RZ ;  /* 0x00010000638a7824 */ /* 0x000fe400078e00ff */
[----:B------:R-:W-:Y:S01]  /*4520*/  IMAD.U32 R99, R44, 0x10000, RZ ;  /* 0x000100002c637824 */ /* 0x000fe200078e00ff */
[----:B------:R-:W-:Y:S01]  /*4530*/  F2FP.BF16.F32.PACK_AB R47, R46, R47 ;  /* 0x0000002f2e2f723e */ /* 0x000fe200000010ff */
[C---:B------:R-:W-:Y:S01]  /*4540*/  FMUL.FTZ R44, R95.reuse, R138 ;  /* 0x0000008a5f2c7220 */ /* 0x040fe20000410000 */
[-C--:B------:R-:W-:Y:S01]  /*4550*/  FMUL.FTZ R95, R95, R94.reuse ;  /* 0x0000005e5f5f7220 */ /* 0x080fe20000410000 */
[----:B------:R-:W-:Y:S02]  /*4560*/  F2FP.BF16.F32.PACK_AB R46, R186, R187 ;  /* 0x000000bbba2e723e */ /* 0x000fe400000010ff */
[C---:B------:R-:W-:Y:S01]  /*4570*/  FFMA.FTZ R44, R99.reuse, R94, -R44 ;  /* 0x0000005e632c7223 */ /* 0x040fe2000001082c */
[----:B------:R-:W-:-:S05]  /*4580*/  FFMA.FTZ R95, R99, R138, R95 ;  /* 0x0000008a635f7223 */ /* 0x000fca000001005f */
[----:B------:R-:W-:-:S07]  /*4590*/  F2FP.BF16.F32.PACK_AB R44, R95, R44 ;  /* 0x0000002c5f2c723e */ /* 0x000fce00000010ff */
.L_x_450:
[----:B------:R-:W-:Y:S05]  /*45a0*/  BSYNC B3 ;  /* 0x0000000000037941 */ /* 0x000fea0003800000 */
.L_x_449:
[----:B------:R-:W-:Y:S01]  /*45b0*/  IADD3 R95, P3, R183, R100, RZ ;  /* 0x00000064b75f7210 */ /* 0x000fe20007f7e0ff */
[----:B------:R-:W-:Y:S01]  /*45c0*/  ULDC.64 UR4, c[0x0][0x2e8] ;  /* 0x0000ba0000047ab9 */ /* 0x000fe20000000a00 */
[----:B------:R-:W-:-:S03]  /*45d0*/  ULDC.64 UR6, c[0x0][0x208] ;  /* 0x0000820000067ab9 */ /* 0x000fc60000000a00 */
[----:B------:R-:W-:Y:S01]  /*45e0*/  IMAD.X R98, R182, 0x1, R15, P3 ;  /* 0x00000001b6627824 */ /* 0x000fe200018e060f */
[----:B------:R-:W-:-:S04]  /*45f0*/  LEA R94, P3, R95, UR4, 0x1 ;  /* 0x000000045f5e7c11 */ /* 0x000fc8000f8608ff */
[----:B------:R-:W-:-:S05]  /*4600*/  LEA.HI.X R95, R95, UR5, R98, 0x1, P3 ;  /* 0x000000055f5f7c11 */ /* 0x000fca00098f0c62 */
[----:B--2---:R2:W-:Y:S04]  /*4610*/  STG.E.128 desc[UR6][R94.64], R44 ;  /* 0x0000002c5e007986 */ /* 0x0045e8000c101d06 */
.L_x_448:
[----:B------:R-:W-:Y:S05]  /*4620*/  BSYNC B2 ;  /* 0x0000000000027941 */ /* 0x000fea0003800000 */
.L_x_447:
[----:B------:R-:W-:Y:S05]  /*4630*/  @P1 BRA `(.L_x_446) ;  /* 0x0000000000e41947 */ /* 0x000fea0003800000 */
[----:B0-2---:R0:W2:Y:S01]  /*4640*/  LDS.128 R44, [R5+0x23c00] ;  /* 0x023c0000052c7984 */ /* 0x0050a20000000c00 */
[----:B------:R-:W-:Y:S01]  /*4650*/  IADD3 R183, P3, R183, R14, RZ ;  /* 0x0000000eb7b77210 */ /* 0x000fe20007f7e0ff */
[----:B------:R-:W-:Y:S04]  /*4660*/  BSSY B2, `(.L_x_451) ;  /* 0x0000031000027945 */ /* 0x000fe80003800000 */
[----:B------:R-:W-:Y:S01]  /*4670*/  IMAD.X R182, R182, 0x1, R11, P3 ;  /* 0x00000001b6b67824 */ /* 0x000fe200018e060b */
[----:B------:R-:W-:-:S13]  /*4680*/  ISETP.GE.AND P3, PT, R220, R92, PT ;  /* 0x0000005cdc00720c */ /* 0x000fda0003f66270 */
[----:B0-----:R-:W-:Y:S05]  /*4690*/  @P3 BRA `(.L_x_452) ;  /* 0x0000000000b43947 */ /* 0x001fea0003800000 */
[--C-:B------:R-:W-:Y:S02]  /*46a0*/  SHF.R.U64 R88, R88, 0x10, R89.reuse ;  /* 0x0000001058587819 */ /* 0x100fe40000001259 */
[----:B------:R-:W-:Y:S02]  /*46b0*/  SHF.R.U32.HI R94, RZ, 0x10, R89 ;  /* 0x00000010ff5e7819 */ /* 0x000fe40000011659 */
[--C-:B------:R-:W-:Y:S02]  /*46c0*/  SHF.R.U64 R89, R90, 0x10, R91.reuse ;  /* 0x000000105a597819 */ /* 0x100fe4000000125b */
[----:B------:R-:W-:Y:S02]  /*46d0*/  SHF.R.U32.HI R95, RZ, 0x10, R91 ;  /* 0x00000010ff5f7819 */ /* 0x000fe4000001165b */
[----:B------:R-:W-:Y:S01]  /*46e0*/  PRMT R91, R204, 0x5410, R89 ;  /* 0x00005410cc5b7816 */ /* 0x000fe20000000059 */
[----:B--2---:R-:W-:Y:S01]  /*46f0*/  IMAD.U32 R89, R45, 0x10000, RZ ;  /* 0x000100002d597824 */ /* 0x004fe200078e00ff */
[----:B------:R-:W-:-:S02]  /*4700*/  PRMT R88, R155, 0x5432, R88 ;  /* 0x000054329b587816 */ /* 0x000fc40000000058 */
[----:B------:R-:W-:Y:S02]  /*4710*/  LOP3.LUT R99, R45, 0xffff0000, RZ, 0xc0, !PT ;  /* 0xffff00002d637812 */ /* 0x000fe400078ec0ff */
[----:B------:R-:W-:Y:S02]  /*4720*/  LOP3.LUT R98, R91, 0xffff0000, RZ, 0xc0, !PT ;  /* 0xffff00005b627812 */ /* 0x000fe400078ec0ff */
[C---:B------:R-:W-:Y:S01]  /*4730*/  LOP3.LUT R90, R88.reuse, 0xffff0000, RZ, 0xc0, !PT ;  /* 0xffff0000585a7812 */ /* 0x040fe200078ec0ff */
[----:B------:R-:W-:Y:S02]  /*4740*/  IMAD.U32 R88, R88, 0x10000, RZ ;  /* 0x0001000058587824 */ /* 0x000fe400078e00ff */
[C---:B------:R-:W-:Y:S02]  /*4750*/  FMUL.FTZ R138, R99.reuse, R98 ;  /* 0x00000062638a7220 */ /* 0x040fe40000410000 */
[-C--:B------:R-:W-:Y:S02]  /*4760*/  FMUL.FTZ R45, R99, R90.reuse ;  /* 0x0000005a632d7220 */ /* 0x080fe40000410000 */
[----:B------:R-:W-:-:S02]  /*4770*/  FFMA.FTZ R90, R89, R90, -R138 ;  /* 0x0000005a595a7223 */ /* 0x000fc4000001088a */
[----:B------:R-:W-:Y:S01]  /*4780*/  FFMA.FTZ R89, R89, R98, R45 ;  /* 0x0000006259597223 */ /* 0x000fe2000001002d */
[----:B------:R-:W-:Y:S02]  /*4790*/  PRMT R45, R166, 0x5432, R94 ;  /* 0x00005432a62d7816 */ /* 0x000fe4000000005e */
[----:B------:R-:W-:Y:S02]  /*47a0*/  PRMT R94, R205, 0x5410, R95 ;  /* 0x00005410cd5e7816 */ /* 0x000fe4000000005f */
[----:B------:R-:W-:Y:S01]  /*47b0*/  LOP3.LUT R98, R46, 0xffff0000, RZ, 0xc0, !PT ;  /* 0xffff00002e627812 */ /* 0x000fe200078ec0ff */
[C---:B------:R-:W-:Y:S01]  /*47c0*/  IMAD.U32 R99, R45.reuse, 0x10000, RZ ;  /* 0x000100002d637824 */ /* 0x040fe200078e00ff */
[----:B------:R-:W-:Y:S01]  /*47d0*/  LOP3.LUT R45, R45, 0xffff0000, RZ, 0xc0, !PT ;  /* 0xffff00002d2d7812 */ /* 0x000fe200078ec0ff */
[----:B------:R-:W-:Y:S01]  /*47e0*/  IMAD.U32 R95, R94, 0x10000, RZ ;  /* 0x000100005e5f7824 */ /* 0x000fe200078e00ff */
[----:B------:R-:W-:Y:S01]  /*47f0*/  F2FP.BF16.F32.PACK_AB R89, R89, R90 ;  /* 0x0000005a5959723e */ /* 0x000fe200000010ff */
[----:B------:R-:W-:-:S02]  /*4800*/  IMAD.U32 R46, R46, 0x10000, RZ ;  /* 0x000100002e2e7824 */ /* 0x000fc400078e00ff */
[C---:B------:R-:W-:Y:S01]  /*4810*/  FMUL.FTZ R139, R98.reuse, R95 ;  /* 0x0000005f628b7220 */ /* 0x040fe20000410000 */
[----:B------:R-:W-:-:S03]  /*4820*/  FMUL.FTZ R98, R98, R99 ;  /* 0x0000006362627220 */ /* 0x000fc60000410000 */
[C---:B------:R-:W-:Y:S01]  /*4830*/  FFMA.FTZ R139, R46.reuse, R99, -R139 ;  /* 0x000000632e8b7223 */ /* 0x040fe2000001088b */
        /* <DEDUP_REMOVED lines=17> */
[----:B------:R-:W-:Y:S01]  /*4950*/  F2FP.BF16.F32.PACK_AB R44, R45, R44 ;  /* 0x0000002c2d2c723e */ /* 0x000fe200000010ff */
[----:B------:R-:W-:-:S07]  /*4960*/  IMAD.MOV.U32 R45, RZ, RZ, R89 ;  /* 0x000000ffff2d7224 */ /* 0x000fce00078e0059 */
.L_x_452:
[----:B------:R-:W-:Y:S05]  /*4970*/  BSYNC B2 ;  /* 0x0000000000027941 */ /* 0x000fea0003800000 */
.L_x_451:
[----:B------:R-:W-:Y:S01]  /*4980*/  ULDC.64 UR4, c[0x0][0x2e8] ;  /* 0x0000ba0000047ab9 */ /* 0x000fe20000000a00 */
[----:B------:R-:W-:Y:S01]  /*4990*/  ULDC.64 UR6, c[0x0][0x208] ;  /* 0x0000820000067ab9 */ /* 0x000fe20000000a00 */
[----:B------:R-:W-:-:S04]  /*49a0*/  LEA R88, P3, R183, UR4, 0x1 ;  /* 0x00000004b7587c11 */ /* 0x000fc8000f8608ff */
[----:B------:R-:W-:-:S05]  /*49b0*/  LEA.HI.X R89, R183, UR5, R182, 0x1, P3 ;  /* 0x00000005b7597c11 */ /* 0x000fca00098f0cb6 */
[----:B--2---:R3:W-:Y:S04]  /*49c0*/  STG.E.128 desc[UR6][R88.64], R44 ;  /* 0x0000002c58007986 */ /* 0x0047e8000c101d06 */
.L_x_446:
[----:B------:R-:W-:Y:S05]  /*49d0*/  BSYNC B1 ;  /* 0x0000000000017941 */ /* 0x000fea0003800000 */
.L_x_445:
[----:B------:R-:W-:Y:S04]  /*49e0*/  BSSY B1, `(.L_x_453) ;  /* 0x000007a000017945 */ /* 0x000fe80003800000 */
[----:B------:R-:W-:Y:S05]  /*49f0*/  @P4 BRA `(.L_x_454) ;  /* 0x0000000400e04947 */ /* 0x000fea0003800000 */
[----:B---3--:R-:W-:Y:S01]  /*4a00*/  IADD3 R89, P3, P4, R158, R136, R16 ;  /* 0x000000889e597210 */ /* 0x008fe20007c7e010 */
[----:B------:R-:W-:Y:S03]  /*4a10*/  BSSY B2, `(.L_x_455) ;  /* 0x000003c000027945 */ /* 0x000fe60003800000 */
[----:B------:R-:W-:Y:S01]  /*4a20*/  IADD3.X R88, R123, R93, R17, P3, P4 ;  /* 0x0000005d7b587210 */ /* 0x000fe20001fe8411 */
[----:B------:R-:W-:Y:S08]  /*4a30*/  @P0 BRA `(.L_x_456) ;  /* 0x0000000000e40947 */ /* 0x000ff00003800000 */
        /* <DEDUP_REMOVED lines=51> */
.L_x_458:
[----:B------:R-:W-:Y:S05]  /*4d70*/  BSYNC B3 ;  /* 0x0000000000037941 */ /* 0x000fea0003800000 */
.L_x_457:
[----:B------:R-:W-:Y:S01]  /*4d80*/  ULDC.64 UR4, c[0x0][0x2e8] ;  /* 0x0000ba0000047ab9 */ /* 0x000fe20000000a00 */
[----:B------:R-:W-:Y:S01]  /*4d90*/  ULDC.64 UR6, c[0x0][0x208] ;  /* 0x0000820000067ab9 */ /* 0x000fe20000000a00 */
[----:B------:R-:W-:-:S04]  /*4da0*/  LEA R84, P3, R90, UR4, 0x1 ;  /* 0x000000045a547c11 */ /* 0x000fc8000f8608ff */
[----:B------:R-:W-:-:S05]  /*4db0*/  LEA.HI.X R85, R90, UR5, R91, 0x1, P3 ;  /* 0x000000055a557c11 */ /* 0x000fca00098f0c5b */
[----:B--2---:R3:W-:Y:S04]  /*4dc0*/  STG.E.128 desc[UR6][R84.64], R44 ;  /* 0x0000002c54007986 */ /* 0x0047e8000c101d06 */
.L_x_456:
[----:B------:R-:W-:Y:S05]  /*4dd0*/  BSYNC B2 ;  /* 0x0000000000027941 */ /* 0x000fea0003800000 */
.L_x_455:
[----:B------:R-:W-:Y:S05]  /*4de0*/  @P1 BRA `(.L_x_454) ;  /* 0x0000000000e41947 */ /* 0x000fea0003800000 */
[----:B0-23--:R0:W2:Y:S01]  /*4df0*/  LDS.128 R44, [R5+0x24c00] ;  /* 0x024c0000052c7984 */ /* 0x00d0a20000000c00 */
[----:B------:R-:W-:Y:S01]  /*4e00*/  IADD3 R89, P3, R89, R14, RZ ;  /* 0x0000000e59597210 */ /* 0x000fe20007f7e0ff */
[----:B------:R-:W-:Y:S04]  /*4e10*/  BSSY B2, `(.L_x_459) ;  /* 0x0000031000027945 */ /* 0x000fe80003800000 */
[----:B------:R-:W-:Y:S01]  /*4e20*/  IMAD.X R88, R88, 0x1, R11, P3 ;  /* 0x0000000158587824 */ /* 0x000fe200018e060b */
[----:B------:R-:W-:-:S13]  /*4e30*/  ISETP.GE.AND P3, PT, R220, R92, PT ;  /* 0x0000005cdc00720c */ /* 0x000fda0003f66270 */
[----:B0-----:R-:W-:Y:S05]  /*4e40*/  @P3 BRA `(.L_x_460) ;  /* 0x0000000000b43947 */ /* 0x001fea0003800000 */
[----:B------:R-:W-:Y:S01]  /*4e50*/  SHF.R.U64 R82, R82, 0x10, R83 ;  /* 0x0000001052527819 */ /* 0x000fe20000001253 */
[----:B--2---:R-:W-:Y:S01]  /*4e60*/  IMAD.U32 R84, R46, 0x10000, RZ ;  /* 0x000100002e547824 */ /* 0x004fe200078e00ff */
[----:B------:R-:W-:Y:S02]  /*4e70*/  SHF.R.U64 R80, R80, 0x10, R81 ;  /* 0x0000001050507819 */ /* 0x000fe40000001251 */
[----:B------:R-:W-:Y:S02]  /*4e80*/  PRMT R175, R175, 0x5410, R82 ;  /* 0x00005410afaf7816 */ /* 0x000fe40000000052 */
[----:B------:R-:W-:Y:S02]  /*4e90*/  PRMT R177, R177, 0x5410, R80 ;  /* 0x00005410b1b17816 */ /* 0x000fe40000000050 */
[----:B------:R-:W-:Y:S02]  /*4ea0*/  SHF.R.U32.HI R85, RZ, 0x10, R83 ;  /* 0x00000010ff557819 */ /* 0x000fe40000011653 */
[----:B------:R-:W-:-:S02]  /*4eb0*/  SHF.R.U32.HI R81, RZ, 0x10, R81 ;  /* 0x00000010ff517819 */ /* 0x000fc40000011651 */
[----:B------:R-:W-:Y:S02]  /*4ec0*/  LOP3.LUT R87, R45, 0xffff0000, RZ, 0xc0, !PT ;  /* 0xffff00002d577812 */ /* 0x000fe400078ec0ff */
[C---:B------:R-:W-:Y:S01]  /*4ed0*/  LOP3.LUT R80, R175.reuse, 0xffff0000, RZ, 0xc0, !PT ;  /* 0xffff0000af507812 */ /* 0x040fe200078ec0ff */
[----:B------:R-:W-:Y:S01]  /*4ee0*/  IMAD.U32 R175, R175, 0x10000, RZ ;  /* 0x00010000afaf7824 */ /* 0x000fe200078e00ff */
[C---:B------:R-:W-:Y:S01]  /*4ef0*/  LOP3.LUT R82, R177.reuse, 0xffff0000, RZ, 0xc0, !PT ;  /* 0xffff0000b1527812 */ /* 0x040fe200078ec0ff */
[----:B------:R-:W-:Y:S01]  /*4f00*/  IMAD.U32 R177, R177, 0x10000, RZ ;  /* 0x00010000b1b17824 */ /* 0x000fe200078e00ff */
[----:B------:R-:W-:Y:S01]  /*4f10*/  PRMT R174, R174, 0x5410, R85 ;  /* 0x00005410aeae7816 */ /* 0x000fe20000000055 */
[----:B------:R-:W-:Y:S01]  /*4f20*/  FMUL.FTZ R86, R87, R80 ;  /* 0x0000005057567220 */ /* 0x000fe20000410000 */
[----:B------:R-:W-:Y:S01]  /*4f30*/  PRMT R176, R176, 0x5410, R81 ;  /* 0x00005410b0b07816 */ /* 0x000fe20000000051 */
[----:B------:R-:W-:Y:S01]  /*4f40*/  IMAD.U32 R81, R45, 0x10000, RZ ;  /* 0x000100002d517824 */ /* 0x000fe200078e00ff */
[----:B------:R-:W-:Y:S01]  /*4f50*/  LOP3.LUT R46, R46, 0xffff0000, RZ, 0xc0, !PT ;  /* 0xffff00002e2e7812 */ /* 0x000fe200078ec0ff */
[----:B------:R-:W-:Y:S01]  /*4f60*/  FMUL.FTZ R87, R87, R82 ;  /* 0x0000005257577220 */ /* 0x000fe20000410000 */
[----:B------:R-:W-:-:S02]  /*4f70*/  IMAD.U32 R45, R174, 0x10000, RZ ;  /* 0x00010000ae2d7824 */ /* 0x000fc400078e00ff */
[C---:B------:R-:W-:Y:S01]  /*4f80*/  FFMA.FTZ R86, R81.reuse, R82, -R86 ;  /* 0x0000005251567223 */ /* 0x040fe20000010856 */
[----:B------:R-:W-:Y:S02]  /*4f90*/  IMAD.U32 R85, R176, 0x10000, RZ ;  /* 0x00010000b0557824 */ /* 0x000fe400078e00ff */
[----:B------:R-:W-:Y:S01]  /*4fa0*/  FFMA.FTZ R87, R81, R80, R87 ;  /* 0x0000005051577223 */ /* 0x000fe20000010057 */
[----:B------:R-:W-:Y:S01]  /*4fb0*/  FMUL.FTZ R81, R46, R45 ;  /* 0x0000002d2e517220 */ /* 0x000fe20000410000 */
[C---:B------:R-:W-:Y:S01]  /*4fc0*/  IMAD.U32 R80, R44.reuse, 0x10000, RZ ;  /* 0x000100002c507824 */ /* 0x040fe200078e00ff */
[----:B------:R-:W-:Y:S01]  /*4fd0*/  LOP3.LUT R44, R44, 0xffff0000, RZ, 0xc0, !PT ;  /* 0xffff00002c2c7812 */ /* 0x000fe200078ec0ff */
[-C--:B------:R-:W-:Y:S01]  /*4fe0*/  FMUL.FTZ R91, R46, R85.reuse ;  /* 0x000000552e5b7220 */ /* 0x080fe20000410000 */
[----:B------:R-:W-:Y:S01]  /*4ff0*/  LOP3.LUT R83, R47, 0xffff0000, RZ, 0xc0, !PT ;  /* 0xffff00002f537812 */ /* 0x000fe200078ec0ff */
[----:B------:R-:W-:Y:S01]  /*5000*/  FFMA.FTZ R81, R84, R85, -R81 ;  /* 0x0000005554517223 */ /* 0x000fe20000010851 */
[----:B------:R-:W-:Y:S01]  /*5010*/  LOP3.LUT R174, R174, 0xffff0000, RZ, 0xc0, !PT ;  /* 0xffff0000aeae7812 */ /* 0x000fe200078ec0ff */
[----:B------:R-:W-:Y:S01]  /*5020*/  FFMA.FTZ R84, R84, R45, R91 ;  /* 0x0000002d54547223 */ /* 0x000fe2000001005b */
[----:B------:R-:W-:Y:S01]  /*5030*/  LOP3.LUT R176, R176, 0xffff0000, RZ, 0xc0, !PT ;  /* 0xffff0000b0b07812 */ /* 0x000fe200078ec0ff */
[C---:B------:R-:W-:Y:S01]  /*5040*/  FMUL.FTZ R45, R44.reuse, R175 ;  /* 0x000000af2c2d7220 */ /* 0x040fe20000410000 */
[----:B------:R-:W-:Y:S01]  /*5050*/  FMUL.FTZ R44, R44, R177 ;  /* 0x000000b12c2c7220 */ /* 0x000fe20000410000 */
[----:B------:R-:W-:Y:S01]  /*5060*/  FMUL.FTZ R46, R83, R174 ;  /* 0x000000ae532e7220 */ /* 0x000fe20000410000 */
[----:B------:R-:W-:-:S02]  /*5070*/  IMAD.U32 R47, R47, 0x10000, RZ ;  /* 0x000100002f2f7824 */ /* 0x000fc400078e00ff */
[-C--:B------:R-:W-:Y:S01]  /*5080*/  FMUL.FTZ R83, R83, R176.reuse ;  /* 0x000000b053537220 */ /* 0x080fe20000410000 */
[C---:B------:R-:W-:Y:S01]  /*5090*/  FFMA.FTZ R45, R80.reuse, R177, -R45 ;  /* 0x000000b1502d7223 */ /* 0x040fe2000001082d */
[----:B------:R-:W-:Y:S01]  /*50a0*/  FFMA.FTZ R44, R80, R175, R44 ;  /* 0x000000af502c7223 */ /* 0x000fe2000001002c */
[C---:B------:R-:W-:Y:S01]  /*50b0*/  FFMA.FTZ R176, R47.reuse, R176, -R46 ;  /* 0x000000b02fb07223 */ /* 0x040fe2000001082e */
[----:B------:R-:W-:Y:S01]  /*50c0*/  FFMA.FTZ R83, R47, R174, R83 ;  /* 0x000000ae2f537223 */ /* 0x000fe20000010053 */
[----:B------:R-:W-:Y:S02]  /*50d0*/  F2FP.BF16.F32.PACK_AB R86, R87, R86 ;  /* 0x000000565756723e */ /* 0x000fe400000010ff */
[----:B------:R-:W-:Y:S02]  /*50e0*/  F2FP.BF16.F32.PACK_AB R44, R44, R45 ;  /* 0x0000002d2c2c723e */ /* 0x000fe400000010ff */
[----:B------:R-:W-:Y:S01]  /*50f0*/  F2FP.BF16.F32.PACK_AB R47, R83, R176 ;  /* 0x000000b0532f723e */ /* 0x000fe200000010ff */
[----:B------:R-:W-:Y:S01]  /*5100*/  IMAD.MOV.U32 R45, RZ, RZ, R86 ;  /* 0x000000ffff2d7224 */ /* 0x000fe200078e0056 */
[----:B------:R-:W-:-:S07]  /*5110*/  F2FP.BF16.F32.PACK_AB R46, R84, R81 ;  /* 0x00000051542e723e */ /* 0x000fce00000010ff */
.L_x_460:
[----:B------:R-:W-:Y:S05]  /*5120*/  BSYNC B2 ;  /* 0x0000000000027941 */ /* 0x000fea0003800000 */
.L_x_459:
[----:B------:R-:W-:Y:S01]  /*5130*/  ULDC.64 UR4, c[0x0][0x2e8] ;  /* 0x0000ba0000047ab9 */ /* 0x000fe20000000a00 */
[----:B------:R-:W-:Y:S01]  /*5140*/  ULDC.64 UR6, c[0x0][0x208] ;  /* 0x0000820000067ab9 */ /* 0x000fe20000000a00 */
[----:B------:R-:W-:-:S04]  /*5150*/  LEA R80, P3, R89, UR4, 0x1 ;  /* 0x0000000459507c11 */ /* 0x000fc8000f8608ff */
[----:B------:R-:W-:-:S05]  /*5160*/  LEA.HI.X R81, R89, UR5, R88, 0x1, P3 ;  /* 0x0000000559517c11 */ /* 0x000fca00098f0c58 */
[----:B--2---:R4:W-:Y:S04]  /*5170*/  STG.E.128 desc[UR6][R80.64], R44 ;  /* 0x0000002c50007986 */ /* 0x0049e8000c101d06 */
.L_x_454:
[----:B------:R-:W-:Y:S05]  /*5180*/  BSYNC B1 ;  /* 0x0000000000017941 */ /* 0x000fea0003800000 */
.L_x_453:
[----:B------:R-:W5:Y:S01]  /*5190*/  LDL R90, [R1] ;  /* 0x00000000015a7983 */ /* 0x000f620000100800 */
[----:B------:R-:W-:Y:S01]  /*51a0*/  BSSY B1, `(.L_x_461) ;  /* 0x000007c000017945 */ /* 0x000fe20003800000 */
[----:B-----5:R-:W-:-:S13]  /*51b0*/  LOP3.LUT P3, RZ, R90, 0x4, RZ, 0xc0, !PT ;  /* 0x000000045aff7812 */ /* 0x020fda000786c0ff */
[----:B------:R-:W-:Y:S05]  /*51c0*/  @P3 BRA `(.L_x_462) ;  /* 0x0000000400e43947 */ /* 0x000fea0003800000 */
[----:B----4-:R-:W-:Y:S01]  /*51d0*/  IADD3 R81, P3, P4, R125, R136, R16 ;  /* 0x000000887d517210 */ /* 0x010fe20007c7e010 */
[----:B------:R-:W-:Y:S03]  /*51e0*/  BSSY B2, `(.L_x_463) ;  /* 0x000003c000027945 */ /* 0x000fe60003800000 */
[----:B------:R-:W-:Y:S01]  /*51f0*/  IADD3.X R80, R124, R93, R17, P3, P4 ;  /* 0x0000005d7c507210 */ /* 0x000fe20001fe8411 */
[----:B------:R-:W-:Y:S08]  /*5200*/  @P0 BRA `(.L_x_464) ;  /* 0x0000000000e40947 */ /* 0x000ff00003800000 */
[----:B0-23--:R0:W2:Y:S01]  /*5210*/  LDS.128 R44, [R5+0x20400] ;  /* 0x02040000052c7984 */ /* 0x00d0a20000000c00 */
[----:B------:R-:W-:Y:S01]  /*5220*/  IADD3 R82, P3, R81, R100, RZ ;  /* 0x0000006451527210 */ /* 0x000fe20007f7e0ff */
[----:B------:R-:W-:Y:S04]  /*5230*/  BSSY B3, `(.L_x_465) ;  /* 0x0000031000037945 */ /* 0x000fe80003800000 */
[----:B------:R-:W-:Y:S01]  /*5240*/  IMAD.X R83, R80, 0x1, R15, P3 ;  /* 0x0000000150537824 */ /* 0x000fe200018e060f */
[----:B------:R-:W-:-:S13]  /*5250*/  ISETP.GE.AND P3, PT, R18, R92, PT ;  /* 0x0000005c1200720c */ /* 0x000fda0003f66270 */
[----:B0-----:R-:W-:Y:S05]  /*5260*/  @P3 BRA `(.L_x_466) ;  /* 0x0000000000b43947 */ /* 0x001fea0003800000 */
[--C-:B------:R-:W-:Y:S02]  /*5270*/  SHF.R.U64 R85, R78, 0x10, R79.reuse ;  /* 0x000000104e557819 */ /* 0x100fe4000000124f */
[----:B------:R-:W-:Y:S02]  /*5280*/  SHF.R.U32.HI R79, RZ, 0x10, R79 ;  /* 0x00000010ff4f7819 */ /* 0x000fe4000001164f */
[--C-:B------:R-:W-:Y:S01]  /*5290*/  SHF.R.U64 R87, R76, 0x10, R77.reuse ;  /* 0x000000104c577819 */ /* 0x100fe2000000124d */
[----:B--2---:R-:W-:Y:S01]  /*52a0*/  IMAD.U32 R76, R46, 0x10000, RZ ;  /* 0x000100002e4c7824 */ /* 0x004fe200078e00ff */
[----:B------:R-:W-:Y:S02]  /*52b0*/  SHF.R.U32.HI R84, RZ, 0x10, R77 ;  /* 0x00000010ff547819 */ /* 0x000fe4000001164d */
[----:B------:R-:W-:Y:S02]  /*52c0*/  PRMT R184, R184, 0x5410, R85 ;  /* 0x00005410b8b87816 */ /* 0x000fe40000000055 */
[----:B------:R-:W-:-:S02]  /*52d0*/  PRMT R188, R188, 0x5410, R79 ;  /* 0x00005410bcbc7816 */ /* 0x000fc4000000004f */
[----:B------:R-:W-:Y:S02]  /*52e0*/  PRMT R170, R170, 0x5410, R87 ;  /* 0x00005410aaaa7816 */ /* 0x000fe40000000057 */
[----:B------:R-:W-:Y:S01]  /*52f0*/  PRMT R171, R171, 0x5410, R84 ;  /* 0x00005410abab7816 */ /* 0x000fe20000000054 */
[----:B------:R-:W-:Y:S01]  /*5300*/  IMAD.U32 R78, R188, 0x10000, RZ ;  /* 0x00010000bc4e7824 */ /* 0x000fe200078e00ff */
[----:B------:R-:W-:Y:S01]  /*5310*/  LOP3.LUT R77, R46, 0xffff0000, RZ, 0xc0, !PT ;  /* 0xffff00002e4d7812 */ /* 0x000fe200078ec0ff */
[C---:B------:R-:W-:Y:S01]  /*5320*/  IMAD.U32 R84, R45.reuse, 0x10000, RZ ;  /* 0x000100002d547824 */ /* 0x040fe200078e00ff */
[----:B------:R-:W-:Y:S01]  /*5330*/  LOP3.LUT R79, R45, 0xffff0000, RZ, 0xc0, !PT ;  /* 0xffff00002d4f7812 */ /* 0x000fe200078ec0ff */
[----:B------:R-:W-:Y:S01]  /*5340*/  IMAD.U32 R85, R171, 0x10000, RZ ;  /* 0x00010000ab557824 */ /* 0x000fe200078e00ff */
[----:B------:R-:W-:Y:S01]  /*5350*/  LOP3.LUT R87, R184, 0xffff0000, RZ, 0xc0, !PT ;  /* 0xffff0000b8577812 */ /* 0x000fe200078ec0ff */
[----:B------:R-:W-:Y:S01]  /*5360*/  FMUL.FTZ R91, R77, R78 ;  /* 0x0000004e4d5b7220 */ /* 0x000fe20000410000 */
[----:B------:R-:W-:Y:S01]  /*5370*/  LOP3.LUT R86, R170, 0xffff0000, RZ, 0xc0, !PT ;  /* 0xffff0000aa567812 */ /* 0x000fe200078ec0ff */
[----:B------:R-:W-:Y:S01]  /*5380*/  IMAD.U32 R45, R44, 0x10000, RZ ;  /* 0x000100002c2d7824 */ /* 0x000fe200078e00ff */
[----:B------:R-:W-:Y:S01]  /*5390*/  LOP3.LUT R46, R47, 0xffff0000, RZ, 0xc0, !PT ;  /* 0xffff00002f2e7812 */ /* 0x000fe200078ec0ff */
[----:B------:R-:W-:Y:S01]  /*53a0*/  FMUL.FTZ R89, R79, R87 ;  /* 0x000000574f597220 */ /* 0x000fe20000410000 */
[-C--:B------:R-:W-:Y:S01]  /*53b0*/  FMUL.FTZ R77, R77, R85.reuse ;  /* 0x000000554d4d7220 */ /* 0x080fe20000410000 */
[-C--:B------:R-:W-:Y:S01]  /*53c0*/  FMUL.FTZ R88, R79, R86.reuse ;  /* 0x000000564f587220 */ /* 0x080fe20000410000 */
[----:B------:R-:W-:Y:S01]  /*53d0*/  LOP3.LUT R188, R188, 0xffff0000, RZ, 0xc0, !PT ;  /* 0xffff0000bcbc7812 */ /* 0x000fe200078ec0ff */
[----:B------:R-:W-:Y:S01]  /*53e0*/  IMAD.U32 R170, R170, 0x10000, RZ ;  /* 0x00010000aaaa7824 */ /* 0x000fe200078e00ff */
[----:B------:R-:W-:Y:S01]  /*53f0*/  LOP3.LUT R171, R171, 0xffff0000, RZ, 0xc0, !PT ;  /* 0xffff0000abab7812 */ /* 0x000fe200078ec0ff */
[----:B------:R-:W-:Y:S01]  /*5400*/  FFMA.FTZ R79, R84, R86, -R89 ;  /* 0x00000056544f7223 */ /* 0x000fe20000010859 */
[----:B------:R-:W-:Y:S01]  /*5410*/  LOP3.LUT R44, R44, 0xffff0000, RZ, 0xc0, !PT ;  /* 0xffff00002c2c7812 */ /* 0x000fe200078ec0ff */
[----:B------:R-:W-:Y:S01]  /*5420*/  FFMA.FTZ R85, R76, R85, -R91 ;  /* 0x000000554c557223 */ /* 0x000fe2000001085b */
[----:B------:R-:W-:Y:S01]  /*5430*/  SHF.L.U32 R184, R184, 0x10, RZ ;  /* 0x00000010b8b87819 */ /* 0x000fe200000006ff */
[----:B------:R-:W-:Y:S01]  /*5440*/  FFMA.FTZ R84, R84, R87, R88 ;  /* 0x0000005754547223 */ /* 0x000fe20000010058 */
[----:B------:R-:W-:Y:S01]  /*5450*/  FFMA.FTZ R76, R76, R78, R77 ;  /* 0x0000004e4c4c7223 */ /* 0x000fe2000001004d */
[C---:B------:R-:W-:Y:S01]  /*5460*/  FMUL.FTZ R78, R46.reuse, R188 ;  /* 0x000000bc2e4e7220 */ /* 0x040fe20000410000 */
[----:B------:R-:W-:Y:S01]  /*5470*/  FMUL.FTZ R87, R46, R171 ;  /* 0x000000ab2e577220 */ /* 0x000fe20000410000 */
[C---:B------:R-:W-:Y:S01]  /*5480*/  FMUL.FTZ R46, R44.reuse, R184 ;  /* 0x000000b82c2e7220 */ /* 0x040fe20000410000 */
[-C--:B------:R-:W-:Y:S01]  /*5490*/  FMUL.FTZ R77, R44, R170.reuse ;  /* 0x000000aa2c4d7220 */ /* 0x080fe20000410000 */
[----:B------:R-:W-:Y:S01]  /*54a0*/  IMAD.U32 R47, R47, 0x10000, RZ ;  /* 0x000100002f2f7824 */ /* 0x000fe200078e00ff */
[----:B------:R-:W-:Y:S01]  /*54b0*/  F2FP.BF16.F32.PACK_AB R76, R76, R85 ;  /* 0x000000554c4c723e */ /* 0x000fe200000010ff */
[C---:B------:R-:W-:Y:S01]  /*54c0*/  FFMA.FTZ R46, R45.reuse, R170, -R46 ;  /* 0x000000aa2d2e7223 */ /* 0x040fe2000001082e */
[----:B------:R-:W-:Y:S01]  /*54d0*/  FFMA.FTZ R77, R45, R184, R77 ;  /* 0x000000b82d4d7223 */ /* 0x000fe2000001004d */
[C---:B------:R-:W-:Y:S01]  /*54e0*/  FFMA.FTZ R78, R47.reuse, R171, -R78 ;  /* 0x000000ab2f4e7223 */ /* 0x040fe2000001084e */
[----:B------:R-:W-:Y:S01]  /*54f0*/  FFMA.FTZ R87, R47, R188, R87 ;  /* 0x000000bc2f577223 */ /* 0x000fe20000010057 */
[----:B------:R-:W-:-:S02]  /*5500*/  F2FP.BF16.F32.PACK_AB R45, R84, R79 ;  /* 0x0000004f542d723e */ /* 0x000fc400000010ff */
[----:B------:R-:W-:Y:S01]  /*5510*/  F2FP.BF16.F32.PACK_AB R44, R77, R46 ;  /* 0x0000002e4d2c723e */ /* 0x000fe200000010ff */
[----:B------:R-:W-:Y:S01]  /*5520*/  IMAD.MOV.U32 R46, RZ, RZ, R76 ;  /* 0x000000ffff2e7224 */ /* 0x000fe200078e004c */
[----:B------:R-:W-:-:S07]  /*5530*/  F2FP.BF16.F32.PACK_AB R47, R87, R78 ;  /* 0x0000004e572f723e */ /* 0x000fce00000010ff */
.L_x_466:
[----:B------:R-:W-:Y:S05]  /*5540*/  BSYNC B3 ;  /* 0x0000000000037941 */ /* 0x000fea0003800000 */
.L_x_465:
[----:B------:R-:W-:Y:S01]  /*5550*/  ULDC.64 UR4, c[0x0][0x2e8] ;  /* 0x0000ba0000047ab9 */ /* 0x000fe20000000a00 */
[----:B------:R-:W-:Y:S01]  /*5560*/  ULDC.64 UR6, c[0x0][0x208] ;  /* 0x0000820000067ab9 */ /* 0x000fe20000000a00 */
[----:B------:R-:W-:-:S04]  /*5570*/  LEA R76, P3, R82, UR4, 0x1 ;  /* 0x00000004524c7c11 */ /* 0x000fc8000f8608ff */
[----:B------:R-:W-:-:S05]  /*5580*/  LEA.HI.X R77, R82, UR5, R83, 0x1, P3 ;  /* 0x00000005524d7c11 */ /* 0x000fca00098f0c53 */
[----:B--2---:R4:W-:Y:S04]  /*5590*/  STG.E.128 desc[UR6][R76.64], R44 ;  /* 0x0000002c4c007986 */ /* 0x0049e8000c101d06 */
.L_x_464:
[----:B------:R-:W-:Y:S05]  /*55a0*/  BSYNC B2 ;  /* 0x0000000000027941 */ /* 0x000fea0003800000 */
.L_x_463:
[----:B------:R-:W-:Y:S05]  /*55b0*/  @P1 BRA `(.L_x_462) ;  /* 0x0000000000e81947 */ /* 0x000fea0003800000 */
[----:B0-234-:R0:W2:Y:S01]  /*55c0*/  LDS.128 R44, [R5+0x25c00] ;  /* 0x025c0000052c7984 */ /* 0x01d0a20000000c00 */
[----:B------:R-:W-:Y:S01]  /*55d0*/  IADD3 R81, P3, R81, R14, RZ ;  /* 0x0000000e51517210 */ /* 0x000fe20007f7e0ff */
[----:B------:R-:W-:Y:S04]  /*55e0*/  BSSY B2, `(.L_x_467) ;  /* 0x0000032000027945 */ /* 0x000fe80003800000 */
[----:B------:R-:W-:Y:S01]  /*55f0*/  IMAD.X R80, R80, 0x1, R11, P3 ;  /* 0x0000000150507824 */ /* 0x000fe200018e060b */
[----:B------:R-:W-:-:S13]  /*5600*/  ISETP.GE.AND P3, PT, R220, R92, PT ;  /* 0x0000005cdc00720c */ /* 0x000fda0003f66270 */
[----:B0-----:R-:W-:Y:S05]  /*5610*/  @P3 BRA `(.L_x_468) ;  /* 0x0000000000b83947 */ /* 0x001fea0003800000 */
[----:B------:R-:W-:Y:S01]  /*5620*/  SHF.R.U64 R78, R72, 0x10, R73 ;  /* 0x00000010484e7819 */ /* 0x000fe20000001249 */
[----:B--2---:R-:W-:Y:S01]  /*5630*/  IMAD.U32 R72, R46, 0x10000, RZ ;  /* 0x000100002e487824 */ /* 0x004fe200078e00ff */
[--C-:B------:R-:W-:Y:S02]  /*5640*/  SHF.R.U64 R76, R74, 0x10, R75.reuse ;  /* 0x000000104a4c7819 */ /* 0x100fe4000000124b */
[----:B------:R-:W-:Y:S01]  /*5650*/  SHF.R.U32.HI R74, RZ, 0x10, R75 ;  /* 0x00000010ff4a7819 */ /* 0x000fe2000001164b */
[----:B------:R-:W-:Y:S01]  /*5660*/  IMAD.U32 R75, R45, 0x10000, RZ ;  /* 0x000100002d4b7824 */ /* 0x000fe200078e00ff */
[----:B------:R-:W-:Y:S02]  /*5670*/  SHF.R.U32.HI R77, RZ, 0x10, R73 ;  /* 0x00000010ff4d7819 */ /* 0x000fe40000011649 */
[----:B------:R-:W-:Y:S02]  /*5680*/  PRMT R167, R167, 0x5410, R78 ;  /* 0x00005410a7a77816 */ /* 0x000fe4000000004e */
[----:B------:R-:W-:-:S02]  /*5690*/  PRMT R155, R155, 0x5410, R76 ;  /* 0x000054109b9b7816 */ /* 0x000fc4000000004c */
[----:B------:R-:W-:Y:S02]  /*56a0*/  PRMT R153, R153, 0x5410, R74 ;  /* 0x0000541099997816 */ /* 0x000fe4000000004a */
[----:B------:R-:W-:Y:S02]  /*56b0*/  PRMT R166, R166, 0x5410, R77 ;  /* 0x00005410a6a67816 */ /* 0x000fe4000000004d */
[----:B------:R-:W-:Y:S01]  /*56c0*/  LOP3.LUT R74, R45, 0xffff0000, RZ, 0xc0, !PT ;  /* 0xffff00002d4a7812 */ /* 0x000fe200078ec0ff */
[----:B------:R-:W-:Y:S01]  /*56d0*/  IMAD.U32 R79, R153, 0x10000, RZ ;  /* 0x00010000994f7824 */ /* 0x000fe200078e00ff */
[----:B------:R-:W-:Y:S01]  /*56e0*/  LOP3.LUT R78, R155, 0xffff0000, RZ, 0xc0, !PT ;  /* 0xffff00009b4e7812 */ /* 0x000fe200078ec0ff */
[----:B------:R-:W-:Y:S01]  /*56f0*/  IMAD.U32 R77, R166, 0x10000, RZ ;  /* 0x00010000a64d7824 */ /* 0x000fe200078e00ff */
[----:B------:R-:W-:Y:S01]  /*5700*/  LOP3.LUT R76, R167, 0xffff0000, RZ, 0xc0, !PT ;  /* 0xffff0000a74c7812 */ /* 0x000fe200078ec0ff */
[----:B------:R-:W-:Y:S01]  /*5710*/  IMAD.U32 R155, R155, 0x10000, RZ ;  /* 0x000100009b9b7824 */ /* 0x000fe200078e00ff */
[----:B------:R-:W-:Y:S01]  /*5720*/  LOP3.LUT R73, R46, 0xffff0000, RZ, 0xc0, !PT ;  /* 0xffff00002e497812 */ /* 0x000fe200078ec0ff */
[C---:B------:R-:W-:Y:S01]  /*5730*/  FMUL.FTZ R82, R74.reuse, R78 ;  /* 0x0000004e4a527220 */ /* 0x040fe20000410000 */
[----:B------:R-:W-:Y:S01]  /*5740*/  LOP3.LUT R46, R47, 0xffff0000, RZ, 0xc0, !PT ;  /* 0xffff00002f2e7812 */ /* 0x000fe200078ec0ff */
[----:B------:R-:W-:Y:S01]  /*5750*/  FMUL.FTZ R83, R74, R76 ;  /* 0x0000004c4a537220 */ /* 0x000fe20000410000 */
[----:B------:R-:W-:Y:S01]  /*5760*/  LOP3.LUT R153, R153, 0xffff0000, RZ, 0xc0, !PT ;  /* 0xffff000099997812 */ /* 0x000fe200078ec0ff */
[C---:B------:R-:W-:Y:S01]  /*5770*/  FMUL.FTZ R85, R73.reuse, R79 ;  /* 0x0000004f49557220 */ /* 0x040fe20000410000 */
[----:B------:R-:W-:Y:S01]  /*5780*/  LOP3.LUT R166, R166, 0xffff0000, RZ, 0xc0, !PT ;  /* 0xffff0000a6a67812 */ /* 0x000fe200078ec0ff */
[C---:B------:R-:W-:Y:S01]  /*5790*/  IMAD.U32 R45, R44.reuse, 0x10000, RZ ;  /* 0x000100002c2d7824 */ /* 0x040fe200078e00ff */
[----:B------:R-:W-:Y:S01]  /*57a0*/  LOP3.LUT R74, R44, 0xffff0000, RZ, 0xc0, !PT ;  /* 0xffff00002c4a7812 */ /* 0x000fe200078ec0ff */
[----:B------:R-:W-:Y:S01]  /*57b0*/  FMUL.FTZ R73, R73, R77 ;  /* 0x0000004d49497220 */ /* 0x000fe20000410000 */
[----:B------:R-:W-:-:S02]  /*57c0*/  IMAD.U32 R167, R167, 0x10000, RZ ;  /* 0x00010000a7a77824 */ /* 0x000fc400078e00ff */
[C---:B------:R-:W-:Y:S01]  /*57d0*/  FFMA.FTZ R44, R75.reuse, R76, -R82 ;  /* 0x0000004c4b2c7223 */ /* 0x040fe20000010852 */
[----:B------:R-:W-:Y:S01]  /*57e0*/  FFMA.FTZ R83, R75, R78, R83 ;  /* 0x0000004e4b537223 */ /* 0x000fe20000010053 */
[C---:B------:R-:W-:Y:S01]  /*57f0*/  FMUL.FTZ R76, R46.reuse, R153 ;  /* 0x000000992e4c7220 */ /* 0x040fe20000410000 */
[-C--:B------:R-:W-:Y:S01]  /*5800*/  FMUL.FTZ R78, R46, R166.reuse ;  /* 0x000000a62e4e7220 */ /* 0x080fe20000410000 */
[----:B------:R-:W-:Y:S01]  /*5810*/  FFMA.FTZ R85, R72, R77, -R85 ;  /* 0x0000004d48557223 */ /* 0x000fe20000010855 */
[----:B------:R-:W-:Y:S01]  /*5820*/  FMUL.FTZ R46, R74, R155 ;  /* 0x0000009b4a2e7220 */ /* 0x000fe20000410000 */
[----:B------:R-:W-:Y:S02]  /*5830*/  IMAD.U32 R47, R47, 0x10000, RZ ;  /* 0x000100002f2f7824 */ /* 0x000fe400078e00ff */
[----:B------:R-:W-:Y:S01]  /*5840*/  FFMA.FTZ R72, R72, R79, R73 ;  /* 0x0000004f48487223 */ /* 0x000fe20000010049 */
[-C--:B------:R-:W-:Y:S01]  /*5850*/  FMUL.FTZ R74, R74, R167.reuse ;  /* 0x000000a74a4a7220 */ /* 0x080fe20000410000 */
[----:B------:R-:W-:Y:S01]  /*5860*/  FFMA.FTZ R46, R45, R167, -R46 ;  /* 0x000000a72d2e7223 */ /* 0x000fe2000001082e */
[C---:B------:R-:W-:Y:S01]  /*5870*/  FFMA.FTZ R76, R47.reuse, R166, -R76 ;  /* 0x000000a62f4c7223 */ /* 0x040fe2000001084c */
[----:B------:R-:W-:Y:S01]  /*5880*/  FFMA.FTZ R47, R47, R153, R78 ;  /* 0x000000992f2f7223 */ /* 0x000fe2000001004e */
[----:B------:R-:W-:Y:S01]  /*5890*/  FFMA.FTZ R45, R45, R155, R74 ;  /* 0x0000009b2d2d7223 */ /* 0x000fe2000001004a */
[----:B------:R-:W-:-:S02]  /*58a0*/  F2FP.BF16.F32.PACK_AB R83, R83, R44 ;  /* 0x0000002c5353723e */ /* 0x000fc400000010ff */
[----:B------:R-:W-:Y:S02]  /*58b0*/  F2FP.BF16.F32.PACK_AB R72, R72, R85 ;  /* 0x000000554848723e */ /* 0x000fe400000010ff */
[----:B------:R-:W-:Y:S01]  /*58c0*/  F2FP.BF16.F32.PACK_AB R44, R45, R46 ;  /* 0x0000002e2d2c723e */ /* 0x000fe200000010ff */
[----:B------:R-:W-:Y:S01]  /*58d0*/  IMAD.MOV.U32 R45, RZ, RZ, R83 ;  /* 0x000000ffff2d7224 */ /* 0x000fe200078e0053 */
[----:B------:R-:W-:Y:S01]  /*58e0*/  F2FP.BF16.F32.PACK_AB R47, R47, R76 ;  /* 0x0000004c2f2f723e */ /* 0x000fe200000010ff */
[----:B------:R-:W-:-:S07]  /*58f0*/  IMAD.MOV.U32 R46, RZ, RZ, R72 ;  /* 0x000000ffff2e7224 */ /* 0x000fce00078e0048 */
.L_x_468:
[----:B------:R-:W-:Y:S05]  /*5900*/  BSYNC B2 ;  /* 0x0000000000027941 */ /* 0x000fea0003800000 */
.L_x_467:
[----:B------:R-:W-:Y:S01]  /*5910*/  ULDC.64 UR4, c[0x0][0x2e8] ;  /* 0x0000ba0000047ab9 */ /* 0x000fe20000000a00 */
[----:B------:R-:W-:Y:S01]  /*5920*/  ULDC.64 UR6, c[0x0][0x208] ;  /* 0x0000820000067ab9 */ /* 0x000fe20000000a00 */
[----:B------:R-:W-:-:S04]  /*5930*/  LEA R72, P3, R81, UR4, 0x1 ;  /* 0x0000000451487c11 */ /* 0x000fc8000f8608ff */
[----:B------:R-:W-:-:S05]  /*5940*/  LEA.HI.X R73, R81, UR5, R80, 0x1, P3 ;  /* 0x0000000551497c11 */ /* 0x000fca00098f0c50 */
[----:B--2---:R0:W-:Y:S04]  /*5950*/  STG.E.128 desc[UR6][R72.64], R44 ;  /* 0x0000002c48007986 */ /* 0x0041e8000c101d06 */
.L_x_462:
[----:B------:R-:W-:Y:S05]  /*5960*/  BSYNC B1 ;  /* 0x0000000000017941 */ /* 0x000fea0003800000 */
.L_x_461:
[----:B------:R-:W-:Y:S01]  /*5970*/  LOP3.LUT P3, RZ, R90, 0x8, RZ, 0xc0, !PT ;  /* 0x000000085aff7812 */ /* 0x000fe2000786c0ff */
[----:B------:R-:W-:-:S12]  /*5980*/  BSSY B1, `(.L_x_469) ;  /* 0x000007b000017945 */ /* 0x000fd80003800000 */
[----:B------:R-:W-:Y:S05]  /*5990*/  @P3 BRA `(.L_x_470) ;  /* 0x0000000400e43947 */ /* 0x000fea0003800000 */
[----:B0-----:R-:W-:Y:S01]  /*59a0*/  IADD3 R73, P3, P4, R127, R136, R16 ;  /* 0x000000887f497210 */ /* 0x001fe20007c7e010 */
[----:B------:R-:W-:Y:S03]  /*59b0*/  BSSY B2, `(.L_x_471) ;  /* 0x000003c000027945 */ /* 0x000fe60003800000 */
[----:B------:R-:W-:Y:S01]  /*59c0*/  IADD3.X R72, R126, R93, R17, P3, P4 ;  /* 0x0000005d7e487210 */ /* 0x000fe20001fe8411 */
[----:B------:R-:W-:Y:S08]  /*59d0*/  @P0 BRA `(.L_x_472) ;  /* 0x0000000000e40947 */ /* 0x000ff00003800000 */
[----:B--234-:R0:W2:Y:S01]  /*59e0*/  LDS.128 R44, [R5+0x21400] ;  /* 0x02140000052c7984 */ /* 0x01c0a20000000c00 */
[----:B------:R-:W-:Y:S01]  /*59f0*/  IADD3 R74, P3, R73, R100, RZ ;  /* 0x00000064494a7210 */ /* 0x000fe20007f7e0ff */
[----:B------:R-:W-:Y:S04]  /*5a00*/  BSSY B3, `(.L_x_473) ;  /* 0x0000031000037945 */ /* 0x000fe80003800000 */
[----:B------:R-:W-:Y:S01]  /*5a10*/  IMAD.X R75, R72, 0x1, R15, P3 ;  /* 0x00000001484b7824 */ /* 0x000fe200018e060f */
[----:B------:R-:W-:-:S13]  /*5a20*/  ISETP.GE.AND P3, PT, R18, R92, PT ;  /* 0x0000005c1200720c */ /* 0x000fda0003f66270 */
[----:B0-----:R-:W-:Y:S05]  /*5a30*/  @P3 BRA `(.L_x_474) ;  /* 0x0000000000b43947 */ /* 0x001fea0003800000 */
[----:B------:R-:W-:Y:S02]  /*5a40*/  SHF.R.U64 R77, R70, 0x10, R71 ;  /* 0x00000010464d7819 */ /* 0x000fe40000001247 */
[----:B------:R-:W-:Y:S02]  /*5a50*/  SHF.R.U64 R79, R68, 0x10, R69 ;  /* 0x00000010444f7819 */ /* 0x000fe40000001245 */
[----:B------:R-:W-:Y:S02]  /*5a60*/  SHF.R.U32.HI R70, RZ, 0x10, R71 ;  /* 0x00000010ff467819 */ /* 0x000fe40000011647 */
[----:B------:R-:W-:Y:S01]  /*5a70*/  SHF.R.U32.HI R76, RZ, 0x10, R69 ;  /* 0x00000010ff4c7819 */ /* 0x000fe20000011645 */
[----:B--2---:R-:W-:Y:S01]  /*5a80*/  IMAD.U32 R69, R46, 0x10000, RZ ;  /* 0x000100002e457824 */ /* 0x004fe200078e00ff */
        /* <DEDUP_REMOVED lines=11> */
[C---:B------:R-:W-:Y:S01]  /*5b40*/  IMAD.U32 R46, R47.reuse, 0x10000, RZ ;  /* 0x000100002f2e7824 */ /* 0x040fe200078e00ff */
[----:B------:R-:W-:Y:S01]  /*5b50*/  LOP3.LUT R68, R47, 0xffff0000, RZ, 0xc0, !PT ;  /* 0xffff00002f447812 */ /* 0x000fe200078ec0ff */
[----:B------:R-:W-:Y:S01]  /*5b60*/  FMUL.FTZ R82, R70, R77 ;  /* 0x0000004d46527220 */ /* 0x000fe20000410000 */
[----:B------:R-:W-:-:S02]  /*5b70*/  IMAD.U32 R47, R45, 0x10000, RZ ;  /* 0x000100002d2f7824 */ /* 0x000fc400078e00ff */
[----:B------:R-:W-:Y:S01]  /*5b80*/  FMUL.FTZ R70, R70, R76 ;  /* 0x0000004c46467220 */ /* 0x000fe20000410000 */
[----:B------:R-:W-:Y:S01]  /*5b90*/  FMUL.FTZ R84, R71, R80 ;  /* 0x0000005047547220 */ /* 0x000fe20000410000 */
[----:B------:R-:W-:Y:S01]  /*5ba0*/  LOP3.LUT R203, R203, 0xffff0000, RZ, 0xc0, !PT ;  /* 0xffff0000cbcb7812 */ /* 0x000fe200078ec0ff */
[C---:B------:R-:W-:Y:S02]  /*5bb0*/  IMAD.U32 R45, R44.reuse, 0x10000, RZ ;  /* 0x000100002c2d7824 */ /* 0x040fe400078e00ff */
[----:B------:R-:W-:Y:S01]  /*5bc0*/  FFMA.FTZ R77, R47, R77, R70 ;  /* 0x0000004d2f4d7223 */ /* 0x000fe20000010046 */
[-C--:B------:R-:W-:Y:S01]  /*5bd0*/  FMUL.FTZ R70, R71, R78.reuse ;  /* 0x0000004e47467220 */ /* 0x080fe20000410000 */
[----:B------:R-:W-:Y:S01]  /*5be0*/  LOP3.LUT R201, R201, 0xffff0000, RZ, 0xc0, !PT ;  /* 0xffff0000c9c97812 */ /* 0x000fe200078ec0ff */
[C---:B------:R-:W-:Y:S01]  /*5bf0*/  FFMA.FTZ R84, R69.reuse, R78, -R84 ;  /* 0x0000004e45547223 */ /* 0x040fe20000010854 */
[----:B------:R-:W-:Y:S01]  /*5c00*/  LOP3.LUT R44, R44, 0xffff0000, RZ, 0xc0, !PT ;  /* 0xffff00002c2c7812 */ /* 0x000fe200078ec0ff */
[----:B------:R-:W-:Y:S01]  /*5c10*/  FFMA.FTZ R69, R69, R80, R70 ;  /* 0x0000005045457223 */ /* 0x000fe20000010046 */
[----:B------:R-:W-:-:S02]  /*5c20*/  IMAD.U32 R200, R200, 0x10000, RZ ;  /* 0x00010000c8c87824 */ /* 0x000fc400078e00ff */
[C---:B------:R-:W-:Y:S01]  /*5c30*/  FMUL.FTZ R71, R68.reuse, R203 ;  /* 0x000000cb44477220 */ /* 0x040fe20000410000 */
[-C--:B------:R-:W-:Y:S01]  /*5c40*/  FMUL.FTZ R70, R68, R201.reuse ;  /* 0x000000c944467220 */ /* 0x080fe20000410000 */
[----:B------:R-:W-:Y:S01]  /*5c50*/  FFMA.FTZ R82, R47, R76, -R82 ;  /* 0x0000004c2f527223 */ /* 0x000fe20000010852 */
[C---:B------:R-:W-:Y:S01]  /*5c60*/  FMUL.FTZ R68, R44.reuse, R202 ;  /* 0x000000ca2c447220 */ /* 0x040fe20000410000 */
[-C--:B------:R-:W-:Y:S01]  /*5c70*/  FMUL.FTZ R47, R44, R200.reuse ;  /* 0x000000c82c2f7220 */ /* 0x080fe20000410000 */
[C---:B------:R-:W-:Y:S01]  /*5c80*/  FFMA.FTZ R71, R46.reuse, R201, -R71 ;  /* 0x000000c92e477223 */ /* 0x040fe20000010847 */
[----:B------:R-:W-:Y:S01]  /*5c90*/  FFMA.FTZ R70, R46, R203, R70 ;  /* 0x000000cb2e467223 */ /* 0x000fe20000010046 */
[C---:B------:R-:W-:Y:S01]  /*5ca0*/  FFMA.FTZ R68, R45.reuse, R200, -R68 ;  /* 0x000000c82d447223 */ /* 0x040fe20000010844 */
[----:B------:R-:W-:Y:S01]  /*5cb0*/  FFMA.FTZ R47, R45, R202, R47 ;  /* 0x000000ca2d2f7223 */ /* 0x000fe2000001002f */
[----:B------:R-:W-:Y:S02]  /*5cc0*/  F2FP.BF16.F32.PACK_AB R45, R77, R82 ;  /* 0x000000524d2d723e */ /* 0x000fe400000010ff */
[----:B------:R-:W-:-:S02]  /*5cd0*/  F2FP.BF16.F32.PACK_AB R70, R70, R71 ;  /* 0x000000474646723e */ /* 0x000fc400000010ff */
[----:B------:R-:W-:Y:S02]  /*5ce0*/  F2FP.BF16.F32.PACK_AB R44, R47, R68 ;  /* 0x000000442f2c723e */ /* 0x000fe400000010ff */
[----:B------:R-:W-:Y:S01]  /*5cf0*/  F2FP.BF16.F32.PACK_AB R46, R69, R84 ;  /* 0x00000054452e723e */ /* 0x000fe200000010ff */
[----:B------:R-:W-:-:S07]  /*5d00*/  IMAD.MOV.U32 R47, RZ, RZ, R70 ;  /* 0x000000ffff2f7224 */ /* 0x000fce00078e0046 */
.L_x_474:
[----:B------:R-:W-:Y:S05]  /*5d10*/  BSYNC B3 ;  /* 0x0000000000037941 */ /* 0x000fea0003800000 */
.L_x_473:
[----:B------:R-:W-:Y:S01]  /*5d20*/  ULDC.64 UR4, c[0x0][0x2e8] ;  /* 0x0000ba0000047ab9 */ /* 0x000fe20000000a00 */
[----:B------:R-:W-:Y:S01]  /*5d30*/  ULDC.64 UR6, c[0x0][0x208] ;  /* 0x0000820000067ab9 */ /* 0x000fe20000000a00 */
[----:B------:R-:W-:-:S04]  /*5d40*/  LEA R68, P3, R74, UR4, 0x1 ;  /* 0x000000044a447c11 */ /* 0x000fc8000f8608ff */
[----:B------:R-:W-:-:S05]  /*5d50*/  LEA.HI.X R69, R74, UR5, R75, 0x1, P3 ;  /* 0x000000054a457c11 */ /* 0x000fca00098f0c4b */
[----:B--2---:R0:W-:Y:S04]  /*5d60*/  STG.E.128 desc[UR6][R68.64], R44 ;  /* 0x0000002c44007986 */ /* 0x0041e8000c101d06 */
.L_x_472:
[----:B------:R-:W-:Y:S05]  /*5d70*/  BSYNC B2 ;  /* 0x0000000000027941 */ /* 0x000fea0003800000 */
.L_x_471:
        /* <DEDUP_REMOVED lines=9> */
[----:B------:R-:W-:Y:S01]  /*5e10*/  SHF.R.U64 R71, R64, 0x10, R65 ;  /* 0x0000001040477819 */ /* 0x000fe20000001241 */
[----:B------:R-:W-:Y:S01]  /*5e20*/  IMAD.U32 R64, R46, 0x10000, RZ ;  /* 0x000100002e407824 */ /* 0x000fe200078e00ff */
[----:B------:R-:W-:Y:S02]  /*5e30*/  SHF.R.U32.HI R69, RZ, 0x10, R67 ;  /* 0x00000010ff457819 */ /* 0x000fe40000011643 */
[----:B------:R-:W-:Y:S02]  /*5e40*/  SHF.R.U32.HI R70, RZ, 0x10, R65 ;  /* 0x00000010ff467819 */ /* 0x000fe40000011641 */
[----:B------:R-:W-:Y:S02]  /*5e50*/  PRMT R197, R197, 0x5410, R68 ;  /* 0x00005410c5c57816 */ /* 0x000fe40000000044 */
[----:B------:R-:W-:-:S02]  /*5e60*/  PRMT R168, R168, 0x5410, R71 ;  /* 0x00005410a8a87816 */ /* 0x000fc40000000047 */
[----:B------:R-:W-:Y:S02]  /*5e70*/  PRMT R198, R198, 0x5410, R69 ;  /* 0x00005410c6c67816 */ /* 0x000fe40000000045 */
[----:B------:R-:W-:Y:S02]  /*5e80*/  LOP3.LUT R67, R47, 0xffff0000, RZ, 0xc0, !PT ;  /* 0xffff00002f437812 */ /* 0x000fe400078ec0ff */
[----:B------:R-:W-:Y:S01]  /*5e90*/  PRMT R169, R169, 0x5410, R70 ;  /* 0x00005410a9a97816 */ /* 0x000fe20000000046 */
[----:B------:R-:W-:Y:S01]  /*5ea0*/  IMAD.U32 R71, R198, 0x10000, RZ ;  /* 0x00010000c6477824 */ /* 0x000fe200078e00ff */
[----:B------:R-:W-:Y:S02]  /*5eb0*/  LOP3.LUT R47, R45, 0xffff0000, RZ, 0xc0, !PT ;  /* 0xffff00002d2f7812 */ /* 0x000fe400078ec0ff */
[----:B------:R-:W-:Y:S01]  /*5ec0*/  LOP3.LUT R70, R197, 0xffff0000, RZ, 0xc0, !PT ;  /* 0xffff0000c5467812 */ /* 0x000fe200078ec0ff */
[----:B------:R-:W-:Y:S01]  /*5ed0*/  IMAD.U32 R69, R169, 0x10000, RZ ;  /* 0x00010000a9457824 */ /* 0x000fe200078e00ff */
[----:B------:R-:W-:Y:S01]  /*5ee0*/  LOP3.LUT R68, R168, 0xffff0000, RZ, 0xc0, !PT ;  /* 0xffff0000a8447812 */ /* 0x000fe200078ec0ff */
[----:B------:R-:W-:Y:S01]  /*5ef0*/  IMAD.U32 R197, R197, 0x10000, RZ ;  /* 0x00010000c5c57824 */ /* 0x000fe200078e00ff */
[----:B------:R-:W-:Y:S01]  /*5f00*/  LOP3.LUT R65, R46, 0xffff0000, RZ, 0xc0, !PT ;  /* 0xffff00002e417812 */ /* 0x000fe200078ec0ff */
[----:B------:R-:W-:-:S02]  /*5f10*/  IMAD.U32 R46, R45, 0x10000, RZ ;  /* 0x000100002d2e7824 */ /* 0x000fc400078e00ff */
[C---:B------:R-:W-:Y:S01]  /*5f20*/  FMUL.FTZ R75, R47.reuse, R70 ;  /* 0x000000462f4b7220 */ /* 0x040fe20000410000 */
[C---:B------:R-:W-:Y:S02]  /*5f30*/  IMAD.U32 R45, R44.reuse, 0x10000, RZ ;  /* 0x000100002c2d7824 */ /* 0x040fe400078e00ff */
[-C--:B------:R-:W-:Y:S01]  /*5f40*/  FMUL.FTZ R47, R47, R68.reuse ;  /* 0x000000442f2f7220 */ /* 0x080fe20000410000 */
[----:B------:R-:W-:Y:S01]  /*5f50*/  LOP3.LUT R44, R44, 0xffff0000, RZ, 0xc0, !PT ;  /* 0xffff00002c2c7812 */ /* 0x000fe200078ec0ff */
[C---:B------:R-:W-:Y:S01]  /*5f60*/  FMUL.FTZ R77, R65.reuse, R71 ;  /* 0x00000047414d7220 */ /* 0x040fe20000410000 */
[----:B------:R-:W-:Y:S01]  /*5f70*/  LOP3.LUT R198, R198, 0xffff0000, RZ, 0xc0, !PT ;  /* 0xffff0000c6c67812 */ /* 0x000fe200078ec0ff */
[-C--:B------:R-:W-:Y:S01]  /*5f80*/  FMUL.FTZ R65, R65, R69.reuse ;  /* 0x0000004541417220 */ /* 0x080fe20000410000 */
[----:B------:R-:W-:Y:S01]  /*5f90*/  LOP3.LUT R169, R169, 0xffff0000, RZ, 0xc0, !PT ;  /* 0xffff0000a9a97812 */ /* 0x000fe200078ec0ff */
[----:B------:R-:W-:Y:S02]  /*5fa0*/  IMAD.U32 R168, R168, 0x10000, RZ ;  /* 0x00010000a8a87824 */ /* 0x000fe400078e00ff */
[C---:B------:R-:W-:Y:S01]  /*5fb0*/  FFMA.FTZ R75, R46.reuse, R68, -R75 ;  /* 0x000000442e4b7223 */ /* 0x040fe2000001084b */
[----:B------:R-:W-:Y:S01]  /*5fc0*/  FFMA.FTZ R70, R46, R70, R47 ;  /* 0x000000462e467223 */ /* 0x000fe2000001002f */
[----:B------:R-:W-:Y:S01]  /*5fd0*/  FFMA.FTZ R77, R64, R69, -R77 ;  /* 0x00000045404d7223 */ /* 0x000fe2000001084d */
[----:B------:R-:W-:Y:S01]  /*5fe0*/  FMUL.FTZ R46, R44, R197 ;  /* 0x000000c52c2e7220 */ /* 0x000fe20000410000 */
[----:B------:R-:W-:Y:S01]  /*5ff0*/  FFMA.FTZ R64, R64, R71, R65 ;  /* 0x0000004740407223 */ /* 0x000fe20000010041 */
[C---:B------:R-:W-:Y:S01]  /*6000*/  FMUL.FTZ R47, R67.reuse, R198 ;  /* 0x000000c6432f7220 */ /* 0x040fe20000410000 */
[-C--:B------:R-:W-:Y:S01]  /*6010*/  FMUL.FTZ R44, R44, R168.reuse ;  /* 0x000000a82c2c7220 */ /* 0x080fe20000410000 */
[-C--:B------:R-:W-:Y:S01]  /*6020*/  FMUL.FTZ R67, R67, R169.reuse ;  /* 0x000000a943437220 */ /* 0x080fe20000410000 */
[C---:B------:R-:W-:Y:S01]  /*6030*/  FFMA.FTZ R46, R45.reuse, R168, -R46 ;  /* 0x000000a82d2e7223 */ /* 0x040fe2000001082e */
        /* <DEDUP_REMOVED lines=9> */
.L_x_476:
[----:B------:R-:W-:Y:S05]  /*60d0*/  BSYNC B2 ;  /* 0x0000000000027941 */ /* 0x000fea0003800000 */
.L_x_475:
[----:B------:R-:W-:Y:S01]  /*60e0*/  ULDC.64 UR4, c[0x0][0x2e8] ;  /* 0x0000ba0000047ab9 */ /* 0x000fe20000000a00 */
[----:B------:R-:W-:Y:S01]  /*60f0*/  ULDC.64 UR6, c[0x0][0x208] ;  /* 0x0000820000067ab9 */ /* 0x000fe20000000a00 */
[----:B------:R-:W-:-:S04]  /*6100*/  LEA R64, P3, R73, UR4, 0x1 ;  /* 0x0000000449407c11 */ /* 0x000fc8000f8608ff */
[----:B------:R-:W-:-:S05]  /*6110*/  LEA.HI.X R65, R73, UR5, R72, 0x1, P3 ;  /* 0x0000000549417c11 */ /* 0x000fca00098f0c48 */
[----:B--2---:R0:W-:Y:S04]  /*6120*/  STG.E.128 desc[UR6][R64.64], R44 ;  /* 0x0000002c40007986 */ /* 0x0041e8000c101d06 */
.L_x_470:
[----:B------:R-:W-:Y:S05]  /*6130*/  BSYNC B1 ;  /* 0x0000000000017941 */ /* 0x000fea0003800000 */
.L_x_469:
        /* <DEDUP_REMOVED lines=13> */
[----:B------:R-:W-:Y:S02]  /*6210*/  SHF.R.U32.HI R68, RZ, 0x10, R63 ;  /* 0x00000010ff447819 */ /* 0x000fe4000001163f */
[----:B------:R-:W-:Y:S02]  /*6220*/  SHF.R.U32.HI R71, RZ, 0x10, R61 ;  /* 0x00000010ff477819 */ /* 0x000fe4000001163d */
[----:B------:R-:W-:Y:S01]  /*6230*/  SHF.R.U64 R69, R62, 0x10, R63 ;  /* 0x000000103e457819 */ /* 0x000fe2000000123f */
[----:B--2---:R-:W-:Y:S01]  /*6240*/  IMAD.U32 R62, R47, 0x10000, RZ ;  /* 0x000100002f3e7824 */ /* 0x004fe200078e00ff */
[----:B------:R-:W-:Y:S02]  /*6250*/  PRMT R199, R199, 0x5410, R68 ;  /* 0x00005410c7c77816 */ /* 0x000fe40000000044 */
[----:B------:R-:W-:Y:S01]  /*6260*/  SHF.R.U64 R73, R60, 0x10, R61 ;  /* 0x000000103c497819 */ /* 0x000fe2000000123d */
[----:B------:R-:W-:Y:S01]  /*6270*/  IMAD.U32 R60, R46, 0x10000, RZ ;  /* 0x000100002e3c7824 */ /* 0x000fe200078e00ff */
[----:B------:R-:W-:Y:S01]  /*6280*/  PRMT R194, R194, 0x5410, R71 ;  /* 0x00005410c2c27816 */ /* 0x000fe20000000047 */
[----:B------:R-:W-:Y:S01]  /*6290*/  IMAD.U32 R71, R199, 0x10000, RZ ;  /* 0x00010000c7477824 */ /* 0x000fe200078e00ff */
[----:B------:R-:W-:-:S02]  /*62a0*/  PRMT R196, R196, 0x5410, R69 ;  /* 0x00005410c4c47816 */ /* 0x000fc40000000045 */
[----:B------:R-:W-:Y:S01]  /*62b0*/  LOP3.LUT R61, R46, 0xffff0000, RZ, 0xc0, !PT ;  /* 0xffff00002e3d7812 */ /* 0x000fe200078ec0ff */
[----:B------:R-:W-:Y:S01]  /*62c0*/  IMAD.U32 R69, R194, 0x10000, RZ ;  /* 0x00010000c2457824 */ /* 0x000fe200078e00ff */
[----:B------:R-:W-:Y:S01]  /*62d0*/  LOP3.LUT R63, R47, 0xffff0000, RZ, 0xc0, !PT ;  /* 0xffff00002f3f7812 */ /* 0x000fe200078ec0ff */
[----:B------:R-:W-:Y:S01]  /*62e0*/  IMAD.U32 R46, R45, 0x10000, RZ ;  /* 0x000100002d2e7824 */ /* 0x000fe200078e00ff */
[----:B------:R-:W-:Y:S01]  /*62f0*/  PRMT R192, R192, 0x5410, R73 ;  /* 0x00005410c0c07816 */ /* 0x000fe20000000049 */
[----:B------:R-:W-:Y:S01]  /*6300*/  FMUL.FTZ R75, R61, R71 ;  /* 0x000000473d4b7220 */ /* 0x000fe20000410000 */
[----:B------:R-:W-:Y:S01]  /*6310*/  LOP3.LUT R47, R45, 0xffff0000, RZ, 0xc0, !PT ;  /* 0xffff00002d2f7812 */ /* 0x000fe200078ec0ff */
[-C--:B------:R-:W-:Y:S01]  /*6320*/  FMUL.FTZ R61, R61, R69.reuse ;  /* 0x000000453d3d7220 */ /* 0x080fe20000410000 */
[----:B------:R-:W-:Y:S01]  /*6330*/  LOP3.LUT R70, R196, 0xffff0000, RZ, 0xc0, !PT ;  /* 0xffff0000c4467812 */ /* 0x000fe200078ec0ff */
[----:B------:R-:W-:Y:S01]  /*6340*/  IMAD.U32 R45, R44, 0x10000, RZ ;  /* 0x000100002c2d7824 */ /* 0x000fe200078e00ff */
[----:B------:R-:W-:Y:S01]  /*6350*/  LOP3.LUT R68, R192, 0xffff0000, RZ, 0xc0, !PT ;  /* 0xffff0000c0447812 */ /* 0x000fe200078ec0ff */
[----:B------:R-:W-:Y:S01]  /*6360*/  FFMA.FTZ R75, R60, R69, -R75 ;  /* 0x000000453c4b7223 */ /* 0x000fe2000001084b */
[----:B------:R-:W-:Y:S01]  /*6370*/  LOP3.LUT R199, R199, 0xffff0000, RZ, 0xc0, !PT ;  /* 0xffff0000c7c77812 */ /* 0x000fe200078ec0ff */
[C---:B------:R-:W-:Y:S01]  /*6380*/  FMUL.FTZ R73, R47.reuse, R70 ;  /* 0x000000462f497220 */ /* 0x040fe20000410000 */
[----:B------:R-:W-:Y:S01]  /*6390*/  LOP3.LUT R194, R194, 0xffff0000, RZ, 0xc0, !PT ;  /* 0xffff0000c2c27812 */ /* 0x000fe200078ec0ff */
[-C--:B------:R-:W-:Y:S01]  /*63a0*/  FMUL.FTZ R47, R47, R68.reuse ;  /* 0x000000442f2f7220 */ /* 0x080fe20000410000 */
[----:B------:R-:W-:Y:S01]  /*63b0*/  LOP3.LUT R44, R44, 0xffff0000, RZ, 0xc0, !PT ;  /* 0xffff00002c2c7812 */ /* 0x000fe200078ec0ff */
[----:B------:R-:W-:Y:S01]  /*63c0*/  FFMA.FTZ R73, R46, R68, -R73 ;  /* 0x000000442e497223 */ /* 0x000fe20000010849 */
[----:B------:R-:W-:Y:S01]  /*63d0*/  FFMA.FTZ R60, R60, R71, R61 ;  /* 0x000000473c3c7223 */ /* 0x000fe2000001003d */
[----:B------:R-:W-:-:S02]  /*63e0*/  IMAD.U32 R196, R196, 0x10000, RZ ;  /* 0x00010000c4c47824 */ /* 0x000fc400078e00ff */
[CC--:B------:R-:W-:Y:S01]  /*63f0*/  FMUL.FTZ R61, R63.reuse, R199.reuse ;  /* 0x000000c73f3d7220 */ /* 0x0c0fe20000410000 */
[----:B------:R-:W-:Y:S02]  /*6400*/  IMAD.U32 R192, R192, 0x10000, RZ ;  /* 0x00010000c0c07824 */ /* 0x000fe400078e00ff */
[----:B------:R-:W-:Y:S01]  /*6410*/  FMUL.FTZ R68, R63, R194 ;  /* 0x000000c23f447220 */ /* 0x000fe20000410000 */
[----:B------:R-:W-:Y:S01]  /*6420*/  FFMA.FTZ R70, R46, R70, R47 ;  /* 0x000000462e467223 */ /* 0x000fe2000001002f */
[C---:B------:R-:W-:Y:S01]  /*6430*/  FMUL.FTZ R46, R44.reuse, R196 ;  /* 0x000000c42c2e7220 */ /* 0x040fe20000410000 */
[----:B------:R-:W-:Y:S01]  /*6440*/  FMUL.FTZ R47, R44, R192 ;  /* 0x000000c02c2f7220 */ /* 0x000fe20000410000 */
[C---:B------:R-:W-:Y:S01]  /*6450*/  FFMA.FTZ R61, R62.reuse, R194, -R61 ;  /* 0x000000c23e3d7223 */ /* 0x040fe2000001083d */
[----:B------:R-:W-:Y:S01]  /*6460*/  FFMA.FTZ R68, R62, R199, R68 ;  /* 0x000000c73e447223 */ /* 0x000fe20000010044 */
[C---:B------:R-:W-:Y:S01]  /*6470*/  FFMA.FTZ R46, R45.reuse, R192, -R46 ;  /* 0x000000c02d2e7223 */ /* 0x040fe2000001082e */
[----:B------:R-:W-:Y:S01]  /*6480*/  FFMA.FTZ R47, R45, R196, R47 ;  /* 0x000000c42d2f7223 */ /* 0x000fe2000001002f */
[----:B------:R-:W-:-:S02]  /*6490*/  F2FP.BF16.F32.PACK_AB R60, R60, R75 ;  /* 0x0000004b3c3c723e */ /* 0x000fc400000010ff */
[----:B------:R-:W-:Y:S02]  /*64a0*/  F2FP.BF16.F32.PACK_AB R61, R68, R61 ;  /* 0x0000003d443d723e */ /* 0x000fe400000010ff */
[----:B------:R-:W-:Y:S01]  /*64b0*/  F2FP.BF16.F32.PACK_AB R44, R47, R46 ;  /* 0x0000002e2f2c723e */ /* 0x000fe200000010ff */
[----:B------:R-:W-:Y:S01]  /*64c0*/  IMAD.MOV.U32 R46, RZ, RZ, R60 ;  /* 0x000000ffff2e7224 */ /* 0x000fe200078e003c */
[----:B------:R-:W-:Y:S01]  /*64d0*/  F2FP.BF16.F32.PACK_AB R45, R70, R73 ;  /* 0x00000049462d723e */ /* 0x000fe200000010ff */
[----:B------:R-:W-:-:S07]  /*64e0*/  IMAD.MOV.U32 R47, RZ, RZ, R61 ;  /* 0x000000ffff2f7224 */ /* 0x000fce00078e003d */
.L_x_482:
[----:B------:R-:W-:Y:S05]  /*64f0*/  BSYNC B3 ;  /* 0x0000000000037941 */ /* 0x000fea0003800000 */
.L_x_481:
[----:B------:R-:W-:Y:S01]  /*6500*/  ULDC.64 UR4, c[0x0][0x2e8] ;  /* 0x0000ba0000047ab9 */ /* 0x000fe20000000a00 */
[----:B------:R-:W-:Y:S01]  /*6510*/  ULDC.64 UR6, c[0x0][0x208] ;  /* 0x0000820000067ab9 */ /* 0x000fe20000000a00 */
[----:B------:R-:W-:-:S04]  /*6520*/  LEA R60, P3, R66, UR4, 0x1 ;  /* 0x00000004423c7c11 */ /* 0x000fc8000f8608ff */
[----:B------:R-:W-:-:S05]  /*6530*/  LEA.HI.X R61, R66, UR5, R67, 0x1, P3 ;  /* 0x00000005423d7c11 */ /* 0x000fca00098f0c43 */
[----:B--2---:R0:W-:Y:S04]  /*6540*/  STG.E.128 desc[UR6][R60.64], R44 ;  /* 0x0000002c3c007986 */ /* 0x0041e8000c101d06 */
.L_x_480:
[----:B------:R-:W-:Y:S05]  /*6550*/  BSYNC B2 ;  /* 0x0000000000027941 */ /* 0x000fea0003800000 */
.L_x_479:
        /* <DEDUP_REMOVED lines=31> */
[-C--:B------:R-:W-:Y:S01]  /*6750*/  FMUL.FTZ R57, R57, R61.reuse ;  /* 0x0000003d39397220 */ /* 0x080fe20000410000 */
[----:B------:R-:W-:Y:S01]  /*6760*/  LOP3.LUT R189, R189, 0xffff0000, RZ, 0xc0, !PT ;  /* 0xffff0000bdbd7812 */ /* 0x000fe200078ec0ff */
[----:B------:R-:W-:Y:S01]  /*6770*/  IMAD.U32 R179, R179, 0x10000, RZ ;  /* 0x00010000b3b37824 */ /* 0x000fe200078e00ff */
[----:B------:R-:W-:Y:S01]  /*6780*/  LOP3.LUT R180, R180, 0xffff0000, RZ, 0xc0, !PT ;  /* 0xffff0000b4b47812 */ /* 0x000fe200078ec0ff */
[C---:B------:R-:W-:Y:S01]  /*6790*/  FFMA.FTZ R65, R46.reuse, R60, -R65 ;  /* 0x0000003c2e417223 */ /* 0x040fe20000010841 */
[----:B------:R-:W-:Y:S01]  /*67a0*/  FFMA.FTZ R62, R46, R62, R47 ;  /* 0x0000003e2e3e7223 */ /* 0x000fe2000001002f */
[----:B------:R-:W-:Y:S01]  /*67b0*/  FFMA.FTZ R67, R56, R61, -R67 ;  /* 0x0000003d38437223 */ /* 0x000fe20000010843 */
[----:B------:R-:W-:Y:S01]  /*67c0*/  FMUL.FTZ R46, R44, R181 ;  /* 0x000000b52c2e7220 */ /* 0x000fe20000410000 */
[----:B------:R-:W-:Y:S01]  /*67d0*/  FFMA.FTZ R56, R56, R63, R57 ;  /* 0x0000003f38387223 */ /* 0x000fe20000010039 */
[----:B------:R-:W-:Y:S01]  /*67e0*/  FMUL.FTZ R44, R44, R179 ;  /* 0x000000b32c2c7220 */ /* 0x000fe20000410000 */
[C---:B------:R-:W-:Y:S01]  /*67f0*/  FMUL.FTZ R47, R59.reuse, R189 ;  /* 0x000000bd3b2f7220 */ /* 0x040fe20000410000 */
[-C--:B------:R-:W-:Y:S01]  /*6800*/  FMUL.FTZ R60, R59, R180.reuse ;  /* 0x000000b43b3c7220 */ /* 0x080fe20000410000 */
        /* <DEDUP_REMOVED lines=10> */
.L_x_484:
[----:B------:R-:W-:Y:S05]  /*68b0*/  BSYNC B2 ;  /* 0x0000000000027941 */ /* 0x000fea0003800000 */
.L_x_483:
[----:B------:R-:W-:Y:S01]  /*68c0*/  ULDC.64 UR4, c[0x0][0x2e8] ;  /* 0x0000ba0000047ab9 */ /* 0x000fe20000000a00 */
[----:B------:R-:W-:Y:S01]  /*68d0*/  ULDC.64 UR6, c[0x0][0x208] ;  /* 0x0000820000067ab9 */ /* 0x000fe20000000a00 */
[----:B------:R-:W-:-:S04]  /*68e0*/  LEA R56, P3, R66, UR4, 0x1 ;  /* 0x0000000442387c11 */ /* 0x000fc8000f8608ff */
[----:B------:R-:W-:-:S05]  /*68f0*/  LEA.HI.X R57, R66, UR5, R69, 0x1, P3 ;  /* 0x0000000542397c11 */ /* 0x000fca00098f0c45 */
[----:B--2---:R0:W-:Y:S04]  /*6900*/  STG.E.128 desc[UR6][R56.64], R44 ;  /* 0x0000002c38007986 */ /* 0x0041e8000c101d06 */
.L_x_478:
[----:B------:R-:W-:Y:S05]  /*6910*/  BSYNC B1 ;  /* 0x0000000000017941 */ /* 0x000fea0003800000 */
.L_x_477:
[----:B------:R-:W-:Y:S05]  /*6920*/  @P5 BRA `(.L_x_485) ;  /* 0x00000054008c5947 */ /* 0x000fea0003800000 */
[----:B------:R-:W-:Y:S01]  /*6930*/  IADD3 R137, P3, P4, R133, R136, R16 ;  /* 0x0000008885897210 */ /* 0x000fe20007c7e010 */
[----:B------:R-:W-:Y:S03]  /*6940*/  BSSY B1, `(.L_x_486) ;  /* 0x000003d000017945 */ /* 0x000fe60003800000 */
[----:B0-----:R-:W-:Y:S01]  /*6950*/  IADD3.X R64, R132, R93, R17, P3, P4 ;  /* 0x0000005d84407210 */ /* 0x001fe20001fe8411 */
[----:B------:R-:W-:Y:S08]  /*6960*/  @P0 BRA `(.L_x_487) ;  /* 0x0000000000e80947 */ /* 0x000ff00003800000 */
[----:B--234-:R0:W2:Y:S01]  /*6970*/  LDS.128 R44, [R5+0x23400] ;  /* 0x02340000052c7984 */ /* 0x01c0a20000000c00 */
        /* <DEDUP_REMOVED lines=38> */
[-C--:B------:R-:W-:Y:S01]  /*6be0*/  FMUL.FTZ R44, R44, R178.reuse ;  /* 0x000000b22c2c7220 */ /* 0x080fe20000410000 */
        /* <DEDUP_REMOVED lines=12> */
.L_x_489:
[----:B------:R-:W-:Y:S05]  /*6cb0*/  BSYNC B2 ;  /* 0x0000000000027941 */ /* 0x000fea0003800000 */
.L_x_488:
[----:B------:R-:W-:Y:S01]  /*6cc0*/  ULDC.64 UR4, c[0x0][0x2e8] ;  /* 0x0000ba0000047ab9 */ /* 0x000fe20000000a00 */
[----:B------:R-:W-:Y:S01]  /*6cd0*/  ULDC.64 UR6, c[0x0][0x208] ;  /* 0x0000820000067ab9 */ /* 0x000fe20000000a00 */
[----:B------:R-:W-:-:S04]  /*6ce0*/  LEA R52, P3, R60, UR4, 0x1 ;  /* 0x000000043c347c11 */ /* 0x000fc8000f8608ff */
[----:B------:R-:W-:-:S05]  /*6cf0*/  LEA.HI.X R53, R60, UR5, R65, 0x1, P3 ;  /* 0x000000053c357c11 */ /* 0x000fca00098f0c41 */
[----:B--2---:R0:W-:Y:S04]  /*6d00*/  STG.E.128 desc[UR6][R52.64], R44 ;  /* 0x0000002c34007986 */ /* 0x0041e8000c101d06 */
.L_x_487:
[----:B------:R-:W-:Y:S05]  /*6d10*/  BSYNC B1 ;  /* 0x0000000000017941 */ /* 0x000fea0003800000 */
.L_x_486:
[----:B------:R-:W-:Y:S05]  /*6d20*/  @P1 BRA `(.L_x_485) ;  /* 0x00000050008c1947 */ /* 0x000fea0003800000 */
[----:B0-234-:R0:W2:Y:S01]  /*6d30*/  LDS.128 R44, [R5+0x28c00] ;  /* 0x028c0000052c7984 */ /* 0x01d0a20000000c00 */
[----:B------:R-:W-:Y:S01]  /*6d40*/  IADD3 R56, P3, R137, R14, RZ ;  /* 0x0000000e89387210 */ /* 0x000fe20007f7e0ff */
[----:B------:R-:W-:Y:S03]  /*6d50*/  BSSY B1, `(.L_x_490) ;  /* 0x0000032000017945 */ /* 0x000fe60003800000 */
[----:B------:R-:W-:Y:S02]  /*6d60*/  IADD3.X R61, R64, R11, RZ, P3, !PT ;  /* 0x0000000b403d7210 */ /* 0x000fe40001ffe4ff */
[----:B------:R-:W-:-:S13]  /*6d70*/  ISETP.GE.AND P3, PT, R220, R92, PT ;  /* 0x0000005cdc00720c */ /* 0x000fda0003f66270 */
[----:B0-----:R-:W-:Y:S05]  /*6d80*/  @P3 BRA `(.L_x_491) ;  /* 0x0000000000b83947 */ /* 0x001fea0003800000 */
[----:B------:R-:W-:Y:S02]  /*6d90*/  SHF.R.U32.HI R52, RZ, 0x10, R51 ;  /* 0x00000010ff347819 */ /* 0x000fe40000011633 */
[----:B------:R-:W-:Y:S02]  /*6da0*/  SHF.R.U32.HI R54, RZ, 0x10, R49 ;  /* 0x00000010ff367819 */ /* 0x000fe40000011631 */
[----:B------:R-:W-:Y:S01]  /*6db0*/  SHF.R.U64 R53, R50, 0x10, R51 ;  /* 0x0000001032357819 */ /* 0x000fe20000001233 */
[----:B--2---:R-:W-:Y:S01]  /*6dc0*/  IMAD.U32 R50, R47, 0x10000, RZ ;  /* 0x000100002f327824 */ /* 0x004fe200078e00ff */
[----:B------:R-:W-:Y:S01]  /*6dd0*/  SHF.R.U64 R55, R48, 0x10, R49 ;  /* 0x0000001030377819 */ /* 0x000fe20000001231 */
[----:B------:R-:W-:Y:S01]  /*6de0*/  IMAD.U32 R48, R46, 0x10000, RZ ;  /* 0x000100002e307824 */ /* 0x000fe200078e00ff */
[----:B------:R-:W-:Y:S02]  /*6df0*/  PRMT R173, R173, 0x5410, R52 ;  /* 0x00005410adad7816 */ /* 0x000fe40000000034 */
[----:B------:R-:W-:-:S02]  /*6e00*/  PRMT R97, R97, 0x5410, R54 ;  /* 0x0000541061617816 */ /* 0x000fc40000000036 */
[----:B------:R-:W-:Y:S02]  /*6e10*/  PRMT R172, R172, 0x5410, R53 ;  /* 0x00005410acac7816 */ /* 0x000fe40000000035 */
[----:B------:R-:W-:Y:S01]  /*6e20*/  LOP3.LUT R49, R46, 0xffff0000, RZ, 0xc0, !PT ;  /* 0xffff00002e317812 */ /* 0x000fe200078ec0ff */
[----:B------:R-:W-:Y:S01]  /*6e30*/  IMAD.U32 R53, R97, 0x10000, RZ ;  /* 0x0001000061357824 */ /* 0x000fe200078e00ff */
[----:B------:R-:W-:Y:S01]  /*6e40*/  LOP3.LUT R51, R47, 0xffff0000, RZ, 0xc0, !PT ;  /* 0xffff00002f337812 */ /* 0x000fe200078ec0ff */
[----:B------:R-:W-:Y:S01]  /*6e50*/  IMAD.U32 R46, R45, 0x10000, RZ ;  /* 0x000100002d2e7824 */ /* 0x000fe200078e00ff */
[----:B------:R-:W-:Y:S01]  /*6e60*/  PRMT R96, R96, 0x5410, R55 ;  /* 0x0000541060607816 */ /* 0x000fe20000000037 */
[----:B------:R-:W-:Y:S01]  /*6e70*/  IMAD.U32 R55, R173, 0x10000, RZ ;  /* 0x00010000ad377824 */ /* 0x000fe200078e00ff */
[----:B------:R-:W-:Y:S01]  /*6e80*/  LOP3.LUT R47, R45, 0xffff0000, RZ, 0xc0, !PT ;  /* 0xffff00002d2f7812 */ /* 0x000fe200078ec0ff */
[----:B------:R-:W-:Y:S01]  /*6e90*/  IMAD.U32 R45, R44, 0x10000, RZ ;  /* 0x000100002c2d7824 */ /* 0x000fe200078e00ff */
[----:B------:R-:W-:Y:S01]  /*6ea0*/  LOP3.LUT R54, R172, 0xffff0000, RZ, 0xc0, !PT ;  /* 0xffff0000ac367812 */ /* 0x000fe200078ec0ff */
[C---:B------:R-:W-:Y:S01]  /*6eb0*/  FMUL.FTZ R59, R49.reuse, R55 ;  /* 0x00000037313b7220 */ /* 0x040fe20000410000 */
[----:B------:R-:W-:Y:S01]  /*6ec0*/  LOP3.LUT R52, R96, 0xffff0000, RZ, 0xc0, !PT ;  /* 0xffff000060347812 */ /* 0x000fe200078ec0ff */
[-C--:B------:R-:W-:Y:S01]  /*6ed0*/  FMUL.FTZ R49, R49, R53.reuse ;  /* 0x0000003531317220 */ /* 0x080fe20000410000 */
[----:B------:R-:W-:Y:S01]  /*6ee0*/  LOP3.LUT R173, R173, 0xffff0000, RZ, 0xc0, !PT ;  /* 0xffff0000adad7812 */ /* 0x000fe200078ec0ff */
[----:B------:R-:W-:Y:S01]  /*6ef0*/  FMUL.FTZ R57, R47, R54 ;  /* 0x000000362f397220 */ /* 0x000fe20000410000 */
[----:B------:R-:W-:Y:S01]  /*6f00*/  LOP3.LUT R97, R97, 0xffff0000, RZ, 0xc0, !PT ;  /* 0xffff000061617812 */ /* 0x000fe200078ec0ff */
[----:B------:R-:W-:Y:S01]  /*6f10*/  FFMA.FTZ R59, R48, R53, -R59 ;  /* 0x00000035303b7223 */ /* 0x000fe2000001083b */
[-C--:B------:R-:W-:Y:S01]  /*6f20*/  FMUL.FTZ R47, R47, R52.reuse ;  /* 0x000000342f2f7220 */ /* 0x080fe20000410000 */
[----:B------:R-:W-:Y:S01]  /*6f30*/  LOP3.LUT R44, R44, 0xffff0000, RZ, 0xc0, !PT ;  /* 0xffff00002c2c7812 */ /* 0x000fe200078ec0ff */
[----:B------:R-:W-:Y:S01]  /*6f40*/  FFMA.FTZ R57, R46, R52, -R57 ;  /* 0x000000342e397223 */ /* 0x000fe20000010839 */
[----:B------:R-:W-:Y:S01]  /*6f50*/  FFMA.FTZ R48, R48, R55, R49 ;  /* 0x0000003730307223 */ /* 0x000fe20000010031 */
[----:B------:R-:W-:-:S02]  /*6f60*/  IMAD.U32 R172, R172, 0x10000, RZ ;  /* 0x00010000acac7824 */ /* 0x000fc400078e00ff */
[C---:B------:R-:W-:Y:S01]  /*6f70*/  FMUL.FTZ R49, R51.reuse, R173 ;  /* 0x000000ad33317220 */ /* 0x040fe20000410000 */
[----:B------:R-:W-:Y:S02]  /*6f80*/  IMAD.U32 R96, R96, 0x10000, RZ ;  /* 0x0001000060607824 */ /* 0x000fe400078e00ff */
[-C--:B------:R-:W-:Y:S01]  /*6f90*/  FMUL.FTZ R52, R51, R97.reuse ;  /* 0x0000006133347220 */ /* 0x080fe20000410000 */
[----:B------:R-:W-:Y:S01]  /*6fa0*/  FFMA.FTZ R54, R46, R54, R47 ;  /* 0x000000362e367223 */ /* 0x000fe2000001002f */
        /* <DEDUP_REMOVED lines=12> */
.L_x_491:
[----:B------:R-:W-:Y:S05]  /*7070*/  BSYNC B1 ;  /* 0x0000000000017941 */ /* 0x000fea0003800000 */
.L_x_490:
[----:B------:R-:W-:Y:S01]  /*7080*/  ULDC.64 UR4, c[0x0][0x2e8] ;  /* 0x0000ba0000047ab9 */ /* 0x000fe20000000a00 */
[----:B------:R-:W-:Y:S01]  /*7090*/  ULDC.64 UR6, c[0x0][0x208] ;  /* 0x0000820000067ab9 */ /* 0x000fe20000000a00 */
[----:B------:R-:W-:-:S04]  /*70a0*/  LEA R48, P3, R56, UR4, 0x1 ;  /* 0x0000000438307c11 */ /* 0x000fc8000f8608ff */
[----:B------:R-:W-:-:S05]  /*70b0*/  LEA.HI.X R49, R56, UR5, R61, 0x1, P3 ;  /* 0x0000000538317c11 */ /* 0x000fca00098f0c3d */
[----:B--2---:R0:W-:Y:S01]  /*70c0*/  STG.E.128 desc[UR6][R48.64], R44 ;  /* 0x0000002c30007986 */ /* 0x0041e2000c101d06 */
[----:B------:R-:W-:Y:S05]  /*70d0*/  BRA `(.L_x_485) ;  /* 0x0000004c00a07947 */ /* 0x000fea0003800000 */
.L_x_429:
[----:B------:R-:W-:Y:S01]  /*70e0*/  VIADD R44, R22, 0x20 ;  /* 0x00000020162c7836 */ /* 0x000fe20000000000 */
[----:B------:R-:W-:-:S04]  /*70f0*/  ULDC.64 UR4, c[0x0][0x208] ;  /* 0x0000820000047ab9 */ /* 0x000fc80000000a00 */
[----:B------:R-:W-:Y:S01]  /*7100*/  ISETP.GE.AND P4, PT, R44, R4, PT ;  /* 0x000000042c00720c */ /* 0x000fe20003f86270 */
[----:B------:R-:W-:-:S03]  /*7110*/  VIADD R44, R22, 0x40 ;  /* 0x00000040162c7836 */ /* 0x000fc60000000000 */
[----:B------:R-:W-:-:S13]  /*7120*/  ISETP.GE.OR P4, PT, R16, R92, P4 ;  /* 0x0000005c1000720c */ /* 0x000fda0002786670 */
[----:B------:R-:W-:Y:S01]  /*7130*/  @!P4 IADD3 R58, P2, P3, R106, R96, R37 ;  /* 0x000000606a3ac210 */ /* 0x000fe20007b5e025 */
[----:B------:R-:W1:Y:S03]  /*7140*/  @!P4 LDC.64 R62, c[0x0][0x400] ;  /* 0x00010000ff3ecb82 */ /* 0x000e660000000a00 */
[----:B------:R-:W-:Y:S02]  /*7150*/  @!P4 IADD3.X R59, R27, R3, R40, P2, P3 ;  /* 0x000000031b3bc210 */ /* 0x000fe400017e6428 */
[----:B------:R-:W-:-:S04]  /*7160*/  @!P4 IADD3 R56, P2, P3, R112, R94, R31 ;  /* 0x0000005e7038c210 */ /* 0x000fc80007b5e01f */
[----:B------:R-:W-:Y:S02]  /*7170*/  @!P4 IADD3.X R57, R10, R0, R34, P2, P3 ;  /* 0x000000000a39c210 */ /* 0x000fe400017e6422 */
[----:B------:R-:W-:Y:S01]  /*7180*/  ISETP.GE.AND P3, PT, R44, R4, PT ;  /* 0x000000042c00720c */ /* 0x000fe20003f66270 */
[----:B------:R-:W-:-:S03]  /*7190*/  VIADD R44, R22, 0x80 ;  /* 0x00000080162c7836 */ /* 0x000fc60000000000 */
[----:B------:R-:W-:-:S13]  /*71a0*/  ISETP.GE.OR P3, PT, R16, R92, P3 ;  /* 0x0000005c1000720c */ /* 0x000fda0001f66670 */
[----:B------:R-:W-:Y:S01]  /*71b0*/  @!P3 IADD3 R50, P2, P5, R106, R36, R96 ;  /* 0x000000246a32b210 */ /* 0x000fe20007d5e060 */
[----:B------:R-:W2:Y:S03]  /*71c0*/  @!P3 LDC.64 R68, c[0x0][0x3e8] ;  /* 0x0000fa00ff44bb82 */ /* 0x000ea60000000a00 */
[----:B0-----:R-:W-:Y:S02]  /*71d0*/  @!P3 IADD3.X R51, R27, R39, R3, P2, P5 ;  /* 0x000000271b33b210 */ /* 0x001fe400017ea403 */
[----:B------:R-:W-:-:S03]  /*71e0*/  @!P3 IADD3 R48, P2, P5, R112, R30, R94 ;  /* 0x0000001e7030b210 */ /* 0x000fc60007d5e05e */
[----:B------:R-:W0:Y:S01]  /*71f0*/  @!P3 LDC.64 R70, c[0x0][0x400] ;  /* 0x00010000ff46bb82 */ /* 0x000e220000000a00 */
[----:B------:R-:W-:Y:S02]  /*7200*/  @!P3 IADD3.X R49, R10, R33, R0, P2, P5 ;  /* 0x000000210a31b210 */ /* 0x000fe400017ea400 */
[----:B------:R-:W-:-:S04]  /*7210*/  ISETP.GE.AND P2, PT, R44, R4, PT ;  /* 0x000000042c00720c */ /* 0x000fc80003f46270 */
[----:B------:R-:W-:-:S13]  /*7220*/  ISETP.GE.OR P2, PT, R16, R92, P2 ;  /* 0x0000005c1000720c */ /* 0x000fda0001746670 */
[----:B------:R-:W-:Y:S01]  /*7230*/  @!P2 IADD3 R46, P5, P6, R106, R35, R96 ;  /* 0x000000236a2ea210 */ /* 0x000fe20007ebe060 */
[----:B------:R-:W3:Y:S03]  /*7240*/  @!P2 LDC.64 R76, c[0x0][0x3e8] ;  /* 0x0000fa00ff4cab82 */ /* 0x000ee60000000a00 */
[----:B------:R-:W-:Y:S02]  /*7250*/  @!P2 IADD3.X R47, R27, R38, R3, P5, P6 ;  /* 0x000000261b2fa210 */ /* 0x000fe40002fec403 */
[----:B------:R-:W-:-:S03]  /*7260*/  @!P2 IADD3 R44, P5, P6, R112, R29, R94 ;  /* 0x0000001d702ca210 */ /* 0x000fc60007ebe05e */
[----:B------:R-:W4:Y:S01]  /*7270*/  @!P2 LDC.64 R78, c[0x0][0x400] ;  /* 0x00010000ff4eab82 */ /* 0x000f220000000a00 */
[----:B------:R-:W-:Y:S02]  /*7280*/  @!P2 IADD3.X R45, R10, R32, R0, P5, P6 ;  /* 0x000000200a2da210 */ /* 0x000fe40002fec400 */
[----:B------:R-:W-:-:S04]  /*7290*/  ISETP.GE.AND P5, PT, R22, R4, PT ;  /* 0x000000041600720c */ /* 0x000fc80003fa6270 */
[----:B------:R-:W-:-:S13]  /*72a0*/  ISETP.GE.OR P5, PT, R16, R92, P5 ;  /* 0x0000005c1000720c */ /* 0x000fda0002fa6670 */
[----:B------:R-:W1:Y:S01]  /*72b0*/  @!P5 LDC.64 R52, c[0x0][0x3e8] ;  /* 0x0000fa00ff34db82 */ /* 0x000e620000000a00 */
[----:B------:R-:W-:-:S05]  /*72c0*/  @!P5 IADD3 R54, P6, R106, R96, RZ ;  /* 0x000000606a36d210 */ /* 0x000fca0007fde0ff */
[----:B------:R-:W-:Y:S01]  /*72d0*/  @!P5 IMAD.X R55, R3, 0x1, R27, P6 ;  /* 0x000000010337d824 */ /* 0x000fe200030e061b */
[----:B-1----:R-:W-:-:S04]  /*72e0*/  @!P5 LEA R52, P6, R54, R52, 0x1 ;  /* 0x000000343634d211 */ /* 0x002fc800078c08ff */
[----:B------:R-:W-:Y:S02]  /*72f0*/  @!P5 LEA.HI.X R53, R54, R53, R55, 0x1, P6 ;  /* 0x000000353635d211 */ /* 0x000fe400030f0c37 */
[----:B------:R-:W1:Y:S01]  /*7300*/  @!P5 LDC.64 R54, c[0x0][0x400] ;  /* 0x00010000ff36db82 */ /* 0x000e620000000a00 */
[----:B------:R-:W-:-:S05]  /*7310*/  @!P5 IADD3 R60, P6, R112, R94, RZ ;  /* 0x0000005e703cd210 */ /* 0x000fca0007fde0ff */
[----:B------:R-:W-:Y:S01]  /*7320*/  @!P5 IMAD.X R61, R0, 0x1, R10, P6 ;  /* 0x00000001003dd824 */ /* 0x000fe200030e060a */
[----:B-1----:R-:W-:-:S04]  /*7330*/  @!P5 LEA R54, P6, R60, R54, 0x1 ;  /* 0x000000363c36d211 */ /* 0x002fc800078c08ff */
[----:B------:R-:W-:Y:S02]  /*7340*/  @!P5 LEA.HI.X R55, R60, R55, R61, 0x1, P6 ;  /* 0x000000373c37d211 */ /* 0x000fe400030f0c3d */
[----:B------:R-:W1:Y:S02]  /*7350*/  @!P4 LDC.64 R60, c[0x0][0x3e8] ;  /* 0x0000fa00ff3ccb82 */ /* 0x000e640000000a00 */
[----:B-1----:R-:W-:-:S04]  /*7360*/  @!P4 LEA R60, P6, R58, R60, 0x1 ;  /* 0x0000003c3a3cc211 */ /* 0x002fc800078c08ff */
[----:B------:R-:W-:Y:S02]  /*7370*/  @!P4 LEA.HI.X R61, R58, R61, R59, 0x1, P6 ;  /* 0x0000003d3a3dc211 */ /* 0x000fe400030f0c3b */
[----:B------:R-:W-:-:S04]  /*7380*/  @!P4 LEA R62, P6, R56, R62, 0x1 ;  /* 0x0000003e383ec211 */ /* 0x000fc800078c08ff */
[----:B------:R-:W-:Y:S02]  /*7390*/  @!P4 LEA.HI.X R63, R56, R63, R57, 0x1, P6 ;  /* 0x0000003f383fc211 */ /* 0x000fe400030f0c39 */
[----:B--2---:R-:W-:-:S04]  /*73a0*/  @!P3 LEA R68, P6, R50, R68, 0x1 ;  /* 0x000000443244b211 */ /* 0x004fc800078c08ff */
[----:B------:R-:W-:Y:S02]  /*73b0*/  @!P3 LEA.HI.X R69, R50, R69, R51, 0x1, P6 ;  /* 0x000000453245b211 */ /* 0x000fe400030f0c33 */
[----:B------:R-:W-:Y:S02]  /*73c0*/  CS2R R50, SRZ ;  /* 0x0000000000327805 */ /* 0x000fe4000001ff00 */
[----:B0-----:R-:W-:-:S04]  /*73d0*/  @!P3 LEA R70, P6, R48, R70, 0x1 ;  /* 0x000000463046b211 */ /* 0x001fc800078c08ff */
[----:B------:R-:W-:Y:S02]  /*73e0*/  @!P3 LEA.HI.X R71, R48, R71, R49, 0x1, P6 ;  /* 0x000000473047b211 */ /* 0x000fe400030f0c31 */
[----:B------:R-:W-:Y:S02]  /*73f0*/  CS2R R48, SRZ ;  /* 0x0000000000307805 */ /* 0x000fe4000001ff00 */
[----:B---3--:R-:W-:-:S04]  /*7400*/  @!P2 LEA R76, P6, R46, R76, 0x1 ;  /* 0x0000004c2e4ca211 */ /* 0x008fc800078c08ff */
[----:B------:R-:W-:Y:S02]  /*7410*/  @!P2 LEA.HI.X R77, R46, R77, R47, 0x1, P6 ;  /* 0x0000004d2e4da211 */ /* 0x000fe400030f0c2f */
[----:B------:R-:W-:Y:S02]  /*7420*/  CS2R R46, SRZ ;  /* 0x00000000002e7805 */ /* 0x000fe4000001ff00 */
[C---:B----4-:R-:W-:Y:S01]  /*7430*/  @!P2 LEA R78, P6, R44.reuse, R78, 0x1 ;  /* 0x0000004e2c4ea211 */ /* 0x050fe200078c08ff */
[----:B------:R0:W5:Y:S03]  /*7440*/  @!P5 LDG.E.128 R48, desc[UR4][R54.64] ;  /* 0x000000043630d981 */ /* 0x000166000c1e1d00 */
[----:B------:R-:W-:Y:S02]  /*7450*/  @!P2 LEA.HI.X R79, R44, R79, R45, 0x1, P6 ;  /* 0x0000004f2c4fa211 */ /* 0x000fe400030f0c2d */
[----:B------:R-:W-:-:S02]  /*7460*/  CS2R R44, SRZ ;  /* 0x00000000002c7805 */ /* 0x000fc4000001ff00 */
[----:B------:R-:W-:Y:S02]  /*7470*/  CS2R R58, SRZ ;  /* 0x00000000003a7805 */ /* 0x000fe4000001ff00 */
[----:B------:R-:W-:Y:S02]  /*7480*/  CS2R R56, SRZ ;  /* 0x0000000000387805 */ /* 0x000fe4000001ff00 */
[----:B------:R1:W5:Y:S01]  /*7490*/  @!P5 LDG.E.128 R44, desc[UR4][R52.64] ;  /* 0x00000004342cd981 */ /* 0x000362000c1e1d00 */
[----:B0-----:R-:W-:Y:S02]  /*74a0*/  CS2R R54, SRZ ;  /* 0x0000000000367805 */ /* 0x001fe4000001ff00 */
[----:B------:R-:W-:Y:S02]  /*74b0*/  CS2R R66, SRZ ;  /* 0x0000000000427805 */ /* 0x000fe4000001ff00 */
[----:B------:R-:W-:Y:S01]  /*74c0*/  CS2R R64, SRZ ;  /* 0x0000000000407805 */ /* 0x000fe2000001ff00 */
[----:B------:R0:W5:Y:S01]  /*74d0*/  @!P4 LDG.E.128 R56, desc[UR4][R62.64] ;  /* 0x000000043e38c981 */ /* 0x000162000c1e1d00 */
[----:B------:R-:W-:-:S04]  /*74e0*/  VIADD R81, R22, 0x60 ;  /* 0x0000006016517836 */ /* 0x000fc80000000000 */
[----:B------:R-:W5:Y:S01]  /*74f0*/  @!P3 LDG.E.128 R64, desc[UR4][R70.64] ;  /* 0x000000044640b981 */ /* 0x000f62000c1e1d00 */
[----:B-1----:R-:W-:Y:S02]  /*7500*/  CS2R R52, SRZ ;  /* 0x0000000000347805 */ /* 0x002fe4000001ff00 */
[----:B0-----:R-:W-:-:S04]  /*7510*/  CS2R R62, SRZ ;  /* 0x00000000003e7805 */ /* 0x001fc8000001ff00 */
[----:B------:R0:W5:Y:S02]  /*7520*/  @!P4 LDG.E.128 R52, desc[UR4][R60.64] ;  /* 0x000000043c34c981 */ /* 0x000164000c1e1d00 */
[----:B0-----:R-:W-:-:S06]  /*7530*/  CS2R R60, SRZ ;  /* 0x00000000003c7805 */ /* 0x001fcc000001ff00 */
[----:B------:R0:W5:Y:S01]  /*7540*/  @!P3 LDG.E.128 R60, desc[UR4][R68.64] ;  /* 0x00000004443cb981 */ /* 0x000162000c1e1d00 */
[----:B------:R-:W-:-:S04]  /*7550*/  ISETP.GE.AND P3, PT, R81, R4, PT ;  /* 0x000000045100720c */ /* 0x000fc80003f66270 */
[----:B------:R-:W-:Y:S02]  /*7560*/  ISETP.GE.OR P3, PT, R16, R92, P3 ;  /* 0x0000005c1000720c */ /* 0x000fe40001f66670 */
[----:B------:R-:W-:Y:S02]  /*7570*/  CS2R R70, SRZ ;  /* 0x0000000000467805 */ /* 0x000fe4000001ff00 */
[----:B------:R-:W-:Y:S02]  /*7580*/  CS2R R74, SRZ ;  /* 0x00000000004a7805 */ /* 0x000fe4000001ff00 */
[----:B------:R-:W-:Y:S02]  /*7590*/  CS2R R72, SRZ ;  /* 0x0000000000487805 */ /* 0x000fe4000001ff00 */
[----:B0-----:R-:W-:Y:S01]  /*75a0*/  CS2R R68, SRZ ;  /* 0x0000000000447805 */ /* 0x001fe2000001ff00 */
[----:B------:R-:W-:Y:S01]  /*75b0*/  VIADD R80, R22, 0xa0 ;  /* 0x000000a016507836 */ /* 0x000fe20000000000 */
[----:B------:R-:W-:Y:S02]  /*75c0*/  BSSY B1, `(.L_x_492) ;  /* 0x0000025000017945 */ /* 0x000fe40003800000 */
[----:B------:R0:W5:Y:S04]  /*75d0*/  @!P2 LDG.E.128 R72, desc[UR4][R78.64] ;  /* 0x000000044e48a981 */ /* 0x000168000c1e1d00 */
[----:B------:R1:W5:Y:S01]  /*75e0*/  @!P2 LDG.E.128 R68, desc[UR4][R76.64] ;  /* 0x000000044c44a981 */ /* 0x000362000c1e1d00 */
[----:B------:R-:W-:-:S02]  /*75f0*/  ISETP.GE.AND P2, PT, R80, R4, PT ;  /* 0x000000045000720c */ /* 0x000fc40003f46270 */
[----:B------:R-:W-:Y:S02]  /*7600*/  CS2R R90, SRZ ;  /* 0x00000000005a7805 */ /* 0x000fe4000001ff00 */
[----:B------:R-:W-:Y:S02]  /*7610*/  CS2R R82, SRZ ;  /* 0x0000000000527805 */ /* 0x000fe4000001ff00 */
[----:B------:R-:W-:Y:S02]  /*7620*/  CS2R R80, SRZ ;  /* 0x0000000000507805 */ /* 0x000fe4000001ff00 */
[----:B------:R-:W-:Y:S02]  /*7630*/  ISETP.GE.OR P2, PT, R16, R92, P2 ;  /* 0x0000005c1000720c */ /* 0x000fe40001746670 */
[----:B0-----:R-:W-:Y:S02]  /*7640*/  CS2R R78, SRZ ;  /* 0x00000000004e7805 */ /* 0x001fe4000001ff00 */
[----:B------:R-:W-:-:S02]  /*7650*/  CS2R R86, SRZ ;  /* 0x0000000000567805 */ /* 0x000fc4000001ff00 */
[----:B------:R-:W-:Y:S02]  /*7660*/  CS2R R84, SRZ ;  /* 0x0000000000547805 */ /* 0x000fe4000001ff00 */
[----:B------:R-:W-:Y:S02]  /*7670*/  CS2R R88, SRZ ;  /* 0x0000000000587805 */ /* 0x000fe4000001ff00 */
[----:B-1----:R-:W-:Y:S01]  /*7680*/  CS2R R76, SRZ ;  /* 0x00000000004c7805 */ /* 0x002fe2000001ff00 */
[----:B------:R-:W-:Y:S06]  /*7690*/  @P3 BRA `(.L_x_493) ;  /* 0x00000000005c3947 */ /* 0x000fec0003800000 */
[----:B------:R-:W0:Y:S01]  /*76a0*/  LDC.64 R76, c[0x0][0x3f8] ;  /* 0x0000fe00ff4c7b82 */ /* 0x000e220000000a00 */
[----:B------:R-:W-:Y:S01]  /*76b0*/  IMAD.MOV.U32 R78, RZ, RZ, R96 ;  /* 0x000000ffff4e7224 */ /* 0x000fe200078e0060 */
[----:B------:R-:W-:Y:S01]  /*76c0*/  ULDC.64 UR4, c[0x0][0x3e8] ;  /* 0x0000fa0000047ab9 */ /* 0x000fe20000000a00 */
[----:B------:R-:W-:Y:S01]  /*76d0*/  IMAD.MOV.U32 R79, RZ, RZ, R3 ;  /* 0x000000ffff4f7224 */ /* 0x000fe200078e0003 */
[----:B------:R-:W-:Y:S01]  /*76e0*/  ULDC.64 UR6, c[0x0][0x208] ;  /* 0x0000820000067ab9 */ /* 0x000fe20000000a00 */
[----:B0-----:R-:W-:-:S04]  /*76f0*/  IMAD.WIDE.U32 R78, R76, 0x60, R78 ;  /* 0x000000604c4e7825 */ /* 0x001fc800078e004e */
[----:B------:R-:W-:Y:S01]  /*7700*/  IMAD R77, R77, 0x60, RZ ;  /* 0x000000604d4d7824 */ /* 0x000fe200078e02ff */
[----:B------:R-:W-:Y:S01]  /*7710*/  IADD3 R88, P3, R106, R78, RZ ;  /* 0x0000004e6a587210 */ /* 0x000fe20007f7e0ff */
[----:B------:R-:W-:-:S03]  /*7720*/  IMAD.MOV.U32 R78, RZ, RZ, R94 ;  /* 0x000000ffff4e7224 */ /* 0x000fc600078e005e */
[----:B------:R-:W-:Y:S01]  /*7730*/  IADD3.X R89, R27, R79, R77, P3, !PT ;  /* 0x0000004f1b597210 */ /* 0x000fe20001ffe44d */
[----:B------:R-:W-:Y:S01]  /*7740*/  IMAD.MOV.U32 R79, RZ, RZ, R0 ;  /* 0x000000ffff4f7224 */ /* 0x000fe200078e0000 */
[----:B------:R-:W0:Y:S02]  /*7750*/  LDC.64 R76, c[0x0][0x408] ;  /* 0x00010200ff4c7b82 */ /* 0x000e240000000a00 */
[----:B0-----:R-:W-:-:S04]  /*7760*/  IMAD.WIDE.U32 R78, R76, 0x60, R78 ;  /* 0x000000604c4e7825 */ /* 0x001fc800078e004e */
        /* <DEDUP_REMOVED lines=8> */
[----:B------:R-:W5:Y:S04]  /*77f0*/  LDG.E.128 R76, desc[UR6][R76.64] ;  /* 0x000000064c4c7981 */ /* 0x000f68000c1e1d00 */
[----:B------:R-:W5:Y:S03]  /*7800*/  LDG.E.128 R88, desc[UR6][R88.64] ;  /* 0x0000000658587981 */ /* 0x000f66000c1e1d00 */
.L_x_493:
[----:B------:R-:W-:Y:S05]  /*7810*/  BSYNC B1 ;  /* 0x0000000000017941 */ /* 0x000fea0003800000 */
.L_x_492:
[----:B------:R-:W-:Y:S01]  /*7820*/  BSSY B1, `(.L_x_494) ;  /* 0x0000018000017945 */ /* 0x000fe20003800000 */
[----:B------:R-:W-:-:S03]  /*7830*/  ISETP.GE.AND P3, PT, R16, R92, PT ;  /* 0x0000005c1000720c */ /* 0x000fc60003f66270 */
[----:B------:R-:W-:Y:S10]  /*7840*/  @P2 BRA `(.L_x_495) ;  /* 0x0000000000542947 */ /* 0x000ff40003800000 */
[----:B------:R-:W0:Y:S01]  /*7850*/  LDC.64 R80, c[0x0][0x3f8] ;  /* 0x0000fe00ff507b82 */ /* 0x000e220000000a00 */
[----:B------:R-:W-:Y:S01]  /*7860*/  IMAD.MOV.U32 R97, RZ, RZ, R3 ;  /* 0x000000ffff617224 */ /* 0x000fe200078e0003 */
[----:B------:R-:W-:Y:S01]  /*7870*/  ULDC.64 UR4, c[0x0][0x3e8] ;  /* 0x0000fa0000047ab9 */ /* 0x000fe20000000a00 */
[----:B------:R-:W-:Y:S01]  /*7880*/  IMAD.MOV.U32 R95, RZ, RZ, R0 ;  /* 0x000000ffff5f7224 */ /* 0x000fe200078e0000 */
[----:B------:R-:W-:Y:S01]  /*7890*/  ULDC.64 UR6, c[0x0][0x208] ;  /* 0x0000820000067ab9 */ /* 0x000fe20000000a00 */
[----:B0-----:R-:W-:-:S04]  /*78a0*/  IMAD.WIDE.U32 R96, R80, 0xa0, R96 ;  /* 0x000000a050607825 */ /* 0x001fc800078e0060 */
[----:B------:R-:W-:Y:S01]  /*78b0*/  IMAD R81, R81, 0xa0, RZ ;  /* 0x000000a051517824 */ /* 0x000fe200078e02ff */
[----:B------:R-:W-:-:S04]  /*78c0*/  IADD3 R3, P2, R106, R96, RZ ;  /* 0x000000606a037210 */ /* 0x000fc80007f5e0ff */
[----:B------:R-:W-:Y:S02]  /*78d0*/  IADD3.X R96, R27, R97, R81, P2, !PT ;  /* 0x000000611b607210 */ /* 0x000fe400017fe451 */
        /* <DEDUP_REMOVED lines=8> */
[----:B------:R-:W-:-:S03]  /*7960*/  LEA R84, P2, R0, UR4, 0x1 ;  /* 0x0000000400547c11 */ /* 0x000fc6000f8408ff */
[----:B------:R-:W5:Y:S01]  /*7970*/  LDG.E.128 R80, desc[UR6][R80.64] ;  /* 0x0000000650507981 */ /* 0x000f62000c1e1d00 */
[----:B------:R-:W-:-:S06]  /*7980*/  LEA.HI.X R85, R0, UR5, R95, 0x1, P2 ;  /* 0x0000000500557c11 */ /* 0x000fcc00090f0c5f */
[----:B------:R-:W5:Y:S03]  /*7990*/  LDG.E.128 R84, desc[UR6][R84.64] ;  /* 0x0000000654547981 */ /* 0x000f66000c1e1d00 */
.L_x_495:
[----:B------:R-:W-:Y:S05]  /*79a0*/  BSYNC B1 ;  /* 0x0000000000017941 */ /* 0x000fea0003800000 */
.L_x_494:
[----:B-----5:R-:W-:Y:S01]  /*79b0*/  IMAD.MOV.U32 R0, RZ, RZ, R78 ;  /* 0x000000ffff007224 */ /* 0x020fe200078e004e */
[----:B------:R-:W-:Y:S01]  /*79c0*/  ISETP.NE.AND P2, PT, R224, 0x3, PT ;  /* 0x00000003e000780c */ /* 0x000fe20003f45270 */
[----:B------:R-:W-:Y:S02]  /*79d0*/  IMAD.MOV.U32 R3, RZ, RZ, R79 ;  /* 0x000000ffff037224 */ /* 0x000fe400078e004f */
[----:B------:R-:W-:Y:S02]  /*79e0*/  IMAD.MOV.U32 R92, RZ, RZ, R76 ;  /* 0x000000ffff5c7224 */ /* 0x000fe400078e004c */
[----:B------:R-:W-:Y:S01]  /*79f0*/  IMAD.MOV.U32 R94, RZ, RZ, R77 ;  /* 0x000000ffff5e7224 */ /* 0x000fe200078e004d */
[----:B------:R-:W-:Y:S01]  /*7a00*/  PRMT R175, R0, 0x5410, R3 ;  /* 0x0000541000af7816 */ /* 0x000fe20000000003 */
[----:B------:R-:W-:Y:S02]  /*7a10*/  IMAD.MOV.U32 R0, RZ, RZ, R90 ;  /* 0x000000ffff007224 */ /* 0x000fe400078e005a */
[----:B------:R-:W-:Y:S01]  /*7a20*/  IMAD.MOV.U32 R3, RZ, RZ, R91 ;  /* 0x000000ffff037224 */ /* 0x000fe200078e005b */
[----:B------:R-:W-:Y:S01]  /*7a30*/  PRMT R176, R92, 0x5410, R94 ;  /* 0x000054105cb07816 */ /* 0x000fe2000000005e */
[----:B------:R-:W-:-:S02]  /*7a40*/  IMAD.MOV.U32 R92, RZ, RZ, R88 ;  /* 0x000000ffff5c7224 */ /* 0x000fc400078e0058 */
[----:B------:R-:W-:Y:S01]  /*7a50*/  IMAD.MOV.U32 R94, RZ, RZ, R89 ;  /* 0x000000ffff5e7224 */ /* 0x000fe200078e0059 */
[----:B------:R-:W-:Y:S01]  /*7a60*/  PRMT R182, R0, 0x5410, R3 ;  /* 0x0000541000b67816 */ /* 0x000fe20000000003 */
        /* <DEDUP_REMOVED lines=15> */
[----:B------:R-:W-:Y:S01]  /*7b60*/  IMAD.MOV.U32 R92, RZ, RZ, R44 ;  /* 0x000000ffff5c7224 */ /* 0x000fe200078e002c */
[----:B------:R-:W-:Y:S01]  /*7b70*/  PRMT R179, R179, 0x5410, R0 ;  /* 0x00005410b3b37816 */ /* 0x000fe20000000000 */
[----:B------:R-:W-:Y:S01]  /*7b80*/  IMAD.MOV.U32 R94, RZ, RZ, R45 ;  /* 0x000000ffff5e7224 */ /* 0x000fe200078e002d */
[----:B------:R-:W-:Y:S01]  /*7b90*/  PRMT R181, R3, 0x7610, R181 ;  /* 0x0000761003b57816 */ /* 0x000fe200000000b5 */
[----:B------:R-:W-:-:S02]  /*7ba0*/  IMAD.MOV.U32 R0, RZ, RZ, R50 ;  /* 0x000000ffff007224 */ /* 0x000fc400078e0032 */
[----:B------:R-:W-:Y:S01]  /*7bb0*/  IMAD.MOV.U32 R3, RZ, RZ, R51 ;  /* 0x000000ffff037224 */ /* 0x000fe200078e0033 */
[----:B------:R-:W-:Y:S01]  /*7bc0*/  PRMT R177, R94, 0x5410, R92 ;  /* 0x000054105eb17816 */ /* 0x000fe2000000005c */
        /* <DEDUP_REMOVED lines=35> */
[----:B------:R-:W-:-:S03]  /*7e00*/  IMAD.MOV.U32 R3, RZ, RZ, R70 ;  /* 0x000000ffff037224 */ /* 0x000fc600078e0046 */
[----:B------:R-:W-:Y:S02]  /*7e10*/  PRMT R186, R92, 0x7610, R186 ;  /* 0x000076105cba7816 */ /* 0x000fe400000000ba */
[----:B------:R-:W-:Y:S01]  /*7e20*/  PRMT R173, R0, 0x5410, R3 ;  /* 0x0000541000ad7816 */ /* 0x000fe20000000003 */
[----:B------:R-:W-:Y:S02]  /*7e30*/  IMAD.MOV.U32 R3, RZ, RZ, R68 ;  /* 0x000000ffff037224 */ /* 0x000fe400078e0044 */
[----:B------:R-:W-:-:S05]  /*7e40*/  IMAD.MOV.U32 R0, RZ, RZ, R69 ;  /* 0x000000ffff007224 */ /* 0x000fca00078e0045 */
[----:B------:R-:W-:Y:S01]  /*7e50*/  PRMT R172, R0, 0x5410, R3 ;  /* 0x0000541000ac7816 */ /* 0x000fe20000000003 */
[----:B------:R-:W-:Y:S01]  /*7e60*/  IMAD.MOV.U32 R0, RZ, RZ, R75 ;  /* 0x000000ffff007224 */ /* 0x000fe200078e004b */
[----:B------:R-:W-:-:S04]  /*7e70*/  MOV R3, R74 ;  /* 0x0000004a00037202 */ /* 0x000fc80000000f00 */
[----:B------:R-:W-:Y:S01]  /*7e80*/  PRMT R171, R0, 0x5410, R3 ;  /* 0x0000541000ab7816 */ /* 0x000fe20000000003 */
[----:B------:R-:W-:Y:S02]  /*7e90*/  IMAD.MOV.U32 R3, RZ, RZ, R72 ;  /* 0x000000ffff037224 */ /* 0x000fe400078e0048 */
[----:B------:R-:W-:-:S05]  /*7ea0*/  IMAD.MOV.U32 R0, RZ, RZ, R73 ;  /* 0x000000ffff007224 */ /* 0x000fca00078e0049 */
[----:B------:R-:W-:Y:S01]  /*7eb0*/  PRMT R170, R0, 0x5410, R3 ;  /* 0x0000541000aa7816 */ /* 0x000fe20000000003 */
[----:B------:R-:W-:Y:S06]  /*7ec0*/  @!P2 BRA `(.L_x_496) ;  /* 0x000000000004a947 */ /* 0x000fec0003800000 */
[----:B------:R-:W-:Y:S01]  /*7ed0*/  BPT.TRAP 0x1 ;  /* 0x000000040000795c */ /* 0x000fe20000300000 */
.L_x_496:
[----:B------:R-:W-:Y:S01]  /*7ee0*/  IMAD R3, R23, 0x8, R2 ;  /* 0x0000000817037824 */ /* 0x000fe200078e0202 */
[----:B------:R-:W-:Y:S01]  /*7ef0*/  SHF.L.U32 R0, R223, 0x1f, RZ ;  /* 0x0000001fdf007819 */ /* 0x000fe200000006ff */
[----:B------:R-:W0:Y:S01]  /*7f00*/  LDC R153, c[0x0][0x2f4] ;  /* 0x0000bd00ff997b82 */ /* 0x000e220000000800 */
[----:B------:R-:W-:Y:S01]  /*7f10*/  BSSY B1, `(.L_x_497) ;  /* 0x0000005000017945 */ /* 0x000fe20003800000 */
[----:B------:R-:W-:Y:S01]  /*7f20*/  IMAD.MOV.U32 R137, RZ, RZ, R93 ;  /* 0x000000ffff897224 */ /* 0x000fe200078e005d */
[----:B------:R-:W1:Y:S05]  /*7f30*/  SYNCS.PHASECHK.TRANS64.TRYWAIT P4, [R3+URZ+0x34890], R0 ;  /* 0x03489000030075a7 */ /* 0x000e6a000808017f */
[----:B------:R-:W2:Y:S01]  /*7f40*/  LDC.64 R138, c[0x0][0x300] ;  /* 0x0000c000ff8a7b82 */ /* 0x000ea20000000a00 */
[----:B-1----:R-:W-:Y:S05]  /*7f50*/  @!P4 BRA `(.L_x_498) ;  /* 0x000002180010c947 */ /* 0x002fea0003800000 */
.L_x_804:
[----:B------:R-:W-:Y:S05]  /*7f60*/  BSYNC B1 ;  /* 0x0000000000017941 */ /* 0x000fea0003800000 */
.L_x_497:
[----:B------:R-:W-:Y:S01]  /*7f70*/  ISETP.GE.OR P4, PT, R22, R4, P0 ;  /* 0x000000041600720c */ /* 0x000fe20000786670 */
[----:B------:R-:W-:Y:S01]  /*7f80*/  BSSY B1, `(.L_x_499) ;  /* 0x0000095000017945 */ /* 0x000fe20003800000 */
[----:B0-----:R-:W-:-:S11]  /*7f90*/  IMAD.IADD R155, R153, 0x1, -R43 ;  /* 0x00000001999b7824 */ /* 0x001fd600078e0a2b */
[----:B------:R-:W-:Y:S05]  /*7fa0*/  @P4 BRA `(.L_x_500) ;  /* 0x0000000800484947 */ /* 0x000fea0003800000 */
[----:B------:R-:W3:Y:S01]  /*7fb0*/  LDL R92, [R1] ;  /* 0x00000000015c7983 */ /* 0x000ee20000100800 */
[----:B------:R-:W-:Y:S01]  /*7fc0*/  IMAD.SHL.U32 R94, R22, 0x40, RZ ;  /* 0x00000040165e7824 */ /* 0x000fe200078e00ff */
[----:B------:R-:W-:Y:S01]  /*7fd0*/  BSSY B2, `(.L_x_501) ;  /* 0x000007c000027945 */ /* 0x000fe20003800000 */
[----:B------:R-:W0:Y:S03]  /*7fe0*/  S2R R96, SR_TID.X ;  /* 0x0000000000607919 */ /* 0x000e260000002100 */
[----:B------:R-:W-:-:S04]  /*7ff0*/  LOP3.LUT R94, R94, 0x1c0, RZ, 0xc0, !PT ;  /* 0x000001c05e5e7812 */ /* 0x000fc800078ec0ff */
[----:B------:R-:W-:Y:S01]  /*8000*/  SHF.R.U32.HI R94, RZ, 0x3, R94 ;  /* 0x00000003ff5e7819 */ /* 0x000fe2000001165e */
[----:B0-----:R-:W-:-:S05]  /*8010*/  VIADD R96, R96, 0xffffff80 ;  /* 0xffffff8060607836 */ /* 0x001fca0000000000 */
[----:B------:R-:W-:-:S04]  /*8020*/  SHF.R.S32.HI R95, RZ, 0x1f, R96 ;  /* 0x0000001fff5f7819 */ /* 0x000fc80000011460 */
[----:B------:R-:W-:Y:S01]  /*8030*/  LEA.HI R95, R95, R96, RZ, 0x6 ;  /* 0x000000605f5f7211 */ /* 0x000fe200078f30ff */
[----:B------:R-:W-:-:S04]  /*8040*/  IMAD.SHL.U32 R96, R22, 0x40, RZ ;  /* 0x0000004016607824 */ /* 0x000fc800078e00ff */
[----:B------:R-:W-:-:S05]  /*8050*/  IMAD.SHL.U32 R95, R95, 0x8, RZ ;  /* 0x000000085f5f7824 */ /* 0x000fca00078e00ff */
[----:B------:R-:W-:Y:S02]  /*8060*/  LOP3.LUT R95, R95, 0xfffffe00, RZ, 0xc0, !PT ;  /* 0xfffffe005f5f7812 */ /* 0x000fe400078ec0ff */
[----:B---3--:R-:W-:-:S04]  /*8070*/  LOP3.LUT P5, RZ, R92, 0x1, RZ, 0xc0, !PT ;  /* 0x000000015cff7812 */ /* 0x008fc800078ac0ff */
[----:B------:R-:W-:-:S04]  /*8080*/  SEL R92, R43, R155, !P5 ;  /* 0x0000009b2b5c7207 */ /* 0x000fc80006800000 */
[----:B------:R-:W-:-:S04]  /*8090*/  SHF.R.S32.HI R93, RZ, 0x1f, R92 ;  /* 0x0000001fff5d7819 */ /* 0x000fc8000001145c */
[----:B------:R-:W-:-:S04]  /*80a0*/  LEA.HI R92, R93, R92, RZ, 0x4 ;  /* 0x0000005c5d5c7211 */ /* 0x000fc800078f20ff */
[----:B------:R-:W-:-:S04]  /*80b0*/  LEA.HI.SX32 R92, R92, R9, 0x1c ;  /* 0x000000095c5c7211 */ /* 0x000fc800078fe2ff */
[----:B------:R-:W-:Y:S01]  /*80c0*/  SHF.R.S32.HI R93, RZ, 0x1f, R92 ;  /* 0x0000001fff5d7819 */ /* 0x000fe2000001145c */
[----:B------:R-:W-:-:S03]  /*80d0*/  IMAD.SHL.U32 R174, R92, 0x8, RZ ;  /* 0x000000085cae7824 */ /* 0x000fc600078e00ff */
[----:B------:R-:W-:Y:S02]  /*80e0*/  LEA.HI R92, R93, R92, RZ, 0x3 ;  /* 0x0000005c5d5c7211 */ /* 0x000fe400078f18ff */
[----:B------:R-:W-:Y:S02]  /*80f0*/  LOP3.LUT R93, R174, 0x38, RZ, 0xc0, !PT ;  /* 0x00000038ae5d7812 */ /* 0x000fe400078ec0ff */
[----:B------:R-:W-:Y:S02]  /*8100*/  SHF.R.S32.HI R92, RZ, 0x3, R92 ;  /* 0x00000003ff5c7819 */ /* 0x000fe4000001145c */
[----:B------:R-:W-:-:S03]  /*8110*/  LOP3.LUT R93, R93, 0x1c0, R96, 0xf8, !PT ;  /* 0x000001c05d5d7812 */ /* 0x000fc600078ef860 */
[----:B------:R-:W-:Y:S01]  /*8120*/  IMAD R92, R92, 0x2c00, R95 ;  /* 0x00002c005c5c7824 */ /* 0x000fe200078e025f */
[----:B------:R-:W-:-:S05]  /*8130*/  LOP3.LUT R93, R93, R94, RZ, 0x3c, !PT ;  /* 0x0000005e5d5d7212 */ /* 0x000fca00078e3cff */
[----:B------:R-:W-:-:S04]  /*8140*/  IMAD.IADD R92, R92, 0x1, R93 ;  /* 0x000000015c5c7824 */ /* 0x000fc800078e025d */
[C---:B------:R-:W-:Y:S02]  /*8150*/  IMAD R96, R23.reuse, 0x5800, R92 ;  /* 0x0000580017607824 */ /* 0x040fe400078e025c */
[----:B------:R-:W-:Y:S02]  /*8160*/  IMAD R92, R23, 0x5800, R146 ;  /* 0x00005800175c7824 */ /* 0x000fe400078e0292 */
[--C-:B------:R-:W-:Y:S02]  /*8170*/  IMAD R96, R96, 0x2, R2.reuse ;  /* 0x0000000260607824 */ /* 0x100fe400078e0202 */
[----:B------:R-:W-:-:S04]  /*8180*/  IMAD R92, R92, 0x2, R2 ;  /* 0x000000025c5c7824 */ /* 0x000fc800078e0202 */
[----:B------:R-:W0:Y:S04]  /*8190*/  LDS.128 R96, [R96+0x1e400] ;  /* 0x01e4000060607984 */ /* 0x000e280000000c00 */
[----:B------:R-:W3:Y:S01]  /*81a0*/  LDS.128 R92, [R92+0x1e400] ;  /* 0x01e400005c5c7984 */ /* 0x000ee20000000c00 */
[----:B------:R-:W-:Y:S05]  /*81b0*/  @P3 BRA `(.L_x_502) ;  /* 0x0000000400743947 */ /* 0x000fea0003800000 */
[--C-:B------:R-:W-:Y:S02]  /*81c0*/  SHF.R.U64 R44, R44, 0x10, R45.reuse ;  /* 0x000000102c2c7819 */ /* 0x100fe4000000122d */
[----:B------:R-:W-:Y:S02]  /*81d0*/  SHF.R.U32.HI R45, RZ, 0x10, R45 ;  /* 0x00000010ff2d7819 */ /* 0x000fe4000001162d */
[C---:B------:R-:W-:Y:S02]  /*81e0*/  PRMT R44, R177.reuse, 0x5432, R44 ;  /* 0x00005432b12c7816 */ /* 0x040fe4000000002c */
[----:B------:R-:W-:Y:S02]  /*81f0*/  PRMT R45, R177, 0x5410, R45 ;  /* 0x00005410b12d7816 */ /* 0x000fe4000000002d */
[----:B------:R-:W-:Y:S02]  /*8200*/  SHF.R.U64 R46, R46, 0x10, R47 ;  /* 0x000000102e2e7819 */ /* 0x000fe4000000122f */
[----:B------:R-:W-:-:S02]  /*8210*/  SHF.R.U32.HI R177, RZ, 0x10, R49 ;  /* 0x00000010ffb17819 */ /* 0x000fc40000011631 */
[----:B------:R-:W-:Y:S02]  /*8220*/  SHF.R.U64 R48, R48, 0x10, R49 ;  /* 0x0000001030307819 */ /* 0x000fe40000001231 */
[----:B------:R-:W-:Y:S02]  /*8230*/  SHF.R.U64 R49, R50, 0x10, R51 ;  /* 0x0000001032317819 */ /* 0x000fe40000001233 */
[----:B------:R-:W-:Y:S02]  /*8240*/  PRMT R50, R179, 0x5432, R46 ;  /* 0x00005432b3327816 */ /* 0x000fe4000000002e */
[----:B------:R-:W-:Y:S02]  /*8250*/  SHF.R.U32.HI R47, RZ, 0x10, R47 ;  /* 0x00000010ff2f7819 */ /* 0x000fe4000001162f */
[----:B------:R-:W-:Y:S01]  /*8260*/  PRMT R46, R180, 0x5410, R177 ;  /* 0x00005410b42e7816 */ /* 0x000fe200000000b1 */
[----:B------:R-:W-:Y:S01]  /*8270*/  IMAD.U32 R177, R45, 0x10000, RZ ;  /* 0x000100002db17824 */ /* 0x000fe200078e00ff */
[----:B------:R-:W-:-:S02]  /*8280*/  SHF.R.U32.HI R51, RZ, 0x10, R51 ;  /* 0x00000010ff337819 */ /* 0x000fc40000011633 */
[----:B------:R-:W-:Y:S01]  /*8290*/  PRMT R47, R181, 0x5410, R47 ;  /* 0x00005410b52f7816 */ /* 0x000fe2000000002f */
[----:B0-----:R-:W-:Y:S01]  /*82a0*/  IMAD.U32 R181, R97, 0x10000, RZ ;  /* 0x0001000061b57824 */ /* 0x001fe200078e00ff */
[----:B------:R-:W-:Y:S01]  /*82b0*/  PRMT R48, R178, 0x5432, R48 ;  /* 0x00005432b2307816 */ /* 0x000fe20000000030 */
[----:B------:R-:W-:Y:S01]  /*82c0*/  IMAD.U32 R180, R46, 0x10000, RZ ;  /* 0x000100002eb47824 */ /* 0x000fe200078e00ff */
[----:B------:R-:W-:Y:S01]  /*82d0*/  PRMT R49, R179, 0x5410, R49 ;  /* 0x00005410b3317816 */ /* 0x000fe20000000031 */
[----:B---3--:R-:W-:Y:S01]  /*82e0*/  IMAD.U32 R179, R93, 0x10000, RZ ;  /* 0x000100005db37824 */ /* 0x008fe200078e00ff */
[----:B------:R-:W-:Y:S01]  /*82f0*/  PRMT R51, R178, 0x5410, R51 ;  /* 0x00005410b2337816 */ /* 0x000fe20000000033 */
[-C--:B------:R-:W-:Y:S01]  /*8300*/  FMUL.FTZ R178, R181, R180.reuse ;  /* 0x000000b4b5b27220 */ /* 0x080fe20000410000 */
[----:B------:R-:W-:Y:S02]  /*8310*/  LOP3.LUT R46, R46, 0xffff0000, RZ, 0xc0, !PT ;  /* 0xffff00002e2e7812 */ /* 0x000fe400078ec0ff */
[----:B------:R-:W-:Y:S01]  /*8320*/  LOP3.LUT R97, R97, 0xffff0000, RZ, 0xc0, !PT ;  /* 0xffff000061617812 */ /* 0x000fe200078ec0ff */
[-C--:B------:R-:W-:Y:S01]  /*8330*/  FFMA.FTZ R178, R179, R177.reuse, -R178 ;  /* 0x000000b1b3b27223 */ /* 0x080fe200000108b2 */
[----:B------:R-:W-:Y:S01]  /*8340*/  FMUL.FTZ R177, R181, R177 ;  /* 0x000000b1b5b17220 */ /* 0x000fe20000410000 */
[----:B------:R-:W-:Y:S01]  /*8350*/  LOP3.LUT R93, R93, 0xffff0000, RZ, 0xc0, !PT ;  /* 0xffff00005d5d7812 */ /* 0x000fe200078ec0ff */
[C---:B------:R-:W-:Y:S01]  /*8360*/  IMAD.U32 R181, R99.reuse, 0x10000, RZ ;  /* 0x0001000063b57824 */ /* 0x040fe200078e00ff */
[----:B------:R-:W-:Y:S01]  /*8370*/  LOP3.LUT R99, R99, 0xffff0000, RZ, 0xc0, !PT ;  /* 0xffff000063637812 */ /* 0x000fe200078ec0ff */
[----:B------:R-:W-:Y:S01]  /*8380*/  FFMA.FTZ R177, R179, R180, R177 ;  /* 0x000000b4b3b17223 */ /* 0x000fe200000100b1 */
[----:B------:R-:W-:Y:S01]  /*8390*/  LOP3.LUT R179, R45, 0xffff0000, RZ, 0xc0, !PT ;  /* 0xffff00002db37812 */ /* 0x000fe200078ec0ff */
[----:B------:R-:W-:Y:S01]  /*83a0*/  FMUL.FTZ R45, R97, R46 ;  /* 0x0000002e612d7220 */ /* 0x000fe20000410000 */
[C---:B------:R-:W-:Y:S01]  /*83b0*/  IMAD.U32 R180, R51.reuse, 0x10000, RZ ;  /* 0x0001000033b47824 */ /* 0x040fe200078e00ff */
[----:B------:R-:W-:-:S02]  /*83c0*/  LOP3.LUT R51, R51, 0xffff0000, RZ, 0xc0, !PT ;  /* 0xffff000033337812 */ /* 0x000fc400078ec0ff */
[-C--:B------:R-:W-:Y:S01]  /*83d0*/  FMUL.FTZ R97, R97, R179.reuse ;  /* 0x000000b361617220 */ /* 0x080fe20000410000 */
[----:B------:R-:W-:Y:S01]  /*83e0*/  FFMA.FTZ R45, R93, R179, -R45 ;  /* 0x000000b35d2d7223 */ /* 0x000fe2000001082d */
[----:B------:R-:W-:Y:S02]  /*83f0*/  IMAD.U32 R179, R95, 0x10000, RZ ;  /* 0x000100005fb37824 */ /* 0x000fe400078e00ff */
[----:B------:R-:W-:Y:S01]  /*8400*/  FFMA.FTZ R46, R93, R46, R97 ;  /* 0x0000002e5d2e7223 */ /* 0x000fe20000010061 */
[----:B------:R-:W-:Y:S02]  /*8410*/  IMAD.U32 R97, R47, 0x10000, RZ ;  /* 0x000100002f617824 */ /* 0x000fe400078e00ff */
[----:B------:R-:W-:Y:S01]  /*8420*/  FMUL.FTZ R93, R181, R180 ;  /* 0x000000b4b55d7220 */ /* 0x000fe20000410000 */
[----:B------:R-:W-:Y:S02]  /*8430*/  F2FP.BF16.F32.PACK_AB R45, R45, R178 ;  /* 0x000000b22d2d723e */ /* 0x000fe400000010ff */
[----:B------:R-:W-:Y:S01]  /*8440*/  F2FP.BF16.F32.PACK_AB R46, R46, R177 ;  /* 0x000000b12e2e723e */ /* 0x000fe200000010ff */
[-C--:B------:R-:W-:Y:S01]  /*8450*/  FFMA.FTZ R93, R179, R97.reuse, -R93 ;  /* 0x00000061b35d7223 */ /* 0x080fe2000001085d */
[----:B------:R-:W-:-:S04]  /*8460*/  FMUL.FTZ R97, R181, R97 ;  /* 0x00000061b5617220 */ /* 0x000fc80000410000 */
[----:B------:R-:W-:Y:S01]  /*8470*/  FFMA.FTZ R97, R179, R180, R97 ;  /* 0x000000b4b3617223 */ /* 0x000fe20000010061 */
[----:B------:R-:W-:Y:S02]  /*8480*/  LOP3.LUT R179, R47, 0xffff0000, RZ, 0xc0, !PT ;  /* 0xffff00002fb37812 */ /* 0x000fe400078ec0ff */
[----:B------:R-:W-:Y:S01]  /*8490*/  LOP3.LUT R47, R95, 0xffff0000, RZ, 0xc0, !PT ;  /* 0xffff00005f2f7812 */ /* 0x000fe200078ec0ff */
[C---:B------:R-:W-:Y:S02]  /*84a0*/  FMUL.FTZ R95, R99.reuse, R51 ;  /* 0x00000033635f7220 */ /* 0x040fe40000410000 */
[-C--:B------:R-:W-:Y:S02]  /*84b0*/  FMUL.FTZ R99, R99, R179.reuse ;  /* 0x000000b363637220 */ /* 0x080fe40000410000 */
[C---:B------:R-:W-:Y:S02]  /*84c0*/  FFMA.FTZ R95, R47.reuse, R179, -R95 ;  /* 0x000000b32f5f7223 */ /* 0x040fe4000001085f */
[----:B------:R-:W-:Y:S01]  /*84d0*/  FFMA.FTZ R99, R47, R51, R99 ;  /* 0x000000332f637223 */ /* 0x000fe20000010063 */
[C---:B------:R-:W-:Y:S01]  /*84e0*/  IMAD.U32 R51, R48.reuse, 0x10000, RZ ;  /* 0x0001000030337824 */ /* 0x040fe200078e00ff */
[----:B------:R-:W-:Y:S01]  /*84f0*/  LOP3.LUT R48, R48, 0xffff0000, RZ, 0xc0, !PT ;  /* 0xffff000030307812 */ /* 0x000fe200078ec0ff */
[----:B------:R-:W-:Y:S01]  /*8500*/  IMAD.U32 R47, R92, 0x10000, RZ ;  /* 0x000100005c2f7824 */ /* 0x000fe200078e00ff */
[----:B------:R-:W-:Y:S01]  /*8510*/  F2FP.BF16.F32.PACK_AB R95, R95, R93 ;  /* 0x0000005d5f5f723e */ /* 0x000fe200000010ff */
[----:B------:R-:W-:Y:S01]  /*8520*/  IMAD.U32 R93, R96, 0x10000, RZ ;  /* 0x00010000605d7824 */ /* 0x000fe200078e00ff */
[----:B------:R-:W-:Y:S01]  /*8530*/  F2FP.BF16.F32.PACK_AB R99, R99, R97 ;  /* 0x000000616363723e */ /* 0x000fe200000010ff */
[C---:B------:R-:W-:Y:S01]  /*8540*/  IMAD.U32 R97, R44.reuse, 0x10000, RZ ;  /* 0x000100002c617824 */ /* 0x040fe200078e00ff */
[----:B------:R-:W-:Y:S01]  /*8550*/  LOP3.LUT R44, R44, 0xffff0000, RZ, 0xc0, !PT ;  /* 0xffff00002c2c7812 */ /* 0x000fe200078ec0ff */
[----:B------:R-:W-:-:S02]  /*8560*/  FMUL.FTZ R177, R93, R51 ;  /* 0x000000335db17220 */ /* 0x000fc40000410000 */
[-C--:B------:R-:W-:Y:S02]  /*8570*/  FMUL.FTZ R93, R93, R97.reuse ;  /* 0x000000615d5d7220 */ /* 0x080fe40000410000 */
[C---:B------:R-:W-:Y:S01]  /*8580*/  FFMA.FTZ R177, R47.reuse, R97, -R177 ;  /* 0x000000612fb17223 */ /* 0x040fe200000108b1 */
[----:B------:R-:W-:Y:S02]  /*8590*/  IMAD.U32 R97, R98, 0x10000, RZ ;  /* 0x0001000062617824 */ /* 0x000fe400078e00ff */
[----:B------:R-:W-:Y:S01]  /*85a0*/  FFMA.FTZ R93, R47, R51, R93 ;  /* 0x000000332f5d7223 */ /* 0x000fe2000001005d */
[----:B------:R-:W-:Y:S02]  /*85b0*/  LOP3.LUT R47, R96, 0xffff0000, RZ, 0xc0, !PT ;  /* 0xffff0000602f7812 */ /* 0x000fe400078ec0ff */
[----:B------:R-:W-:-:S03]  /*85c0*/  LOP3.LUT R51, R92, 0xffff0000, RZ, 0xc0, !PT ;  /* 0xffff00005c337812 */ /* 0x000fc600078ec0ff */
[C---:B------:R-:W-:Y:S01]  /*85d0*/  FMUL.FTZ R92, R47.reuse, R48 ;  /* 0x000000302f5c7220 */ /* 0x040fe20000410000 */
[----:B------:R-:W-:-:S03]  /*85e0*/  FMUL.FTZ R47, R47, R44 ;  /* 0x0000002c2f2f7220 */ /* 0x000fc60000410000 */
[C---:B------:R-:W-:Y:S01]  /*85f0*/  FFMA.FTZ R44, R51.reuse, R44, -R92 ;  /* 0x0000002c332c7223 */ /* 0x040fe2000001085c */
[----:B------:R-:W-:Y:S01]  /*8600*/  FFMA.FTZ R47, R51, R48, R47 ;  /* 0x00000030332f7223 */ /* 0x000fe2000001002f */
[C---:B------:R-:W-:Y:S01]  /*8610*/  IMAD.U32 R51, R49.reuse, 0x10000, RZ ;  /* 0x0001000031337824 */ /* 0x040fe200078e00ff */
[----:B------:R-:W-:Y:S01]  /*8620*/  LOP3.LUT R49, R49, 0xffff0000, RZ, 0xc0, !PT ;  /* 0xffff000031317812 */ /* 0x000fe200078ec0ff */
[C---:B------:R-:W-:Y:S01]  /*8630*/  IMAD.U32 R92, R50.reuse, 0x10000, RZ ;  /* 0x00010000325c7824 */ /* 0x040fe200078e00ff */
[----:B------:R-:W-:Y:S01]  /*8640*/  LOP3.LUT R50, R50, 0xffff0000, RZ, 0xc0, !PT ;  /* 0xffff000032327812 */ /* 0x000fe200078ec0ff */
[C---:B------:R-:W-:Y:S01]  /*8650*/  FMUL.FTZ R96, R97.reuse, R51 ;  /* 0x0000003361607220 */ /* 0x040fe20000410000 */
[----:B------:R-:W-:Y:S02]  /*8660*/  IMAD.U32 R48, R94, 0x10000, RZ ;  /* 0x000100005e307824 */ /* 0x000fe400078e00ff */
[-C--:B------:R-:W-:Y:S01]  /*8670*/  FMUL.FTZ R97, R97, R92.reuse ;  /* 0x0000005c61617220 */ /* 0x080fe20000410000 */
[----:B------:R-:W-:Y:S01]  /*8680*/  F2FP.BF16.F32.PACK_AB R44, R44, R177 ;  /* 0x000000b12c2c723e */ /* 0x000fe200000010ff */
[----:B------:R-:W-:-:S02]  /*8690*/  FFMA.FTZ R96, R48, R92, -R96 ;  /* 0x0000005c30607223 */ /* 0x000fc40000010860 */
[----:B------:R-:W-:Y:S01]  /*86a0*/  FFMA.FTZ R97, R48, R51, R97 ;  /* 0x0000003330617223 */ /* 0x000fe20000010061 */
[----:B------:R-:W-:Y:S02]  /*86b0*/  LOP3.LUT R48, R98, 0xffff0000, RZ, 0xc0, !PT ;  /* 0xffff000062307812 */ /* 0x000fe400078ec0ff */
[----:B------:R-:W-:Y:S02]  /*86c0*/  LOP3.LUT R51, R94, 0xffff0000, RZ, 0xc0, !PT ;  /* 0xffff00005e337812 */ /* 0x000fe400078ec0ff */
[----:B------:R-:W-:Y:S01]  /*86d0*/  F2FP.BF16.F32.PACK_AB R47, R47, R93 ;  /* 0x0000005d2f2f723e */ /* 0x000fe200000010ff */
[CC--:B------:R-:W-:Y:S01]  /*86e0*/  FMUL.FTZ R92, R48.reuse, R49.reuse ;  /* 0x00000031305c7220 */ /* 0x0c0fe20000410000 */
[-C--:B------:R-:W-:Y:S01]  /*86f0*/  FMUL.FTZ R48, R48, R50.reuse ;  /* 0x0000003230307220 */ /* 0x080fe20000410000 */
[----:B------:R-:W-:Y:S02]  /*8700*/  IMAD.MOV.U32 R93, RZ, RZ, R45 ;  /* 0x000000ffff5d7224 */ /* 0x000fe400078e002d */
[C---:B------:R-:W-:Y:S01]  /*8710*/  FFMA.FTZ R92, R51.reuse, R50, -R92 ;  /* 0x00000032335c7223 */ /* 0x040fe2000001085c */
[----:B------:R-:W-:-:S04]  /*8720*/  FFMA.FTZ R48, R51, R49, R48 ;  /* 0x0000003133307223 */ /* 0x000fc80000010030 */
[----:B------:R-:W-:Y:S01]  /*8730*/  F2FP.BF16.F32.PACK_AB R94, R92, R96 ;  /* 0x000000605c5e723e */ /* 0x000fe200000010ff */
[----:B------:R-:W-:Y:S01]  /*8740*/  IMAD.MOV.U32 R92, RZ, RZ, R44 ;  /* 0x000000ffff5c7224 */ /* 0x000fe200078e002c */
[----:B------:R-:W-:Y:S01]  /*8750*/  F2FP.BF16.F32.PACK_AB R48, R48, R97 ;  /* 0x000000613030723e */ /* 0x000fe200000010ff */
[----:B------:R-:W-:Y:S02]  /*8760*/  IMAD.MOV.U32 R96, RZ, RZ, R47 ;  /* 0x000000ffff607224 */ /* 0x000fe400078e002f */
[----:B------:R-:W-:Y:S02]  /*8770*/  IMAD.MOV.U32 R97, RZ, RZ, R46 ;  /* 0x000000ffff617224 */ /* 0x000fe400078e002e */
[----:B------:R-:W-:-:S07]  /*8780*/  IMAD.MOV.U32 R98, RZ, RZ, R48 ;  /* 0x000000ffff627224 */ /* 0x000fce00078e0030 */
.L_x_502:
[----:B------:R-:W-:Y:S05]  /*8790*/  BSYNC B2 ;  /* 0x0000000000027941 */ /* 0x000fea0003800000 */
.L_x_501:
[----:B------:R-:W-:Y:S01]  /*87a0*/  SHF.R.S32.HI R44, RZ, 0x1f, R22 ;  /* 0x0000001fff2c7819 */ /* 0x000fe20000011416 */
[----:B------:R-:W-:Y:S01]  /*87b0*/  ULDC.64 UR4, c[0x0][0x2e8] ;  /* 0x0000ba0000047ab9 */ /* 0x000fe20000000a00 */
[----:B------:R-:W-:Y:S01]  /*87c0*/  ISETP.GE.AND P4, PT, R174, R153, PT ;  /* 0x00000099ae00720c */ /* 0x000fe20003f86270 */
[----:B------:R-:W-:Y:S02]  /*87d0*/  ULDC.64 UR6, c[0x0][0x208] ;  /* 0x0000820000067ab9 */ /* 0x000fe40000000a00 */
[-C--:B--2---:R-:W-:Y:S02]  /*87e0*/  IMAD R46, R44, R138.reuse, RZ ;  /* 0x0000008a2c2e7224 */ /* 0x084fe400078e02ff */
[----:B------:R-:W-:-:S04]  /*87f0*/  IMAD.WIDE.U32 R44, R22, R138, R136 ;  /* 0x0000008a162c7225 */ /* 0x000fc800078e0088 */
[----:B------:R-:W-:-:S04]  /*8800*/  IMAD R46, R22, R139, R46 ;  /* 0x0000008b162e7224 */ /* 0x000fc800078e022e */
[----:B------:R-:W-:Y:S01]  /*8810*/  IMAD.IADD R45, R46, 0x1, R45 ;  /* 0x000000012e2d7824 */ /* 0x000fe200078e022d */
[--C-:B------:R-:W-:Y:S02]  /*8820*/  @!P4 SHF.R.S32.HI R47, RZ, 0x1f, R174.reuse ;  /* 0x0000001fff2fc819 */ /* 0x100fe400000114ae */
[----:B------:R-:W-:-:S04]  /*8830*/  @!P4 IADD3 R174, P5, P6, R100, R44, R174 ;  /* 0x0000002c64aec210 */ /* 0x000fc80007ebe0ae */
[----:B------:R-:W-:Y:S02]  /*8840*/  @!P4 IADD3.X R47, R15, R45, R47, P5, P6 ;  /* 0x0000002d0f2fc210 */ /* 0x000fe40002fec42f */
[----:B------:R-:W-:-:S04]  /*8850*/  IADD3 R46, P5, P6, R100, R44, R21 ;  /* 0x0000002c642e7210 */ /* 0x000fc80007ebe015 */
[----:B------:R-:W-:Y:S02]  /*8860*/  IADD3.X R45, R15, R45, R8, P5, P6 ;  /* 0x0000002d0f2d7210 */ /* 0x000fe40002fec408 */
[----:B------:R-:W-:-:S04]  /*8870*/  LEA R44, P5, R46, UR4, 0x1 ;  /* 0x000000042e2c7c11 */ /* 0x000fc8000f8a08ff */
[----:B------:R-:W-:Y:S02]  /*8880*/  LEA.HI.X R45, R46, UR5, R45, 0x1, P5 ;  /* 0x000000052e2d7c11 */ /* 0x000fe4000a8f0c2d */
[----:B------:R-:W-:-:S03]  /*8890*/  @!P4 LEA R46, P5, R174, UR4, 0x1 ;  /* 0x00000004ae2ecc11 */ /* 0x000fc6000f8a08ff */
[----:B---3--:R3:W-:Y:S01]  /*88a0*/  STG.E.128 desc[UR6][R44.64], R92 ;  /* 0x0000005c2c007986 */ /* 0x0087e2000c101d06 */
[----:B------:R-:W-:-:S05]  /*88b0*/  @!P4 LEA.HI.X R47, R174, UR5, R47, 0x1, P5 ;  /* 0x00000005ae2fcc11 */ /* 0x000fca000a8f0c2f */
[----:B0-----:R3:W-:Y:S04]  /*88c0*/  @!P4 STG.E.128 desc[UR6][R46.64], R96 ;  /* 0x000000602e00c986 */ /* 0x0017e8000c101d06 */
.L_x_500:
[----:B------:R-:W-:Y:S05]  /*88d0*/  BSYNC B1 ;  /* 0x0000000000017941 */ /* 0x000fea0003800000 */
.L_x_499:
[----:B---3--:R-:W-:Y:S01]  /*88e0*/  VIADD R45, R22, 0x20 ;  /* 0x00000020162d7836 */ /* 0x008fe20000000000 */
[----:B------:R-:W-:Y:S04]  /*88f0*/  BSSY B1, `(.L_x_503) ;  /* 0x0000091000017945 */ /* 0x000fe80003800000 */
[----:B------:R-:W-:-:S13]  /*8900*/  ISETP.GE.OR P4, PT, R45, R4, P0 ;  /* 0x000000042d00720c */ /* 0x000fda0000786670 */
[----:B------:R-:W-:Y:S05]  /*8910*/  @P4 BRA `(.L_x_504) ;  /* 0x0000000800384947 */ /* 0x000fea0003800000 */
[----:B------:R-:W3:Y:S04]  /*8920*/  LDL R44, [R1] ;  /* 0x00000000012c7983 */ /* 0x000ee80000100800 */
[----:B------:R-:W4:Y:S01]  /*8930*/  LDL R47, [R1+0x3c] ;  /* 0x00003c00012f7983 */ /* 0x000f220000100800 */
[----:B--2---:R-:W-:Y:S01]  /*8940*/  IMAD.WIDE.U32 R92, R45, R138, R136 ;  /* 0x0000008a2d5c7225 */ /* 0x004fe200078e0088 */
[----:B------:R-:W-:Y:S03]  /*8950*/  BSSY B2, `(.L_x_505) ;  /* 0x000007e000027945 */ /* 0x000fe60003800000 */
[----:B------:R-:W-:Y:S01]  /*8960*/  VIADD R46, R22, 0x20 ;  /* 0x00000020162e7836 */ /* 0x000fe20000000000 */
[----:B------:R-:W-:Y:S01]  /*8970*/  IADD3 R94, P4, P5, R100, R92, R21 ;  /* 0x0000005c645e7210 */ /* 0x000fe20007d9e015 */
[----:B------:R-:W-:-:S02]  /*8980*/  VIADD R48, R22, 0x20 ;  /* 0x0000002016307836 */ /* 0x000fc40000000000 */
[----:B------:R-:W-:Y:S02]  /*8990*/  IMAD.SHL.U32 R46, R46, 0x40, RZ ;  /* 0x000000402e2e7824 */ /* 0x000fe400078e00ff */
[----:B------:R-:W-:-:S03]  /*89a0*/  IMAD.SHL.U32 R48, R48, 0x40, RZ ;  /* 0x0000004030307824 */ /* 0x000fc600078e00ff */
[----:B------:R-:W-:Y:S02]  /*89b0*/  LOP3.LUT R46, R46, 0x1c0, RZ, 0xc0, !PT ;  /* 0x000001c02e2e7812 */ /* 0x000fe400078ec0ff */
[----:B------:R-:W-:Y:S02]  /*89c0*/  LOP3.LUT R48, R48, 0x1c0, RZ, 0xc0, !PT ;  /* 0x000001c030307812 */ /* 0x000fe400078ec0ff */
[----:B------:R-:W-:Y:S02]  /*89d0*/  SHF.R.U32.HI R46, RZ, 0x3, R46 ;  /* 0x00000003ff2e7819 */ /* 0x000fe4000001162e */
[----:B---3--:R-:W-:Y:S01]  /*89e0*/  LOP3.LUT P6, RZ, R44, 0x1, RZ, 0xc0, !PT ;  /* 0x000000012cff7812 */ /* 0x008fe200078cc0ff */
[----:B------:R-:W-:-:S04]  /*89f0*/  IMAD R44, R154, R138, RZ ;  /* 0x0000008a9a2c7224 */ /* 0x000fc800078e02ff */
[----:B------:R-:W-:Y:S01]  /*8a00*/  IMAD R45, R45, R139, R44 ;  /* 0x0000008b2d2d7224 */ /* 0x000fe200078e022c */
[----:B------:R-:W-:-:S03]  /*8a10*/  SEL R44, R43, R155, !P6 ;  /* 0x0000009b2b2c7207 */ /* 0x000fc60007000000 */
[----:B------:R-:W-:Y:S01]  /*8a20*/  IMAD.IADD R96, R93, 0x1, R45 ;  /* 0x000000015d607824 */ /* 0x000fe200078e022d */
[----:B------:R-:W-:-:S04]  /*8a30*/  SHF.R.S32.HI R45, RZ, 0x1f, R44 ;  /* 0x0000001fff2d7819 */ /* 0x000fc8000001142c */
[----:B------:R-:W-:Y:S02]  /*8a40*/  LEA.HI R44, R45, R44, RZ, 0x4 ;  /* 0x0000002c2d2c7211 */ /* 0x000fe400078f20ff */
[----:B------:R-:W-:Y:S02]  /*8a50*/  IADD3.X R95, R15, R96, R8, P4, P5 ;  /* 0x000000600f5f7210 */ /* 0x000fe400027ea408 */
[----:B------:R-:W-:-:S04]  /*8a60*/  LEA.HI.SX32 R97, R44, R9, 0x1c ;  /* 0x000000092c617211 */ /* 0x000fc800078fe2ff */
[----:B------:R-:W-:-:S04]  /*8a70*/  SHF.R.S32.HI R44, RZ, 0x1f, R97 ;  /* 0x0000001fff2c7819 */ /* 0x000fc80000011461 */
[----:B------:R-:W-:Y:S01]  /*8a80*/  LEA.HI R45, R44, R97, RZ, 0x3 ;  /* 0x000000612c2d7211 */ /* 0x000fe200078f18ff */
[----:B------:R-:W-:-:S03]  /*8a90*/  IMAD.SHL.U32 R97, R97, 0x8, RZ ;  /* 0x0000000861617824 */ /* 0x000fc600078e00ff */
[----:B------:R-:W-:Y:S02]  /*8aa0*/  SHF.R.S32.HI R45, RZ, 0x3, R45 ;  /* 0x00000003ff2d7819 */ /* 0x000fe4000001142d */
[----:B------:R-:W-:-:S03]  /*8ab0*/  LOP3.LUT R44, R48, 0x38, R97, 0xf8, !PT ;  /* 0x00000038302c7812 */ /* 0x000fc600078ef861 */
[----:B----4-:R-:W-:Y:S01]  /*8ac0*/  IMAD R45, R45, 0x2c00, R47 ;  /* 0x00002c002d2d7824 */ /* 0x010fe200078e022f */
[----:B------:R-:W-:Y:S01]  /*8ad0*/  LOP3.LUT R44, R44, R46, RZ, 0x3c, !PT ;  /* 0x0000002e2c2c7212 */ /* 0x000fe200078e3cff */
[----:B------:R-:W-:-:S04]  /*8ae0*/  IMAD R47, R23, 0x5800, R145 ;  /* 0x00005800172f7824 */ /* 0x000fc800078e0291 */
[----:B------:R-:W-:-:S04]  /*8af0*/  IMAD.IADD R44, R45, 0x1, R44 ;  /* 0x000000012d2c7824 */ /* 0x000fc800078e022c */
[----:B------:R-:W-:Y:S02]  /*8b00*/  IMAD R45, R23, 0x5800, R44 ;  /* 0x00005800172d7824 */ /* 0x000fe400078e022c */
[--C-:B------:R-:W-:Y:S02]  /*8b10*/  IMAD R44, R47, 0x2, R2.reuse ;  /* 0x000000022f2c7824 */ /* 0x100fe400078e0202 */
[----:B------:R-:W-:-:S04]  /*8b20*/  IMAD R48, R45, 0x2, R2 ;  /* 0x000000022d307824 */ /* 0x000fc800078e0202 */
[----:B------:R-:W0:Y:S04]  /*8b30*/  LDS.128 R44, [R44+0x1e400] ;  /* 0x01e400002c2c7984 */ /* 0x000e280000000c00 */
[----:B------:R-:W2:Y:S01]  /*8b40*/  LDS.128 R48, [R48+0x1e400] ;  /* 0x01e4000030307984 */ /* 0x000ea20000000c00 */
[----:B------:R-:W-:Y:S05]  /*8b50*/  @P3 BRA `(.L_x_506) ;  /* 0x0000000400743947 */ /* 0x000fea0003800000 */
[----:B------:R-:W-:Y:S01]  /*8b60*/  SHF.R.U64 R98, R52, 0x10, R53 ;  /* 0x0000001034627819 */ /* 0x000fe20000001235 */
[----:B--2---:R-:W-:Y:S01]  /*8b70*/  IMAD.U32 R178, R49, 0x10000, RZ ;  /* 0x0001000031b27824 */ /* 0x004fe200078e00ff */
[--C-:B------:R-:W-:Y:S02]  /*8b80*/  SHF.R.U64 R52, R54, 0x10, R55.reuse ;  /* 0x0000001036347819 */ /* 0x100fe40000001237 */
[----:B------:R-:W-:Y:S02]  /*8b90*/  SHF.R.U32.HI R174, RZ, 0x10, R55 ;  /* 0x00000010ffae7819 */ /* 0x000fe40000011637 */
[----:B------:R-:W-:Y:S02]  /*8ba0*/  SHF.R.U32.HI R55, RZ, 0x10, R57 ;  /* 0x00000010ff377819 */ /* 0x000fe40000011639 */
[----:B------:R-:W-:Y:S01]  /*8bb0*/  SHF.R.U32.HI R99, RZ, 0x10, R53 ;  /* 0x00000010ff637819 */ /* 0x000fe20000011635 */
[----:B0-----:R-:W-:Y:S01]  /*8bc0*/  IMAD.U32 R53, R45, 0x10000, RZ ;  /* 0x000100002d357824 */ /* 0x001fe200078e00ff */
[----:B------:R-:W-:-:S02]  /*8bd0*/  PRMT R55, R191, 0x5410, R55 ;  /* 0x00005410bf377816 */ /* 0x000fc40000000037 */
[----:B------:R-:W-:Y:S02]  /*8be0*/  PRMT R99, R188, 0x5410, R99 ;  /* 0x00005410bc637816 */ /* 0x000fe40000000063 */
[----:B------:R-:W-:Y:S01]  /*8bf0*/  LOP3.LUT R45, R45, 0xffff0000, RZ, 0xc0, !PT ;  /* 0xffff00002d2d7812 */ /* 0x000fe200078ec0ff */
[C---:B------:R-:W-:Y:S01]  /*8c00*/  IMAD.U32 R177, R55.reuse, 0x10000, RZ ;  /* 0x0001000037b17824 */ /* 0x040fe200078e00ff */
[----:B------:R-:W-:Y:S01]  /*8c10*/  LOP3.LUT R55, R55, 0xffff0000, RZ, 0xc0, !PT ;  /* 0xffff000037377812 */ /* 0x000fe200078ec0ff */
[C---:B------:R-:W-:Y:S01]  /*8c20*/  IMAD.U32 R54, R99.reuse, 0x10000, RZ ;  /* 0x0001000063367824 */ /* 0x040fe200078e00ff */
[----:B------:R-:W-:Y:S01]  /*8c30*/  LOP3.LUT R99, R99, 0xffff0000, RZ, 0xc0, !PT ;  /* 0xffff000063637812 */ /* 0x000fe200078ec0ff */
[-C--:B------:R-:W-:Y:S01]  /*8c40*/  FMUL.FTZ R179, R178, R177.reuse ;  /* 0x000000b1b2b37220 */ /* 0x080fe20000410000 */
[----:B------:R-:W-:Y:S01]  /*8c50*/  PRMT R174, R190, 0x5432, R174 ;  /* 0x00005432beae7816 */ /* 0x000fe200000000ae */
[-C--:B------:R-:W-:Y:S01]  /*8c60*/  FMUL.FTZ R178, R178, R54.reuse ;  /* 0x00000036b2b27220 */ /* 0x080fe20000410000 */
[----:B------:R-:W-:Y:S01]  /*8c70*/  PRMT R98, R191, 0x5432, R98 ;  /* 0x00005432bf627816 */ /* 0x000fe20000000062 */
[C---:B------:R-:W-:Y:S01]  /*8c80*/  FFMA.FTZ R54, R53.reuse, R54, -R179 ;  /* 0x0000003635367223 */ /* 0x040fe200000108b3 */
[----:B------:R-:W-:Y:S01]  /*8c90*/  SHF.R.U64 R58, R58, 0x10, R59 ;  /* 0x000000103a3a7819 */ /* 0x000fe2000000123b */
[----:B------:R-:W-:Y:S01]  /*8ca0*/  FFMA.FTZ R53, R53, R177, R178 ;  /* 0x000000b135357223 */ /* 0x000fe200000100b2 */
[----:B------:R-:W-:Y:S01]  /*8cb0*/  LOP3.LUT R177, R49, 0xffff0000, RZ, 0xc0, !PT ;  /* 0xffff000031b17812 */ /* 0x000fe200078ec0ff */
[----:B------:R-:W-:Y:S01]  /*8cc0*/  IMAD.U32 R178, R51, 0x10000, RZ ;  /* 0x0001000033b27824 */ /* 0x000fe200078e00ff */
[----:B------:R-:W-:-:S02]  /*8cd0*/  PRMT R58, R188, 0x5432, R58 ;  /* 0x00005432bc3a7816 */ /* 0x000fc4000000003a */
[----:B------:R-:W-:Y:S01]  /*8ce0*/  PRMT R52, R189, 0x5432, R52 ;  /* 0x00005432bd347816 */ /* 0x000fe20000000034 */
[C---:B------:R-:W-:Y:S01]  /*8cf0*/  FMUL.FTZ R49, R177.reuse, R55 ;  /* 0x00000037b1317220 */ /* 0x040fe20000410000 */
[----:B------:R-:W-:-:S03]  /*8d00*/  FMUL.FTZ R177, R177, R99 ;  /* 0x00000063b1b17220 */ /* 0x000fc60000410000 */
[C---:B------:R-:W-:Y:S01]  /*8d10*/  FFMA.FTZ R49, R45.reuse, R99, -R49 ;  /* 0x000000632d317223 */ /* 0x040fe20000010831 */
[----:B------:R-:W-:Y:S01]  /*8d20*/  SHF.R.U32.HI R99, RZ, 0x10, R59 ;  /* 0x00000010ff637819 */ /* 0x000fe2000001163b */
[----:B------:R-:W-:Y:S01]  /*8d30*/  FFMA.FTZ R45, R45, R55, R177 ;  /* 0x000000372d2d7223 */ /* 0x000fe200000100b1 */
[----:B------:R-:W-:Y:S01]  /*8d40*/  SHF.R.U64 R55, R56, 0x10, R57 ;  /* 0x0000001038377819 */ /* 0x000fe20000001239 */
[C---:B------:R-:W-:Y:S01]  /*8d50*/  IMAD.U32 R57, R174.reuse, 0x10000, RZ ;  /* 0x00010000ae397824 */ /* 0x040fe200078e00ff */
[----:B------:R-:W-:Y:S01]  /*8d60*/  PRMT R99, R189, 0x5410, R99 ;  /* 0x00005410bd637816 */ /* 0x000fe20000000063 */
[C---:B------:R-:W-:Y:S01]  /*8d70*/  IMAD.U32 R56, R47.reuse, 0x10000, RZ ;  /* 0x000100002f387824 */ /* 0x040fe200078e00ff */
[----:B------:R-:W-:Y:S02]  /*8d80*/  LOP3.LUT R174, R174, 0xffff0000, RZ, 0xc0, !PT ;  /* 0xffff0000aeae7812 */ /* 0x000fe400078ec0ff */
[----:B------:R-:W-:Y:S01]  /*8d90*/  LOP3.LUT R47, R47, 0xffff0000, RZ, 0xc0, !PT ;  /* 0xffff00002f2f7812 */ /* 0x000fe200078ec0ff */
[C---:B------:R-:W-:Y:S01]  /*8da0*/  IMAD.U32 R177, R99.reuse, 0x10000, RZ ;  /* 0x0001000063b17824 */ /* 0x040fe200078e00ff */
[----:B------:R-:W-:-:S02]  /*8db0*/  LOP3.LUT R99, R99, 0xffff0000, RZ, 0xc0, !PT ;  /* 0xffff000063637812 */ /* 0x000fc400078ec0ff */
[----:B------:R-:W-:Y:S01]  /*8dc0*/  PRMT R55, R190, 0x5410, R55 ;  /* 0x00005410be377816 */ /* 0x000fe20000000037 */
[C---:B------:R-:W-:Y:S01]  /*8dd0*/  FMUL.FTZ R179, R178.reuse, R177 ;  /* 0x000000b1b2b37220 */ /* 0x040fe20000410000 */
[-C--:B------:R-:W-:Y:S01]  /*8de0*/  FMUL.FTZ R178, R178, R57.reuse ;  /* 0x00000039b2b27220 */ /* 0x080fe20000410000 */
[----:B------:R-:W-:Y:S02]  /*8df0*/  LOP3.LUT R59, R44, 0xffff0000, RZ, 0xc0, !PT ;  /* 0xffff00002c3b7812 */ /* 0x000fe400078ec0ff */
[C---:B------:R-:W-:Y:S01]  /*8e00*/  FFMA.FTZ R57, R56.reuse, R57, -R179 ;  /* 0x0000003938397223 */ /* 0x040fe200000108b3 */
[----:B------:R-:W-:Y:S01]  /*8e10*/  FFMA.FTZ R56, R56, R177, R178 ;  /* 0x000000b138387223 */ /* 0x000fe200000100b2 */
[----:B------:R-:W-:Y:S01]  /*8e20*/  LOP3.LUT R177, R51, 0xffff0000, RZ, 0xc0, !PT ;  /* 0xffff000033b17812 */ /* 0x000fe200078ec0ff */
[C---:B------:R-:W-:Y:S01]  /*8e30*/  IMAD.U32 R178, R98.reuse, 0x10000, RZ ;  /* 0x0001000062b27824 */ /* 0x040fe200078e00ff */
[----:B------:R-:W-:Y:S02]  /*8e40*/  LOP3.LUT R98, R98, 0xffff0000, RZ, 0xc0, !PT ;  /* 0xffff000062627812 */ /* 0x000fe400078ec0ff */
[----:B------:R-:W-:Y:S01]  /*8e50*/  F2FP.BF16.F32.PACK_AB R49, R49, R54 ;  /* 0x000000363131723e */ /* 0x000fe200000010ff */
[C---:B------:R-:W-:Y:S01]  /*8e60*/  FMUL.FTZ R51, R177.reuse, R99 ;  /* 0x00000063b1337220 */ /* 0x040fe20000410000 */
[----:B------:R-:W-:Y:S01]  /*8e70*/  FMUL.FTZ R177, R177, R174 ;  /* 0x000000aeb1b17220 */ /* 0x000fe20000410000 */
[----:B------:R-:W-:-:S02]  /*8e80*/  F2FP.BF16.F32.PACK_AB R53, R45, R53 ;  /* 0x000000352d35723e */ /* 0x000fc400000010ff */
[C---:B------:R-:W-:Y:S01]  /*8e90*/  FFMA.FTZ R51, R47.reuse, R174, -R51 ;  /* 0x000000ae2f337223 */ /* 0x040fe20000010833 */
[----:B------:R-:W-:Y:S01]  /*8ea0*/  FFMA.FTZ R47, R47, R99, R177 ;  /* 0x000000632f2f7223 */ /* 0x000fe200000100b1 */
[C---:B------:R-:W-:Y:S01]  /*8eb0*/  IMAD.U32 R177, R48.reuse, 0x10000, RZ ;  /* 0x0001000030b17824 */ /* 0x040fe200078e00ff */
[----:B------:R-:W-:Y:S01]  /*8ec0*/  LOP3.LUT R48, R48, 0xffff0000, RZ, 0xc0, !PT ;  /* 0xffff000030307812 */ /* 0x000fe200078ec0ff */
[C---:B------:R-:W-:Y:S01]  /*8ed0*/  IMAD.U32 R174, R55.reuse, 0x10000, RZ ;  /* 0x0001000037ae7824 */ /* 0x040fe200078e00ff */
[----:B------:R-:W-:Y:S01]  /*8ee0*/  LOP3.LUT R55, R55, 0xffff0000, RZ, 0xc0, !PT ;  /* 0xffff000037377812 */ /* 0x000fe200078ec0ff */
[----:B------:R-:W-:Y:S01]  /*8ef0*/  IMAD.U32 R99, R44, 0x10000, RZ ;  /* 0x000100002c637824 */ /* 0x000fe200078e00ff */
[----:B------:R-:W-:Y:S01]  /*8f00*/  F2FP.BF16.F32.PACK_AB R51, R51, R57 ;  /* 0x000000393333723e */ /* 0x000fe200000010ff */
[C---:B------:R-:W-:Y:S01]  /*8f10*/  FMUL.FTZ R179, R177.reuse, R174 ;  /* 0x000000aeb1b37220 */ /* 0x040fe20000410000 */
[----:B------:R-:W-:Y:S01]  /*8f20*/  FMUL.FTZ R177, R177, R178 ;  /* 0x000000b2b1b17220 */ /* 0x000fe20000410000 */
[CC--:B------:R-:W-:Y:S01]  /*8f30*/  FMUL.FTZ R44, R48.reuse, R55.reuse ;  /* 0x00000037302c7220 */ /* 0x0c0fe20000410000 */
[----:B------:R-:W-:Y:S01]  /*8f40*/  FMUL.FTZ R48, R48, R98 ;  /* 0x0000006230307220 */ /* 0x000fe20000410000 */
[C---:B------:R-:W-:Y:S01]  /*8f50*/  FFMA.FTZ R179, R99.reuse, R178, -R179 ;  /* 0x000000b263b37223 */ /* 0x040fe200000108b3 */
[----:B------:R-:W-:Y:S01]  /*8f60*/  FFMA.FTZ R177, R99, R174, R177 ;  /* 0x000000ae63b17223 */ /* 0x000fe200000100b1 */
[C---:B------:R-:W-:Y:S01]  /*8f70*/  FFMA.FTZ R44, R59.reuse, R98, -R44 ;  /* 0x000000623b2c7223 */ /* 0x040fe2000001082c */
[----:B------:R-:W-:Y:S01]  /*8f80*/  FFMA.FTZ R48, R59, R55, R48 ;  /* 0x000000373b307223 */ /* 0x000fe20000010030 */
[C---:B------:R-:W-:Y:S01]  /*8f90*/  IMAD.U32 R174, R50.reuse, 0x10000, RZ ;  /* 0x0001000032ae7824 */ /* 0x040fe200078e00ff */
[----:B------:R-:W-:Y:S01]  /*8fa0*/  LOP3.LUT R50, R50, 0xffff0000, RZ, 0xc0, !PT ;  /* 0xffff000032327812 */ /* 0x000fe200078ec0ff */
[C---:B------:R-:W-:Y:S01]  /*8fb0*/  IMAD.U32 R59, R58.reuse, 0x10000, RZ ;  /* 0x000100003a3b7824 */ /* 0x040fe200078e00ff */
[----:B------:R-:W-:Y:S01]  /*8fc0*/  LOP3.LUT R58, R58, 0xffff0000, RZ, 0xc0, !PT ;  /* 0xffff00003a3a7812 */ /* 0x000fe200078ec0ff */
[C---:B------:R-:W-:Y:S01]  /*8fd0*/  IMAD.U32 R98, R52.reuse, 0x10000, RZ ;  /* 0x0001000034627824 */ /* 0x040fe200078e00ff */
[----:B------:R-:W-:Y:S01]  /*8fe0*/  LOP3.LUT R52, R52, 0xffff0000, RZ, 0xc0, !PT ;  /* 0xffff000034347812 */ /* 0x000fe200078ec0ff */
[----:B------:R-:W-:Y:S01]  /*8ff0*/  FMUL.FTZ R99, R174, R59 ;  /* 0x0000003bae637220 */ /* 0x000fe20000410000 */
[----:B------:R-:W-:-:S02]  /*9000*/  IMAD.U32 R55, R46, 0x10000, RZ ;  /* 0x000100002e377824 */ /* 0x000fc400078e00ff */
[-C--:B------:R-:W-:Y:S01]  /*9010*/  FMUL.FTZ R174, R174, R98.reuse ;  /* 0x00000062aeae7220 */ /* 0x080fe20000410000 */
[----:B------:R-:W-:Y:S01]  /*9020*/  LOP3.LUT R46, R46, 0xffff0000, RZ, 0xc0, !PT ;  /* 0xffff00002e2e7812 */ /* 0x000fe200078ec0ff */
[----:B------:R-:W-:Y:S02]  /*9030*/  IMAD.MOV.U32 R45, RZ, RZ, R49 ;  /* 0x000000ffff2d7224 */ /* 0x000fe400078e0031 */
[C---:B------:R-:W-:Y:S01]  /*9040*/  FFMA.FTZ R99, R55.reuse, R98, -R99 ;  /* 0x0000006237637223 */ /* 0x040fe20000010863 */
[----:B------:R-:W-:Y:S01]  /*9050*/  FFMA.FTZ R174, R55, R59, R174 ;  /* 0x0000003b37ae7223 */ /* 0x000fe200000100ae */
[C---:B------:R-:W-:Y:S01]  /*9060*/  FMUL.FTZ R55, R50.reuse, R58 ;  /* 0x0000003a32377220 */ /* 0x040fe20000410000 */
[----:B------:R-:W-:Y:S01]  /*9070*/  FMUL.FTZ R50, R50, R52 ;  /* 0x0000003432327220 */ /* 0x000fe20000410000 */
[----:B------:R-:W-:Y:S01]  /*9080*/  F2FP.BF16.F32.PACK_AB R56, R47, R56 ;  /* 0x000000382f38723e */ /* 0x000fe200000010ff */
[----:B------:R-:W-:Y:S02]  /*9090*/  IMAD.MOV.U32 R47, RZ, RZ, R51 ;  /* 0x000000ffff2f7224 */ /* 0x000fe400078e0033 */
[C---:B------:R-:W-:Y:S01]  /*90a0*/  FFMA.FTZ R55, R46.reuse, R52, -R55 ;  /* 0x000000342e377223 */ /* 0x040fe20000010837 */
[----:B------:R-:W-:Y:S01]  /*90b0*/  FFMA.FTZ R50, R46, R58, R50 ;  /* 0x0000003a2e327223 */ /* 0x000fe20000010032 */
[----:B------:R-:W-:Y:S01]  /*90c0*/  F2FP.BF16.F32.PACK_AB R44, R44, R179 ;  /* 0x000000b32c2c723e */ /* 0x000fe200000010ff */
[----:B------:R-:W-:Y:S01]  /*90d0*/  IMAD.MOV.U32 R49, RZ, RZ, R53 ;  /* 0x000000ffff317224 */ /* 0x000fe200078e0035 */
[----:B------:R-:W-:Y:S01]  /*90e0*/  F2FP.BF16.F32.PACK_AB R48, R48, R177 ;  /* 0x000000b13030723e */ /* 0x000fe200000010ff */
[----:B------:R-:W-:Y:S01]  /*90f0*/  IMAD.MOV.U32 R51, RZ, RZ, R56 ;  /* 0x000000ffff337224 */ /* 0x000fe200078e0038 */
[----:B------:R-:W-:-:S02]  /*9100*/  F2FP.BF16.F32.PACK_AB R55, R55, R99 ;  /* 0x000000633737723e */ /* 0x000fc400000010ff */
[----:B------:R-:W-:-:S03]  /*9110*/  F2FP.BF16.F32.PACK_AB R50, R50, R174 ;  /* 0x000000ae3232723e */ /* 0x000fc600000010ff */
[----:B------:R-:W-:-:S07]  /*9120*/  IMAD.MOV.U32 R46, RZ, RZ, R55 ;  /* 0x000000ffff2e7224 */ /* 0x000fce00078e0037 */
.L_x_506:
[----:B------:R-:W-:Y:S05]  /*9130*/  BSYNC B2 ;  /* 0x0000000000027941 */ /* 0x000fea0003800000 */
.L_x_505:
[----:B------:R-:W-:Y:S01]  /*9140*/  ISETP.GE.AND P4, PT, R97, R153, PT ;  /* 0x000000996100720c */ /* 0x000fe20003f86270 */
[----:B------:R-:W-:Y:S01]  /*9150*/  ULDC.64 UR4, c[0x0][0x2e8] ;  /* 0x0000ba0000047ab9 */ /* 0x000fe20000000a00 */
[----:B------:R-:W-:-:S11]  /*9160*/  ULDC.64 UR6, c[0x0][0x208] ;  /* 0x0000820000067ab9 */ /* 0x000fd60000000a00 */
[--C-:B------:R-:W-:Y:S02]  /*9170*/  @!P4 SHF.R.S32.HI R55, RZ, 0x1f, R97.reuse ;  /* 0x0000001fff37c819 */ /* 0x100fe40000011461 */
[----:B------:R-:W-:-:S04]  /*9180*/  @!P4 IADD3 R92, P5, P6, R100, R92, R97 ;  /* 0x0000005c645cc210 */ /* 0x000fc80007ebe061 */
[----:B------:R-:W-:Y:S02]  /*9190*/  @!P4 IADD3.X R55, R15, R96, R55, P5, P6 ;  /* 0x000000600f37c210 */ /* 0x000fe40002fec437 */
[----:B------:R-:W-:-:S04]  /*91a0*/  LEA R52, P5, R94, UR4, 0x1 ;  /* 0x000000045e347c11 */ /* 0x000fc8000f8a08ff */
[----:B------:R-:W-:Y:S02]  /*91b0*/  LEA.HI.X R53, R94, UR5, R95, 0x1, P5 ;  /* 0x000000055e357c11 */ /* 0x000fe4000a8f0c5f */
[----:B------:R-:W-:-:S03]  /*91c0*/  @!P4 LEA R54, P5, R92, UR4, 0x1 ;  /* 0x000000045c36cc11 */ /* 0x000fc6000f8a08ff */
[----:B0-----:R0:W-:Y:S01]  /*91d0*/  STG.E.128 desc[UR6][R52.64], R44 ;  /* 0x0000002c34007986 */ /* 0x0011e2000c101d06 */
[----:B------:R-:W-:-:S05]  /*91e0*/  @!P4 LEA.HI.X R55, R92, UR5, R55, 0x1, P5 ;  /* 0x000000055c37cc11 */ /* 0x000fca000a8f0c37 */
[----:B--2---:R0:W-:Y:S04]  /*91f0*/  @!P4 STG.E.128 desc[UR6][R54.64], R48 ;  /* 0x000000303600c986 */ /* 0x0041e8000c101d06 */
.L_x_504:
[----:B------:R-:W-:Y:S05]  /*9200*/  BSYNC B1 ;  /* 0x0000000000017941 */ /* 0x000fea0003800000 */
.L_x_503:
[----:B0-----:R-:W-:Y:S01]  /*9210*/  IADD3 R45, R22, 0x40, RZ ;  /* 0x00000040162d7810 */ /* 0x001fe20007ffe0ff */
[----:B------:R-:W-:Y:S03]  /*9220*/  BSSY B1, `(.L_x_507) ;  /* 0x0000090000017945 */ /* 0x000fe60003800000 */
        /* <DEDUP_REMOVED lines=23> */
[----:B------:R-:W-:Y:S01]  /*93a0*/  SHF.R.S32.HI R45, RZ, 0x1f, R44 ;  /* 0x0000001fff2d7819 */ /* 0x000fe2000001142c */
[----:B------:R-:W-:-:S03]  /*93b0*/  IMAD.SHL.U32 R57, R44, 0x8, RZ ;  /* 0x000000082c397824 */ /* 0x000fc600078e00ff */
[----:B------:R-:W-:Y:S02]  /*93c0*/  LEA.HI R45, R45, R44, RZ, 0x3 ;  /* 0x0000002c2d2d7211 */ /* 0x000fe400078f18ff */
[----:B------:R-:W-:Y:S02]  /*93d0*/  LOP3.LUT R44, R48, 0x38, R57, 0xf8, !PT ;  /* 0x00000038302c7812 */ /* 0x000fe400078ef839 */
[----:B------:R-:W-:Y:S02]  /*93e0*/  SHF.R.S32.HI R45, RZ, 0x3, R45 ;  /* 0x00000003ff2d7819 */ /* 0x000fe4000001142d */
[----:B------:R-:W-:-:S03]  /*93f0*/  LOP3.LUT R44, R44, R46, RZ, 0x3c, !PT ;  /* 0x0000002e2c2c7212 */ /* 0x000fc600078e3cff */
[----:B----4-:R-:W-:-:S04]  /*9400*/  IMAD R45, R45, 0x2c00, R47 ;  /* 0x00002c002d2d7824 */ /* 0x010fc800078e022f */
[----:B------:R-:W-:Y:S02]  /*9410*/  IMAD.IADD R44, R45, 0x1, R44 ;  /* 0x000000012d2c7824 */ /* 0x000fe400078e022c */
[C---:B------:R-:W-:Y:S02]  /*9420*/  IMAD R45, R23.reuse, 0x5800, R144 ;  /* 0x00005800172d7824 */ /* 0x040fe400078e0290 */
[----:B------:R-:W-:Y:S02]  /*9430*/  IMAD R47, R23, 0x5800, R44 ;  /* 0x00005800172f7824 */ /* 0x000fe400078e022c */
[--C-:B------:R-:W-:Y:S02]  /*9440*/  IMAD R45, R45, 0x2, R2.reuse ;  /* 0x000000022d2d7824 */ /* 0x100fe400078e0202 */
[----:B------:R-:W-:-:S04]  /*9450*/  IMAD R48, R47, 0x2, R2 ;  /* 0x000000022f307824 */ /* 0x000fc800078e0202 */
[----:B------:R-:W0:Y:S04]  /*9460*/  LDS.128 R44, [R45+0x1e400] ;  /* 0x01e400002d2c7984 */ /* 0x000e280000000c00 */
[----:B------:R-:W2:Y:S01]  /*9470*/  LDS.128 R48, [R48+0x1e400] ;  /* 0x01e4000030307984 */ /* 0x000ea20000000c00 */
[----:B------:R-:W-:Y:S05]  /*9480*/  @P3 BRA `(.L_x_510) ;  /* 0x0000000400703947 */ /* 0x000fea0003800000 */
[----:B------:R-:W-:Y:S01]  /*9490*/  SHF.R.U32.HI R58, RZ, 0x10, R61 ;  /* 0x00000010ff3a7819 */ /* 0x000fe2000001163d */
[----:B--2---:R-:W-:Y:S01]  /*94a0*/  IMAD.U32 R94, R49, 0x10000, RZ ;  /* 0x00010000315e7824 */ /* 0x004fe200078e00ff */
[----:B------:R-:W-:Y:S01]  /*94b0*/  SHF.R.U32.HI R92, RZ, 0x10, R65 ;  /* 0x00000010ff5c7819 */ /* 0x000fe20000011641 */
[----:B------:R-:W-:Y:S01]  /*94c0*/  IMAD.U32 R98, R51, 0x10000, RZ ;  /* 0x0001000033627824 */ /* 0x000fe200078e00ff */
[C---:B------:R-:W-:Y:S02]  /*94d0*/  PRMT R58, R187.reuse, 0x5432, R58 ;  /* 0x00005432bb3a7816 */ /* 0x040fe4000000003a */
[----:B------:R-:W-:Y:S01]  /*94e0*/  PRMT R187, R187, 0x5410, R92 ;  /* 0x00005410bbbb7816 */ /* 0x000fe2000000005c */
[----:B0-----:R-:W-:Y:S01]  /*94f0*/  IMAD.U32 R92, R45, 0x10000, RZ ;  /* 0x000100002d5c7824 */ /* 0x001fe200078e00ff */
[----:B------:R-:W-:Y:S01]  /*9500*/  LOP3.LUT R49, R49, 0xffff0000, RZ, 0xc0, !PT ;  /* 0xffff000031317812 */ /* 0x000fe200078ec0ff */
[C---:B------:R-:W-:Y:S01]  /*9510*/  IMAD.U32 R93, R58.reuse, 0x10000, RZ ;  /* 0x000100003a5d7824 */ /* 0x040fe200078e00ff */
[----:B------:R-:W-:Y:S01]  /*9520*/  LOP3.LUT R58, R58, 0xffff0000, RZ, 0xc0, !PT ;  /* 0xffff00003a3a7812 */ /* 0x000fe200078ec0ff */
[----:B------:R-:W-:Y:S01]  /*9530*/  IMAD.U32 R59, R187, 0x10000, RZ ;  /* 0x00010000bb3b7824 */ /* 0x000fe200078e00ff */
[----:B------:R-:W-:-:S02]  /*9540*/  LOP3.LUT R45, R45, 0xffff0000, RZ, 0xc0, !PT ;  /* 0xffff00002d2d7812 */ /* 0x000fc400078ec0ff */
[----:B------:R-:W-:Y:S01]  /*9550*/  SHF.R.U64 R60, R60, 0x10, R61 ;  /* 0x000000103c3c7819 */ /* 0x000fe2000000123d */
[C---:B------:R-:W-:Y:S01]  /*9560*/  FMUL.FTZ R95, R94.reuse, R59 ;  /* 0x0000003b5e5f7220 */ /* 0x040fe20000410000 */
[-C--:B------:R-:W-:Y:S01]  /*9570*/  FMUL.FTZ R94, R94, R93.reuse ;  /* 0x0000005d5e5e7220 */ /* 0x080fe20000410000 */
[----:B------:R-:W-:Y:S02]  /*9580*/  LOP3.LUT R61, R51, 0xffff0000, RZ, 0xc0, !PT ;  /* 0xffff0000333d7812 */ /* 0x000fe400078ec0ff */
[C---:B------:R-:W-:Y:S01]  /*9590*/  FFMA.FTZ R93, R92.reuse, R93, -R95 ;  /* 0x0000005d5c5d7223 */ /* 0x040fe2000001085f */
[----:B------:R-:W-:Y:S01]  /*95a0*/  FFMA.FTZ R92, R92, R59, R94 ;  /* 0x0000003b5c5c7223 */ /* 0x000fe2000001005e */
[----:B------:R-:W-:Y:S02]  /*95b0*/  LOP3.LUT R59, R187, 0xffff0000, RZ, 0xc0, !PT ;  /* 0xffff0000bb3b7812 */ /* 0x000fe400078ec0ff */
[----:B------:R-:W-:Y:S02]  /*95c0*/  SHF.R.U64 R64, R64, 0x10, R65 ;  /* 0x0000001040407819 */ /* 0x000fe40000001241 */
[----:B------:R-:W-:Y:S01]  /*95d0*/  PRMT R60, R184, 0x5432, R60 ;  /* 0x00005432b83c7816 */ /* 0x000fe2000000003c */
[C---:B------:R-:W-:Y:S01]  /*95e0*/  FMUL.FTZ R94, R49.reuse, R59 ;  /* 0x0000003b315e7220 */ /* 0x040fe20000410000 */
[----:B------:R-:W-:Y:S01]  /*95f0*/  FMUL.FTZ R49, R49, R58 ;  /* 0x0000003a31317220 */ /* 0x000fe20000410000 */
[----:B------:R-:W-:-:S02]  /*9600*/  PRMT R64, R185, 0x5432, R64 ;  /* 0x00005432b9407816 */ /* 0x000fc40000000040 */
[C---:B------:R-:W-:Y:S01]  /*9610*/  FFMA.FTZ R58, R45.reuse, R58, -R94 ;  /* 0x0000003a2d3a7223 */ /* 0x040fe2000001085e */
[----:B------:R-:W-:Y:S01]  /*9620*/  FFMA.FTZ R45, R45, R59, R49 ;  /* 0x0000003b2d2d7223 */ /* 0x000fe20000010031 */
[----:B------:R-:W-:Y:S01]  /*9630*/  SHF.R.U32.HI R49, RZ, 0x10, R67 ;  /* 0x00000010ff317819 */ /* 0x000fe20000011643 */
[C---:B------:R-:W-:Y:S01]  /*9640*/  IMAD.U32 R94, R47.reuse, 0x10000, RZ ;  /* 0x000100002f5e7824 */ /* 0x040fe200078e00ff */
[----:B------:R-:W-:Y:S02]  /*9650*/  SHF.R.U32.HI R59, RZ, 0x10, R63 ;  /* 0x00000010ff3b7819 */ /* 0x000fe4000001163f */
[C---:B------:R-:W-:Y:S02]  /*9660*/  PRMT R49, R186.reuse, 0x5410, R49 ;  /* 0x00005410ba317816 */ /* 0x040fe40000000031 */
[----:B------:R-:W-:Y:S02]  /*9670*/  PRMT R59, R186, 0x5432, R59 ;  /* 0x00005432ba3b7816 */ /* 0x000fe4000000003b */
[----:B------:R-:W-:Y:S01]  /*9680*/  LOP3.LUT R47, R47, 0xffff0000, RZ, 0xc0, !PT ;  /* 0xffff00002f2f7812 */ /* 0x000fe200078ec0ff */
[C---:B------:R-:W-:Y:S01]  /*9690*/  IMAD.U32 R95, R49.reuse, 0x10000, RZ ;  /* 0x00010000315f7824 */ /* 0x040fe200078e00ff */
[----:B------:R-:W-:Y:S01]  /*96a0*/  LOP3.LUT R49, R49, 0xffff0000, RZ, 0xc0, !PT ;  /* 0xffff000031317812 */ /* 0x000fe200078ec0ff */
[C---:B------:R-:W-:Y:S01]  /*96b0*/  IMAD.U32 R96, R59.reuse, 0x10000, RZ ;  /* 0x000100003b607824 */ /* 0x040fe200078e00ff */
[----:B------:R-:W-:Y:S01]  /*96c0*/  LOP3.LUT R59, R59, 0xffff0000, RZ, 0xc0, !PT ;  /* 0xffff00003b3b7812 */ /* 0x000fe200078ec0ff */
[----:B------:R-:W-:Y:S01]  /*96d0*/  FMUL.FTZ R97, R98, R95 ;  /* 0x0000005f62617220 */ /* 0x000fe20000410000 */
[----:B------:R-:W-:Y:S01]  /*96e0*/  SHF.R.U64 R63, R62, 0x10, R63 ;  /* 0x000000103e3f7819 */ /* 0x000fe2000000123f */
[C---:B------:R-:W-:Y:S01]  /*96f0*/  FMUL.FTZ R51, R61.reuse, R49 ;  /* 0x000000313d337220 */ /* 0x040fe20000410000 */
[-C--:B------:R-:W-:Y:S01]  /*9700*/  FMUL.FTZ R98, R98, R96.reuse ;  /* 0x0000006062627220 */ /* 0x080fe20000410000 */
[-C--:B------:R-:W-:Y:S01]  /*9710*/  FMUL.FTZ R61, R61, R59.reuse ;  /* 0x0000003b3d3d7220 */ /* 0x080fe20000410000 */
[C---:B------:R-:W-:Y:S01]  /*9720*/  FFMA.FTZ R97, R94.reuse, R96, -R97 ;  /* 0x000000605e617223 */ /* 0x040fe20000010861 */
[C---:B------:R-:W-:Y:S01]  /*9730*/  FFMA.FTZ R51, R47.reuse, R59, -R51 ;  /* 0x0000003b2f337223 */ /* 0x040fe20000010833 */
[----:B------:R-:W-:Y:S01]  /*9740*/  FFMA.FTZ R98, R94, R95, R98 ;  /* 0x0000005f5e627223 */ /* 0x000fe20000010062 */
[----:B------:R-:W-:Y:S01]  /*9750*/  FFMA.FTZ R61, R47, R49, R61 ;  /* 0x000000312f3d7223 */ /* 0x000fe2000001003d */
[----:B------:R-:W-:Y:S01]  /*9760*/  IMAD.U32 R94, R48, 0x10000, RZ ;  /* 0x00010000305e7824 */ /* 0x000fe200078e00ff */
[----:B------:R-:W-:Y:S01]  /*9770*/  SHF.R.U64 R66, R66, 0x10, R67 ;  /* 0x0000001042427819 */ /* 0x000fe20000001243 */
[----:B------:R-:W-:Y:S01]  /*9780*/  IMAD.U32 R49, R64, 0x10000, RZ ;  /* 0x0001000040317824 */ /* 0x000fe200078e00ff */
[----:B------:R-:W-:Y:S01]  /*9790*/  LOP3.LUT R48, R48, 0xffff0000, RZ, 0xc0, !PT ;  /* 0xffff000030307812 */ /* 0x000fe200078ec0ff */
[C---:B------:R-:W-:Y:S01]  /*97a0*/  IMAD.U32 R59, R60.reuse, 0x10000, RZ ;  /* 0x000100003c3b7824 */ /* 0x040fe200078e00ff */
[----:B------:R-:W-:Y:S01]  /*97b0*/  LOP3.LUT R67, R60, 0xffff0000, RZ, 0xc0, !PT ;  /* 0xffff00003c437812 */ /* 0x000fe200078ec0ff */
[----:B------:R-:W-:Y:S01]  /*97c0*/  FMUL.FTZ R65, R94, R49 ;  /* 0x000000315e417220 */ /* 0x000fe20000410000 */
[----:B------:R-:W-:-:S02]  /*97d0*/  IMAD.U32 R47, R44, 0x10000, RZ ;  /* 0x000100002c2f7824 */ /* 0x000fc400078e00ff */
[----:B------:R-:W-:Y:S01]  /*97e0*/  FMUL.FTZ R94, R94, R59 ;  /* 0x0000003b5e5e7220 */ /* 0x000fe20000410000 */
[----:B------:R-:W-:Y:S01]  /*97f0*/  PRMT R184, R184, 0x5410, R63 ;  /* 0x00005410b8b87816 */ /* 0x000fe2000000003f */
[----:B------:R-:W-:Y:S01]  /*9800*/  FMUL.FTZ R99, R48, R67 ;  /* 0x0000004330637220 */ /* 0x000fe20000410000 */
[----:B------:R-:W-:Y:S01]  /*9810*/  PRMT R185, R185, 0x5410, R66 ;  /* 0x00005410b9b97816 */ /* 0x000fe20000000042 */
[C---:B------:R-:W-:Y:S01]  /*9820*/  FFMA.FTZ R94, R47.reuse, R49, R94 ;  /* 0x000000312f5e7223 */ /* 0x040fe2000001005e */
[----:B------:R-:W-:Y:S01]  /*9830*/  LOP3.LUT R49, R64, 0xffff0000, RZ, 0xc0, !PT ;  /* 0xffff000040317812 */ /* 0x000fe200078ec0ff */
[----:B------:R-:W-:Y:S01]  /*9840*/  FFMA.FTZ R65, R47, R59, -R65 ;  /* 0x0000003b2f417223 */ /* 0x000fe20000010841 */
[----:B------:R-:W-:Y:S01]  /*9850*/  LOP3.LUT R44, R44, 0xffff0000, RZ, 0xc0, !PT ;  /* 0xffff00002c2c7812 */ /* 0x000fe200078ec0ff */
[C---:B------:R-:W-:Y:S01]  /*9860*/  IMAD.U32 R47, R46.reuse, 0x10000, RZ ;  /* 0x000100002e2f7824 */ /* 0x040fe200078e00ff */
[----:B------:R-:W-:Y:S01]  /*9870*/  LOP3.LUT R59, R46, 0xffff0000, RZ, 0xc0, !PT ;  /* 0xffff00002e3b7812 */ /* 0x000fe200078ec0ff */
[----:B------:R-:W-:-:S02]  /*9880*/  IMAD.U32 R46, R50, 0x10000, RZ ;  /* 0x00010000322e7824 */ /* 0x000fc400078e00ff */
[----:B------:R-:W-:Y:S01]  /*9890*/  FMUL.FTZ R95, R48, R49 ;  /* 0x00000031305f7220 */ /* 0x000fe20000410000 */
[----:B------:R-:W-:Y:S01]  /*98a0*/  IMAD.U32 R63, R184, 0x10000, RZ ;  /* 0x00010000b83f7824 */ /* 0x000fe200078e00ff */
[----:B------:R-:W-:Y:S01]  /*98b0*/  LOP3.LUT R50, R50, 0xffff0000, RZ, 0xc0, !PT ;  /* 0xffff000032327812 */ /* 0x000fe200078ec0ff */
[C---:B------:R-:W-:Y:S01]  /*98c0*/  IMAD.U32 R62, R185.reuse, 0x10000, RZ ;  /* 0x00010000b93e7824 */ /* 0x040fe200078e00ff */
[----:B------:R-:W-:Y:S01]  /*98d0*/  LOP3.LUT R184, R184, 0xffff0000, RZ, 0xc0, !PT ;  /* 0xffff0000b8b87812 */ /* 0x000fe200078ec0ff */
[C---:B------:R-:W-:Y:S01]  /*98e0*/  FFMA.FTZ R48, R44.reuse, R67, -R95 ;  /* 0x000000432c307223 */ /* 0x040fe2000001085f */
[----:B------:R-:W-:Y:S01]  /*98f0*/  LOP3.LUT R60, R185, 0xffff0000, RZ, 0xc0, !PT ;  /* 0xffff0000b93c7812 */ /* 0x000fe200078ec0ff */
[----:B------:R-:W-:Y:S01]  /*9900*/  FFMA.FTZ R49, R44, R49, R99 ;  /* 0x000000312c317223 */ /* 0x000fe20000010063 */
[C---:B------:R-:W-:Y:S01]  /*9910*/  FMUL.FTZ R44, R46.reuse, R62 ;  /* 0x0000003e2e2c7220 */ /* 0x040fe20000410000 */
[-C--:B------:R-:W-:Y:S01]  /*9920*/  FMUL.FTZ R67, R46, R63.reuse ;  /* 0x0000003f2e437220 */ /* 0x080fe20000410000 */
[C---:B------:R-:W-:Y:S01]  /*9930*/  FMUL.FTZ R95, R50.reuse, R184 ;  /* 0x000000b8325f7220 */ /* 0x040fe20000410000 */
[----:B------:R-:W-:Y:S01]  /*9940*/  FMUL.FTZ R46, R50, R60 ;  /* 0x0000003c322e7220 */ /* 0x000fe20000410000 */
[C---:B------:R-:W-:Y:S01]  /*9950*/  FFMA.FTZ R63, R47.reuse, R63, -R44 ;  /* 0x0000003f2f3f7223 */ /* 0x040fe2000001082c */
[----:B------:R-:W-:Y:S01]  /*9960*/  FFMA.FTZ R47, R47, R62, R67 ;  /* 0x0000003e2f2f7223 */ /* 0x000fe20000010043 */
[----:B------:R-:W-:Y:S01]  /*9970*/  FFMA.FTZ R60, R59, R60, R95 ;  /* 0x0000003c3b3c7223 */ /* 0x000fe2000001005f */
[----:B------:R-:W-:Y:S01]  /*9980*/  F2FP.BF16.F32.PACK_AB R51, R51, R97 ;  /* 0x000000613333723e */ /* 0x000fe200000010ff */
[----:B------:R-:W-:Y:S01]  /*9990*/  FFMA.FTZ R46, R59, R184, -R46 ;  /* 0x000000b83b2e7223 */ /* 0x000fe2000001082e */
[----:B------:R-:W-:-:S02]  /*99a0*/  F2FP.BF16.F32.PACK_AB R58, R58, R93 ;  /* 0x0000005d3a3a723e */ /* 0x000fc400000010ff */
[----:B------:R-:W-:Y:S02]  /*99b0*/  F2FP.BF16.F32.PACK_AB R92, R45, R92 ;  /* 0x0000005c2d5c723e */ /* 0x000fe400000010ff */
[----:B------:R-:W-:Y:S01]  /*99c0*/  F2FP.BF16.F32.PACK_AB R61, R61, R98 ;  /* 0x000000623d3d723e */ /* 0x000fe200000010ff */
[----:B------:R-:W-:Y:S01]  /*99d0*/  IMAD.MOV.U32 R45, RZ, RZ, R58 ;  /* 0x000000ffff2d7224 */ /* 0x000fe200078e003a */
[----:B------:R-:W-:Y:S02]  /*99e0*/  F2FP.BF16.F32.PACK_AB R44, R48, R65 ;  /* 0x00000041302c723e */ /* 0x000fe400000010ff */
[----:B------:R-:W-:Y:S01]  /*99f0*/  F2FP.BF16.F32.PACK_AB R50, R60, R47 ;  /* 0x0000002f3c32723e */ /* 0x000fe200000010ff */
[----:B------:R-:W-:Y:S01]  /*9a00*/  IMAD.MOV.U32 R47, RZ, RZ, R51 ;  /* 0x000000ffff2f7224 */ /* 0x000fe200078e0033 */
[----:B------:R-:W-:Y:S01]  /*9a10*/  F2FP.BF16.F32.PACK_AB R48, R49, R94 ;  /* 0x0000005e3130723e */ /* 0x000fe200000010ff */
[----:B------:R-:W-:Y:S01]  /*9a20*/  IMAD.MOV.U32 R49, RZ, RZ, R92 ;  /* 0x000000ffff317224 */ /* 0x000fe200078e005c */
[----:B------:R-:W-:Y:S01]  /*9a30*/  F2FP.BF16.F32.PACK_AB R46, R46, R63 ;  /* 0x0000003f2e2e723e */ /* 0x000fe200000010ff */
[----:B------:R-:W-:-:S07]  /*9a40*/  IMAD.MOV.U32 R51, RZ, RZ, R61 ;  /* 0x000000ffff337224 */ /* 0x000fce00078e003d */
.L_x_510:
[----:B------:R-:W-:Y:S05]  /*9a50*/  BSYNC B2 ;  /* 0x0000000000027941 */ /* 0x000fea0003800000 */
.L_x_509:
        /* <DEDUP_REMOVED lines=12> */
.L_x_508:
[----:B------:R-:W-:Y:S05]  /*9b20*/  BSYNC B1 ;  /* 0x0000000000017941 */ /* 0x000fea0003800000 */
.L_x_507:
[----:B0-----:R-:W-:Y:S01]  /*9b30*/  VIADD R45, R22, 0x60 ;  /* 0x00000060162d7836 */ /* 0x001fe20000000000 */
        /* <DEDUP_REMOVED lines=39> */
[--C-:B------:R-:W-:Y:S01]  /*9db0*/  SHF.R.U64 R60, R88, 0x10, R89.reuse ;  /* 0x00000010583c7819 */ /* 0x100fe20000001259 */
[----:B0-----:R-:W-:Y:S01]  /*9dc0*/  IMAD.U32 R62, R45, 0x10000, RZ ;  /* 0x000100002d3e7824 */ /* 0x001fe200078e00ff */
[----:B------:R-:W-:Y:S01]  /*9dd0*/  SHF.R.U32.HI R88, RZ, 0x10, R89 ;  /* 0x00000010ff587819 */ /* 0x000fe20000011659 */
[----:B------:R-:W-:Y:S01]  /*9de0*/  IMAD.U32 R66, R47, 0x10000, RZ ;  /* 0x000100002f427824 */ /* 0x000fe200078e00ff */
[--C-:B------:R-:W-:Y:S01]  /*9df0*/  SHF.R.U64 R59, R76, 0x10, R77.reuse ;  /* 0x000000104c3b7819 */ /* 0x100fe2000000124d */
[----:B--2---:R-:W-:Y:S01]  /*9e00*/  IMAD.U32 R76, R49, 0x10000, RZ ;  /* 0x00010000314c7824 */ /* 0x004fe200078e00ff */
[----:B------:R-:W-:Y:S01]  /*9e10*/  SHF.R.U32.HI R77, RZ, 0x10, R77 ;  /* 0x00000010ff4d7819 */ /* 0x000fe2000001164d */
[----:B------:R-:W-:Y:S01]  /*9e20*/  IMAD.U32 R65, R46, 0x10000, RZ ;  /* 0x000100002e417824 */ /* 0x000fe200078e00ff */
[----:B------:R-:W-:Y:S02]  /*9e30*/  PRMT R88, R183, 0x5432, R88 ;  /* 0x00005432b7587816 */ /* 0x000fe40000000058 */
[----:B------:R-:W-:-:S02]  /*9e40*/  SHF.R.U64 R61, R90, 0x10, R91 ;  /* 0x000000105a3d7819 */ /* 0x000fc4000000125b */
[----:B------:R-:W-:Y:S01]  /*9e50*/  PRMT R77, R176, 0x5432, R77 ;  /* 0x00005432b04d7816 */ /* 0x000fe2000000004d */
[----:B------:R-:W-:Y:S01]  /*9e60*/  IMAD.U32 R93, R88, 0x10000, RZ ;  /* 0x00010000585d7824 */ /* 0x000fe200078e00ff */
[----:B------:R-:W-:Y:S02]  /*9e70*/  SHF.R.U64 R58, R78, 0x10, R79 ;  /* 0x000000104e3a7819 */ /* 0x000fe4000000124f */
[----:B------:R-:W-:Y:S01]  /*9e80*/  SHF.R.U32.HI R91, RZ, 0x10, R91 ;  /* 0x00000010ff5b7819 */ /* 0x000fe2000001165b */
[----:B------:R-:W-:Y:S01]  /*9e90*/  IMAD.U32 R89, R77, 0x10000, RZ ;  /* 0x000100004d597824 */ /* 0x000fe200078e00ff */
[----:B------:R-:W-:Y:S01]  /*9ea0*/  SHF.R.U32.HI R78, RZ, 0x10, R79 ;  /* 0x00000010ff4e7819 */ /* 0x000fe2000001164f */
[C---:B------:R-:W-:Y:S01]  /*9eb0*/  FMUL.FTZ R95, R76.reuse, R93 ;  /* 0x0000005d4c5f7220 */ /* 0x040fe20000410000 */
[----:B------:R-:W-:Y:S01]  /*9ec0*/  LOP3.LUT R64, R49, 0xffff0000, RZ, 0xc0, !PT ;  /* 0xffff000031407812 */ /* 0x000fe200078ec0ff */
[----:B------:R-:W-:Y:S01]  /*9ed0*/  FMUL.FTZ R97, R76, R89 ;  /* 0x000000594c617220 */ /* 0x000fe20000410000 */
[----:B------:R-:W-:Y:S01]  /*9ee0*/  PRMT R91, R182, 0x5432, R91 ;  /* 0x00005432b65b7816 */ /* 0x000fe2000000005b */
[----:B------:R-:W-:Y:S01]  /*9ef0*/  IMAD.U32 R79, R51, 0x10000, RZ ;  /* 0x00010000334f7824 */ /* 0x000fe200078e00ff */
[----:B------:R-:W-:Y:S01]  /*9f00*/  LOP3.LUT R88, R88, 0xffff0000, RZ, 0xc0, !PT ;  /* 0xffff000058587812 */ /* 0x000fe200078ec0ff */
[----:B------:R-:W-:Y:S01]  /*9f10*/  IMAD.U32 R49, R48, 0x10000, RZ ;  /* 0x0001000030317824 */ /* 0x000fe200078e00ff */
[----:B------:R-:W-:-:S02]  /*9f20*/  PRMT R78, R175, 0x5432, R78 ;  /* 0x00005432af4e7816 */ /* 0x000fc4000000004e */
[----:B------:R-:W-:Y:S01]  /*9f30*/  PRMT R183, R183, 0x5410, R60 ;  /* 0x00005410b7b77816 */ /* 0x000fe2000000003c */
[----:B------:R-:W-:Y:S01]  /*9f40*/  FFMA.FTZ R60, R62, R89, -R95 ;  /* 0x000000593e3c7223 */ /* 0x000fe2000001085f */
[----:B------:R-:W-:Y:S01]  /*9f50*/  LOP3.LUT R77, R77, 0xffff0000, RZ, 0xc0, !PT ;  /* 0xffff00004d4d7812 */ /* 0x000fe200078ec0ff */
[----:B------:R-:W-:Y:S01]  /*9f60*/  IMAD.U32 R89, R91, 0x10000, RZ ;  /* 0x000100005b597824 */ /* 0x000fe200078e00ff */
[----:B------:R-:W-:Y:S01]  /*9f70*/  LOP3.LUT R63, R45, 0xffff0000, RZ, 0xc0, !PT ;  /* 0xffff00002d3f7812 */ /* 0x000fe200078ec0ff */
[----:B------:R-:W-:Y:S01]  /*9f80*/  FMUL.FTZ R90, R64, R88 ;  /* 0x00000058405a7220 */ /* 0x000fe20000410000 */
[----:B------:R-:W-:Y:S02]  /*9f90*/  IMAD.U32 R76, R78, 0x10000, RZ ;  /* 0x000100004e4c7824 */ /* 0x000fe400078e00ff */
[----:B------:R-:W-:Y:S01]  /*9fa0*/  FFMA.FTZ R62, R62, R93, R97 ;  /* 0x0000005d3e3e7223 */ /* 0x000fe20000010061 */
[-C--:B------:R-:W-:Y:S01]  /*9fb0*/  FMUL.FTZ R64, R64, R77.reuse ;  /* 0x0000004d40407220 */ /* 0x080fe20000410000 */
[----:B------:R-:W-:Y:S01]  /*9fc0*/  FFMA.FTZ R77, R63, R77, -R90 ;  /* 0x0000004d3f4d7223 */ /* 0x000fe2000001085a */
[-C--:B------:R-:W-:Y:S01]  /*9fd0*/  FMUL.FTZ R93, R79, R89.reuse ;  /* 0x000000594f5d7220 */ /* 0x080fe20000410000 */
[----:B------:R-:W-:Y:S01]  /*9fe0*/  LOP3.LUT R51, R51, 0xffff0000, RZ, 0xc0, !PT ;  /* 0xffff000033337812 */ /* 0x000fe200078ec0ff */
[----:B------:R-:W-:Y:S01]  /*9ff0*/  FMUL.FTZ R92, R79, R76 ;  /* 0x0000004c4f5c7220 */ /* 0x000fe20000410000 */
[----:B------:R-:W-:Y:S01]  /*a000*/  LOP3.LUT R90, R91, 0xffff0000, RZ, 0xc0, !PT ;  /* 0xffff00005b5a7812 */ /* 0x000fe200078ec0ff */
[----:B------:R-:W-:Y:S01]  /*a010*/  FFMA.FTZ R63, R63, R88, R64 ;  /* 0x000000583f3f7223 */ /* 0x000fe20000010040 */
[----:B------:R-:W-:Y:S01]  /*a020*/  PRMT R59, R176, 0x5410, R59 ;  /* 0x00005410b03b7816 */ /* 0x000fe2000000003b */
[----:B------:R-:W-:Y:S01]  /*a030*/  FFMA.FTZ R64, R66, R76, -R93 ;  /* 0x0000004c42407223 */ /* 0x000fe2000001085d */
[----:B------:R-:W-:Y:S01]  /*a040*/  LOP3.LUT R78, R78, 0xffff0000, RZ, 0xc0, !PT ;  /* 0xffff00004e4e7812 */ /* 0x000fe200078ec0ff */
[----:B------:R-:W-:Y:S01]  /*a050*/  FFMA.FTZ R66, R66, R89, R92 ;  /* 0x0000005942427223 */ /* 0x000fe2000001005c */
[----:B------:R-:W-:Y:S01]  /*a060*/  LOP3.LUT R47, R47, 0xffff0000, RZ, 0xc0, !PT ;  /* 0xffff00002f2f7812 */ /* 0x000fe200078ec0ff */
[----:B------:R-:W-:Y:S01]  /*a070*/  FMUL.FTZ R92, R51, R90 ;  /* 0x0000005a335c7220 */ /* 0x000fe20000410000 */
[----:B------:R-:W-:Y:S01]  /*a080*/  IMAD.U32 R76, R59, 0x10000, RZ ;  /* 0x000100003b4c7824 */ /* 0x000fe200078e00ff */
[----:B------:R-:W-:Y:S01]  /*a090*/  LOP3.LUT R48, R48, 0xffff0000, RZ, 0xc0, !PT ;  /* 0xffff000030307812 */ /* 0x000fe200078ec0ff */
[----:B------:R-:W-:-:S02]  /*a0a0*/  IMAD.U32 R88, R183, 0x10000, RZ ;  /* 0x00010000b7587824 */ /* 0x000fc400078e00ff */
[-C--:B------:R-:W-:Y:S01]  /*a0b0*/  FMUL.FTZ R94, R51, R78.reuse ;  /* 0x0000004e335e7220 */ /* 0x080fe20000410000 */
[----:B------:R-:W-:Y:S01]  /*a0c0*/  LOP3.LUT R183, R183, 0xffff0000, RZ, 0xc0, !PT ;  /* 0xffff0000b7b77812 */ /* 0x000fe200078ec0ff */
[----:B------:R-:W-:Y:S01]  /*a0d0*/  FFMA.FTZ R51, R47, R78, -R92 ;  /* 0x0000004e2f337223 */ /* 0x000fe2000001085c */
[----:B------:R-:W-:Y:S01]  /*a0e0*/  LOP3.LUT R59, R59, 0xffff0000, RZ, 0xc0, !PT ;  /* 0xffff00003b3b7812 */ /* 0x000fe200078ec0ff */
[----:B------:R-:W-:Y:S01]  /*a0f0*/  IMAD.U32 R45, R44, 0x10000, RZ ;  /* 0x000100002c2d7824 */ /* 0x000fe200078e00ff */
[----:B------:R-:W-:Y:S01]  /*a100*/  PRMT R61, R182, 0x5410, R61 ;  /* 0x00005410b63d7816 */ /* 0x000fe2000000003d */
[----:B------:R-:W-:Y:S01]  /*a110*/  FMUL.FTZ R78, R49, R88 ;  /* 0x00000058314e7220 */ /* 0x000fe20000410000 */
[----:B------:R-:W-:Y:S01]  /*a120*/  PRMT R58, R175, 0x5410, R58 ;  /* 0x00005410af3a7816 */ /* 0x000fe2000000003a */
[----:B------:R-:W-:Y:S01]  /*a130*/  FMUL.FTZ R79, R49, R76 ;  /* 0x0000004c314f7220 */ /* 0x000fe20000410000 */
[----:B------:R-:W-:Y:S01]  /*a140*/  LOP3.LUT R44, R44, 0xffff0000, RZ, 0xc0, !PT ;  /* 0xffff00002c2c7812 */ /* 0x000fe200078ec0ff */
[----:B------:R-:W-:Y:S01]  /*a150*/  FMUL.FTZ R89, R48, R183 ;  /* 0x000000b730597220 */ /* 0x000fe20000410000 */
[----:B------:R-:W-:Y:S01]  /*a160*/  LOP3.LUT R67, R46, 0xffff0000, RZ, 0xc0, !PT ;  /* 0xffff00002e437812 */ /* 0x000fe200078ec0ff */
[----:B------:R-:W-:Y:S01]  /*a170*/  FMUL.FTZ R91, R48, R59 ;  /* 0x0000003b305b7220 */ /* 0x000fe20000410000 */
[----:B------:R-:W-:-:S02]  /*a180*/  IMAD.U32 R46, R50, 0x10000, RZ ;  /* 0x00010000322e7824 */ /* 0x000fc400078e00ff */
[C---:B------:R-:W-:Y:S01]  /*a190*/  FFMA.FTZ R49, R45.reuse, R76, -R78 ;  /* 0x0000004c2d317223 */ /* 0x040fe2000001084e */
[----:B------:R-:W-:Y:S01]  /*a1a0*/  FFMA.FTZ R79, R45, R88, R79 ;  /* 0x000000582d4f7223 */ /* 0x000fe2000001004f */
[C---:B------:R-:W-:Y:S01]  /*a1b0*/  IMAD.U32 R48, R61.reuse, 0x10000, RZ ;  /* 0x000100003d307824 */ /* 0x040fe200078e00ff */
[----:B------:R-:W-:Y:S01]  /*a1c0*/  LOP3.LUT R50, R50, 0xffff0000, RZ, 0xc0, !PT ;  /* 0xffff000032327812 */ /* 0x000fe200078ec0ff */
[----:B------:R-:W-:Y:S01]  /*a1d0*/  IMAD.U32 R45, R58, 0x10000, RZ ;  /* 0x000100003a2d7824 */ /* 0x000fe200078e00ff */
[----:B------:R-:W-:Y:S01]  /*a1e0*/  LOP3.LUT R61, R61, 0xffff0000, RZ, 0xc0, !PT ;  /* 0xffff00003d3d7812 */ /* 0x000fe200078ec0ff */
[----:B------:R-:W-:Y:S01]  /*a1f0*/  FFMA.FTZ R76, R44, R59, -R89 ;  /* 0x0000003b2c4c7223 */ /* 0x000fe20000010859 */
[----:B------:R-:W-:Y:S01]  /*a200*/  LOP3.LUT R58, R58, 0xffff0000, RZ, 0xc0, !PT ;  /* 0xffff00003a3a7812 */ /* 0x000fe200078ec0ff */
[C---:B------:R-:W-:Y:S01]  /*a210*/  FMUL.FTZ R78, R46.reuse, R48 ;  /* 0x000000302e4e7220 */ /* 0x040fe20000410000 */
[----:B------:R-:W-:Y:S01]  /*a220*/  FMUL.FTZ R59, R46, R45 ;  /* 0x0000002d2e3b7220 */ /* 0x000fe20000410000 */
[----:B------:R-:W-:Y:S01]  /*a230*/  FFMA.FTZ R47, R47, R90, R94 ;  /* 0x0000005a2f2f7223 */ /* 0x000fe2000001005e */
[C---:B------:R-:W-:Y:S01]  /*a240*/  FMUL.FTZ R46, R50.reuse, R61 ;  /* 0x0000003d322e7220 */ /* 0x040fe20000410000 */
[-C--:B------:R-:W-:Y:S01]  /*a250*/  FMUL.FTZ R50, R50, R58.reuse ;  /* 0x0000003a32327220 */ /* 0x080fe20000410000 */
[----:B------:R-:W-:Y:S01]  /*a260*/  FFMA.FTZ R44, R44, R183, R91 ;  /* 0x000000b72c2c7223 */ /* 0x000fe2000001005b */
[----:B------:R-:W-:Y:S01]  /*a270*/  FFMA.FTZ R78, R65, R45, -R78 ;  /* 0x0000002d414e7223 */ /* 0x000fe2000001084e */
[----:B------:R-:W-:Y:S01]  /*a280*/  FFMA.FTZ R45, R67, R58, -R46 ;  /* 0x0000003a432d7223 */ /* 0x000fe2000001082e */
[----:B------:R-:W-:Y:S01]  /*a290*/  F2FP.BF16.F32.PACK_AB R51, R51, R64 ;  /* 0x000000403333723e */ /* 0x000fe200000010ff */
[----:B------:R-:W-:Y:S01]  /*a2a0*/  FFMA.FTZ R59, R65, R48, R59 ;  /* 0x00000030413b7223 */ /* 0x000fe2000001003b */
[----:B------:R-:W-:Y:S01]  /*a2b0*/  F2FP.BF16.F32.PACK_AB R49, R76, R49 ;  /* 0x000000314c31723e */ /* 0x000fe200000010ff */
[----:B------:R-:W-:Y:S01]  /*a2c0*/  FFMA.FTZ R50, R67, R61, R50 ;  /* 0x0000003d43327223 */ /* 0x000fe20000010032 */
[----:B------:R-:W-:-:S02]  /*a2d0*/  F2FP.BF16.F32.PACK_AB R60, R77, R60 ;  /* 0x0000003c4d3c723e */ /* 0x000fc400000010ff */
[----:B------:R-:W-:Y:S02]  /*a2e0*/  F2FP.BF16.F32.PACK_AB R62, R63, R62 ;  /* 0x0000003e3f3e723e */ /* 0x000fe400000010ff */
[----:B------:R-:W-:Y:S01]  /*a2f0*/  F2FP.BF16.F32.PACK_AB R66, R47, R66 ;  /* 0x000000422f42723e */ /* 0x000fe200000010ff */
[----:B------:R-:W-:Y:S01]  /*a300*/  IMAD.MOV.U32 R47, RZ, RZ, R51 ;  /* 0x000000ffff2f7224 */ /* 0x000fe200078e0033 */
[----:B------:R-:W-:Y:S01]  /*a310*/  F2FP.BF16.F32.PACK_AB R48, R44, R79 ;  /* 0x0000004f2c30723e */ /* 0x000fe200000010ff */
[----:B------:R-:W-:Y:S01]  /*a320*/  IMAD.MOV.U32 R44, RZ, RZ, R49 ;  /* 0x000000ffff2c7224 */ /* 0x000fe200078e0031 */
[----:B------:R-:W-:Y:S01]  /*a330*/  F2FP.BF16.F32.PACK_AB R46, R45, R78 ;  /* 0x0000004e2d2e723e */ /* 0x000fe200000010ff */
[----:B------:R-:W-:Y:S01]  /*a340*/  IMAD.MOV.U32 R45, RZ, RZ, R60 ;  /* 0x000000ffff2d7224 */ /* 0x000fe200078e003c */
[----:B------:R-:W-:Y:S01]  /*a350*/  F2FP.BF16.F32.PACK_AB R50, R50, R59 ;  /* 0x0000003b3232723e */ /* 0x000fe200000010ff */
[----:B------:R-:W-:Y:S02]  /*a360*/  IMAD.MOV.U32 R49, RZ, RZ, R62 ;  /* 0x000000ffff317224 */ /* 0x000fe400078e003e */
[----:B------:R-:W-:-:S07]  /*a370*/  IMAD.MOV.U32 R51, RZ, RZ, R66 ;  /* 0x000000ffff337224 */ /* 0x000fce00078e0042 */
.L_x_514:
[----:B------:R-:W-:Y:S05]  /*a380*/  BSYNC B2 ;  /* 0x0000000000027941 */ /* 0x000fea0003800000 */
.L_x_513:
        /* <DEDUP_REMOVED lines=12> */
.L_x_512:
[----:B------:R-:W-:Y:S05]  /*a450*/  BSYNC B1 ;  /* 0x0000000000017941 */ /* 0x000fea0003800000 */
.L_x_511:
        /* <DEDUP_REMOVED lines=9> */
[----:B------:R-:W-:-:S03]  /*a4f0*/  IADD3 R54, P4, P5, R100, R52, R21 ;  /* 0x0000003464367210 */ /* 0x000fc60007d9e015 */
[----:B------:R-:W-:-:S05]  /*a500*/  IMAD.SHL.U32 R47, R47, 0x40, RZ ;  /* 0x000000402f2f7824 */ /* 0x000fca00078e00ff */
[----:B------:R-:W-:Y:S02]  /*a510*/  LOP3.LUT R47, R47, 0x1c0, RZ, 0xc0, !PT ;  /* 0x000001c02f2f7812 */ /* 0x000fe400078ec0ff */
        /* <DEDUP_REMOVED lines=19> */
[----:B------:R-:W-:-:S03]  /*a650*/  IMAD R45, R45, 0x2, R2 ;  /* 0x000000022d2d7824 */ /* 0x000fc600078e0202 */
[----:B------:R-:W-:-:S03]  /*a660*/  LEA R48, R47, R2, 0x1 ;  /* 0x000000022f307211 */ /* 0x000fc600078e08ff */
[----:B------:R-:W0:Y:S04]  /*a670*/  LDS.128 R44, [R45+0x1e400] ;  /* 0x01e400002d2c7984 */ /* 0x000e280000000c00 */
[----:B------:R-:W2:Y:S01]  /*a680*/  LDS.128 R48, [R48+0x1e400] ;  /* 0x01e4000030307984 */ /* 0x000ea20000000c00 */
[----:B------:R-:W-:Y:S05]  /*a690*/  @P3 BRA `(.L_x_518) ;  /* 0x0000000400683947 */ /* 0x000fea0003800000 */
[--C-:B------:R-:W-:Y:S01]  /*a6a0*/  SHF.R.U64 R70, R70, 0x10, R71.reuse ;  /* 0x0000001046467819 */ /* 0x100fe20000001247 */
[----:B--2---:R-:W-:Y:S01]  /*a6b0*/  IMAD.U32 R64, R49, 0x10000, RZ ;  /* 0x0001000031407824 */ /* 0x004fe200078e00ff */
[----:B------:R-:W-:Y:S01]  /*a6c0*/  SHF.R.U32.HI R78, RZ, 0x10, R71 ;  /* 0x00000010ff4e7819 */ /* 0x000fe20000011647 */
[----:B0-----:R-:W-:Y:S01]  /*a6d0*/  IMAD.U32 R61, R45, 0x10000, RZ ;  /* 0x000100002d3d7824 */ /* 0x001fe200078e00ff */
[--C-:B------:R-:W-:Y:S01]  /*a6e0*/  SHF.R.U64 R71, R72, 0x10, R73.reuse ;  /* 0x0000001048477819 */ /* 0x100fe20000001249 */
[----:B------:R-:W-:Y:S01]  /*a6f0*/  IMAD.U32 R67, R47, 0x10000, RZ ;  /* 0x000100002f437824 */ /* 0x000fe200078e00ff */
[----:B------:R-:W-:Y:S01]  /*a700*/  SHF.R.U32.HI R73, RZ, 0x10, R73 ;  /* 0x00000010ff497819 */ /* 0x000fe20000011649 */
[----:B------:R-:W-:Y:S01]  /*a710*/  IMAD.U32 R59, R48, 0x10000, RZ ;  /* 0x00010000303b7824 */ /* 0x000fe200078e00ff */
[----:B------:R-:W-:Y:S01]  /*a720*/  SHF.R.U64 R65, R68, 0x10, R69 ;  /* 0x0000001044417819 */ /* 0x000fe20000001245 */
[----:B------:R-:W-:Y:S01]  /*a730*/  IMAD.U32 R58, R44, 0x10000, RZ ;  /* 0x000100002c3a7824 */ /* 0x000fe200078e00ff */
[----:B------:R-:W-:-:S02]  /*a740*/  LOP3.LUT R68, R49, 0xffff0000, RZ, 0xc0, !PT ;  /* 0xffff000031447812 */ /* 0x000fc400078ec0ff */
[----:B------:R-:W-:Y:S01]  /*a750*/  SHF.R.U32.HI R77, RZ, 0x10, R69 ;  /* 0x00000010ff4d7819 */ /* 0x000fe20000011645 */
[----:B------:R-:W-:Y:S01]  /*a760*/  IMAD.U32 R69, R51, 0x10000, RZ ;  /* 0x0001000033457824 */ /* 0x000fe200078e00ff */
[----:B------:R-:W-:Y:S02]  /*a770*/  PRMT R49, R173, 0x5432, R70 ;  /* 0x00005432ad317816 */ /* 0x000fe40000000046 */
[----:B------:R-:W-:Y:S02]  /*a780*/  PRMT R70, R170, 0x5410, R73 ;  /* 0x00005410aa467816 */ /* 0x000fe40000000049 */
[C---:B------:R-:W-:Y:S02]  /*a790*/  PRMT R65, R172.reuse, 0x5432, R65 ;  /* 0x00005432ac417816 */ /* 0x040fe40000000041 */
[----:B------:R-:W-:Y:S01]  /*a7a0*/  PRMT R172, R172, 0x5410, R77 ;  /* 0x00005410acac7816 */ /* 0x000fe2000000004d */
[----:B------:R-:W-:Y:S01]  /*a7b0*/  IMAD.U32 R72, R70, 0x10000, RZ ;  /* 0x0001000046487824 */ /* 0x000fe200078e00ff */
[----:B------:R-:W-:-:S02]  /*a7c0*/  SHF.R.U64 R62, R74, 0x10, R75 ;  /* 0x000000104a3e7819 */ /* 0x000fc4000000124b */
[----:B------:R-:W-:Y:S01]  /*a7d0*/  SHF.R.U32.HI R76, RZ, 0x10, R75 ;  /* 0x00000010ff4c7819 */ /* 0x000fe2000001164b */
[-C--:B------:R-:W-:Y:S01]  /*a7e0*/  FMUL.FTZ R74, R64, R72.reuse ;  /* 0x00000048404a7220 */ /* 0x080fe20000410000 */
[----:B------:R-:W-:Y:S01]  /*a7f0*/  LOP3.LUT R63, R51, 0xffff0000, RZ, 0xc0, !PT ;  /* 0xffff0000333f7812 */ /* 0x000fe200078ec0ff */
[----:B------:R-:W-:Y:S01]  /*a800*/  IMAD.U32 R51, R172, 0x10000, RZ ;  /* 0x00010000ac337824 */ /* 0x000fe200078e00ff */
[C---:B------:R-:W-:Y:S02]  /*a810*/  PRMT R62, R171.reuse, 0x5432, R62 ;  /* 0x00005432ab3e7816 */ /* 0x040fe4000000003e */
[----:B------:R-:W-:Y:S01]  /*a820*/  PRMT R171, R171, 0x5410, R76 ;  /* 0x00005410abab7816 */ /* 0x000fe2000000004c */
[-C--:B------:R-:W-:Y:S01]  /*a830*/  FMUL.FTZ R64, R64, R51.reuse ;  /* 0x0000003340407220 */ /* 0x080fe20000410000 */
[----:B------:R-:W-:Y:S01]  /*a840*/  PRMT R173, R173, 0x5410, R78 ;  /* 0x00005410adad7816 */ /* 0x000fe2000000004e */
[----:B------:R-:W-:Y:S01]  /*a850*/  FFMA.FTZ R51, R61, R51, -R74 ;  /* 0x000000333d337223 */ /* 0x000fe2000001084a */
[----:B------:R-:W-:Y:S01]  /*a860*/  PRMT R170, R170, 0x5432, R71 ;  /* 0x00005432aaaa7816 */ /* 0x000fe20000000047 */
[----:B------:R-:W-:Y:S01]  /*a870*/  IMAD.U32 R74, R171, 0x10000, RZ ;  /* 0x00010000ab4a7824 */ /* 0x000fe200078e00ff */
[----:B------:R-:W-:Y:S01]  /*a880*/  LOP3.LUT R73, R70, 0xffff0000, RZ, 0xc0, !PT ;  /* 0xffff000046497812 */ /* 0x000fe200078ec0ff */
[----:B------:R-:W-:Y:S01]  /*a890*/  IMAD.U32 R70, R173, 0x10000, RZ ;  /* 0x00010000ad467824 */ /* 0x000fe200078e00ff */
[----:B------:R-:W-:Y:S01]  /*a8a0*/  LOP3.LUT R71, R172, 0xffff0000, RZ, 0xc0, !PT ;  /* 0xffff0000ac477812 */ /* 0x000fe200078ec0ff */
[----:B------:R-:W-:Y:S01]  /*a8b0*/  FFMA.FTZ R61, R61, R72, R64 ;  /* 0x000000483d3d7223 */ /* 0x000fe20000010040 */
[----:B------:R-:W-:Y:S01]  /*a8c0*/  LOP3.LUT R66, R45, 0xffff0000, RZ, 0xc0, !PT ;  /* 0xffff00002d427812 */ /* 0x000fe200078ec0ff */
[C---:B------:R-:W-:Y:S01]  /*a8d0*/  FMUL.FTZ R75, R68.reuse, R73 ;  /* 0x00000049444b7220 */ /* 0x040fe20000410000 */
[----:B------:R-:W-:Y:S01]  /*a8e0*/  LOP3.LUT R171, R171, 0xffff0000, RZ, 0xc0, !PT ;  /* 0xffff0000abab7812 */ /* 0x000fe200078ec0ff */
[-C--:B------:R-:W-:Y:S01]  /*a8f0*/  FMUL.FTZ R77, R68, R71.reuse ;  /* 0x00000047444d7220 */ /* 0x080fe20000410000 */
[C---:B------:R-:W-:Y:S01]  /*a900*/  FMUL.FTZ R68, R69.reuse, R74 ;  /* 0x0000004a45447220 */ /* 0x040fe20000410000 */
[----:B------:R-:W-:Y:S01]  /*a910*/  FMUL.FTZ R69, R69, R70 ;  /* 0x0000004645457220 */ /* 0x000fe20000410000 */
[----:B------:R-:W-:Y:S01]  /*a920*/  LOP3.LUT R173, R173, 0xffff0000, RZ, 0xc0, !PT ;  /* 0xffff0000adad7812 */ /* 0x000fe200078ec0ff */
[C---:B------:R-:W-:Y:S01]  /*a930*/  FFMA.FTZ R64, R66.reuse, R71, -R75 ;  /* 0x0000004742407223 */ /* 0x040fe2000001084b */
[----:B------:R-:W-:Y:S01]  /*a940*/  LOP3.LUT R60, R47, 0xffff0000, RZ, 0xc0, !PT ;  /* 0xffff00002f3c7812 */ /* 0x000fe200078ec0ff */
[C---:B------:R-:W-:Y:S01]  /*a950*/  FFMA.FTZ R74, R67.reuse, R74, R69 ;  /* 0x0000004a434a7223 */ /* 0x040fe20000010045 */
[----:B------:R-:W-:Y:S01]  /*a960*/  FFMA.FTZ R72, R66, R73, R77 ;  /* 0x0000004942487223 */ /* 0x000fe2000001004d */
[----:B------:R-:W-:Y:S01]  /*a970*/  FFMA.FTZ R70, R67, R70, -R68 ;  /* 0x0000004643467223 */ /* 0x000fe20000010844 */
[----:B------:R-:W-:Y:S01]  /*a980*/  FMUL.FTZ R69, R63, R171 ;  /* 0x000000ab3f457220 */ /* 0x000fe20000410000 */
[----:B------:R-:W-:-:S02]  /*a990*/  IMAD.U32 R66, R65, 0x10000, RZ ;  /* 0x0001000041427824 */ /* 0x000fc400078e00ff */
[-C--:B------:R-:W-:Y:S01]  /*a9a0*/  FMUL.FTZ R71, R63, R173.reuse ;  /* 0x000000ad3f477220 */ /* 0x080fe20000410000 */
[----:B------:R-:W-:Y:S02]  /*a9b0*/  IMAD.U32 R67, R170, 0x10000, RZ ;  /* 0x00010000aa437824 */ /* 0x000fe400078e00ff */
[----:B------:R-:W-:Y:S01]  /*a9c0*/  FFMA.FTZ R173, R60, R173, -R69 ;  /* 0x000000ad3cad7223 */ /* 0x000fe20000010845 */
[----:B------:R-:W-:Y:S01]  /*a9d0*/  LOP3.LUT R48, R48, 0xffff0000, RZ, 0xc0, !PT ;  /* 0xffff000030307812 */ /* 0x000fe200078ec0ff */
[CC--:B------:R-:W-:Y:S01]  /*a9e0*/  FMUL.FTZ R68, R59.reuse, R66.reuse ;  /* 0x000000423b447220 */ /* 0x0c0fe20000410000 */
[----:B------:R-:W-:Y:S01]  /*a9f0*/  LOP3.LUT R63, R170, 0xffff0000, RZ, 0xc0, !PT ;  /* 0xffff0000aa3f7812 */ /* 0x000fe200078ec0ff */
[-C--:B------:R-:W-:Y:S01]  /*aa00*/  FMUL.FTZ R69, R59, R67.reuse ;  /* 0x000000433b457220 */ /* 0x080fe20000410000 */
[----:B------:R-:W-:Y:S01]  /*aa10*/  LOP3.LUT R65, R65, 0xffff0000, RZ, 0xc0, !PT ;  /* 0xffff000041417812 */ /* 0x000fe200078ec0ff */
[----:B------:R-:W-:Y:S01]  /*aa20*/  IMAD.U32 R45, R46, 0x10000, RZ ;  /* 0x000100002e2d7824 */ /* 0x000fe200078e00ff */
[----:B------:R-:W-:Y:S01]  /*aa30*/  LOP3.LUT R44, R44, 0xffff0000, RZ, 0xc0, !PT ;  /* 0xffff00002c2c7812 */ /* 0x000fe200078ec0ff */
[----:B------:R-:W-:Y:S01]  /*aa40*/  FFMA.FTZ R69, R58, R66, -R69 ;  /* 0x000000423a457223 */ /* 0x000fe20000010845 */
[----:B------:R-:W-:Y:S01]  /*aa50*/  LOP3.LUT R47, R46, 0xffff0000, RZ, 0xc0, !PT ;  /* 0xffff00002e2f7812 */ /* 0x000fe200078ec0ff */
[----:B------:R-:W-:Y:S01]  /*aa60*/  FFMA.FTZ R68, R58, R67, R68 ;  /* 0x000000433a447223 */ /* 0x000fe20000010044 */
[----:B------:R-:W-:-:S02]  /*aa70*/  IMAD.U32 R46, R50, 0x10000, RZ ;  /* 0x00010000322e7824 */ /* 0x000fc400078e00ff */
[C---:B------:R-:W-:Y:S01]  /*aa80*/  FMUL.FTZ R59, R48.reuse, R63 ;  /* 0x0000003f303b7220 */ /* 0x040fe20000410000 */
[----:B------:R-:W-:Y:S01]  /*aa90*/  FMUL.FTZ R67, R48, R65 ;  /* 0x0000004130437220 */ /* 0x000fe20000410000 */
[----:B------:R-:W-:Y:S01]  /*aaa0*/  IMAD.U32 R58, R62, 0x10000, RZ ;  /* 0x000100003e3a7824 */ /* 0x000fe200078e00ff */
[----:B------:R-:W-:Y:S01]  /*aab0*/  LOP3.LUT R50, R50, 0xffff0000, RZ, 0xc0, !PT ;  /* 0xffff000032327812 */ /* 0x000fe200078ec0ff */
[C---:B------:R-:W-:Y:S01]  /*aac0*/  IMAD.U32 R48, R49.reuse, 0x10000, RZ ;  /* 0x0001000031307824 */ /* 0x040fe200078e00ff */
[----:B------:R-:W-:Y:S01]  /*aad0*/  LOP3.LUT R62, R62, 0xffff0000, RZ, 0xc0, !PT ;  /* 0xffff00003e3e7812 */ /* 0x000fe200078ec0ff */
[----:B------:R-:W-:Y:S01]  /*aae0*/  FFMA.FTZ R71, R60, R171, R71 ;  /* 0x000000ab3c477223 */ /* 0x000fe20000010047 */
[----:B------:R-:W-:Y:S01]  /*aaf0*/  LOP3.LUT R49, R49, 0xffff0000, RZ, 0xc0, !PT ;  /* 0xffff000031317812 */ /* 0x000fe200078ec0ff */
[C---:B------:R-:W-:Y:S01]  /*ab00*/  FFMA.FTZ R60, R44.reuse, R65, -R59 ;  /* 0x000000412c3c7223 */ /* 0x040fe2000001083b */
[----:B------:R-:W-:Y:S01]  /*ab10*/  FFMA.FTZ R67, R44, R63, R67 ;  /* 0x0000003f2c437223 */ /* 0x000fe20000010043 */
[C---:B------:R-:W-:Y:S01]  /*ab20*/  FMUL.FTZ R44, R46.reuse, R58 ;  /* 0x0000003a2e2c7220 */ /* 0x040fe20000410000 */
        /* <DEDUP_REMOVED lines=9> */
[----:B------:R-:W-:Y:S02]  /*abc0*/  F2FP.BF16.F32.PACK_AB R45, R64, R51 ;  /* 0x00000033402d723e */ /* 0x000fe400000010ff */
[----:B------:R-:W-:Y:S01]  /*abd0*/  F2FP.BF16.F32.PACK_AB R46, R49, R44 ;  /* 0x0000002c312e723e */ /* 0x000fe200000010ff */
[----:B------:R-:W-:Y:S01]  /*abe0*/  IMAD.MOV.U32 R44, RZ, RZ, R60 ;  /* 0x000000ffff2c7224 */ /* 0x000fe200078e003c */
[----:B------:R-:W-:Y:S01]  /*abf0*/  F2FP.BF16.F32.PACK_AB R47, R173, R70 ;  /* 0x00000046ad2f723e */ /* 0x000fe200000010ff */
[----:B------:R-:W-:Y:S01]  /*ac00*/  IMAD.MOV.U32 R49, RZ, RZ, R61 ;  /* 0x000000ffff317224 */ /* 0x000fe200078e003d */
[----:B------:R-:W-:Y:S02]  /*ac10*/  F2FP.BF16.F32.PACK_AB R51, R71, R74 ;  /* 0x0000004a4733723e */ /* 0x000fe400000010ff */
[----:B------:R-:W-:-:S02]  /*ac20*/  F2FP.BF16.F32.PACK_AB R48, R67, R68 ;  /* 0x000000444330723e */ /* 0x000fc400000010ff */
[----:B------:R-:W-:-:S07]  /*ac30*/  F2FP.BF16.F32.PACK_AB R50, R62, R59 ;  /* 0x0000003b3e32723e */ /* 0x000fce00000010ff */
.L_x_518:
[----:B------:R-:W-:Y:S05]  /*ac40*/  BSYNC B2 ;  /* 0x0000000000027941 */ /* 0x000fea0003800000 */
.L_x_517:
        /* <DEDUP_REMOVED lines=12> */
.L_x_516:
[----:B------:R-:W-:Y:S05]  /*ad10*/  BSYNC B1 ;  /* 0x0000000000017941 */ /* 0x000fea0003800000 */
.L_x_515:
[----:B0-----:R-:W-:Y:S02]  /*ad20*/  VIADD R45, R22, 0xa0 ;  /* 0x000000a0162d7836 */ /* 0x001fe40000000000 */
[-C--:B--2---:R-:W-:Y:S02]  /*ad30*/  IMAD R44, R148, R138.reuse, RZ ;  /* 0x0000008a942c7224 */ /* 0x084fe400078e02ff */
[C---:B------:R-:W-:Y:S01]  /*ad40*/  IMAD.WIDE.U32 R136, R45.reuse, R138, R136 ;  /* 0x0000008a2d887225 */ /* 0x040fe200078e0088 */
[----:B------:R-:W-:-:S03]  /*ad50*/  ISETP.GE.OR P4, PT, R45, R4, P0 ;  /* 0x000000042d00720c */ /* 0x000fc60000786670 */
[----:B------:R-:W-:-:S10]  /*ad60*/  IMAD R139, R45, R139, R44 ;  /* 0x0000008b2d8b7224 */ /* 0x000fd400078e022c */
[----:B------:R-:W-:Y:S05]  /*ad70*/  @P4 BRA `(.L_x_485) ;  /* 0x0000001000784947 */ /* 0x000fea0003800000 */
[----:B------:R-:W2:Y:S01]  /*ad80*/  LDL R45, [R1] ;  /* 0x00000000012d7983 */ /* 0x000ea20000100800 */
[----:B------:R-:W0:Y:S03]  /*ad90*/  LDC.64 R52, c[0x0][0x2e8] ;  /* 0x0000ba00ff347b82 */ /* 0x000e260000000a00 */
[----:B------:R-:W3:Y:S01]  /*ada0*/  LDL R46, [R1+0x58] ;  /* 0x00005800012e7983 */ /* 0x000ee20000100800 */
[----:B------:R-:W-:Y:S01]  /*adb0*/  IMAD.IADD R56, R137, 0x1, R139 ;  /* 0x0000000189387824 */ /* 0x000fe200078e028b */
[----:B------:R-:W-:Y:S01]  /*adc0*/  IADD3 R44, P4, P5, R100, R136, R21 ;  /* 0x00000088642c7210 */ /* 0x000fe20007d9e015 */
[----:B------:R-:W-:Y:S01]  /*add0*/  VIADD R47, R22, 0xa0 ;  /* 0x000000a0162f7836 */ /* 0x000fe20000000000 */
[----:B------:R-:W-:Y:S03]  /*ade0*/  BSSY B1, `(.L_x_519) ;  /* 0x0000075000017945 */ /* 0x000fe60003800000 */
[----:B------:R-:W-:-:S05]  /*adf0*/  IMAD.SHL.U32 R47, R47, 0x40, RZ ;  /* 0x000000402f2f7824 */ /* 0x000fca00078e00ff */
[----:B------:R-:W-:Y:S02]  /*ae00*/  LOP3.LUT R47, R47, 0x1c0, RZ, 0xc0, !PT ;  /* 0x000001c02f2f7812 */ /* 0x000fe400078ec0ff */
[----:B--2---:R-:W-:Y:S02]  /*ae10*/  LOP3.LUT P6, RZ, R45, 0x1, RZ, 0xc0, !PT ;  /* 0x000000012dff7812 */ /* 0x004fe400078cc0ff */
[----:B------:R-:W-:Y:S02]  /*ae20*/  IADD3.X R45, R15, R56, R8, P4, P5 ;  /* 0x000000380f2d7210 */ /* 0x000fe400027ea408 */
[C---:B0-----:R-:W-:Y:S02]  /*ae30*/  LEA R54, P4, R44.reuse, R52, 0x1 ;  /* 0x000000342c367211 */ /* 0x041fe400078808ff */
[----:B------:R-:W-:Y:S02]  /*ae40*/  SEL R155, R43, R155, !P6 ;  /* 0x0000009b2b9b7207 */ /* 0x000fe40007000000 */
[----:B------:R-:W-:-:S02]  /*ae50*/  LEA.HI.X R55, R44, R53, R45, 0x1, P4 ;  /* 0x000000352c377211 */ /* 0x000fc400020f0c2d */
[----:B------:R-:W-:-:S04]  /*ae60*/  SHF.R.S32.HI R44, RZ, 0x1f, R155 ;  /* 0x0000001fff2c7819 */ /* 0x000fc8000001149b */
[----:B------:R-:W-:-:S04]  /*ae70*/  LEA.HI R44, R44, R155, RZ, 0x4 ;  /* 0x0000009b2c2c7211 */ /* 0x000fc800078f20ff */
[----:B------:R-:W-:-:S04]  /*ae80*/  LEA.HI.SX32 R44, R44, R9, 0x1c ;  /* 0x000000092c2c7211 */ /* 0x000fc800078fe2ff */
[----:B------:R-:W-:Y:S01]  /*ae90*/  SHF.R.S32.HI R45, RZ, 0x1f, R44 ;  /* 0x0000001fff2d7819 */ /* 0x000fe2000001142c */
[----:B------:R-:W-:-:S03]  /*aea0*/  IMAD.SHL.U32 R57, R44, 0x8, RZ ;  /* 0x000000082c397824 */ /* 0x000fc600078e00ff */
[----:B------:R-:W-:-:S04]  /*aeb0*/  LEA.HI R45, R45, R44, RZ, 0x3 ;  /* 0x0000002c2d2d7211 */ /* 0x000fc800078f18ff */
[----:B------:R-:W-:Y:S02]  /*aec0*/  SHF.R.S32.HI R44, RZ, 0x3, R45 ;  /* 0x00000003ff2c7819 */ /* 0x000fe4000001142d */
[----:B------:R-:W-:-:S03]  /*aed0*/  LOP3.LUT R45, R47, 0x38, R57, 0xf8, !PT ;  /* 0x000000382f2d7812 */ /* 0x000fc600078ef839 */
[----:B---3--:R-:W-:Y:S01]  /*aee0*/  IMAD R44, R44, 0x2c00, R46 ;  /* 0x00002c002c2c7824 */ /* 0x008fe200078e022e */
[----:B------:R-:W-:-:S05]  /*aef0*/  LOP3.LUT R45, R45, R164, RZ, 0x3c, !PT ;  /* 0x000000a42d2d7212 */ /* 0x000fca00078e3cff */
        /* <DEDUP_REMOVED lines=10> */
[----:B------:R-:W-:Y:S01]  /*afa0*/  SHF.R.U64 R68, R84, 0x10, R85 ;  /* 0x0000001054447819 */ /* 0x000fe20000001255 */
[----:B0-----:R-:W-:Y:S01]  /*afb0*/  IMAD.U32 R59, R45, 0x10000, RZ ;  /* 0x000100002d3b7824 */ /* 0x001fe200078e00ff */
[----:B------:R-:W-:Y:S01]  /*afc0*/  SHF.R.U32.HI R80, RZ, 0x10, R81 ;  /* 0x00000010ff507819 */ /* 0x000fe20000011651 */
[----:B------:R-:W-:Y:S01]  /*afd0*/  IMAD.U32 R65, R51, 0x10000, RZ ;  /* 0x0001000033417824 */ /* 0x000fe200078e00ff */
[----:B------:R-:W-:Y:S01]  /*afe0*/  SHF.R.U32.HI R84, RZ, 0x10, R85 ;  /* 0x00000010ff547819 */ /* 0x000fe20000011655 */
[----:B------:R-:W-:Y:S01]  /*aff0*/  IMAD.U32 R61, R48, 0x10000, RZ ;  /* 0x00010000303d7824 */ /* 0x000fe200078e00ff */
[C---:B------:R-:W-:Y:S01]  /*b000*/  PRMT R66, R167.reuse, 0x5410, R66 ;  /* 0x00005410a7427816 */ /* 0x040fe20000000042 */
[----:B------:R-:W-:Y:S01]  /*b010*/  IMAD.U32 R58, R44, 0x10000, RZ ;  /* 0x000100002c3a7824 */ /* 0x000fe200078e00ff */
[----:B------:R-:W-:-:S02]  /*b020*/  PRMT R167, R167, 0x5432, R80 ;  /* 0x00005432a7a77816 */ /* 0x000fc40000000050 */
[----:B------:R-:W-:Y:S02]  /*b030*/  PRMT R69, R169, 0x5432, R84 ;  /* 0x00005432a9457816 */ /* 0x000fe40000000054 */
[--C-:B------:R-:W-:Y:S02]  /*b040*/  SHF.R.U64 R71, R86, 0x10, R87.reuse ;  /* 0x0000001056477819 */ /* 0x100fe40000001257 */
[----:B------:R-:W-:Y:S01]  /*b050*/  SHF.R.U32.HI R87, RZ, 0x10, R87 ;  /* 0x00000010ff577819 */ /* 0x000fe20000011657 */
[----:B------:R-:W-:Y:S01]  /*b060*/  IMAD.U32 R70, R69, 0x10000, RZ ;  /* 0x0001000045467824 */ /* 0x000fe200078e00ff */
[--C-:B------:R-:W-:Y:S02]  /*b070*/  SHF.R.U64 R67, R82, 0x10, R83.reuse ;  /* 0x0000001052437819 */ /* 0x100fe40000001253 */
[----:B------:R-:W-:Y:S01]  /*b080*/  PRMT R169, R169, 0x5410, R68 ;  /* 0x00005410a9a97816 */ /* 0x000fe20000000044 */
[----:B------:R-:W-:Y:S01]  /*b090*/  IMAD.U32 R68, R167, 0x10000, RZ ;  /* 0x00010000a7447824 */ /* 0x000fe200078e00ff */
[----:B------:R-:W-:Y:S01]  /*b0a0*/  SHF.R.U32.HI R83, RZ, 0x10, R83 ;  /* 0x00000010ff537819 */ /* 0x000fe20000011653 */
[C---:B------:R-:W-:Y:S01]  /*b0b0*/  FMUL.FTZ R72, R63.reuse, R70 ;  /* 0x000000463f487220 */ /* 0x040fe20000410000 */
[C---:B------:R-:W-:Y:S01]  /*b0c0*/  PRMT R71, R168.reuse, 0x5410, R71 ;  /* 0x00005410a8477816 */ /* 0x040fe20000000047 */
[-C--:B------:R-:W-:Y:S01]  /*b0d0*/  FMUL.FTZ R74, R63, R68.reuse ;  /* 0x000000443f4a7220 */ /* 0x080fe20000410000 */
[----:B------:R-:W-:Y:S01]  /*b0e0*/  PRMT R168, R168, 0x5432, R87 ;  /* 0x00005432a8a87816 */ /* 0x000fe20000000057 */
[C---:B------:R-:W-:Y:S01]  /*b0f0*/  FFMA.FTZ R72, R59.reuse, R68, -R72 ;  /* 0x000000443b487223 */ /* 0x040fe20000010848 */
[C---:B------:R-:W-:Y:S01]  /*b100*/  PRMT R67, R166.reuse, 0x5410, R67 ;  /* 0x00005410a6437816 */ /* 0x040fe20000000043 */
[----:B------:R-:W-:Y:S01]  /*b110*/  FFMA.FTZ R74, R59, R70, R74 ;  /* 0x000000463b4a7223 */ /* 0x000fe2000001004a */
[----:B------:R-:W-:Y:S01]  /*b120*/  PRMT R166, R166, 0x5432, R83 ;  /* 0x00005432a6a67816 */ /* 0x000fe20000000053 */
[----:B------:R-:W-:Y:S01]  /*b130*/  IMAD.U32 R63, R168, 0x10000, RZ ;  /* 0x00010000a83f7824 */ /* 0x000fe200078e00ff */
[----:B------:R-:W-:-:S02]  /*b140*/  LOP3.LUT R64, R49, 0xffff0000, RZ, 0xc0, !PT ;  /* 0xffff000031407812 */ /* 0x000fc400078ec0ff */
[----:B------:R-:W-:Y:S01]  /*b150*/  LOP3.LUT R69, R69, 0xffff0000, RZ, 0xc0, !PT ;  /* 0xffff000045457812 */ /* 0x000fe200078ec0ff */
[----:B------:R-:W-:Y:S01]  /*b160*/  IMAD.U32 R59, R166, 0x10000, RZ ;  /* 0x00010000a63b7824 */ /* 0x000fe200078e00ff */
[----:B------:R-:W-:Y:S01]  /*b170*/  LOP3.LUT R167, R167, 0xffff0000, RZ, 0xc0, !PT ;  /* 0xffff0000a7a77812 */ /* 0x000fe200078ec0ff */
[----:B------:R-:W-:Y:S01]  /*b180*/  FMUL.FTZ R77, R65, R63 ;  /* 0x0000003f414d7220 */ /* 0x000fe20000410000 */
[----:B------:R-:W-:Y:S01]  /*b190*/  LOP3.LUT R62, R48, 0xffff0000, RZ, 0xc0, !PT ;  /* 0xffff0000303e7812 */ /* 0x000fe200078ec0ff */
[----:B------:R-:W-:Y:S01]  /*b1a0*/  IMAD.U32 R48, R47, 0x10000, RZ ;  /* 0x000100002f307824 */ /* 0x000fe200078e00ff */
[----:B------:R-:W-:Y:S01]  /*b1b0*/  LOP3.LUT R60, R45, 0xffff0000, RZ, 0xc0, !PT ;  /* 0xffff00002d3c7812 */ /* 0x000fe200078ec0ff */
[C---:B------:R-:W-:Y:S01]  /*b1c0*/  FMUL.FTZ R73, R64.reuse, R69 ;  /* 0x0000004540497220 */ /* 0x040fe20000410000 */
[----:B------:R-:W-:Y:S01]  /*b1d0*/  FMUL.FTZ R75, R64, R167 ;  /* 0x000000a7404b7220 */ /* 0x000fe20000410000 */
[----:B------:R-:W-:Y:S01]  /*b1e0*/  LOP3.LUT R51, R51, 0xffff0000, RZ, 0xc0, !PT ;  /* 0xffff000033337812 */ /* 0x000fe200078ec0ff */
[-C--:B------:R-:W-:Y:S01]  /*b1f0*/  FMUL.FTZ R64, R65, R59.reuse ;  /* 0x0000003b41407220 */ /* 0x080fe20000410000 */
[----:B------:R-:W-:Y:S01]  /*b200*/  LOP3.LUT R168, R168, 0xffff0000, RZ, 0xc0, !PT ;  /* 0xffff0000a8a87812 */ /* 0x000fe200078ec0ff */
[----:B------:R-:W-:Y:S01]  /*b210*/  FFMA.FTZ R77, R48, R59, -R77 ;  /* 0x0000003b304d7223 */ /* 0x000fe2000001084d */
[----:B------:R-:W-:Y:S01]  /*b220*/  LOP3.LUT R166, R166, 0xffff0000, RZ, 0xc0, !PT ;  /* 0xffff0000a6a67812 */ /* 0x000fe200078ec0ff */
[----:B------:R-:W-:Y:S01]  /*b230*/  IMAD.U32 R59, R169, 0x10000, RZ ;  /* 0x00010000a93b7824 */ /* 0x000fe200078e00ff */
[----:B------:R-:W-:Y:S01]  /*b240*/  LOP3.LUT R49, R47, 0xffff0000, RZ, 0xc0, !PT ;  /* 0xffff00002f317812 */ /* 0x000fe200078ec0ff */
[C---:B------:R-:W-:Y:S01]  /*b250*/  FFMA.FTZ R73, R60.reuse, R167, -R73 ;  /* 0x000000a73c497223 */ /* 0x040fe20000010849 */
[----:B------:R-:W-:Y:S01]  /*b260*/  FFMA.FTZ R75, R60, R69, R75 ;  /* 0x000000453c4b7223 */ /* 0x000fe2000001004b */
[----:B------:R-:W-:Y:S01]  /*b270*/  FFMA.FTZ R63, R48, R63, R64 ;  /* 0x0000003f303f7223 */ /* 0x000fe20000010040 */
[C---:B------:R-:W-:Y:S01]  /*b280*/  FMUL.FTZ R60, R51.reuse, R168 ;  /* 0x000000a8333c7220 */ /* 0x040fe20000410000 */
[----:B------:R-:W-:Y:S01]  /*b290*/  FMUL.FTZ R64, R51, R166 ;  /* 0x000000a633407220 */ /* 0x000fe20000410000 */
[----:B------:R-:W-:-:S02]  /*b2a0*/  IMAD.U32 R48, R66, 0x10000, RZ ;  /* 0x0001000042307824 */ /* 0x000fc400078e00ff */
[----:B------:R-:W-:Y:S01]  /*b2b0*/  FMUL.FTZ R51, R61, R59 ;  /* 0x0000003b3d337220 */ /* 0x000fe20000410000 */
[----:B------:R-:W-:Y:S01]  /*b2c0*/  LOP3.LUT R169, R169, 0xffff0000, RZ, 0xc0, !PT ;  /* 0xffff0000a9a97812 */ /* 0x000fe200078ec0ff */
[C---:B------:R-:W-:Y:S01]  /*b2d0*/  FFMA.FTZ R166, R49.reuse, R166, -R60 ;  /* 0x000000a631a67223 */ /* 0x040fe2000001083c */
[----:B------:R-:W-:Y:S01]  /*b2e0*/  FFMA.FTZ R168, R49, R168, R64 ;  /* 0x000000a831a87223 */ /* 0x000fe20000010040 */
[----:B------:R-:W-:Y:S02]  /*b2f0*/  IMAD.U32 R47, R50, 0x10000, RZ ;  /* 0x00010000322f7824 */ /* 0x000fe400078e00ff */
[-C--:B------:R-:W-:Y:S01]  /*b300*/  FMUL.FTZ R60, R61, R48.reuse ;  /* 0x000000303d3c7220 */ /* 0x080fe20000410000 */
[----:B------:R-:W-:Y:S01]  /*b310*/  FFMA.FTZ R51, R58, R48, -R51 ;  /* 0x000000303a337223 */ /* 0x000fe20000010833 */
[----:B------:R-:W-:Y:S01]  /*b320*/  IMAD.U32 R49, R71, 0x10000, RZ ;  /* 0x0001000047317824 */ /* 0x000fe200078e00ff */
[----:B------:R-:W-:Y:S01]  /*b330*/  LOP3.LUT R45, R44, 0xffff0000, RZ, 0xc0, !PT ;  /* 0xffff00002c2d7812 */ /* 0x000fe200078ec0ff */
[----:B------:R-:W-:Y:S01]  /*b340*/  IMAD.U32 R48, R67, 0x10000, RZ ;  /* 0x0001000043307824 */ /* 0x000fe200078e00ff */
[----:B------:R-:W-:Y:S01]  /*b350*/  LOP3.LUT R50, R50, 0xffff0000, RZ, 0xc0, !PT ;  /* 0xffff000032327812 */ /* 0x000fe200078ec0ff */
[----:B------:R-:W-:Y:S01]  /*b360*/  FMUL.FTZ R64, R62, R169 ;  /* 0x000000a93e407220 */ /* 0x000fe20000410000 */
[----:B------:R-:W-:Y:S01]  /*b370*/  LOP3.LUT R66, R66, 0xffff0000, RZ, 0xc0, !PT ;  /* 0xffff000042427812 */ /* 0x000fe200078ec0ff */
[----:B------:R-:W-:Y:S01]  /*b380*/  IMAD.U32 R44, R46, 0x10000, RZ ;  /* 0x000100002e2c7824 */ /* 0x000fe200078e00ff */
[----:B------:R-:W-:Y:S01]  /*b390*/  LOP3.LUT R71, R71, 0xffff0000, RZ, 0xc0, !PT ;  /* 0xffff000047477812 */ /* 0x000fe200078ec0ff */
[----:B------:R-:W-:Y:S01]  /*b3a0*/  FFMA.FTZ R60, R58, R59, R60 ;  /* 0x0000003b3a3c7223 */ /* 0x000fe2000001003c */
[----:B------:R-:W-:Y:S01]  /*b3b0*/  LOP3.LUT R67, R67, 0xffff0000, RZ, 0xc0, !PT ;  /* 0xffff000043437812 */ /* 0x000fe200078ec0ff */
[C---:B------:R-:W-:Y:S01]  /*b3c0*/  FMUL.FTZ R59, R47.reuse, R49 ;  /* 0x000000312f3b7220 */ /* 0x040fe20000410000 */
[----:B------:R-:W-:Y:S01]  /*b3d0*/  LOP3.LUT R46, R46, 0xffff0000, RZ, 0xc0, !PT ;  /* 0xffff00002e2e7812 */ /* 0x000fe200078ec0ff */
[----:B------:R-:W-:Y:S01]  /*b3e0*/  FMUL.FTZ R58, R47, R48 ;  /* 0x000000302f3a7220 */ /* 0x000fe20000410000 */
[CC--:B------:R-:W-:Y:S01]  /*b3f0*/  FFMA.FTZ R64, R45.reuse, R66.reuse, -R64 ;  /* 0x000000422d407223 */ /* 0x0c0fe20000010840 */
[----:B------:R-:W-:Y:S01]  /*b400*/  FMUL.FTZ R47, R50, R71 ;  /* 0x00000047322f7220 */ /* 0x000fe20000410000 */
[----:B------:R-:W-:Y:S01]  /*b410*/  FMUL.FTZ R62, R62, R66 ;  /* 0x000000423e3e7220 */ /* 0x000fe20000410000 */
[----:B------:R-:W-:Y:S01]  /*b420*/  FMUL.FTZ R50, R50, R67 ;  /* 0x0000004332327220 */ /* 0x000fe20000410000 */
[C---:B------:R-:W-:Y:S01]  /*b430*/  FFMA.FTZ R59, R44.reuse, R48, -R59 ;  /* 0x000000302c3b7223 */ /* 0x040fe2000001083b */
[----:B------:R-:W-:Y:S01]  /*b440*/  FFMA.FTZ R58, R44, R49, R58 ;  /* 0x000000312c3a7223 */ /* 0x000fe2000001003a */
[----:B------:R-:W-:Y:S01]  /*b450*/  FFMA.FTZ R44, R46, R67, -R47 ;  /* 0x000000432e2c7223 */ /* 0x000fe2000001082f */
        /* <DEDUP_REMOVED lines=11> */
[----:B------:R-:W-:Y:S02]  /*b510*/  F2FP.BF16.F32.PACK_AB R49, R75, R74 ;  /* 0x0000004a4b31723e */ /* 0x000fe400000010ff */
[----:B------:R-:W-:-:S07]  /*b520*/  F2FP.BF16.F32.PACK_AB R50, R71, R58 ;  /* 0x0000003a4732723e */ /* 0x000fce00000010ff */
.L_x_520:
[----:B------:R-:W-:Y:S05]  /*b530*/  BSYNC B1 ;  /* 0x0000000000017941 */ /* 0x000fea0003800000 */
.L_x_519:
[----:B------:R-:W-:Y:S01]  /*b540*/  ISETP.GE.AND P3, PT, R57, R153, PT ;  /* 0x000000993900720c */ /* 0x000fe20003f66270 */
[----:B------:R-:W-:Y:S02]  /*b550*/  ULDC.64 UR4, c[0x0][0x208] ;  /* 0x0000820000047ab9 */ /* 0x000fe40000000a00 */
[----:B0-----:R0:W-:Y:S10]  /*b560*/  STG.E.128 desc[UR4][R54.64], R44 ;  /* 0x0000002c36007986 */ /* 0x0011f4000c101d04 */
[----:B------:R-:W-:Y:S05]  /*b570*/  @P3 BRA `(.L_x_485) ;  /* 0x0000000800783947 */ /* 0x000fea0003800000 */
[--C-:B0-----:R-:W-:Y:S01]  /*b580*/  SHF.R.S32.HI R44, RZ, 0x1f, R57.reuse ;  /* 0x0000001fff2c7819 */ /* 0x101fe20000011439 */
[----:B------:R-:W-:Y:S01]  /*b590*/  ULDC.64 UR4, c[0x0][0x208] ;  /* 0x0000820000047ab9 */ /* 0x000fe20000000a00 */
[----:B------:R-:W-:-:S04]  /*b5a0*/  IADD3 R57, P3, P4, R100, R136, R57 ;  /* 0x0000008864397210 */ /* 0x000fc80007c7e039 */
[----:B------:R-:W-:Y:S02]  /*b5b0*/  IADD3.X R56, R15, R56, R44, P3, P4 ;  /* 0x000000380f387210 */ /* 0x000fe40001fe842c */
[----:B------:R-:W-:-:S04]  /*b5c0*/  LEA R52, P3, R57, R52, 0x1 ;  /* 0x0000003439347211 */ /* 0x000fc800078608ff */
[----:B------:R-:W-:-:S05]  /*b5d0*/  LEA.HI.X R53, R57, R53, R56, 0x1, P3 ;  /* 0x0000003539357211 */ /* 0x000fca00018f0c38 */
[----:B--2---:R0:W-:Y:S01]  /*b5e0*/  STG.E.128 desc[UR4][R52.64], R48 ;  /* 0x0000003034007986 */ /* 0x0041e2000c101d04 */
[----:B------:R-:W-:Y:S05]  /*b5f0*/  BRA `(.L_x_485) ;  /* 0x0000000800587947 */ /* 0x000fea0003800000 */
.L_x_428:
[----:B------:R-:W-:-:S13]  /*b600*/  ISETP.NE.AND P2, PT, R224, 0x3, PT ;  /* 0x00000003e000780c */ /* 0x000fda0003f45270 */
[----:B------:R-:W-:Y:S05]  /*b610*/  @!P2 BRA `(.L_x_521) ;  /* 0x000000000004a947 */ /* 0x000fea0003800000 */
[----:B------:R-:W-:Y:S01]  /*b620*/  BPT.TRAP 0x1 ;  /* 0x000000040000795c */ /* 0x000fe20000300000 */
.L_x_521:
[----:B------:R-:W-:Y:S01]  /*b630*/  SHF.R.S32.HI R3, RZ, 0x1f, R24 ;  /* 0x0000001fff037819 */ /* 0x000fe20000011418 */
[----:B------:R-:W-:Y:S01]  /*b640*/  IMAD R0, R41, R24, RZ ;  /* 0x0000001829007224 */ /* 0x000fe200078e02ff */
[----:B------:R-:W-:Y:S01]  /*b650*/  BSSY B1, `(.L_x_522) ;  /* 0x000000a000017945 */ /* 0x000fe20003800000 */
[----:B------:R-:W-:Y:S02]  /*b660*/  IMAD R4, R24, -0xb0, R25 ;  /* 0xffffff5018047824 */ /* 0x000fe400078e0219 */
[----:B------:R-:W-:Y:S01]  /*b670*/  IMAD R45, R3, R156, R0 ;  /* 0x0000009c032d7224 */ /* 0x000fe200078e0200 */
[----:B------:R-:W-:Y:S01]  /*b680*/  SHF.L.U32 R0, R223, 0x1f, RZ ;  /* 0x0000001fdf007819 */ /* 0x000fe200000006ff */
[----:B------:R-:W-:Y:S01]  /*b690*/  IMAD R3, R23, 0x8, R2 ;  /* 0x0000000817037824 */ /* 0x000fe200078e0202 */
[----:B------:R-:W-:Y:S01]  /*b6a0*/  VIMNMX R4, R4, 0xb0, PT ;  /* 0x000000b004047848 */ /* 0x000fe20003fe0100 */
[----:B------:R-:W-:Y:S02]  /*b6b0*/  IMAD.WIDE.U32 R52, R156, R24, RZ ;  /* 0x000000189c347225 */ /* 0x000fe400078e00ff */
[----:B------:R-:W1:Y:S02]  /*b6c0*/  SYNCS.PHASECHK.TRANS64.TRYWAIT P3, [R3+URZ+0x34890], R0 ;  /* 0x03489000030075a7 */ /* 0x000e64000806017f */
[----:B------:R-:W-:Y:S01]  /*b6d0*/  IMAD.IADD R58, R45, 0x1, R53 ;  /* 0x000000012d3a7824 */ /* 0x000fe200078e0235 */
[----:B-1----:R-:W-:Y:S06]  /*b6e0*/  @!P3 BRA `(.L_x_523) ;  /* 0x000001e00040b947 */ /* 0x002fec0003800000 */
.L_x_805:
[----:B------:R-:W-:Y:S05]  /*b6f0*/  BSYNC B1 ;  /* 0x0000000000017941 */ /* 0x000fea0003800000 */
.L_x_522:
[----:B------:R-:W-:Y:S01]  /*b700*/  ISETP.GE.AND P3, PT, R22, R4, PT ;  /* 0x000000041600720c */ /* 0x000fe20003f66270 */
[----:B------:R-:W-:-:S12]  /*b710*/  BSSY B1, `(.L_x_524) ;  /* 0x0000011000017945 */ /* 0x000fd80003800000 */
[----:B------:R-:W-:Y:S05]  /*b720*/  @P3 BRA `(.L_x_525) ;  /* 0x00000000003c3947 */ /* 0x000fea0003800000 */
[----:B------:R-:W2:Y:S01]  /*b730*/  @!P0 LDC.64 R54, c[0x0][0x2e8] ;  /* 0x0000ba00ff368b82 */ /* 0x000ea20000000a00 */
[----:B------:R-:W-:Y:S01]  /*b740*/  @!P0 IADD3 R46, P3, R20, R52, RZ ;  /* 0x00000034142e8210 */ /* 0x000fe20007f7e0ff */
[----:B0-----:R-:W-:Y:S01]  /*b750*/  @!P1 LDS.128 R48, [R5+0x23c00] ;  /* 0x023c000005309984 */ /* 0x001fe20000000c00 */
[----:B------:R-:W-:-:S03]  /*b760*/  ULDC.64 UR4, c[0x0][0x208] ;  /* 0x0000820000047ab9 */ /* 0x000fc60000000a00 */
[----:B------:R-:W-:Y:S01]  /*b770*/  @!P0 IMAD.X R47, R58, 0x1, R13, P3 ;  /* 0x000000013a2f8824 */ /* 0x000fe200018e060d */
[----:B------:R-:W-:Y:S01]  /*b780*/  @!P1 IADD3 R44, P3, R12, R52, RZ ;  /* 0x000000340c2c9210 */ /* 0x000fe20007f7e0ff */
[----:B------:R-:W0:Y:S04]  /*b790*/  @!P1 LDC.64 R56, c[0x0][0x2e8] ;  /* 0x0000ba00ff389b82 */ /* 0x000e280000000a00 */
[----:B------:R-:W-:Y:S01]  /*b7a0*/  @!P1 IMAD.X R45, R58, 0x1, R7, P3 ;  /* 0x000000013a2d9824 */ /* 0x000fe200018e0607 */
[----:B--2---:R-:W-:-:S04]  /*b7b0*/  @!P0 LEA R54, P3, R46, R54, 0x1 ;  /* 0x000000362e368211 */ /* 0x004fc800078608ff */
[----:B------:R-:W-:Y:S02]  /*b7c0*/  @!P0 LEA.HI.X R55, R46, R55, R47, 0x1, P3 ;  /* 0x000000372e378211 */ /* 0x000fe400018f0c2f */
[----:B0-----:R-:W-:-:S04]  /*b7d0*/  @!P1 LEA R56, P3, R44, R56, 0x1 ;  /* 0x000000382c389211 */ /* 0x001fc800078608ff */
[----:B------:R-:W-:Y:S02]  /*b7e0*/  @!P1 LEA.HI.X R57, R44, R57, R45, 0x1, P3 ;  /* 0x000000392c399211 */ /* 0x000fe400018f0c2d */
[----:B------:R-:W0:Y:S04]  /*b7f0*/  @!P0 LDS.128 R44, [R5+0x1e400] ;  /* 0x01e40000052c8984 */ /* 0x000e280000000c00 */
[----:B0-----:R2:W-:Y:S04]  /*b800*/  @!P0 STG.E.128 desc[UR4][R54.64], R44 ;  /* 0x0000002c36008986 */ /* 0x0015e8000c101d04 */
[----:B------:R2:W-:Y:S02]  /*b810*/  @!P1 STG.E.128 desc[UR4][R56.64], R48 ;  /* 0x0000003038009986 */ /* 0x0005e4000c101d04 */
.L_x_525:
[----:B------:R-:W-:Y:S05]  /*b820*/  BSYNC B1 ;  /* 0x0000000000017941 */ /* 0x000fea0003800000 */
.L_x_524:
[----:B--2---:R-:W-:Y:S01]  /*b830*/  VIADD R44, R22, 0x20 ;  /* 0x00000020162c7836 */ /* 0x004fe20000000000 */
[----:B------:R-:W-:Y:S04]  /*b840*/  BSSY B1, `(.L_x_526) ;  /* 0x0000014000017945 */ /* 0x000fe80003800000 */
[----:B------:R-:W-:-:S13]  /*b850*/  ISETP.GE.AND P3, PT, R44, R4, PT ;  /* 0x000000042c00720c */ /* 0x000fda0003f66270 */
[----:B------:R-:W-:Y:S05]  /*b860*/  @P3 BRA `(.L_x_527) ;  /* 0x0000000000443947 */ /* 0x000fea0003800000 */
[----:B------:R-:W2:Y:S01]  /*b870*/  @!P0 LDC.64 R54, c[0x0][0x2e8] ;  /* 0x0000ba00ff368b82 */ /* 0x000ea20000000a00 */
[----:B------:R-:W-:Y:S01]  /*b880*/  IADD3 R45, P3, R116, R52, RZ ;  /* 0x00000034742d7210 */ /* 0x000fe20007f7e0ff */
[----:B------:R-:W-:-:S04]  /*b890*/  ULDC.64 UR4, c[0x0][0x208] ;  /* 0x0000820000047ab9 */ /* 0x000fc80000000a00 */
[----:B------:R-:W-:Y:S01]  /*b8a0*/  IMAD.X R48, R58, 0x1, R117, P3 ;  /* 0x000000013a307824 */ /* 0x000fe200018e0675 */
[C---:B------:R-:W-:Y:S01]  /*b8b0*/  @!P0 IADD3 R46, P3, R45.reuse, R20, RZ ;  /* 0x000000142d2e8210 */ /* 0x040fe20007f7e0ff */
[----:B------:R-:W3:Y:S04]  /*b8c0*/  @!P1 LDC.64 R56, c[0x0][0x2e8] ;  /* 0x0000ba00ff389b82 */ /* 0x000ee80000000a00 */
[----:B------:R-:W-:Y:S01]  /*b8d0*/  @!P0 IMAD.X R47, R48, 0x1, R13, P3 ;  /* 0x00000001302f8824 */ /* 0x000fe200018e060d */
[----:B------:R-:W-:-:S05]  /*b8e0*/  @!P1 IADD3 R44, P3, R45, R12, RZ ;  /* 0x0000000c2d2c9210 */ /* 0x000fca0007f7e0ff */
[----:B------:R-:W-:Y:S02]  /*b8f0*/  @!P1 IMAD.X R45, R48, 0x1, R7, P3 ;  /* 0x00000001302d9824 */ /* 0x000fe400018e0607 */
[----:B0-----:R-:W-:Y:S01]  /*b900*/  @!P1 LDS.128 R48, [R5+0x24c00] ;  /* 0x024c000005309984 */ /* 0x001fe20000000c00 */
[----:B--2---:R-:W-:-:S04]  /*b910*/  @!P0 LEA R54, P3, R46, R54, 0x1 ;  /* 0x000000362e368211 */ /* 0x004fc800078608ff */
[----:B------:R-:W-:Y:S02]  /*b920*/  @!P0 LEA.HI.X R55, R46, R55, R47, 0x1, P3 ;  /* 0x000000372e378211 */ /* 0x000fe400018f0c2f */
[----:B---3--:R-:W-:-:S04]  /*b930*/  @!P1 LEA R56, P3, R44, R56, 0x1 ;  /* 0x000000382c389211 */ /* 0x008fc800078608ff */
[----:B------:R-:W-:Y:S02]  /*b940*/  @!P1 LEA.HI.X R57, R44, R57, R45, 0x1, P3 ;  /* 0x000000392c399211 */ /* 0x000fe400018f0c2d */
[----:B------:R-:W0:Y:S04]  /*b950*/  @!P0 LDS.128 R44, [R5+0x1f400] ;  /* 0x01f40000052c8984 */ /* 0x000e280000000c00 */
[----:B0-----:R2:W-:Y:S04]  /*b960*/  @!P0 STG.E.128 desc[UR4][R54.64], R44 ;  /* 0x0000002c36008986 */ /* 0x0015e8000c101d04 */
[----:B------:R2:W-:Y:S02]  /*b970*/  @!P1 STG.E.128 desc[UR4][R56.64], R48 ;  /* 0x0000003038009986 */ /* 0x0005e4000c101d04 */
.L_x_527:
[----:B------:R-:W-:Y:S05]  /*b980*/  BSYNC B1 ;  /* 0x0000000000017941 */ /* 0x000fea0003800000 */
.L_x_526:
[----:B--2---:R-:W-:Y:S01]  /*b990*/  VIADD R44, R22, 0x40 ;  /* 0x00000040162c7836 */ /* 0x004fe20000000000 */
[----:B------:R-:W-:Y:S04]  /*b9a0*/  BSSY B1, `(.L_x_528) ;  /* 0x0000014000017945 */ /* 0x000fe80003800000 */
[----:B------:R-:W-:-:S13]  /*b9b0*/  ISETP.GE.AND P3, PT, R44, R4, PT ;  /* 0x000000042c00720c */ /* 0x000fda0003f66270 */
[----:B------:R-:W-:Y:S05]  /*b9c0*/  @P3 BRA `(.L_x_529) ;  /* 0x0000000000443947 */ /* 0x000fea0003800000 */
[----:B------:R-:W2:Y:S01]  /*b9d0*/  @!P0 LDC.64 R54, c[0x0][0x2e8] ;  /* 0x0000ba00ff368b82 */ /* 0x000ea20000000a00 */
[----:B------:R-:W-:Y:S01]  /*b9e0*/  LEA R45, P3, R42, R52, 0x6 ;  /* 0x000000342a2d7211 */ /* 0x000fe200078630ff */
        /* <DEDUP_REMOVED lines=15> */
.L_x_529:
[----:B------:R-:W-:Y:S05]  /*bae0*/  BSYNC B1 ;  /* 0x0000000000017941 */ /* 0x000fea0003800000 */
.L_x_528:
[----:B--2---:R-:W-:Y:S01]  /*baf0*/  VIADD R44, R22, 0x60 ;  /* 0x00000060162c7836 */ /* 0x004fe20000000000 */
[----:B------:R-:W-:Y:S04]  /*bb00*/  BSSY B1, `(.L_x_530) ;  /* 0x0000018000017945 */ /* 0x000fe80003800000 */
[----:B------:R-:W-:-:S13]  /*bb10*/  ISETP.GE.AND P3, PT, R44, R4, PT ;  /* 0x000000042c00720c */ /* 0x000fda0003f66270 */
[----:B------:R-:W-:Y:S05]  /*bb20*/  @P3 BRA `(.L_x_531) ;  /* 0x0000000000543947 */ /* 0x000fea0003800000 */
[----:B------:R-:W2:Y:S01]  /*bb30*/  LDC.64 R44, c[0x0][0x300] ;  /* 0x0000c000ff2c7b82 */ /* 0x000ea20000000a00 */
[----:B------:R-:W-:Y:S01]  /*bb40*/  IMAD.MOV.U32 R46, RZ, RZ, R52 ;  /* 0x000000ffff2e7224 */ /* 0x000fe200078e0034 */
[----:B------:R-:W-:Y:S01]  /*bb50*/  ULDC.64 UR4, c[0x0][0x208] ;  /* 0x0000820000047ab9 */ /* 0x000fe20000000a00 */
[----:B------:R-:W-:-:S05]  /*bb60*/  IMAD.MOV.U32 R47, RZ, RZ, R58 ;  /* 0x000000ffff2f7224 */ /* 0x000fca00078e003a */
[----:B------:R-:W3:Y:S08]  /*bb70*/  @!P0 LDC.64 R54, c[0x0][0x2e8] ;  /* 0x0000ba00ff368b82 */ /* 0x000ef00000000a00 */
[----:B------:R-:W4:Y:S01]  /*bb80*/  @!P1 LDC.64 R56, c[0x0][0x2e8] ;  /* 0x0000ba00ff389b82 */ /* 0x000f220000000a00 */
[----:B--2---:R-:W-:-:S04]  /*bb90*/  IMAD.WIDE.U32 R46, R44, 0x60, R46 ;  /* 0x000000602c2e7825 */ /* 0x004fc800078e002e */
[----:B------:R-:W-:-:S04]  /*bba0*/  IMAD R45, R45, 0x60, RZ ;  /* 0x000000602d2d7824 */ /* 0x000fc800078e02ff */
[----:B------:R-:W-:Y:S01]  /*bbb0*/  IMAD.IADD R44, R47, 0x1, R45 ;  /* 0x000000012f2c7824 */ /* 0x000fe200078e022d */
[----:B------:R-:W-:-:S05]  /*bbc0*/  @!P0 IADD3 R45, P3, R20, R46, RZ ;  /* 0x0000002e142d8210 */ /* 0x000fca0007f7e0ff */
[----:B------:R-:W-:Y:S01]  /*bbd0*/  @!P0 IMAD.X R48, R44, 0x1, R13, P3 ;  /* 0x000000012c308824 */ /* 0x000fe200018e060d */
[----:B------:R-:W-:-:S05]  /*bbe0*/  @!P1 IADD3 R46, P3, R12, R46, RZ ;  /* 0x0000002e0c2e9210 */ /* 0x000fca0007f7e0ff */
[----:B------:R-:W-:Y:S01]  /*bbf0*/  @!P1 IMAD.X R44, R44, 0x1, R7, P3 ;  /* 0x000000012c2c9824 */ /* 0x000fe200018e0607 */
[----:B---3--:R-:W-:-:S04]  /*bc00*/  @!P0 LEA R54, P3, R45, R54, 0x1 ;  /* 0x000000362d368211 */ /* 0x008fc800078608ff */
[----:B------:R-:W-:Y:S02]  /*bc10*/  @!P0 LEA.HI.X R55, R45, R55, R48, 0x1, P3 ;  /* 0x000000372d378211 */ /* 0x000fe400018f0c30 */
[C---:B----4-:R-:W-:Y:S01]  /*bc20*/  @!P1 LEA R56, P3, R46.reuse, R56, 0x1 ;  /* 0x000000382e389211 */ /* 0x050fe200078608ff */
[----:B0-----:R-:W-:Y:S03]  /*bc30*/  @!P1 LDS.128 R48, [R5+0x26c00] ;  /* 0x026c000005309984 */ /* 0x001fe60000000c00 */
[----:B------:R-:W-:Y:S02]  /*bc40*/  @!P1 LEA.HI.X R57, R46, R57, R44, 0x1, P3 ;  /* 0x000000392e399211 */ /* 0x000fe400018f0c2c */
[----:B------:R-:W0:Y:S04]  /*bc50*/  @!P0 LDS.128 R44, [R5+0x21400] ;  /* 0x02140000052c8984 */ /* 0x000e280000000c00 */
[----:B0-----:R2:W-:Y:S04]  /*bc60*/  @!P0 STG.E.128 desc[UR4][R54.64], R44 ;  /* 0x0000002c36008986 */ /* 0x0015e8000c101d04 */
[----:B------:R2:W-:Y:S02]  /*bc70*/  @!P1 STG.E.128 desc[UR4][R56.64], R48 ;  /* 0x0000003038009986 */ /* 0x0005e4000c101d04 */
.L_x_531:
[----:B------:R-:W-:Y:S05]  /*bc80*/  BSYNC B1 ;  /* 0x0000000000017941 */ /* 0x000fea0003800000 */
.L_x_530:
        /* <DEDUP_REMOVED lines=21> */
.L_x_533:
[----:B------:R-:W-:Y:S05]  /*bde0*/  BSYNC B1 ;  /* 0x0000000000017941 */ /* 0x000fea0003800000 */
.L_x_532:
[----:B--2---:R-:W-:-:S04]  /*bdf0*/  IADD3 R44, R22, 0xa0, RZ ;  /* 0x000000a0162c7810 */ /* 0x004fc80007ffe0ff */
[----:B------:R-:W-:-:S13]  /*be00*/  ISETP.GE.AND P3, PT, R44, R4, PT ;  /* 0x000000042c00720c */ /* 0x000fda0003f66270 */
[----:B------:R-:W-:Y:S05]  /*be10*/  @P3 BRA `(.L_x_485) ;  /* 0x0000000000503947 */ /* 0x000fea0003800000 */
[----:B------:R-:W2:Y:S01]  /*be20*/  LDC.64 R44, c[0x0][0x300] ;  /* 0x0000c000ff2c7b82 */ /* 0x000ea20000000a00 */
[----:B------:R-:W-:Y:S01]  /*be30*/  IMAD.MOV.U32 R53, RZ, RZ, R58 ;  /* 0x000000ffff357224 */ /* 0x000fe200078e003a */
[----:B------:R-:W-:-:S06]  /*be40*/  ULDC.64 UR4, c[0x0][0x208] ;  /* 0x0000820000047ab9 */ /* 0x000fcc0000000a00 */
[----:B------:R-:W3:Y:S01]  /*be50*/  @!P1 LDC.64 R54, c[0x0][0x2e8] ;  /* 0x0000ba00ff369b82 */ /* 0x000ee20000000a00 */
[----:B--2---:R-:W-:-:S04]  /*be60*/  IMAD.WIDE.U32 R52, R44, 0xa0, R52 ;  /* 0x000000a02c347825 */ /* 0x004fc800078e0034 */
[----:B------:R-:W-:Y:S01]  /*be70*/  IMAD R45, R45, 0xa0, RZ ;  /* 0x000000a02d2d7824 */ /* 0x000fe200078e02ff */
[----:B------:R-:W-:-:S03]  /*be80*/  @!P0 IADD3 R46, P3, R20, R52, RZ ;  /* 0x00000034142e8210 */ /* 0x000fc60007f7e0ff */
[----:B------:R-:W-:-:S04]  /*be90*/  IMAD.IADD R48, R53, 0x1, R45 ;  /* 0x0000000135307824 */ /* 0x000fc800078e022d */
[----:B------:R-:W-:Y:S01]  /*bea0*/  @!P0 IMAD.X R47, R48, 0x1, R13, P3 ;  /* 0x00000001302f8824 */ /* 0x000fe200018e060d */
[----:B------:R-:W-:Y:S02]  /*beb0*/  @!P1 IADD3 R44, P3, R12, R52, RZ ;  /* 0x000000340c2c9210 */ /* 0x000fe40007f7e0ff */
[----:B------:R-:W2:Y:S03]  /*bec0*/  @!P0 LDC.64 R52, c[0x0][0x2e8] ;  /* 0x0000ba00ff348b82 */ /* 0x000ea60000000a00 */
        /* <DEDUP_REMOVED lines=9> */
.L_x_485:
[----:B------:R-:W-:Y:S05]  /*bf60*/  BSYNC B0 ;  /* 0x0000000000007941 */ /* 0x000fea0003800000 */
.L_x_427:
[----:B0-234-:R-:W0:Y:S01]  /*bf70*/  S2R R44, SR_TID.X ;  /* 0x00000000002c7919 */ /* 0x01de220000002100 */
[----:B------:R-:W-:Y:S01]  /*bf80*/  @!PT LDS RZ, [RZ] ;  /* 0x00000000fffff984 */ /* 0x000fe20000000800 */
[----:B------:R-:W-:Y:S01]  /*bf90*/  @!PT LDS RZ, [RZ] ;  /* 0x00000000fffff984 */ /* 0x000fe20000000800 */
[----:B------:R-:W-:Y:S01]  /*bfa0*/  @!PT LDS RZ, [RZ] ;  /* 0x00000000fffff984 */ /* 0x000fe20000000800 */
[----:B------:R-:W-:Y:S01]  /*bfb0*/  @!PT LDS RZ, [RZ] ;  /* 0x00000000fffff984 */ /* 0x000fe20000000800 */
[----:B------:R2:W-:Y:S06]  /*bfc0*/  MEMBAR.ALL.CTA ;  /* 0x0000000000007992 */ /* 0x0005ec0000008000 */
[----:B--2---:R-:W2:Y:S01]  /*bfd0*/  FENCE.VIEW.ASYNC.S ;  /* 0x00000000000073c6 */ /* 0x004ea20000000000 */
[----:B------:R-:W-:Y:S05]  /*bfe0*/  WARPSYNC.ALL ;  /* 0x0000000000007948 */ /* 0x000fea0003800000 */
[----:B------:R-:W-:Y:S01]  /*bff0*/  BSSY B0, `(.L_x_534) ;  /* 0x0000009000007945 */ /* 0x000fe20003800000 */
[----:B0-----:R-:W-:Y:S01]  /*c000*/  LOP3.LUT R44, R44, 0x7f, RZ, 0xc0, !PT ;  /* 0x0000007f2c2c7812 */ /* 0x001fe200078ec0ff */
[----:B--2---:R0:W-:Y:S03]  /*c010*/  BAR.SYNC.DEFER_BLOCKING R163, 0x80 ;  /* 0x000200a30000751d */ /* 0x0041e60000010000 */
[----:B------:R-:W-:-:S13]  /*c020*/  ISETP.NE.AND P3, PT, R44, RZ, PT ;  /* 0x000000ff2c00720c */ /* 0x000fda0003f65270 */
[----:B------:R-:W-:-:S05]  /*c030*/  @!P3 VIADD R44, R3, 0x348a0 ;  /* 0x000348a0032cb836 */ /* 0x000fca0000000000 */
[----:B------:R-:W-:-:S04]  /*c040*/  @!P3 PRMT R44, RZ, 0x654, R44 ;  /* 0x00000654ff2cb816 */ /* 0x000fc8000000002c */
[----:B------:R0:W-:Y:S01]  /*c050*/  @!P3 SYNCS.ARRIVE.TRANS64.RED.A1T0 RZ, [R44+URZ], RZ ;  /* 0x000000ff2cffb9a7 */ /* 0x0001e2000810043f */
[----:B------:R-:W-:Y:S05]  /*c060*/  @!P2 BRA `(.L_x_535) ;  /* 0x000000000004a947 */ /* 0x000fea0003800000 */
[----:B------:R-:W-:Y:S01]  /*c070*/  BPT.TRAP 0x1 ;  /* 0x000000040000795c */ /* 0x000fe20000300000 */
.L_x_535:
[----:B------:R-:W-:Y:S05]  /*c080*/  BSYNC B0 ;  /* 0x0000000000007941 */ /* 0x000fea0003800000 */
.L_x_534:
[----:B------:R-:W2:Y:S01]  /*c090*/  SYNCS.PHASECHK.TRANS64.TRYWAIT P2, [R3+URZ+0x348b0], R0 ;  /* 0x0348b000030075a7 */ /* 0x000ea2000804017f */
[----:B------:R-:W-:Y:S01]  /*c0a0*/  ULDC UR60, c[0x0][0x2f4] ;  /* 0x0000bd00003c7ab9 */ /* 0x000fe20000000800 */
[----:B------:R-:W-:Y:S01]  /*c0b0*/  ULDC.64 UR38, c[0x0][0x328] ;  /* 0x0000ca0000267ab9 */ /* 0x000fe20000000a00 */
[----:B------:R-:W-:Y:S01]  /*c0c0*/  ULDC.64 UR36, c[0x0][0x318] ;  /* 0x0000c60000247ab9 */ /* 0x000fe20000000a00 */
[----:B------:R-:W-:Y:S01]  /*c0d0*/  BSSY B0, `(.L_x_536) ;  /* 0x0000003000007945 */ /* 0x000fe20003800000 */
[----:B------:R-:W-:-:S03]  /*c0e0*/  IMAD.WIDE R48, R24, 0xb0, R118 ;  /* 0x000000b018307825 */ /* 0x000fc600078e0276 */
[----:B--2---:R-:W-:Y:S05]  /*c0f0*/  @!P2 BRA `(.L_x_537) ;  /* 0x000001d400d0a947 */ /* 0x004fea0003800000 */
.L_x_806:
[----:B------:R-:W-:Y:S05]  /*c100*/  BSYNC B0 ;  /* 0x0000000000007941 */ /* 0x000fea0003800000 */
.L_x_536:
[----:B------:R-:W-:Y:S01]  /*c110*/  ISETP.GE.AND P2, PT, R22, R4, PT ;  /* 0x000000041600720c */ /* 0x000fe20003f46270 */
[----:B------:R-:W-:-:S12]  /*c120*/  BSSY B0, `(.L_x_538) ;  /* 0x0000011000007945 */ /* 0x000fd80003800000 */
[----:B------:R-:W-:Y:S05]  /*c130*/  @P2 BRA `(.L_x_539) ;  /* 0x00000000003c2947 */ /* 0x000fea0003800000 */
[----:B------:R-:W-:Y:S01]  /*c140*/  IMAD R47, R49, UR38, RZ ;  /* 0x00000026312f7c24 */ /* 0x000fe2000f8e02ff */
[----:B------:R-:W-:Y:S01]  /*c150*/  ULDC.64 UR4, c[0x0][0x208] ;  /* 0x0000820000047ab9 */ /* 0x000fe20000000a00 */
[----:B0-----:R-:W-:Y:S02]  /*c160*/  IMAD.MOV.U32 R44, RZ, RZ, R102 ;  /* 0x000000ffff2c7224 */ /* 0x001fe400078e0066 */
[----:B------:R-:W-:Y:S02]  /*c170*/  IMAD.MOV.U32 R45, RZ, RZ, R6 ;  /* 0x000000ffff2d7224 */ /* 0x000fe400078e0006 */
[C---:B------:R-:W-:Y:S02]  /*c180*/  IMAD R47, R48.reuse, UR39, R47 ;  /* 0x00000027302f7c24 */ /* 0x040fe4000f8e022f */
[----:B------:R-:W-:-:S04]  /*c190*/  IMAD.WIDE.U32 R44, R48, UR38, R44 ;  /* 0x00000026302c7c25 */ /* 0x000fc8000f8e002c */
[----:B------:R-:W-:Y:S01]  /*c1a0*/  IMAD.IADD R45, R45, 0x1, R47 ;  /* 0x000000012d2d7824 */ /* 0x000fe200078e022f */
[----:B------:R-:W-:-:S04]  /*c1b0*/  LEA R50, P2, R44, UR36, 0x1 ;  /* 0x000000242c327c11 */ /* 0x000fc8000f8408ff */
[----:B------:R-:W-:Y:S02]  /*c1c0*/  LEA.HI.X R51, R44, UR37, R45, 0x1, P2 ;  /* 0x000000252c337c11 */ /* 0x000fe400090f0c2d */
[----:B------:R-:W-:-:S13]  /*c1d0*/  ISETP.GE.AND P2, PT, R16, UR60, PT ;  /* 0x0000003c10007c0c */ /* 0x000fda000bf46270 */
[----:B------:R-:W0:Y:S04]  /*c1e0*/  @!P2 LDS.128 R44, [R5+0x400] ;  /* 0x00040000052ca984 */ /* 0x000e280000000c00 */
[----:B0-----:R-:W-:Y:S01]  /*c1f0*/  @!P2 STG.E.128 desc[UR4][R50.64], R44 ;  /* 0x0000002c3200a986 */ /* 0x001fe2000c101d04 */
[----:B------:R-:W-:-:S13]  /*c200*/  ISETP.GE.AND P2, PT, R221, UR60, PT ;  /* 0x0000003cdd007c0c */ /* 0x000fda000bf46270 */
[----:B------:R-:W0:Y:S04]  /*c210*/  @!P2 LDS.128 R44, [R5+0x5c00] ;  /* 0x005c0000052ca984 */ /* 0x000e280000000c00 */
[----:B0-----:R3:W-:Y:S02]  /*c220*/  @!P2 STG.E.128 desc[UR4][R50.64+0x80], R44 ;  /* 0x0000802c3200a986 */ /* 0x0017e4000c101d04 */
.L_x_539:
[----:B------:R-:W-:Y:S05]  /*c230*/  BSYNC B0 ;  /* 0x0000000000007941 */ /* 0x000fea0003800000 */
.L_x_538:
[----:B-12---:R-:W-:Y:S01]  /*c240*/  VIADD R0, R22, 0x20 ;  /* 0x0000002016007836 */ /* 0x006fe20000000000 */
[----:B------:R-:W-:Y:S04]  /*c250*/  BSSY B0, `(.L_x_540) ;  /* 0x0000014000007945 */ /* 0x000fe80003800000 */
[----:B------:R-:W-:-:S13]  /*c260*/  ISETP.GE.AND P2, PT, R0, R4, PT ;  /* 0x000000040000720c */ /* 0x000fda0003f46270 */
[----:B------:R-:W-:Y:S05]  /*c270*/  @P2 BRA `(.L_x_541) ;  /* 0x0000000000442947 */ /* 0x000fea0003800000 */
[----:B---3--:R-:W-:Y:S01]  /*c280*/  IADD3 R47, P2, R48, 0x20, RZ ;  /* 0x00000020302f7810 */ /* 0x008fe20007f5e0ff */
[----:B0-----:R-:W-:Y:S01]  /*c290*/  IMAD.MOV.U32 R44, RZ, RZ, R102 ;  /* 0x000000ffff2c7224 */ /* 0x001fe200078e0066 */
[----:B------:R-:W-:Y:S01]  /*c2a0*/  ULDC.64 UR4, c[0x0][0x208] ;  /* 0x0000820000047ab9 */ /* 0x000fe20000000a00 */
[----:B------:R-:W-:Y:S02]  /*c2b0*/  IMAD.MOV.U32 R45, RZ, RZ, R6 ;  /* 0x000000ffff2d7224 */ /* 0x000fe400078e0006 */
[----:B------:R-:W-:Y:S02]  /*c2c0*/  IMAD.X R0, RZ, RZ, R49, P2 ;  /* 0x000000ffff007224 */ /* 0x000fe400010e0631 */
[----:B------:R-:W-:-:S04]  /*c2d0*/  IMAD.WIDE.U32 R44, R47, UR38, R44 ;  /* 0x000000262f2c7c25 */ /* 0x000fc8000f8e002c */
[----:B------:R-:W-:Y:S01]  /*c2e0*/  IMAD R0, R0, UR38, RZ ;  /* 0x0000002600007c24 */ /* 0x000fe2000f8e02ff */
[----:B------:R-:W-:-:S03]  /*c2f0*/  LEA R50, P2, R44, UR36, 0x1 ;  /* 0x000000242c327c11 */ /* 0x000fc6000f8408ff */
[----:B------:R-:W-:-:S04]  /*c300*/  IMAD R47, R47, UR39, R0 ;  /* 0x000000272f2f7c24 */ /* 0x000fc8000f8e0200 */
[----:B------:R-:W-:-:S05]  /*c310*/  IMAD.IADD R45, R45, 0x1, R47 ;  /* 0x000000012d2d7824 */ /* 0x000fca00078e022f */
[----:B------:R-:W-:Y:S02]  /*c320*/  LEA.HI.X R51, R44, UR37, R45, 0x1, P2 ;  /* 0x000000252c337c11 */ /* 0x000fe400090f0c2d */
[----:B------:R-:W-:-:S13]  /*c330*/  ISETP.GE.AND P2, PT, R16, UR60, PT ;  /* 0x0000003c10007c0c */ /* 0x000fda000bf46270 */
[----:B------:R-:W0:Y:S04]  /*c340*/  @!P2 LDS.128 R44, [R5+0x1400] ;  /* 0x00140000052ca984 */ /* 0x000e280000000c00 */
[----:B0-----:R-:W-:Y:S01]  /*c350*/  @!P2 STG.E.128 desc[UR4][R50.64], R44 ;  /* 0x0000002c3200a986 */ /* 0x001fe2000c101d04 */
[----:B------:R-:W-:-:S13]  /*c360*/  ISETP.GE.AND P2, PT, R221, UR60, PT ;  /* 0x0000003cdd007c0c */ /* 0x000fda000bf46270 */
[----:B------:R-:W0:Y:S04]  /*c370*/  @!P2 LDS.128 R44, [R5+0x6c00] ;  /* 0x006c0000052ca984 */ /* 0x000e280000000c00 */
[----:B0-----:R1:W-:Y:S02]  /*c380*/  @!P2 STG.E.128 desc[UR4][R50.64+0x80], R44 ;  /* 0x0000802c3200a986 */ /* 0x0013e4000c101d04 */
.L_x_541:
[----:B------:R-:W-:Y:S05]  /*c390*/  BSYNC B0 ;  /* 0x0000000000007941 */ /* 0x000fea0003800000 */
.L_x_540:
[----:B------:R-:W-:Y:S01]  /*c3a0*/  VIADD R0, R22, 0x40 ;  /* 0x0000004016007836 */ /* 0x000fe20000000000 */
[----:B------:R-:W-:Y:S04]  /*c3b0*/  BSSY B0, `(.L_x_542) ;  /* 0x0000014000007945 */ /* 0x000fe80003800000 */
[----:B------:R-:W-:-:S13]  /*c3c0*/  ISETP.GE.AND P2, PT, R0, R4, PT ;  /* 0x000000040000720c */ /* 0x000fda0003f46270 */
[----:B------:R-:W-:Y:S05]  /*c3d0*/  @P2 BRA `(.L_x_543) ;  /* 0x0000000000442947 */ /* 0x000fea0003800000 */
[----:B-1-3--:R-:W-:Y:S01]  /*c3e0*/  IADD3 R47, P2, R48, 0x40, RZ ;  /* 0x00000040302f7810 */ /* 0x00afe20007f5e0ff */
        /* <DEDUP_REMOVED lines=16> */
.L_x_543:
[----:B------:R-:W-:Y:S05]  /*c4f0*/  BSYNC B0 ;  /* 0x0000000000007941 */ /* 0x000fea0003800000 */
.L_x_542:
[----:B------:R-:W-:Y:S01]  /*c500*/  VIADD R0, R22, 0x60 ;  /* 0x0000006016007836 */ /* 0x000fe20000000000 */
[----:B------:R-:W-:Y:S04]  /*c510*/  BSSY B0, `(.L_x_544) ;  /* 0x0000014000007945 */ /* 0x000fe80003800000 */
[----:B------:R-:W-:-:S13]  /*c520*/  ISETP.GE.AND P2, PT, R0, R4, PT ;  /* 0x000000040000720c */ /* 0x000fda0003f46270 */
[----:B------:R-:W-:Y:S05]  /*c530*/  @P2 BRA `(.L_x_545) ;  /* 0x0000000000442947 */ /* 0x000fea0003800000 */
[----:B-123--:R-:W-:Y:S01]  /*c540*/  IADD3 R47, P2, R48, 0x60, RZ ;  /* 0x00000060302f7810 */ /* 0x00efe20007f5e0ff */
        /* <DEDUP_REMOVED lines=16> */
.L_x_545:
[----:B------:R-:W-:Y:S05]  /*c650*/  BSYNC B0 ;  /* 0x0000000000007941 */ /* 0x000fea0003800000 */
.L_x_544:
[----:B------:R-:W-:Y:S01]  /*c660*/  VIADD R0, R22, 0x80 ;  /* 0x0000008016007836 */ /* 0x000fe20000000000 */
[----:B------:R-:W-:Y:S04]  /*c670*/  BSSY B0, `(.L_x_546) ;  /* 0x0000014000007945 */ /* 0x000fe80003800000 */
[----:B------:R-:W-:-:S13]  /*c680*/  ISETP.GE.AND P2, PT, R0, R4, PT ;  /* 0x000000040000720c */ /* 0x000fda0003f46270 */
[----:B------:R-:W-:Y:S05]  /*c690*/  @P2 BRA `(.L_x_547) ;  /* 0x0000000000442947 */ /* 0x000fea0003800000 */
[----:B-1234-:R-:W-:Y:S01]  /*c6a0*/  IADD3 R47, P2, R48, 0x80, RZ ;  /* 0x00000080302f7810 */ /* 0x01efe20007f5e0ff */
        /* <DEDUP_REMOVED lines=16> */
.L_x_547:
[----:B------:R-:W-:Y:S05]  /*c7b0*/  BSYNC B0 ;  /* 0x0000000000007941 */ /* 0x000fea0003800000 */
.L_x_546:
[----:B------:R-:W-:Y:S01]  /*c7c0*/  VIADD R0, R22, 0xa0 ;  /* 0x000000a016007836 */ /* 0x000fe20000000000 */
[----:B------:R-:W-:Y:S04]  /*c7d0*/  BSSY B0, `(.L_x_548) ;  /* 0x0000014000007945 */ /* 0x000fe80003800000 */
[----:B------:R-:W-:-:S13]  /*c7e0*/  ISETP.GE.AND P2, PT, R0, R4, PT ;  /* 0x000000040000720c */ /* 0x000fda0003f46270 */
[----:B------:R-:W-:Y:S05]  /*c7f0*/  @P2 BRA `(.L_x_549) ;  /* 0x0000000000442947 */ /* 0x000fea0003800000 */
[----:B01234-:R-:W-:Y:S01]  /*c800*/  IADD3 R47, P2, R48, 0xa0, RZ ;  /* 0x000000a0302f7810 */ /* 0x01ffe20007f5e0ff */
[----:B------:R-:W-:Y:S01]  /*c810*/  IMAD.MOV.U32 R44, RZ, RZ, R102 ;  /* 0x000000ffff2c7224 */ /* 0x000fe200078e0066 */
[----:B------:R-:W-:Y:S01]  /*c820*/  ULDC.64 UR4, c[0x0][0x208] ;  /* 0x0000820000047ab9 */ /* 0x000fe20000000a00 */
[----:B------:R-:W-:Y:S02]  /*c830*/  IMAD.MOV.U32 R45, RZ, RZ, R6 ;  /* 0x000000ffff2d7224 */ /* 0x000fe400078e0006 */
[----:B------:R-:W-:Y:S02]  /*c840*/  IMAD.X R48, RZ, RZ, R49, P2 ;  /* 0x000000ffff307224 */ /* 0x000fe400010e0631 */
[----:B------:R-:W-:-:S04]  /*c850*/  IMAD.WIDE.U32 R44, R47, UR38, R44 ;  /* 0x000000262f2c7c25 */ /* 0x000fc8000f8e002c */
[----:B------:R-:W-:-:S04]  /*c860*/  IMAD R48, R48, UR38, RZ ;  /* 0x0000002630307c24 */ /* 0x000fc8000f8e02ff */
[----:B------:R-:W-:Y:S01]  /*c870*/  IMAD R47, R47, UR39, R48 ;  /* 0x000000272f2f7c24 */ /* 0x000fe2000f8e0230 */
[----:B------:R-:W-:-:S03]  /*c880*/  LEA R48, P2, R44, UR36, 0x1 ;  /* 0x000000242c307c11 */ /* 0x000fc6000f8408ff */
        /* <DEDUP_REMOVED lines=8> */
.L_x_549:
[----:B------:R-:W-:Y:S05]  /*c910*/  BSYNC B0 ;  /* 0x0000000000007941 */ /* 0x000fea0003800000 */
.L_x_548:
[----:B------:R-:W5:Y:S01]  /*c920*/  LDL R0, [R1] ;  /* 0x0000000001007983 */ /* 0x000f620000100800 */
[----:B------:R-:W-:Y:S02]  /*c930*/  VIADD R23, R23, 0x1 ;  /* 0x0000000117177836 */ /* 0x000fe40000000000 */
[----:B------:R-:W-:Y:S01]  /*c940*/  @!P3 VIADD R3, R3, 0x348c0 ;  /* 0x000348c00303b836 */ /* 0x000fe20000000000 */
[----:B------:R-:W-:Y:S01]  /*c950*/  @!PT LDS RZ, [RZ] ;  /* 0x00000000fffff984 */ /* 0x000fe20000000800 */
[----:B------:R-:W-:Y:S01]  /*c960*/  @!PT LDS RZ, [RZ] ;  /* 0x00000000fffff984 */ /* 0x000fe20000000800 */
[----:B------:R-:W-:Y:S01]  /*c970*/  @!PT LDS RZ, [RZ] ;  /* 0x00000000fffff984 */ /* 0x000fe20000000800 */
[----:B------:R-:W-:Y:S01]  /*c980*/  @!PT LDS RZ, [RZ] ;  /* 0x00000000fffff984 */ /* 0x000fe20000000800 */
[----:B------:R1:W-:Y:S06]  /*c990*/  MEMBAR.ALL.CTA ;  /* 0x0000000000007992 */ /* 0x0003ec0000008000 */
[----:B-1----:R-:W1:Y:S02]  /*c9a0*/  FENCE.VIEW.ASYNC.S ;  /* 0x00000000000073c6 */ /* 0x002e640000000000 */
[----:B-1----:R1:W-:Y:S01]  /*c9b0*/  BAR.SYNC.DEFER_BLOCKING R163, 0x80 ;  /* 0x000200a30000751d */ /* 0x0023e20000010000 */
[----:B------:R-:W-:-:S02]  /*c9c0*/  ISETP.NE.AND P2, PT, R23, 0x2, PT ;  /* 0x000000021700780c */ /* 0x000fc40003f45270 */
[----:B------:R-:W-:Y:S02]  /*c9d0*/  @!P3 PRMT R3, RZ, 0x654, R3 ;  /* 0x00000654ff03b816 */ /* 0x000fe40000000003 */
[----:B------:R-:W-:Y:S02]  /*c9e0*/  SEL R23, R23, RZ, P2 ;  /* 0x000000ff17177207 */ /* 0x000fe40001000000 */
[----:B------:R1:W-:Y:S01]  /*c9f0*/  @!P3 SYNCS.ARRIVE.TRANS64.RED.A1T0 RZ, [R3+URZ], RZ ;  /* 0x000000ff03ffb9a7 */ /* 0x0003e2000810043f */
[----:B-----5:R-:W-:Y:S02]  /*ca00*/  LOP3.LUT P4, RZ, R0, 0x10, RZ, 0xc0, !PT ;  /* 0x0000001000ff7812 */ /* 0x020fe4000788c0ff */
[----:B------:R-:W-:-:S04]  /*ca10*/  SEL R0, RZ, 0x1, P2 ;  /* 0x00000001ff007807 */ /* 0x000fc80001000000 */
[----:B------:R-:W-:-:S07]  /*ca20*/  LOP3.LUT R223, R223, R0, RZ, 0x3c, !PT ;  /* 0x00000000dfdf7212 */ /* 0x000fce00078e3cff */
[----:B-1----:R-:W-:Y:S05]  /*ca30*/  @P4 BRA `(.L_x_550) ;  /* 0xffffff60009c4947 */ /* 0x002fea000383ffff */
[----:B------:R-:W1:Y:S01]  /*ca40*/  S2R R4, SR_TID.X ;  /* 0x0000000000047919 */ /* 0x000e620000002100 */
[----:B------:R-:W-:Y:S02]  /*ca50*/  PLOP3.LUT P0, PT, PT, PT, PT, 0x8, 0x0 ;  /* 0x000000000000781c */ /* 0x000fe40003f0e170 */
[----:B-1----:R-:W-:-:S04]  /*ca60*/  SHF.R.U32.HI R4, RZ, 0x7, R4 ;  /* 0x00000007ff047819 */ /* 0x002fc80000011604 */
[----:B------:R-:W-:-:S13]  /*ca70*/  ISETP.NE.AND P4, PT, R4, 0x1, PT ;  /* 0x000000010400780c */ /* 0x000fda0003f85270 */
[----:B------:R-:W-:Y:S06]  /*ca80*/  @!P4 BAR.ARV 0x9, 0x100 ;  /* 0x024400000000cb1d */ /* 0x000fec0000002000 */
.L_x_422:
[----:B------:R-:W-:Y:S01]  /*ca90*/  IMAD.MOV.U32 R3, RZ, RZ, RZ ;  /* 0x000000ffff037224 */ /* 0x000fe200078e00ff */
[----:B------:R-:W-:Y:S06]  /*caa0*/  @P0 BRA `(.L_x_551) ;  /* 0x00000000000c0947 */ /* 0x000fec0003800000 */
[----:B------:R-:W1:Y:S01]  /*cab0*/  FENCE.VIEW.ASYNC.G ;  /* 0x00000000000073c6 */ /* 0x000e620000000100 */
[----:B------:R-:W-:Y:S05]  /*cac0*/  WARPSYNC.ALL ;  /* 0x0000000000007948 */ /* 0x000fea0003800000 */
[----:B-1----:R-:W-:Y:S06]  /*cad0*/  BAR.ARV 0xc, 0x180 ;  /* 0x0306000000007b1d */ /* 0x002fec0000002000 */
.L_x_551:
[----:B------:R-:W2:Y:S01]  /*cae0*/  LDL R0, [R1] ;  /* 0x0000000001007983 */ /* 0x000ea20000100800 */
[----:B------:R-:W-:Y:S01]  /*caf0*/  BSSY B0, `(.L_x_552) ;  /* 0x0000021000007945 */ /* 0x000fe20003800000 */
[----:B--2---:R-:W-:-:S13]  /*cb00*/  LOP3.LUT P0, RZ, R0, 0x40, RZ, 0xc0, !PT ;  /* 0x0000004000ff7812 */ /* 0x004fda000780c0ff */
[----:B------:R-:W-:Y:S05]  /*cb10*/  @!P0 BRA `(.L_x_553) ;  /* 0x0000000000788947 */ /* 0x000fea0003800000 */
[----:B------:R-:W2:Y:S01]  /*cb20*/  LDL R0, [R1+0x64] ;  /* 0x0000640001007983 */ /* 0x000ea20000100800 */
[----:B------:R-:W-:Y:S01]  /*cb30*/  ULDC UR4, c[0x0][0x9f0] ;  /* 0x00027c0000047ab9 */ /* 0x000fe20000000800 */
[----:B--2---:R-:W-:-:S04]  /*cb40*/  ISETP.NE.AND P0, PT, R0, RZ, PT ;  /* 0x000000ff0000720c */ /* 0x004fc80003f05270 */
        /* <DEDUP_REMOVED lines=27> */
.L_x_553:
[----:B------:R-:W-:Y:S05]  /*cd00*/  BSYNC B0 ;  /* 0x0000000000007941 */ /* 0x000fea0003800000 */
.L_x_552:
[----:B------:R-:W2:Y:S01]  /*cd10*/  LDL R0, [R1+0x74] ;  /* 0x0000740001007983 */ /* 0x000ea20000100800 */
[----:B------:R-:W-:Y:S02]  /*cd20*/  PLOP3.LUT P0, PT, PT, PT, PT, 0x80, 0x0 ;  /* 0x000000000000781c */ /* 0x000fe40003f0f070 */
        /* <DEDUP_REMOVED lines=18> */
[----:B0--34-:R-:W-:Y:S02]  /*ce50*/  CS2R R50, SRZ ;  /* 0x0000000000327805 */ /* 0x019fe4000001ff00 */
        /* <DEDUP_REMOVED lines=13> */
[----:B--2---:R-:W-:Y:S02]  /*cf30*/  IMAD R4, R0, R3, RZ ;  /* 0x0000000300047224 */ /* 0x004fe400078e02ff */
[----:B------:R-:W-:-:S03]  /*cf40*/  IMAD.MOV.U32 R0, RZ, RZ, RZ ;  /* 0x000000ffff007224 */ /* 0x000fc600078e00ff */
[----:B------:R0:W-:Y:S01]  /*cf50*/  STL [R1+0x18], R4 ;  /* 0x0000180401007387 */ /* 0x0001e20000100800 */
[----:B------:R-:W-:Y:S01]  /*cf60*/  VIADDMNMX R160, R4, R3, R160, PT ;  /* 0x0000000304a07246 */ /* 0x000fe200038001a0 */
[----:B------:R-:W-:-:S03]  /*cf70*/  IMAD.MOV.U32 R3, RZ, RZ, RZ ;  /* 0x000000ffff037224 */ /* 0x000fc600078e00ff */
[----:B------:R-:W-:-:S13]  /*cf80*/  ISETP.GT.AND P1, PT, R160, R4, PT ;  /* 0x00000004a000720c */ /* 0x000fda0003f24270 */
[----:B0-----:R-:W-:Y:S05]  /*cf90*/  @!P1 BRA `(.L_x_554) ;  /* 0x0000011800589947 */ /* 0x001fea0003800000 */
[----:B------:R-:W0:Y:S01]  /*cfa0*/  S2R R4, SR_TID.X ;  /* 0x0000000000047919 */ /* 0x000e220000002100 */
[----:B------:R-:W-:Y:S01]  /*cfb0*/  UMOV UR4, 0xffffffff ;  /* 0xffffffff00047882 */ /* 0x000fe20000000000 */
[----:B0-----:R-:W-:-:S05]  /*cfc0*/  VIADD R4, R4, 0xffffff80 ;  /* 0xffffff8004047836 */ /* 0x001fca0000000000 */
[----:B------:R-:W-:-:S04]  /*cfd0*/  SHF.R.S32.HI R0, RZ, 0x1f, R4 ;  /* 0x0000001fff007819 */ /* 0x000fc80000011404 */
[----:B------:R-:W-:-:S04]  /*cfe0*/  LEA.HI R0, R0, R4, RZ, 0x7 ;  /* 0x0000000400007211 */ /* 0x000fc800078f38ff */
[----:B------:R-:W-:Y:S01]  /*cff0*/  SHF.R.S32.HI R13, RZ, 0x7, R0 ;  /* 0x00000007ff0d7819 */ /* 0x000fe20000011400 */
[----:B------:R-:W-:Y:S06]  /*d000*/  BRA.DIV UR4, `(.L_x_555) ;  /* 0x000001ca04207947 */ /* 0x000fec000b800000 */
[----:B------:R-:W0:Y:S04]  /*d010*/  SHFL.IDX PT, R0, R13, RZ, 0x1f ;  /* 0x00001fff0d007589 */ /* 0x000e2800000e0000 */
[----:B0-----:R0:W-:Y:S02]  /*d020*/  STL [R1+0x1c], R0 ;  /* 0x00001c0001007387 */ /* 0x0011e40000100800 */
.L_x_809:
[----:B------:R-:W0:Y:S04]  /*d030*/  LDL R4, [R1+0x1c] ;  /* 0x00001c0001047983 */ /* 0x000e280000100800 */
[----:B------:R-:W2:Y:S01]  /*d040*/  LDL R3, [R1+0x78] ;  /* 0x0000780001037983 */ /* 0x000ea20000100800 */
[----:B0-----:R-:W-:-:S04]  /*d050*/  LEA.HI R0, R4, R4, RZ, 0x1 ;  /* 0x0000000404007211 */ /* 0x001fc800078f08ff */
[----:B------:R-:W-:Y:S02]  /*d060*/  LOP3.LUT R0, R0, 0x1e, RZ, 0xc0, !PT ;  /* 0x0000001e00007812 */ /* 0x000fe400078ec0ff */
[----:B--2---:R-:W-:-:S03]  /*d070*/  LOP3.LUT P0, RZ, R3, 0x9f, RZ, 0xc0, !PT ;  /* 0x0000009f03ff7812 */ /* 0x004fc6000780c0ff */
[----:B------:R-:W-:-:S04]  /*d080*/  IMAD.IADD R0, R4, 0x1, -R0 ;  /* 0x0000000104007824 */ /* 0x000fc800078e0a00 */
[----:B------:R-:W-:-:S05]  /*d090*/  IMAD R0, R0, 0x2000, R3 ;  /* 0x0000200000007824 */ /* 0x000fca00078e0203 */
[----:B------:R-:W-:-:S04]  /*d0a0*/  SHF.R.U32.HI R0, RZ, 0x4, R0 ;  /* 0x00000004ff007819 */ /* 0x000fc80000011600 */
[----:B------:R-:W-:Y:S01]  /*d0b0*/  LOP3.LUT R28, R0, 0x3fff, RZ, 0xc0, !PT ;  /* 0x00003fff001c7812 */ /* 0x000fe200078ec0ff */
[----:B------:R-:W-:Y:S06]  /*d0c0*/  @!P0 BRA `(.L_x_556) ;  /* 0x0000000000408947 */ /* 0x000fec0003800000 */
[----:B------:R-:W-:Y:S01]  /*d0d0*/  MOV R0, 0x0 ;  /* 0x0000000000007802 */ /* 0x000fe20000000f00 */
[----:B------:R-:W-:Y:S01]  /*d0e0*/  ULDC.64 UR4, c[0x4][0xa0] ;  /* 0x0100280000047ab9 */ /* 0x000fe20000000a00 */
[----:B------:R-:W-:Y:S01]  /*d0f0*/  ULDC.64 UR6, c[0x4][0xa8] ;  /* 0x01002a0000067ab9 */ /* 0x000fe20000000a00 */
[----:B------:R-:W-:Y:S01]  /*d100*/  IMAD.U32 R4, RZ, RZ, UR4 ;  /* 0x00000004ff047e24 */ /* 0x000fe2000f8e00ff */
[----:B-1----:R0:W1:Y:S01]  /*d110*/  LDC.64 R14, c[0x4][R0] ;  /* 0x01000000000e7b82 */ /* 0x0020620000000a00 */
        /* <DEDUP_REMOVED lines=10> */
[----:B-1---5:R-:W-:Y:S05]  /*d1c0*/  CALL.ABS.NOINC R14 ;  /* 0x000000000e007343 */ /* 0x022fea0003c00000 */
.L_x_556:
[----:B------:R-:W-:Y:S02]  /*d1d0*/  ULDC UR4, c[0x0][0x3f4] ;  /* 0x0000fd0000047ab9 */ /* 0x000fe40000000800 */
[----:B------:R-:W-:-:S13]  /*d1e0*/  ISETP.LT.AND P0, PT, RZ, UR4, PT ;  /* 0x00000004ff007c0c */ /* 0x000fda000bf01270 */
[----:B------:R-:W-:Y:S05]  /*d1f0*/  @P0 BRA `(.L_x_557) ;  /* 0x0000000000400947 */ /* 0x000fea0003800000 */
[----:B------:R-:W2:Y:S02]  /*d200*/  LDL R20, [R1+0x6c] ;  /* 0x00006c0001147983 */ /* 0x000ea40000100800 */
[----:B--2---:R-:W-:-:S04]  /*d210*/  LEA.HI R0, R20, R20, RZ, 0x1 ;  /* 0x0000001414007211 */ /* 0x004fc800078f08ff */
[----:B------:R-:W-:-:S05]  /*d220*/  LOP3.LUT R0, R0, 0xfffffffe, RZ, 0xc0, !PT ;  /* 0xfffffffe00007812 */ /* 0x000fca00078ec0ff */
[----:B------:R-:W-:-:S05]  /*d230*/  IMAD.IADD R0, R20, 0x1, -R0 ;  /* 0x0000000114007824 */ /* 0x000fca00078e0a00 */
[----:B------:R-:W-:-:S04]  /*d240*/  SHF.L.U32 R3, R0, 0x1f, RZ ;  /* 0x0000001f00037819 */ /* 0x000fc800000006ff */
[----:B------:R0:W2:Y:S03]  /*d250*/  SYNCS.PHASECHK.TRANS64.TRYWAIT P0, [R2+URZ+0x34800], R3 ;  /* 0x03480003020075a7 */ /* 0x0000a6000800017f */
[----:B--2---:R-:W-:Y:S05]  /*d260*/  @!P0 NANOSLEEP.SYNCS 0x989680 ;  /* 0x009896800000895d */ /* 0x004fea0003900000 */
[----:B------:R-:W2:Y:S01]  /*d270*/  @!P0 SYNCS.PHASECHK.TRANS64 P0, [R2+URZ+0x34800], R3 ;  /* 0x03480003020085a7 */ /* 0x000ea2000800007f */
[----:B------:R-:W-:Y:S04]  /*d280*/  BSSY B0, `(.L_x_558) ;  /* 0x0000006000007945 */ /* 0x000fe80003800000 */
[----:B--2---:R-:W-:Y:S05]  /*d290*/  @P0 BRA `(.L_x_559) ;  /* 0x0000000000100947 */ /* 0x004fea0003800000 */
.L_x_560:
[----:B--2---:R2:W3:Y:S02]  /*d2a0*/  SYNCS.PHASECHK.TRANS64.TRYWAIT P0, [R2+URZ+0x34800], R3 ;  /* 0x03480003020075a7 */ /* 0x0044e4000800017f */
[----:B---3--:R-:W-:Y:S05]  /*d2b0*/  @!P0 NANOSLEEP.SYNCS 0x989680 ;  /* 0x009896800000895d */ /* 0x008fea0003900000 */
[----:B------:R-:W3:Y:S02]  /*d2c0*/  @!P0 SYNCS.PHASECHK.TRANS64 P0, [R2+URZ+0x34800], R3 ;  /* 0x03480003020085a7 */ /* 0x000ee4000800007f */
[----:B---3--:R-:W-:Y:S05]  /*d2d0*/  @!P0 BRA `(.L_x_560) ;  /* 0xfffffffc00f08947 */ /* 0x008fea000383ffff */
.L_x_559:
[----:B------:R-:W-:Y:S05]  /*d2e0*/  BSYNC B0 ;  /* 0x0000000000007941 */ /* 0x000fea0003800000 */
.L_x_558:
[----:B------:R-:W-:Y:S05]  /*d2f0*/  BRA `(.L_x_561) ;  /* 0x0000003c002c7947 */ /* 0x000fea0003800000 */
.L_x_557:
[----:B------:R-:W2:Y:S01]  /*d300*/  LDL R29, [R1+0x78] ;  /* 0x00007800011d7983 */ /* 0x000ea20000100800 */
[----:B-----5:R-:W-:Y:S01]  /*d310*/  SHF.R.S32.HI R0, RZ, 0x1f, R147 ;  /* 0x0000001fff007819 */ /* 0x020fe20000011493 */
[----:B------:R-:W-:Y:S01]  /*d320*/  ULDC.64 UR4, c[0x0][0x3f8] ;  /* 0x0000fe0000047ab9 */ /* 0x000fe20000000a00 */
[----:B------:R-:W-:Y:S01]  /*d330*/  ULDC.64 UR6, c[0x0][0x408] ;  /* 0x0001020000067ab9 */ /* 0x000fe20000000a00 */
[----:B------:R-:W-:-:S04]  /*d340*/  IMAD.WIDE.U32 R4, R147, UR4, RZ ;  /* 0x0000000493047c25 */ /* 0x000fc8000f8e00ff */
[C---:B------:R-:W-:Y:S02]  /*d350*/  IMAD R6, R0.reuse, UR4, RZ ;  /* 0x0000000400067c24 */ /* 0x040fe4000f8e02ff */
[----:B------:R-:W-:Y:S02]  /*d360*/  IMAD R0, R0, UR6, RZ ;  /* 0x0000000600007c24 */ /* 0x000fe4000f8e02ff */
[C---:B------:R-:W-:Y:S01]  /*d370*/  IMAD R25, R147.reuse, UR5, R6 ;  /* 0x0000000593197c24 */ /* 0x040fe2000f8e0206 */
[----:B------:R-:W-:Y:S01]  /*d380*/  ULDC.64 UR4, c[0x0][0x3e8] ;  /* 0x0000fa0000047ab9 */ /* 0x000fe20000000a00 */
[C---:B------:R-:W-:Y:S01]  /*d390*/  IMAD R27, R147.reuse, UR7, R0 ;  /* 0x00000007931b7c24 */ /* 0x040fe2000f8e0200 */
[----:B------:R-:W-:Y:S01]  /*d3a0*/  LEA R24, P1, R4, UR4, 0x1 ;  /* 0x0000000404187c11 */ /* 0x000fe2000f8208ff */
[----:B------:R-:W-:Y:S01]  /*d3b0*/  IMAD.WIDE.U32 R6, R147, UR6, RZ ;  /* 0x0000000693067c25 */ /* 0x000fe2000f8e00ff */
[----:B------:R-:W-:-:S03]  /*d3c0*/  ULDC.64 UR6, c[0x0][0x400] ;  /* 0x0001000000067ab9 */ /* 0x000fc60000000a00 */
[----:B------:R-:W-:Y:S01]  /*d3d0*/  IMAD.IADD R25, R25, 0x1, R5 ;  /* 0x0000000119197824 */ /* 0x000fe200078e0205 */
[----:B------:R-:W-:Y:S01]  /*d3e0*/  LEA R26, P2, R6, UR6, 0x1 ;  /* 0x00000006061a7c11 */ /* 0x000fe2000f8408ff */
[----:B------:R-:W-:-:S03]  /*d3f0*/  IMAD.IADD R27, R27, 0x1, R7 ;  /* 0x000000011b1b7824 */ /* 0x000fc600078e0207 */
[----:B------:R-:W-:Y:S02]  /*d400*/  LEA.HI.X R25, R4, UR5, R25, 0x1, P1 ;  /* 0x0000000504197c11 */ /* 0x000fe400088f0c19 */
[----:B------:R-:W-:Y:S02]  /*d410*/  LEA.HI.X R27, R6, UR7, R27, 0x1, P2 ;  /* 0x00000007061b7c11 */ /* 0x000fe400090f0c1b */
[----:B--2---:R-:W-:-:S13]  /*d420*/  LOP3.LUT P0, RZ, R29, 0x3ff, RZ, 0xc0, !PT ;  /* 0x000003ff1dff7812 */ /* 0x004fda000780c0ff */
[----:B------:R-:W-:Y:S05]  /*d430*/  @!P0 BRA `(.L_x_562) ;  /* 0x0000000000408947 */ /* 0x000fea0003800000 */
[----:B------:R-:W-:Y:S01]  /*d440*/  MOV R0, 0x0 ;  /* 0x0000000000007802 */ /* 0x000fe20000000f00 */
[----:B------:R-:W-:Y:S01]  /*d450*/  ULDC.64 UR4, c[0x4][0xa0] ;  /* 0x0100280000047ab9 */ /* 0x000fe20000000a00 */
[----:B------:R-:W-:Y:S01]  /*d460*/  ULDC.64 UR6, c[0x4][0xa8] ;  /* 0x01002a0000067ab9 */ /* 0x000fe20000000a00 */
[----:B------:R-:W-:Y:S01]  /*d470*/  IMAD.U32 R4, RZ, RZ, UR4 ;  /* 0x00000004ff047e24 */ /* 0x000fe2000f8e00ff */
[----:B-1----:R0:W1:Y:S01]  /*d480*/  LDC.64 R14, c[0x4][R0] ;  /* 0x01000000000e7b82 */ /* 0x0020620000000a00 */
[----:B------:R-:W-:Y:S01]  /*d490*/  IMAD.U32 R5, RZ, RZ, UR5 ;  /* 0x00000005ff057e24 */ /* 0x000fe2000f8e00ff */
[----:B------:R-:W-:Y:S01]  /*d4a0*/  ULDC.64 UR4, c[0x4][0x20] ;  /* 0x0100080000047ab9 */ /* 0x000fe20000000a00 */
[----:B------:R-:W-:Y:S01]  /*d4b0*/  IMAD.U32 R6, RZ, RZ, UR6 ;  /* 0x00000006ff067e24 */ /* 0x000fe2000f8e00ff */
[----:B------:R-:W-:Y:S01]  /*d4c0*/  MOV R11, UR5 ;  /* 0x00000005000b7c02 */ /* 0x000fe20008000f00 */
[----:B------:R-:W-:Y:S02]  /*d4d0*/  IMAD.U32 R7, RZ, RZ, UR7 ;  /* 0x00000007ff077e24 */ /* 0x000fe4000f8e00ff */
[----:B------:R-:W-:-:S02]  /*d4e0*/  IMAD.U32 R10, RZ, RZ, UR4 ;  /* 0x00000004ff0a7e24 */ /* 0x000fc4000f8e00ff */
[----:B------:R-:W-:Y:S02]  /*d4f0*/  IMAD.MOV.U32 R8, RZ, RZ, 0x70 ;  /* 0x00000070ff087424 */ /* 0x000fe400078e00ff */
[----:B------:R-:W-:Y:S02]  /*d500*/  IMAD.MOV.U32 R12, RZ, RZ, 0x1 ;  /* 0x00000001ff0c7424 */ /* 0x000fe400078e00ff */
[----:B0-----:R-:W-:-:S07]  /*d510*/  IMAD.MOV.U32 R13, RZ, RZ, RZ ;  /* 0x000000ffff0d7224 */ /* 0x001fce00078e00ff */
[----:B------:R-:W-:-:S07]  /*d520*/  LEPC R20, `(.L_x_562) ;  /* 0x000000001014794e */ /* 0x000fce0000000000 */
[----:B-1----:R-:W-:Y:S05]  /*d530*/  CALL.ABS.NOINC R14 ;  /* 0x000000000e007343 */ /* 0x002fea0003c00000 */
.L_x_562:
[----:B------:R-:W2:Y:S01]  /*d540*/  LDL R20, [R1+0x40] ;  /* 0x0000400001147983 */ /* 0x000ea20000100800 */
[----:B------:R-:W-:Y:S01]  /*d550*/  ULDC.U8 UR4, c[0x0][0x410] ;  /* 0x0001040000047ab9 */ /* 0x000fe20000000000 */
[----:B------:R-:W-:Y:S01]  /*d560*/  BSSY B0, `(.L_x_563) ;  /* 0x000039c000007945 */ /* 0x000fe20003800000 */
[----:B------:R-:W-:Y:S01]  /*d570*/  ISETP.NE.AND P0, PT, RZ, UR4, PT ;  /* 0x00000004ff007c0c */ /* 0x000fe2000bf05270 */
[----:B------:R-:W-:Y:S02]  /*d580*/  IMAD R5, R149, 0x80, R22 ;  /* 0x0000008095057824 */ /* 0x000fe400078e0216 */
[----:B--2---:R-:W-:-:S10]  /*d590*/  IMAD R21, R20, 0x2, R29 ;  /* 0x0000000214157824 */ /* 0x004fd400078e021d */
[----:B------:R-:W-:Y:S05]  /*d5a0*/  @!P0 BRA `(.L_x_564) ;  /* 0x0000001800ac8947 */ /* 0x000fea0003800000 */
[----:B------:R-:W-:-:S03]  /*d5b0*/  UMOV UR4, 0xffffffff ;  /* 0xffffffff00047882 */ /* 0x000fc60000000000 */
[----:B------:R-:W-:Y:S05]  /*d5c0*/  BRA.DIV UR4, `(.L_x_565) ;  /* 0x000001c204d87947 */ /* 0x000fea000b800000 */
[----:B------:R0:W2:Y:S04]  /*d5d0*/  SHFL.IDX PT, R0, R25, RZ, 0x181f ;  /* 0x00181fff19007589 */ /* 0x0000a800000e0000 */
[----:B------:R0:W3:Y:S04]  /*d5e0*/  SHFL.IDX PT, R3, R24, RZ, 0x181f ;  /* 0x00181fff18037589 */ /* 0x0000e800000e0000 */
[----:B------:R0:W4:Y:S04]  /*d5f0*/  SHFL.IDX PT, R4, R27, RZ, 0x181f ;  /* 0x00181fff1b047589 */ /* 0x00012800000e0000 */
[----:B-1----:R0:W1:Y:S02]  /*d600*/  SHFL.IDX PT, R14, R26, RZ, 0x181f ;  /* 0x00181fff1a0e7589 */ /* 0x00206400000e0000 */
.L_x_815:
[----:B------:R-:W5:Y:S01]  /*d610*/  LDL R7, [R1+0x6c] ;  /* 0x00006c0001077983 */ /* 0x000f620000100800 */
[----:B------:R-:W-:Y:S01]  /*d620*/  ULDC UR4, c[0x0][0x448] ;  /* 0x0001120000047ab9 */ /* 0x000fe20000000800 */
[----:B------:R-:W-:Y:S01]  /*d630*/  BSSY B1, `(.L_x_566) ;  /* 0x0000026000017945 */ /* 0x000fe20003800000 */
[----:B------:R-:W-:Y:S01]  /*d640*/  IMAD R20, R161, UR4, RZ ;  /* 0x00000004a1147c24 */ /* 0x000fe2000f8e02ff */
[----:B------:R-:W-:Y:S02]  /*d650*/  CS2R R8, SRZ ;  /* 0x0000000000087805 */ /* 0x000fe4000001ff00 */
[----:B------:R-:W-:Y:S02]  /*d660*/  CS2R R10, SRZ ;  /* 0x00000000000a7805 */ /* 0x000fe4000001ff00 */
[----:B------:R-:W-:Y:S02]  /*d670*/  CS2R R12, SRZ ;  /* 0x00000000000c7805 */ /* 0x000fe4000001ff00 */
[----:B------:R-:W-:-:S02]  /*d680*/  ISETP.GE.AND P0, PT, R5, R20, PT ;  /* 0x000000140500720c */ /* 0x000fc40003f06270 */
[----:B-----5:R-:W-:-:S04]  /*d690*/  LEA.HI R6, R7, R7, RZ, 0x1 ;  /* 0x0000000707067211 */ /* 0x020fc800078f08ff */
[----:B------:R-:W-:-:S05]  /*d6a0*/  LOP3.LUT R6, R6, 0xfffffffe, RZ, 0xc0, !PT ;  /* 0xfffffffe06067812 */ /* 0x000fca00078ec0ff */
[----:B------:R-:W-:Y:S01]  /*d6b0*/  IMAD.IADD R5, R7, 0x1, -R6 ;  /* 0x0000000107057824 */ /* 0x000fe200078e0a06 */
[----:B------:R-:W-:-:S04]  /*d6c0*/  CS2R R6, SRZ ;  /* 0x0000000000067805 */ /* 0x000fc8000001ff00 */
[----:B------:R-:W-:Y:S01]  /*d6d0*/  SHF.L.U32 R5, R5, 0x1f, RZ ;  /* 0x0000001f05057819 */ /* 0x000fe200000006ff */
[----:B------:R-:W-:Y:S06]  /*d6e0*/  @P0 BRA `(.L_x_567) ;  /* 0x0000000000680947 */ /* 0x000fec0003800000 */
[----:B------:R-:W-:Y:S01]  /*d6f0*/  ULDC UR4, c[0x0][0x3f4] ;  /* 0x0000fd0000047ab9 */ /* 0x000fe20000000800 */
[----:B------:R-:W-:Y:S01]  /*d700*/  IMAD.SHL.U32 R30, R220, 0x2, RZ ;  /* 0x00000002dc1e7824 */ /* 0x000fe200078e00ff */
[----:B------:R-:W-:Y:S02]  /*d710*/  ISETP.GE.AND P4, PT, R18, UR4, PT ;  /* 0x0000000412007c0c */ /* 0x000fe4000bf86270 */
[----:B------:R-:W-:Y:S02]  /*d720*/  CS2R R12, SRZ ;  /* 0x00000000000c7805 */ /* 0x000fe4000001ff00 */
[----:B------:R-:W-:Y:S02]  /*d730*/  ISETP.GE.AND P5, PT, R220, UR4, PT ;  /* 0x00000004dc007c0c */ /* 0x000fe4000bfa6270 */
[----:B------:R-:W-:Y:S01]  /*d740*/  SHF.R.S32.HI R9, RZ, 0x1f, R220 ;  /* 0x0000001fff097819 */ /* 0x000fe200000114dc */
[----:B------:R-:W-:Y:S01]  /*d750*/  ULDC.64 UR6, c[0x0][0x208] ;  /* 0x0000820000067ab9 */ /* 0x000fe20000000a00 */
[----:B------:R-:W-:-:S02]  /*d760*/  SHF.R.S32.HI R7, RZ, 0x1f, R18 ;  /* 0x0000001fff077819 */ /* 0x000fc40000011412 */
[----:B------:R-:W-:-:S03]  /*d770*/  SHF.L.U64.HI R9, R220, 0x1, R9 ;  /* 0x00000001dc097819 */ /* 0x000fc60000010209 */
[----:B------:R-:W-:-:S04]  /*d780*/  @!P4 IMAD.SHL.U32 R15, R18, 0x2, RZ ;  /* 0x00000002120fc824 */ /* 0x000fc800078e00ff */
[CC--:B0--3--:R-:W-:Y:S02]  /*d790*/  @!P5 IADD3 R26, P2, R3.reuse, R30.reuse, RZ ;  /* 0x0000001e031ad210 */ /* 0x0c9fe40007f5e0ff */
[----:B-1----:R-:W-:Y:S02]  /*d7a0*/  @!P5 IADD3 R30, P3, R14, R30, RZ ;  /* 0x0000001e0e1ed210 */ /* 0x002fe40007f7e0ff */
[-C--:B------:R-:W-:Y:S01]  /*d7b0*/  @!P4 IADD3 R24, P0, R3, R15.reuse, RZ ;  /* 0x0000000f0318c210 */ /* 0x080fe20007f1e0ff */
[--C-:B--2---:R-:W-:Y:S01]  /*d7c0*/  @!P5 IMAD.X R27, R0, 0x1, R9.reuse, P2 ;  /* 0x00000001001bd824 */ /* 0x104fe200010e0609 */
[----:B------:R-:W-:Y:S01]  /*d7d0*/  @!P4 IADD3 R14, P1, R14, R15, RZ ;  /* 0x0000000f0e0ec210 */ /* 0x000fe20007f3e0ff */
[----:B----4-:R-:W-:Y:S01]  /*d7e0*/  @!P5 IMAD.X R31, R4, 0x1, R9, P3 ;  /* 0x00000001041fd824 */ /* 0x010fe200018e0609 */
[----:B------:R-:W-:Y:S02]  /*d7f0*/  @!P4 SHF.L.U64.HI R3, R18, 0x1, R7 ;  /* 0x000000011203c819 */ /* 0x000fe40000010207 */
[----:B------:R-:W-:-:S02]  /*d800*/  CS2R R8, SRZ ;  /* 0x0000000000087805 */ /* 0x000fc4000001ff00 */
[----:B------:R-:W-:Y:S02]  /*d810*/  CS2R R10, SRZ ;  /* 0x00000000000a7805 */ /* 0x000fe4000001ff00 */
[----:B------:R-:W-:Y:S01]  /*d820*/  CS2R R6, SRZ ;  /* 0x0000000000067805 */ /* 0x000fe2000001ff00 */
[----:B------:R0:W5:Y:S01]  /*d830*/  @!P5 LD.E.64 R12, desc[UR6][R26.64] ;  /* 0x000000061a0cd980 */ /* 0x000162000c101b00 */
[--C-:B------:R-:W-:Y:S02]  /*d840*/  @!P4 IMAD.X R25, R0, 0x1, R3.reuse, P0 ;  /* 0x000000010019c824 */ /* 0x100fe400000e0603 */
[----:B------:R-:W-:Y:S01]  /*d850*/  @!P4 IMAD.X R15, R4, 0x1, R3, P1 ;  /* 0x00000001040fc824 */ /* 0x000fe200008e0603 */
[----:B------:R0:W5:Y:S04]  /*d860*/  @!P5 LD.E.64 R8, desc[UR6][R30.64] ;  /* 0x000000061e08d980 */ /* 0x000168000c101b00 */
[----:B------:R0:W5:Y:S04]  /*d870*/  @!P4 LD.E.64 R10, desc[UR6][R24.64] ;  /* 0x00000006180ac980 */ /* 0x000168000c101b00 */
[----:B------:R0:W5:Y:S02]  /*d880*/  @!P4 LD.E.64 R6, desc[UR6][R14.64] ;  /* 0x000000060e06c980 */ /* 0x000164000c101b00 */
.L_x_567:
[----:B------:R-:W-:Y:S05]  /*d890*/  BSYNC B1 ;  /* 0x0000000000017941 */ /* 0x000fea0003800000 */
.L_x_566:
[----:B------:R-:W4:Y:S01]  /*d8a0*/  SYNCS.PHASECHK.TRANS64.TRYWAIT P0, [R2+URZ+0x34800], R5 ;  /* 0x03480005020075a7 */ /* 0x000f22000800017f */
[----:B--2---:R-:W-:Y:S01]  /*d8b0*/  IMAD R0, R149, -0x80, R20 ;  /* 0xffffff8095007824 */ /* 0x004fe200078e0214 */
[--C-:B0----5:R-:W-:Y:S01]  /*d8c0*/  SHF.R.U32.HI R30, RZ, 0x10, R11.reuse ;  /* 0x00000010ff1e7819 */ /* 0x121fe2000001160b */
[----:B---3--:R-:W-:Y:S01]  /*d8d0*/  IMAD.MOV.U32 R3, RZ, RZ, R10 ;  /* 0x000000ffff037224 */ /* 0x008fe200078e000a */
[--C-:B------:R-:W-:Y:S01]  /*d8e0*/  SHF.R.U64 R10, R10, 0x10, R11.reuse ;  /* 0x000000100a0a7819 */ /* 0x100fe2000000120b */
[----:B------:R-:W-:Y:S01]  /*d8f0*/  IMAD.MOV.U32 R15, RZ, RZ, R11 ;  /* 0x000000ffff0f7224 */ /* 0x000fe200078e000b */
[--C-:B------:R-:W-:Y:S01]  /*d900*/  SHF.R.U64 R29, R12, 0x10, R13.reuse ;  /* 0x000000100c1d7819 */ /* 0x100fe2000000120d */
[----:B------:R-:W-:Y:S01]  /*d910*/  IMAD.MOV.U32 R20, RZ, RZ, R12 ;  /* 0x000000ffff147224 */ /* 0x000fe200078e000c */
[--C-:B------:R-:W-:Y:S01]  /*d920*/  SHF.R.U32.HI R27, RZ, 0x10, R13.reuse ;  /* 0x00000010ff1b7819 */ /* 0x100fe2000001160d */
[----:B------:R-:W-:Y:S01]  /*d930*/  IMAD.MOV.U32 R24, RZ, RZ, R13 ;  /* 0x000000ffff187224 */ /* 0x000fe200078e000d */
[----:B------:R-:W-:Y:S01]  /*d940*/  VIMNMX R11, R0, 0x80, PT ;  /* 0x00000080000b7848 */ /* 0x000fe20003fe0100 */
[----:B------:R-:W-:Y:S01]  /*d950*/  BSSY B1, `(.L_x_568) ;  /* 0x000000f000017945 */ /* 0x000fe20003800000 */
[----:B------:R-:W-:Y:S01]  /*d960*/  IMAD.MOV.U32 R13, RZ, RZ, R6 ;  /* 0x000000ffff0d7224 */ /* 0x000fe200078e0006 */
[--C-:B------:R-:W-:Y:S01]  /*d970*/  SHF.R.U64 R26, R6, 0x10, R7.reuse ;  /* 0x00000010061a7819 */ /* 0x100fe20000001207 */
[--C-:B-1----:R-:W-:Y:S01]  /*d980*/  IMAD.MOV.U32 R14, RZ, RZ, R7.reuse ;  /* 0x000000ffff0e7224 */ /* 0x102fe200078e0007 */
[----:B------:R-:W-:Y:S01]  /*d990*/  SHF.R.U32.HI R25, RZ, 0x10, R7 ;  /* 0x00000010ff197819 */ /* 0x000fe20000011607 */
[--C-:B------:R-:W-:Y:S01]  /*d9a0*/  IMAD.MOV.U32 R6, RZ, RZ, R9.reuse ;  /* 0x000000ffff067224 */ /* 0x100fe200078e0009 */
[----:B------:R-:W-:Y:S01]  /*d9b0*/  SHF.R.U64 R7, R8, 0x10, R9 ;  /* 0x0000001008077819 */ /* 0x000fe20000001209 */
[----:B----4-:R-:W-:Y:S01]  /*d9c0*/  IMAD.MOV.U32 R4, RZ, RZ, R8 ;  /* 0x000000ffff047224 */ /* 0x010fe200078e0008 */
[----:B------:R-:W-:-:S02]  /*d9d0*/  PRMT R10, R3, 0x5410, R10 ;  /* 0x00005410030a7816 */ /* 0x000fc4000000000a */
[----:B------:R-:W-:Y:S02]  /*d9e0*/  ISETP.GE.AND P1, PT, R22, R11, PT ;  /* 0x0000000b1600720c */ /* 0x000fe40003f26270 */
[----:B------:R-:W-:Y:S02]  /*d9f0*/  SHF.R.U32.HI R9, RZ, 0x10, R9 ;  /* 0x00000010ff097819 */ /* 0x000fe40000011609 */
[----:B------:R-:W-:Y:S02]  /*da00*/  PRMT R12, R15, 0x5410, R30 ;  /* 0x000054100f0c7816 */ /* 0x000fe4000000001e */
[----:B------:R-:W-:Y:S02]  /*da10*/  PRMT R0, R20, 0x5410, R29 ;  /* 0x0000541014007816 */ /* 0x000fe4000000001d */
[----:B------:R-:W-:Y:S01]  /*da20*/  PRMT R3, R24, 0x5410, R27 ;  /* 0x0000541018037816 */ /* 0x000fe2000000001b */
[----:B------:R-:W-:Y:S06]  /*da30*/  @!P0 BRA `(.L_x_569) ;  /* 0x000001c0002c8947 */ /* 0x000fec0003800000 */
.L_x_816:
[----:B------:R-:W-:Y:S05]  /*da40*/  BSYNC B1 ;  /* 0x0000000000017941 */ /* 0x000fea0003800000 */
.L_x_568:
[----:B------:R-:W-:Y:S01]  /*da50*/  BSSY B1, `(.L_x_570) ;  /* 0x0000059000017945 */ /* 0x000fe20003800000 */
[----:B------:R-:W-:Y:S02]  /*da60*/  PRMT R13, R13, 0x5410, R26 ;  /* 0x000054100d0d7816 */ /* 0x000fe4000000001a */
[----:B------:R-:W-:Y:S02]  /*da70*/  PRMT R14, R14, 0x5410, R25 ;  /* 0x000054100e0e7816 */ /* 0x000fe40000000019 */
[----:B------:R-:W-:Y:S02]  /*da80*/  PRMT R8, R4, 0x5410, R7 ;  /* 0x0000541004087816 */ /* 0x000fe40000000007 */
[----:B------:R-:W-:Y:S01]  /*da90*/  PRMT R9, R6, 0x5410, R9 ;  /* 0x0000541006097816 */ /* 0x000fe20000000009 */
[----:B------:R-:W-:Y:S06]  /*daa0*/  @P1 BRA `(.L_x_571) ;  /* 0x00000004004c1947 */ /* 0x000fec0003800000 */
[----:B0-----:R-:W0:Y:S01]  /*dab0*/  LDC R5, c[0x0][0x3f4] ;  /* 0x0000fd00ff057b82 */ /* 0x001e220000000800 */
[----:B------:R-:W-:Y:S01]  /*dac0*/  BSSY B2, `(.L_x_572) ;  /* 0x000002a000027945 */ /* 0x000fe20003800000 */
[-C--:B0-----:R-:W-:Y:S02]  /*dad0*/  ISETP.GE.AND P0, PT, R18, R5.reuse, PT ;  /* 0x000000051200720c */ /* 0x081fe40003f06270 */
[----:B------:R-:W-:-:S11]  /*dae0*/  ISETP.GE.AND P1, PT, R220, R5, PT ;  /* 0x00000005dc00720c */ /* 0x000fd60003f26270 */
[----:B------:R-:W-:Y:S05]  /*daf0*/  @P0 BRA `(.L_x_573) ;  /* 0x0000000000980947 */ /* 0x000fea0003800000 */
[----:B------:R-:W0:Y:S01]  /*db00*/  LDS.128 R4, [R21] ;  /* 0x0000000015047984 */ /* 0x000e220000000c00 */
[C---:B------:R-:W-:Y:S01]  /*db10*/  IMAD.U32 R29, R13.reuse, 0x10000, RZ ;  /* 0x000100000d1d7824 */ /* 0x040fe200078e00ff */
[----:B------:R-:W-:Y:S01]  /*db20*/  LOP3.LUT R30, R13, 0xffff0000, RZ, 0xc0, !PT ;  /* 0xffff00000d1e7812 */ /* 0x000fe200078ec0ff */
[C---:B------:R-:W-:Y:S01]  /*db30*/  IMAD.U32 R26, R10.reuse, 0x10000, RZ ;  /* 0x000100000a1a7824 */ /* 0x040fe200078e00ff */
[----:B------:R-:W-:Y:S01]  /*db40*/  LOP3.LUT R27, R10, 0xffff0000, RZ, 0xc0, !PT ;  /* 0xffff00000a1b7812 */ /* 0x000fe200078ec0ff */
[C---:B0-----:R-:W-:Y:S01]  /*db50*/  IMAD.U32 R15, R4.reuse, 0x10000, RZ ;  /* 0x00010000040f7824 */ /* 0x041fe200078e00ff */
[----:B------:R-:W-:Y:S01]  /*db60*/  LOP3.LUT R4, R4, 0xffff0000, RZ, 0xc0, !PT ;  /* 0xffff000004047812 */ /* 0x000fe200078ec0ff */
[C---:B------:R-:W-:Y:S01]  /*db70*/  IMAD.U32 R20, R5.reuse, 0x10000, RZ ;  /* 0x0001000005147824 */ /* 0x040fe200078e00ff */
[----:B------:R-:W-:Y:S01]  /*db80*/  LOP3.LUT R5, R5, 0xffff0000, RZ, 0xc0, !PT ;  /* 0xffff000005057812 */ /* 0x000fe200078ec0ff */
[C---:B------:R-:W-:Y:S01]  /*db90*/  IMAD.U32 R24, R6.reuse, 0x10000, RZ ;  /* 0x0001000006187824 */ /* 0x040fe200078e00ff */
[----:B------:R-:W-:Y:S01]  /*dba0*/  LOP3.LUT R6, R6, 0xffff0000, RZ, 0xc0, !PT ;  /* 0xffff000006067812 */ /* 0x000fe200078ec0ff */
[C---:B------:R-:W-:Y:S01]  /*dbb0*/  FMUL.FTZ R32, R4.reuse, R29 ;  /* 0x0000001d04207220 */ /* 0x040fe20000410000 */
[----:B------:R-:W-:Y:S01]  /*dbc0*/  FMUL.FTZ R4, R4, R26 ;  /* 0x0000001a04047220 */ /* 0x000fe20000410000 */
[----:B------:R-:W-:-:S02]  /*dbd0*/  IMAD.U32 R25, R7, 0x10000, RZ ;  /* 0x0001000007197824 */ /* 0x000fc400078e00ff */
[----:B------:R-:W-:Y:S01]  /*dbe0*/  FMUL.FTZ R31, R5, R30 ;  /* 0x0000001e051f7220 */ /* 0x000fe20000410000 */
[C---:B------:R-:W-:Y:S01]  /*dbf0*/  FFMA.FTZ R32, R15.reuse, R26, -R32 ;  /* 0x0000001a0f207223 */ /* 0x040fe20000010820 */
[----:B------:R-:W-:Y:S01]  /*dc00*/  FFMA.FTZ R29, R15, R29, R4 ;  /* 0x0000001d0f1d7223 */ /* 0x000fe20000010004 */
[----:B------:R-:W-:Y:S01]  /*dc10*/  LOP3.LUT R7, R7, 0xffff0000, RZ, 0xc0, !PT ;  /* 0xffff000007077812 */ /* 0x000fe200078ec0ff */
[-C--:B------:R-:W-:Y:S01]  /*dc20*/  FMUL.FTZ R33, R5, R27.reuse ;  /* 0x0000001b05217220 */ /* 0x080fe20000410000 */
[C---:B------:R-:W-:Y:S01]  /*dc30*/  LOP3.LUT R26, R14.reuse, 0xffff0000, RZ, 0xc0, !PT ;  /* 0xffff00000e1a7812 */ /* 0x040fe200078ec0ff */
[----:B------:R-:W-:Y:S01]  /*dc40*/  IMAD.U32 R15, R14, 0x10000, RZ ;  /* 0x000100000e0f7824 */ /* 0x000fe200078e00ff */
[C---:B------:R-:W-:Y:S01]  /*dc50*/  LOP3.LUT R4, R12.reuse, 0xffff0000, RZ, 0xc0, !PT ;  /* 0xffff00000c047812 */ /* 0x040fe200078ec0ff */
[----:B------:R-:W-:Y:S02]  /*dc60*/  IMAD.U32 R5, R12, 0x10000, RZ ;  /* 0x000100000c057824 */ /* 0x000fe400078e00ff */
[C---:B------:R-:W-:Y:S01]  /*dc70*/  FFMA.FTZ R31, R20.reuse, R27, -R31 ;  /* 0x0000001b141f7223 */ /* 0x040fe2000001081f */
[----:B------:R-:W-:Y:S01]  /*dc80*/  FFMA.FTZ R20, R20, R30, R33 ;  /* 0x0000001e14147223 */ /* 0x000fe20000010021 */
[C---:B------:R-:W-:Y:S01]  /*dc90*/  FMUL.FTZ R27, R6.reuse, R15 ;  /* 0x0000000f061b7220 */ /* 0x040fe20000410000 */
[-C--:B------:R-:W-:Y:S01]  /*dca0*/  FMUL.FTZ R30, R6, R5.reuse ;  /* 0x00000005061e7220 */ /* 0x080fe20000410000 */
        /* <DEDUP_REMOVED lines=9> */
[----:B------:R-:W-:-:S05]  /*dd40*/  F2FP.BF16.F32.PACK_AB R7, R26, R7 ;  /* 0x000000071a07723e */ /* 0x000fca00000010ff */
[----:B------:R0:W-:Y:S02]  /*dd50*/  STS.128 [R21], R4 ;  /* 0x0000000415007388 */ /* 0x0001e40000000c00 */
.L_x_573:
[----:B------:R-:W-:Y:S05]  /*dd60*/  BSYNC B2 ;  /* 0x0000000000027941 */ /* 0x000fea0003800000 */
.L_x_572:
[----:B------:R-:W-:Y:S05]  /*dd70*/  @P1 BRA `(.L_x_571) ;  /* 0x0000000000981947 */ /* 0x000fea0003800000 */
[----:B0-----:R-:W0:Y:S01]  /*dd80*/  LDS.128 R4, [R21+0x4000] ;  /* 0x0040000015047984 */ /* 0x001e220000000c00 */
        /* <DEDUP_REMOVED lines=36> */
[----:B------:R1:W-:Y:S02]  /*dfd0*/  STS.128 [R21+0x4000], R4 ;  /* 0x0040000415007388 */ /* 0x0003e40000000c00 */
.L_x_571:
[----:B------:R-:W-:Y:S05]  /*dfe0*/  BSYNC B1 ;  /* 0x0000000000017941 */ /* 0x000fea0003800000 */
.L_x_570:
[----:B01----:R-:W-:Y:S01]  /*dff0*/  VIADD R4, R22, 0x20 ;  /* 0x0000002016047836 */ /* 0x003fe20000000000 */
[----:B------:R-:W-:Y:S04]  /*e000*/  BSSY B1, `(.L_x_574) ;  /* 0x0000056000017945 */ /* 0x000fe80003800000 */
[----:B------:R-:W-:-:S13]  /*e010*/  ISETP.GE.AND P0, PT, R4, R11, PT ;  /* 0x0000000b0400720c */ /* 0x000fda0003f06270 */
[----:B------:R-:W-:Y:S05]  /*e020*/  @P0 BRA `(.L_x_575) ;  /* 0x00000004004c0947 */ /* 0x000fea0003800000 */
[----:B------:R-:W0:Y:S01]  /*e030*/  LDC R5, c[0x0][0x3f4] ;  /* 0x0000fd00ff057b82 */ /* 0x000e220000000800 */
[----:B------:R-:W-:Y:S01]  /*e040*/  BSSY B2, `(.L_x_576) ;  /* 0x000002a000027945 */ /* 0x000fe20003800000 */
[-C--:B0-----:R-:W-:Y:S02]  /*e050*/  ISETP.GE.AND P0, PT, R18, R5.reuse, PT ;  /* 0x000000051200720c */ /* 0x081fe40003f06270 */
[----:B------:R-:W-:-:S11]  /*e060*/  ISETP.GE.AND P1, PT, R220, R5, PT ;  /* 0x00000005dc00720c */ /* 0x000fd60003f26270 */
[----:B------:R-:W-:Y:S05]  /*e070*/  @P0 BRA `(.L_x_577) ;  /* 0x0000000000980947 */ /* 0x000fea0003800000 */
[----:B------:R-:W0:Y:S01]  /*e080*/  LDS.128 R4, [R21+0x1000] ;  /* 0x0010000015047984 */ /* 0x000e220000000c00 */
[C---:B------:R-:W-:Y:S01]  /*e090*/  IMAD.U32 R31, R13.reuse, 0x10000, RZ ;  /* 0x000100000d1f7824 */ /* 0x040fe200078e00ff */
[----:B------:R-:W-:Y:S01]  /*e0a0*/  LOP3.LUT R34, R13, 0xffff0000, RZ, 0xc0, !PT ;  /* 0xffff00000d227812 */ /* 0x000fe200078ec0ff */
        /* <DEDUP_REMOVED lines=10> */
[-C--:B------:R-:W-:Y:S01]  /*e150*/  FMUL.FTZ R26, R31, R4.reuse ;  /* 0x000000041f1a7220 */ /* 0x080fe20000410000 */
[----:B------:R-:W-:Y:S01]  /*e160*/  FMUL.FTZ R30, R29, R4 ;  /* 0x000000041d1e7220 */ /* 0x000fe20000410000 */
[----:B------:R-:W-:Y:S01]  /*e170*/  FMUL.FTZ R27, R34, R5 ;  /* 0x00000005221b7220 */ /* 0x000fe20000410000 */
[----:B------:R-:W-:-:S02]  /*e180*/  IMAD.U32 R25, R7, 0x10000, RZ ;  /* 0x0001000007197824 */ /* 0x000fc400078e00ff */
[-C--:B------:R-:W-:Y:S01]  /*e190*/  FFMA.FTZ R4, R29, R15.reuse, -R26 ;  /* 0x0000000f1d047223 */ /* 0x080fe2000001081a */
[----:B------:R-:W-:Y:S01]  /*e1a0*/  FFMA.FTZ R15, R31, R15, R30 ;  /* 0x0000000f1f0f7223 */ /* 0x000fe2000001001e */
[C---:B------:R-:W-:Y:S01]  /*e1b0*/  FMUL.FTZ R29, R32.reuse, R5 ;  /* 0x00000005201d7220 */ /* 0x040fe20000410000 */
[----:B------:R-:W-:Y:S01]  /*e1c0*/  LOP3.LUT R7, R7, 0xffff0000, RZ, 0xc0, !PT ;  /* 0xffff000007077812 */ /* 0x000fe200078ec0ff */
[-C--:B------:R-:W-:Y:S01]  /*e1d0*/  FFMA.FTZ R5, R32, R20.reuse, -R27 ;  /* 0x0000001420057223 */ /* 0x080fe2000001081b */
[C---:B------:R-:W-:Y:S01]  /*e1e0*/  LOP3.LUT R31, R12.reuse, 0xffff0000, RZ, 0xc0, !PT ;  /* 0xffff00000c1f7812 */ /* 0x040fe200078ec0ff */
[----:B------:R-:W-:Y:S02]  /*e1f0*/  IMAD.U32 R32, R12, 0x10000, RZ ;  /* 0x000100000c207824 */ /* 0x000fe400078e00ff */
[----:B------:R-:W-:Y:S01]  /*e200*/  FFMA.FTZ R20, R34, R20, R29 ;  /* 0x0000001422147223 */ /* 0x000fe2000001001d */
[-C--:B------:R-:W-:Y:S01]  /*e210*/  FMUL.FTZ R27, R36, R6.reuse ;  /* 0x00000006241b7220 */ /* 0x080fe20000410000 */
[-C--:B------:R-:W-:Y:S01]  /*e220*/  FMUL.FTZ R26, R33, R7.reuse ;  /* 0x00000007211a7220 */ /* 0x080fe20000410000 */
[C---:B------:R-:W-:Y:S01]  /*e230*/  FMUL.FTZ R29, R32.reuse, R6 ;  /* 0x00000006201d7220 */ /* 0x040fe20000410000 */
[C---:B------:R-:W-:Y:S01]  /*e240*/  FMUL.FTZ R30, R31.reuse, R7 ;  /* 0x000000071f1e7220 */ /* 0x040fe20000410000 */
[-C--:B------:R-:W-:Y:S01]  /*e250*/  FFMA.FTZ R6, R32, R24.reuse, -R27 ;  /* 0x0000001820067223 */ /* 0x080fe2000001081b */
[-C--:B------:R-:W-:Y:S01]  /*e260*/  FFMA.FTZ R7, R31, R25.reuse, -R26 ;  /* 0x000000191f077223 */ /* 0x080fe2000001081a */
[----:B------:R-:W-:Y:S01]  /*e270*/  FFMA.FTZ R29, R36, R24, R29 ;  /* 0x00000018241d7223 */ /* 0x000fe2000001001d */
[----:B------:R-:W-:Y:S01]  /*e280*/  FFMA.FTZ R30, R33, R25, R30 ;  /* 0x00000019211e7223 */ /* 0x000fe2000001001e */
[----:B------:R-:W-:-:S02]  /*e290*/  F2FP.BF16.F32.PACK_AB R4, R15, R4 ;  /* 0x000000040f04723e */ /* 0x000fc400000010ff */
[----:B------:R-:W-:Y:S02]  /*e2a0*/  F2FP.BF16.F32.PACK_AB R5, R20, R5 ;  /* 0x000000051405723e */ /* 0x000fe400000010ff */
[----:B------:R-:W-:Y:S02]  /*e2b0*/  F2FP.BF16.F32.PACK_AB R6, R29, R6 ;  /* 0x000000061d06723e */ /* 0x000fe400000010ff */
[----:B------:R-:W-:-:S05]  /*e2c0*/  F2FP.BF16.F32.PACK_AB R7, R30, R7 ;  /* 0x000000071e07723e */ /* 0x000fca00000010ff */
[----:B------:R0:W-:Y:S02]  /*e2d0*/  STS.128 [R21+0x1000], R4 ;  /* 0x0010000415007388 */ /* 0x0001e40000000c00 */
.L_x_577:
[----:B------:R-:W-:Y:S05]  /*e2e0*/  BSYNC B2 ;  /* 0x0000000000027941 */ /* 0x000fea0003800000 */
.L_x_576:
[----:B------:R-:W-:Y:S05]  /*e2f0*/  @P1 BRA `(.L_x_575) ;  /* 0x0000000000981947 */ /* 0x000fea0003800000 */
[----:B0-----:R-:W0:Y:S01]  /*e300*/  LDS.128 R4, [R21+0x5000] ;  /* 0x0050000015047984 */ /* 0x001e220000000c00 */
        /* <DEDUP_REMOVED lines=37> */
.L_x_575:
[----:B------:R-:W-:Y:S05]  /*e560*/  BSYNC B1 ;  /* 0x0000000000017941 */ /* 0x000fea0003800000 */
.L_x_574:
        /* <DEDUP_REMOVED lines=47> */
.L_x_581:
[----:B------:R-:W-:Y:S05]  /*e860*/  BSYNC B2 ;  /* 0x0000000000027941 */ /* 0x000fea0003800000 */
.L_x_580:
        /* <DEDUP_REMOVED lines=12> */
[----:B------:R-:W-:Y:S01]  /*e930*/  IMAD.U32 R24, R6, 0x10000, RZ ;  /* 0x0001000006187824 */ /* 0x000fe200078e00ff */
[----:B------:R-:W-:Y:S01]  /*e940*/  SHF.L.U32 R25, R7, 0x10, RZ ;  /* 0x0000001007197819 */ /* 0x000fe200000006ff */
[-C--:B------:R-:W-:Y:S01]  /*e950*/  FMUL.FTZ R26, R31, R4.reuse ;  /* 0x000000041f1a7220 */ /* 0x080fe20000410000 */
[C---:B------:R-:W-:Y:S01]  /*e960*/  FMUL.FTZ R30, R29.reuse, R4 ;  /* 0x000000041d1e7220 */ /* 0x040fe20000410000 */
[----:B------:R-:W-:Y:S01]  /*e970*/  FMUL.FTZ R27, R34, R5 ;  /* 0x00000005221b7220 */ /* 0x000fe20000410000 */
[----:B------:R-:W-:Y:S01]  /*e980*/  LOP3.LUT R6, R6, 0xffff0000, RZ, 0xc0, !PT ;  /* 0xffff000006067812 */ /* 0x000fe200078ec0ff */
[-C--:B------:R-:W-:Y:S01]  /*e990*/  FFMA.FTZ R4, R29, R15.reuse, -R26 ;  /* 0x0000000f1d047223 */ /* 0x080fe2000001081a */
[----:B------:R-:W-:Y:S01]  /*e9a0*/  FFMA.FTZ R15, R31, R15, R30 ;  /* 0x0000000f1f0f7223 */ /* 0x000fe2000001001e */
[C---:B------:R-:W-:Y:S01]  /*e9b0*/  FMUL.FTZ R29, R32.reuse, R5 ;  /* 0x00000005201d7220 */ /* 0x040fe20000410000 */
[----:B------:R-:W-:Y:S01]  /*e9c0*/  LOP3.LUT R7, R7, 0xffff0000, RZ, 0xc0, !PT ;  /* 0xffff000007077812 */ /* 0x000fe200078ec0ff */
[----:B------:R-:W-:Y:S01]  /*e9d0*/  FFMA.FTZ R5, R32, R20, -R27 ;  /* 0x0000001420057223 */ /* 0x000fe2000001081b */
[C---:B------:R-:W-:Y:S01]  /*e9e0*/  LOP3.LUT R31, R3.reuse, 0xffff0000, RZ, 0xc0, !PT ;  /* 0xffff0000031f7812 */ /* 0x040fe200078ec0ff */
[----:B------:R-:W-:-:S02]  /*e9f0*/  IMAD.U32 R32, R3, 0x10000, RZ ;  /* 0x0001000003207824 */ /* 0x000fc400078e00ff */
        /* <DEDUP_REMOVED lines=9> */
[----:B------:R-:W-:Y:S02]  /*ea90*/  F2FP.BF16.F32.PACK_AB R4, R15, R4 ;  /* 0x000000040f04723e */ /* 0x000fe400000010ff */
[----:B------:R-:W-:-:S02]  /*eaa0*/  F2FP.BF16.F32.PACK_AB R5, R20, R5 ;  /* 0x000000051405723e */ /* 0x000fc400000010ff */
[----:B------:R-:W-:Y:S02]  /*eab0*/  F2FP.BF16.F32.PACK_AB R6, R29, R6 ;  /* 0x000000061d06723e */ /* 0x000fe400000010ff */
[----:B------:R-:W-:-:S05]  /*eac0*/  F2FP.BF16.F32.PACK_AB R7, R30, R7 ;  /* 0x000000071e07723e */ /* 0x000fca00000010ff */
[----:B------:R1:W-:Y:S02]  /*ead0*/  STS.128 [R21+0x6000], R4 ;  /* 0x0060000415007388 */ /* 0x0003e40000000c00 */
.L_x_579:
[----:B------:R-:W-:Y:S05]  /*eae0*/  BSYNC B1 ;  /* 0x0000000000017941 */ /* 0x000fea0003800000 */
.L_x_578:
[----:B01----:R-:W-:-:S05]  /*eaf0*/  VIADD R4, R22, 0x60 ;  /* 0x0000006016047836 */ /* 0x003fca0000000000 */
        /* <DEDUP_REMOVED lines=22> */
[----:B------:R-:W-:Y:S01]  /*ec60*/  FFMA.FTZ R4, R25, R11, -R20 ;  /* 0x0000000b19047223 */ /* 0x000fe20000010814 */
[----:B------:R-:W-:Y:S01]  /*ec70*/  FMUL.FTZ R20, R27, R5 ;  /* 0x000000051b147220 */ /* 0x000fe20000410000 */
[----:B------:R-:W-:Y:S01]  /*ec80*/  FFMA.FTZ R11, R29, R11, R24 ;  /* 0x0000000b1d0b7223 */ /* 0x000fe20000010018 */
[-C--:B------:R-:W-:Y:S01]  /*ec90*/  FFMA.FTZ R5, R27, R15.reuse, -R26 ;  /* 0x0000000f1b057223 */ /* 0x080fe2000001081a */
[----:B------:R-:W-:Y:S01]  /*eca0*/  LOP3.LUT R7, R7, 0xffff0000, RZ, 0xc0, !PT ;  /* 0xffff000007077812 */ /* 0x000fe200078ec0ff */
[C---:B------:R-:W-:Y:S01]  /*ecb0*/  IMAD.U32 R26, R14.reuse, 0x10000, RZ ;  /* 0x000100000e1a7824 */ /* 0x040fe200078e00ff */
[----:B------:R-:W-:Y:S01]  /*ecc0*/  LOP3.LUT R29, R14, 0xffff0000, RZ, 0xc0, !PT ;  /* 0xffff00000e1d7812 */ /* 0x000fe200078ec0ff */
[C---:B------:R-:W-:Y:S01]  /*ecd0*/  IMAD.U32 R24, R12.reuse, 0x10000, RZ ;  /* 0x000100000c187824 */ /* 0x040fe200078e00ff */
[----:B------:R-:W-:Y:S01]  /*ece0*/  LOP3.LUT R27, R12, 0xffff0000, RZ, 0xc0, !PT ;  /* 0xffff00000c1b7812 */ /* 0x000fe200078ec0ff */
[----:B------:R-:W-:Y:S01]  /*ecf0*/  FFMA.FTZ R20, R31, R15, R20 ;  /* 0x0000000f1f147223 */ /* 0x000fe20000010014 */
[-C--:B------:R-:W-:Y:S01]  /*ed00*/  FMUL.FTZ R15, R26, R6.reuse ;  /* 0x000000061a0f7220 */ /* 0x080fe20000410000 */
[C---:B------:R-:W-:Y:S01]  /*ed10*/  FMUL.FTZ R25, R24.reuse, R6 ;  /* 0x0000000618197220 */ /* 0x040fe20000410000 */
[-C--:B------:R-:W-:Y:S01]  /*ed20*/  FMUL.FTZ R12, R29, R7.reuse ;  /* 0x000000071d0c7220 */ /* 0x080fe20000410000 */
[C---:B------:R-:W-:Y:S01]  /*ed30*/  FMUL.FTZ R14, R27.reuse, R7 ;  /* 0x000000071b0e7220 */ /* 0x040fe20000410000 */
[-C--:B------:R-:W-:Y:S01]  /*ed40*/  FFMA.FTZ R6, R24, R10.reuse, -R15 ;  /* 0x0000000a18067223 */ /* 0x080fe2000001080f */
[----:B------:R-:W-:Y:S01]  /*ed50*/  FFMA.FTZ R25, R26, R10, R25 ;  /* 0x0000000a1a197223 */ /* 0x000fe20000010019 */
[-C--:B------:R-:W-:Y:S01]  /*ed60*/  FFMA.FTZ R7, R27, R13.reuse, -R12 ;  /* 0x0000000d1b077223 */ /* 0x080fe2000001080c */
[----:B------:R-:W-:Y:S01]  /*ed70*/  FFMA.FTZ R14, R29, R13, R14 ;  /* 0x0000000d1d0e7223 */ /* 0x000fe2000001000e */
[----:B------:R-:W-:-:S02]  /*ed80*/  F2FP.BF16.F32.PACK_AB R4, R11, R4 ;  /* 0x000000040b04723e */ /* 0x000fc400000010ff */
[----:B------:R-:W-:Y:S02]  /*ed90*/  F2FP.BF16.F32.PACK_AB R5, R20, R5 ;  /* 0x000000051405723e */ /* 0x000fe400000010ff */
[----:B------:R-:W-:Y:S02]  /*eda0*/  F2FP.BF16.F32.PACK_AB R6, R25, R6 ;  /* 0x000000061906723e */ /* 0x000fe400000010ff */
[----:B------:R-:W-:-:S05]  /*edb0*/  F2FP.BF16.F32.PACK_AB R7, R14, R7 ;  /* 0x000000070e07723e */ /* 0x000fca00000010ff */
[----:B------:R0:W-:Y:S02]  /*edc0*/  STS.128 [R21+0x3000], R4 ;  /* 0x0030000415007388 */ /* 0x0001e40000000c00 */
.L_x_584:
[----:B------:R-:W-:Y:S05]  /*edd0*/  BSYNC B1 ;  /* 0x0000000000017941 */ /* 0x000fea0003800000 */
.L_x_583:
[----:B------:R-:W-:Y:S05]  /*ede0*/  @P1 BRA `(.L_x_582) ;  /* 0x00000020004c1947 */ /* 0x000fea0003800000 */
[----:B0-----:R-:W0:Y:S01]  /*edf0*/  LDS.128 R4, [R21+0x7000] ;  /* 0x0070000015047984 */ /* 0x001e220000000c00 */
[----:B------:R-:W-:Y:S01]  /*ee00*/  IMAD.U32 R14, R0, 0x10000, RZ ;  /* 0x00010000000e7824 */ /* 0x000fe200078e00ff */
[C---:B------:R-:W-:Y:S01]  /*ee10*/  LOP3.LUT R27, R8.reuse, 0xffff0000, RZ, 0xc0, !PT ;  /* 0xffff0000081b7812 */ /* 0x040fe200078ec0ff */
[----:B------:R-:W-:Y:S01]  /*ee20*/  IMAD.U32 R20, R8, 0x10000, RZ ;  /* 0x0001000008147824 */ /* 0x000fe200078e00ff */
[----:B------:R-:W-:Y:S02]  /*ee30*/  LOP3.LUT R25, R0, 0xffff0000, RZ, 0xc0, !PT ;  /* 0xffff000000197812 */ /* 0x000fe400078ec0ff */
        /* <DEDUP_REMOVED lines=16> */
[----:B------:R-:W-:Y:S01]  /*ef40*/  LOP3.LUT R14, R3, 0xffff0000, RZ, 0xc0, !PT ;  /* 0xffff0000030e7812 */ /* 0x000fe200078ec0ff */
[----:B------:R-:W-:Y:S02]  /*ef50*/  IMAD.U32 R20, R9, 0x10000, RZ ;  /* 0x0001000009147824 */ /* 0x000fe400078e00ff */
[----:B------:R-:W-:Y:S01]  /*ef60*/  FFMA.FTZ R10, R27, R11, R10 ;  /* 0x0000000b1b0a7223 */ /* 0x000fe2000001000a */
[----:B------:R-:W-:Y:S02]  /*ef70*/  IMAD.U32 R12, R3, 0x10000, RZ ;  /* 0x00010000030c7824 */ /* 0x000fe400078e00ff */
[-C--:B------:R-:W-:Y:S01]  /*ef80*/  FMUL.FTZ R11, R24, R7.reuse ;  /* 0x00000007180b7220 */ /* 0x080fe20000410000 */
[-C--:B------:R-:W-:Y:S01]  /*ef90*/  FMUL.FTZ R3, R20, R6.reuse ;  /* 0x0000000614037220 */ /* 0x080fe20000410000 */
[----:B------:R-:W-:Y:S01]  /*efa0*/  FMUL.FTZ R13, R14, R7 ;  /* 0x000000070e0d7220 */ /* 0x000fe20000410000 */
[----:B------:R-:W-:Y:S01]  /*efb0*/  FMUL.FTZ R9, R12, R6 ;  /* 0x000000060c097220 */ /* 0x000fe20000410000 */
[----:B------:R-:W-:Y:S01]  /*efc0*/  FFMA.FTZ R7, R14, R8, -R11 ;  /* 0x000000080e077223 */ /* 0x000fe2000001080b */
[----:B------:R-:W-:Y:S01]  /*efd0*/  FFMA.FTZ R3, R12, R0, -R3 ;  /* 0x000000000c037223 */ /* 0x000fe20000010803 */
[----:B------:R-:W-:Y:S01]  /*efe0*/  FFMA.FTZ R8, R24, R8, R13 ;  /* 0x0000000818087223 */ /* 0x000fe2000001000d */
[----:B------:R-:W-:Y:S01]  /*eff0*/  FFMA.FTZ R6, R20, R0, R9 ;  /* 0x0000000014067223 */ /* 0x000fe20000010009 */
[----:B------:R-:W-:-:S02]  /*f000*/  F2FP.BF16.F32.PACK_AB R4, R15, R4 ;  /* 0x000000040f04723e */ /* 0x000fc400000010ff */
[----:B------:R-:W-:Y:S02]  /*f010*/  F2FP.BF16.F32.PACK_AB R5, R10, R5 ;  /* 0x000000050a05723e */ /* 0x000fe400000010ff */
[----:B------:R-:W-:Y:S02]  /*f020*/  F2FP.BF16.F32.PACK_AB R6, R6, R3 ;  /* 0x000000030606723e */ /* 0x000fe400000010ff */
[----:B------:R-:W-:-:S05]  /*f030*/  F2FP.BF16.F32.PACK_AB R7, R8, R7 ;  /* 0x000000070807723e */ /* 0x000fca00000010ff */
[----:B------:R1:W-:Y:S01]  /*f040*/  STS.128 [R21+0x7000], R4 ;  /* 0x0070000415007388 */ /* 0x0003e20000000c00 */
[----:B------:R-:W-:Y:S05]  /*f050*/  BRA `(.L_x_582) ;  /* 0x0000001c00b07947 */ /* 0x000fea0003800000 */
.L_x_564:
[----:B------:R-:W-:-:S03]  /*f060*/  UMOV UR4, 0xffffffff ;  /* 0xffffffff00047882 */ /* 0x000fc60000000000 */
[----:B------:R-:W-:Y:S05]  /*f070*/  BRA.DIV UR4, `(.L_x_585) ;  /* 0x000001aa04b07947 */ /* 0x000fea000b800000 */
[----:B------:R0:W2:Y:S04]  /*f080*/  SHFL.IDX PT, R0, R25, RZ, 0x181f ;  /* 0x00181fff19007589 */ /* 0x0000a800000e0000 */
[----:B------:R0:W3:Y:S04]  /*f090*/  SHFL.IDX PT, R3, R24, RZ, 0x181f ;  /* 0x00181fff18037589 */ /* 0x0000e800000e0000 */
[----:B------:R0:W4:Y:S04]  /*f0a0*/  SHFL.IDX PT, R20, R27, RZ, 0x181f ;  /* 0x00181fff1b147589 */ /* 0x00012800000e0000 */
[----:B-1----:R0:W1:Y:S02]  /*f0b0*/  SHFL.IDX PT, R14, R26, RZ, 0x181f ;  /* 0x00181fff1a0e7589 */ /* 0x00206400000e0000 */
.L_x_822:
[----:B------:R-:W5:Y:S01]  /*f0c0*/  LDL R6, [R1+0x6c] ;  /* 0x00006c0001067983 */ /* 0x000f620000100800 */
[----:B------:R-:W-:Y:S01]  /*f0d0*/  ULDC UR4, c[0x0][0x448] ;  /* 0x0001120000047ab9 */ /* 0x000fe20000000800 */
[----:B------:R-:W0:Y:S01]  /*f0e0*/  LDC R13, c[0x0][0x3f4] ;  /* 0x0000fd00ff0d7b82 */ /* 0x000e220000000800 */
[----:B------:R-:W-:Y:S01]  /*f0f0*/  IMAD R12, R161, UR4, RZ ;  /* 0x00000004a10c7c24 */ /* 0x000fe2000f8e02ff */
[----:B------:R-:W-:Y:S01]  /*f100*/  BSSY B1, `(.L_x_586) ;  /* 0x0000018000017945 */ /* 0x000fe20003800000 */
[----:B------:R-:W-:Y:S02]  /*f110*/  CS2R R8, SRZ ;  /* 0x0000000000087805 */ /* 0x000fe4000001ff00 */
[----:B------:R-:W-:Y:S02]  /*f120*/  CS2R R10, SRZ ;  /* 0x00000000000a7805 */ /* 0x000fe4000001ff00 */
[----:B------:R-:W-:Y:S02]  /*f130*/  ISETP.GE.AND P0, PT, R5, R12, PT ;  /* 0x0000000c0500720c */ /* 0x000fe40003f06270 */
[----:B-----5:R-:W-:-:S04]  /*f140*/  LEA.HI R4, R6, R6, RZ, 0x1 ;  /* 0x0000000606047211 */ /* 0x020fc800078f08ff */
[----:B------:R-:W-:-:S05]  /*f150*/  LOP3.LUT R4, R4, 0xfffffffe, RZ, 0xc0, !PT ;  /* 0xfffffffe04047812 */ /* 0x000fca00078ec0ff */
[----:B0-----:R-:W-:Y:S01]  /*f160*/  IMAD.IADD R27, R6, 0x1, -R4 ;  /* 0x00000001061b7824 */ /* 0x001fe200078e0a04 */
[----:B------:R-:W-:Y:S02]  /*f170*/  CS2R R6, SRZ ;  /* 0x0000000000067805 */ /* 0x000fe4000001ff00 */
[----:B------:R-:W-:Y:S02]  /*f180*/  CS2R R4, SRZ ;  /* 0x0000000000047805 */ /* 0x000fe4000001ff00 */
[----:B------:R-:W-:Y:S01]  /*f190*/  SHF.L.U32 R27, R27, 0x1f, RZ ;  /* 0x0000001f1b1b7819 */ /* 0x000fe200000006ff */
[----:B------:R-:W-:Y:S06]  /*f1a0*/  @P0 BRA `(.L_x_587) ;  /* 0x0000000000340947 */ /* 0x000fec0003800000 */
[----:B------:R-:W-:Y:S01]  /*f1b0*/  ULDC UR4, c[0x0][0x3f4] ;  /* 0x0000fd0000047ab9 */ /* 0x000fe20000000800 */
[C---:B------:R-:W-:Y:S01]  /*f1c0*/  IMAD.SHL.U32 R15, R16.reuse, 0x2, RZ ;  /* 0x00000002100f7824 */ /* 0x040fe200078e00ff */
[C---:B------:R-:W-:Y:S02]  /*f1d0*/  ISETP.GE.AND P2, PT, R16.reuse, UR4, PT ;  /* 0x0000000410007c0c */ /* 0x040fe4000bf46270 */
[----:B------:R-:W-:Y:S02]  /*f1e0*/  SHF.L.U64.HI R9, R16, 0x1, R17 ;  /* 0x0000000110097819 */ /* 0x000fe40000010211 */
[-C--:B---3--:R-:W-:Y:S02]  /*f1f0*/  IADD3 R24, P0, R3, R15.reuse, RZ ;  /* 0x0000000f03187210 */ /* 0x088fe40007f1e0ff */
[----:B-1----:R-:W-:-:S03]  /*f200*/  IADD3 R14, P1, R14, R15, RZ ;  /* 0x0000000f0e0e7210 */ /* 0x002fc60007f3e0ff */
[--C-:B--2---:R-:W-:Y:S02]  /*f210*/  IMAD.X R25, R0, 0x1, R9.reuse, P0 ;  /* 0x0000000100197824 */ /* 0x104fe400000e0609 */
[----:B----4-:R-:W-:Y:S01]  /*f220*/  IMAD.X R15, R20, 0x1, R9, P1 ;  /* 0x00000001140f7824 */ /* 0x010fe200008e0609 */
[----:B------:R-:W-:Y:S01]  /*f230*/  CS2R R8, SRZ ;  /* 0x0000000000087805 */ /* 0x000fe2000001ff00 */
[----:B------:R-:W-:Y:S06]  /*f240*/  @P2 BRA `(.L_x_587) ;  /* 0x00000000000c2947 */ /* 0x000fec0003800000 */
[----:B------:R-:W-:Y:S02]  /*f250*/  ULDC.64 UR4, c[0x0][0x208] ;  /* 0x0000820000047ab9 */ /* 0x000fe40000000a00 */
[----:B------:R0:W5:Y:S04]  /*f260*/  LD.E.128 R4, desc[UR4][R24.64] ;  /* 0x0000000418047980 */ /* 0x000168000c101d00 */
[----:B------:R0:W5:Y:S02]  /*f270*/  LD.E.128 R8, desc[UR4][R14.64] ;  /* 0x000000040e087980 */ /* 0x000164000c101d00 */
.L_x_587:
[----:B------:R-:W-:Y:S05]  /*f280*/  BSYNC B1 ;  /* 0x0000000000017941 */ /* 0x000fea0003800000 */
.L_x_586:
[----:B------:R-:W4:Y:S01]  /*f290*/  SYNCS.PHASECHK.TRANS64.TRYWAIT P4, [R2+URZ+0x34800], R27 ;  /* 0x0348001b020075a7 */ /* 0x000f22000808017f */
[----:B--2---:R-:W-:Y:S01]  /*f2a0*/  IMAD R0, R149, -0x80, R12 ;  /* 0xffffff8095007824 */ /* 0x004fe200078e020c */
[--C-:B-----5:R-:W-:Y:S01]  /*f2b0*/  SHF.R.U64 R31, R6, 0x10, R7.reuse ;  /* 0x00000010061f7819 */ /* 0x120fe20000001207 */
[----:B---3--:R-:W-:Y:S01]  /*f2c0*/  IMAD.MOV.U32 R3, RZ, RZ, R4 ;  /* 0x000000ffff037224 */ /* 0x008fe200078e0004 */
[--C-:B------:R-:W-:Y:S01]  /*f2d0*/  SHF.R.U32.HI R29, RZ, 0x10, R7.reuse ;  /* 0x00000010ff1d7819 */ /* 0x100fe20000011607 */
[----:B01----:R-:W-:Y:S01]  /*f2e0*/  IMAD.MOV.U32 R14, RZ, RZ, R7 ;  /* 0x000000ffff0e7224 */ /* 0x003fe200078e0007 */
[----:B------:R-:W-:Y:S01]  /*f2f0*/  SHF.R.U64 R26, R4, 0x10, R5 ;  /* 0x00000010041a7819 */ /* 0x000fe20000001205 */
[----:B------:R-:W-:Y:S01]  /*f300*/  IMAD.MOV.U32 R15, RZ, RZ, R8 ;  /* 0x000000ffff0f7224 */ /* 0x000fe200078e0008 */
[----:B------:R-:W-:Y:S01]  /*f310*/  SHF.R.U64 R8, R8, 0x10, R9 ;  /* 0x0000001008087819 */ /* 0x000fe20000001209 */
[----:B------:R-:W-:Y:S01]  /*f320*/  IMAD.MOV.U32 R24, RZ, RZ, R5 ;  /* 0x000000ffff187224 */ /* 0x000fe200078e0005 */
[--C-:B------:R-:W-:Y:S01]  /*f330*/  SHF.R.U32.HI R7, RZ, 0x10, R9.reuse ;  /* 0x00000010ff077819 */ /* 0x100fe20000011609 */
[----:B----4-:R-:W-:Y:S01]  /*f340*/  IMAD.MOV.U32 R20, RZ, RZ, R9 ;  /* 0x000000ffff147224 */ /* 0x010fe200078e0009 */
[----:B------:R-:W-:Y:S01]  /*f350*/  SHF.R.U32.HI R33, RZ, 0x10, R5 ;  /* 0x00000010ff217819 */ /* 0x000fe20000011605 */
[----:B------:R-:W-:Y:S01]  /*f360*/  VIADD R34, R22, 0x20 ;  /* 0x0000002016227836 */ /* 0x000fe20000000000 */
[----:B------:R-:W-:Y:S01]  /*f370*/  ISETP.GE.AND P0, PT, R16, R13, PT ;  /* 0x0000000d1000720c */ /* 0x000fe20003f06270 */
[----:B------:R-:W-:Y:S01]  /*f380*/  VIADD R32, R22, 0x40 ;  /* 0x0000004016207836 */ /* 0x000fe20000000000 */
[----:B------:R-:W-:Y:S01]  /*f390*/  VIMNMX R9, R0, 0x80, PT ;  /* 0x0000008000097848 */ /* 0x000fe20003fe0100 */
[----:B------:R-:W-:Y:S01]  /*f3a0*/  IMAD.MOV.U32 R12, RZ, RZ, R6 ;  /* 0x000000ffff0c7224 */ /* 0x000fe200078e0006 */
[--C-:B------:R-:W-:Y:S01]  /*f3b0*/  SHF.R.U64 R5, R10, 0x10, R11.reuse ;  /* 0x000000100a057819 */ /* 0x100fe2000000120b */
[----:B------:R-:W-:Y:S01]  /*f3c0*/  IMAD.MOV.U32 R4, RZ, RZ, R10 ;  /* 0x000000ffff047224 */ /* 0x000fe200078e000a */
[--C-:B------:R-:W-:Y:S01]  /*f3d0*/  SHF.R.U32.HI R6, RZ, 0x10, R11.reuse ;  /* 0x00000010ff067819 */ /* 0x100fe2000001160b */
[----:B------:R-:W-:Y:S01]  /*f3e0*/  IMAD.MOV.U32 R25, RZ, RZ, R11 ;  /* 0x000000ffff197224 */ /* 0x000fe200078e000b */
[----:B------:R-:W-:Y:S01]  /*f3f0*/  BSSY B1, `(.L_x_588) ;  /* 0x000000f000017945 */ /* 0x000fe20003800000 */
[----:B------:R-:W-:Y:S01]  /*f400*/  VIADD R30, R22, 0x60 ;  /* 0x00000060161e7836 */ /* 0x000fe20000000000 */
[----:B------:R-:W-:-:S02]  /*f410*/  PRMT R0, R3, 0x5410, R26 ;  /* 0x0000541003007816 */ /* 0x000fc4000000001a */
[-C--:B------:R-:W-:Y:S02]  /*f420*/  ISETP.GE.OR P3, PT, R22, R9.reuse, P0 ;  /* 0x000000091600720c */ /* 0x080fe40000766670 */
[-C--:B------:R-:W-:Y:S02]  /*f430*/  ISETP.GE.OR P2, PT, R34, R9.reuse, P0 ;  /* 0x000000092200720c */ /* 0x080fe40000746670 */
[-C--:B------:R-:W-:Y:S02]  /*f440*/  ISETP.GE.OR P1, PT, R32, R9.reuse, P0 ;  /* 0x000000092000720c */ /* 0x080fe40000726670 */
[----:B------:R-:W-:Y:S02]  /*f450*/  PRMT R3, R24, 0x5410, R33 ;  /* 0x0000541018037816 */ /* 0x000fe40000000021 */
[----:B------:R-:W-:Y:S02]  /*f460*/  ISETP.GE.OR P0, PT, R30, R9, P0 ;  /* 0x000000091e00720c */ /* 0x000fe40000706670 */
[----:B------:R-:W-:-:S02]  /*f470*/  PRMT R12, R12, 0x5410, R31 ;  /* 0x000054100c0c7816 */ /* 0x000fc4000000001f */
[----:B------:R-:W-:Y:S02]  /*f480*/  PRMT R14, R14, 0x5410, R29 ;  /* 0x000054100e0e7816 */ /* 0x000fe4000000001d */
[----:B------:R-:W-:Y:S02]  /*f490*/  PRMT R15, R15, 0x5410, R8 ;  /* 0x000054100f0f7816 */ /* 0x000fe40000000008 */
[----:B------:R-:W-:Y:S02]  /*f4a0*/  PRMT R20, R20, 0x5410, R7 ;  /* 0x0000541014147816 */ /* 0x000fe40000000007 */
[----:B------:R-:W-:Y:S02]  /*f4b0*/  PRMT R24, R4, 0x5410, R5 ;  /* 0x0000541004187816 */ /* 0x000fe40000000005 */
[----:B------:R-:W-:Y:S01]  /*f4c0*/  PRMT R25, R25, 0x5410, R6 ;  /* 0x0000541019197816 */ /* 0x000fe20000000006 */
[----:B------:R-:W-:Y:S06]  /*f4d0*/  @!P4 BRA `(.L_x_589) ;  /* 0x000001a80008c947 */ /* 0x000fec0003800000 */
.L_x_823:
[----:B------:R-:W-:Y:S05]  /*f4e0*/  BSYNC B1 ;  /* 0x0000000000017941 */ /* 0x000fea0003800000 */
.L_x_588:
[----:B------:R-:W-:Y:S04]  /*f4f0*/  BSSY B1, `(.L_x_590) ;  /* 0x0000069000017945 */ /* 0x000fe80003800000 */
[----:B------:R-:W-:Y:S05]  /*f500*/  @P3 BRA `(.L_x_591) ;  /* 0x00000004009c3947 */ /* 0x000fea0003800000 */
[----:B------:R-:W1:Y:S01]  /*f510*/  S2R R5, SR_TID.X ;  /* 0x0000000000057919 */ /* 0x000e620000002100 */
[----:B------:R-:W-:Y:S01]  /*f520*/  IMAD.SHL.U32 R6, R22, 0x40, RZ ;  /* 0x0000004016067824 */ /* 0x000fe200078e00ff */
[C---:B------:R-:W-:Y:S01]  /*f530*/  LOP3.LUT R39, R15.reuse, 0xffff0000, RZ, 0xc0, !PT ;  /* 0xffff00000f277812 */ /* 0x040fe200078ec0ff */
[----:B------:R-:W-:Y:S01]  /*f540*/  IMAD.U32 R38, R15, 0x10000, RZ ;  /* 0x000100000f267824 */ /* 0x000fe200078e00ff */
[----:B------:R-:W2:Y:S01]  /*f550*/  S2R R8, SR_TID.X ;  /* 0x0000000000087919 */ /* 0x000ea20000002100 */
[C---:B------:R-:W-:Y:S01]  /*f560*/  IMAD.U32 R36, R0.reuse, 0x10000, RZ ;  /* 0x0001000000247824 */ /* 0x040fe200078e00ff */
[----:B------:R-:W-:Y:S01]  /*f570*/  LOP3.LUT R37, R0, 0xffff0000, RZ, 0xc0, !PT ;  /* 0xffff000000257812 */ /* 0x000fe200078ec0ff */
[----:B-1----:R-:W-:Y:S02]  /*f580*/  VIADD R5, R5, 0xffffff80 ;  /* 0xffffff8005057836 */ /* 0x002fe40000000000 */
[----:B--2---:R-:W-:-:S03]  /*f590*/  VIADD R8, R8, 0xffffff80 ;  /* 0xffffff8008087836 */ /* 0x004fc60000000000 */
[----:B------:R-:W-:-:S04]  /*f5a0*/  SHF.R.S32.HI R4, RZ, 0x1f, R5 ;  /* 0x0000001fff047819 */ /* 0x000fc80000011405 */
[----:B------:R-:W-:-:S04]  /*f5b0*/  LEA.HI R4, R4, R5, RZ, 0x3 ;  /* 0x0000000504047211 */ /* 0x000fc800078f18ff */
[----:B------:R-:W-:-:S05]  /*f5c0*/  LOP3.LUT R4, R4, 0xfffffff8, RZ, 0xc0, !PT ;  /* 0xfffffff804047812 */ /* 0x000fca00078ec0ff */
[----:B------:R-:W-:-:S05]  /*f5d0*/  IMAD.IADD R4, R5, 0x1, -R4 ;  /* 0x0000000105047824 */ /* 0x000fca00078e0a04 */
[----:B------:R-:W-:-:S04]  /*f5e0*/  LEA.HI R4, R13, R4, RZ, 0x1d ;  /* 0x000000040d047211 */ /* 0x000fc800078fe8ff */
[----:B------:R-:W-:Y:S01]  /*f5f0*/  SHF.R.S32.HI R7, RZ, 0x1f, R4 ;  /* 0x0000001fff077819 */ /* 0x000fe20000011404 */
[----:B------:R-:W-:-:S03]  /*f600*/  IMAD.SHL.U32 R5, R4, 0x8, RZ ;  /* 0x0000000804057824 */ /* 0x000fc600078e00ff */
[----:B------:R-:W-:Y:S02]  /*f610*/  LEA.HI R7, R7, R4, RZ, 0x3 ;  /* 0x0000000407077211 */ /* 0x000fe400078f18ff */
[----:B------:R-:W-:-:S03]  /*f620*/  LOP3.LUT R5, R5, 0x38, RZ, 0xc0, !PT ;  /* 0x0000003805057812 */ /* 0x000fc600078ec0ff */
[----:B------:R-:W-:Y:S01]  /*f630*/  IMAD.SHL.U32 R7, R7, 0x400, RZ ;  /* 0x0000040007077824 */ /* 0x000fe200078e00ff */
[----:B------:R-:W-:Y:S02]  /*f640*/  LOP3.LUT R5, R5, 0x1c0, R6, 0xf8, !PT ;  /* 0x000001c005057812 */ /* 0x000fe400078ef806 */
[----:B------:R-:W-:Y:S02]  /*f650*/  SHF.R.S32.HI R6, RZ, 0x1f, R8 ;  /* 0x0000001fff067819 */ /* 0x000fe40000011408 */
[----:B------:R-:W-:Y:S02]  /*f660*/  LOP3.LUT R7, R7, 0x7fffe000, RZ, 0xc0, !PT ;  /* 0x7fffe00007077812 */ /* 0x000fe400078ec0ff */
[----:B------:R-:W-:Y:S01]  /*f670*/  LEA.HI R6, R6, R8, RZ, 0x6 ;  /* 0x0000000806067211 */ /* 0x000fe200078f30ff */
[----:B------:R-:W-:-:S04]  /*f680*/  IMAD.SHL.U32 R8, R22, 0x40, RZ ;  /* 0x0000004016087824 */ /* 0x000fc800078e00ff */
[----:B------:R-:W-:Y:S01]  /*f690*/  IMAD.SHL.U32 R6, R6, 0x8, RZ ;  /* 0x0000000806067824 */ /* 0x000fe200078e00ff */
[----:B------:R-:W-:-:S04]  /*f6a0*/  LOP3.LUT R8, R8, 0x1c0, RZ, 0xc0, !PT ;  /* 0x000001c008087812 */ /* 0x000fc800078ec0ff */
[----:B------:R-:W-:Y:S02]  /*f6b0*/  SHF.R.U32.HI R8, RZ, 0x3, R8 ;  /* 0x00000003ff087819 */ /* 0x000fe40000011608 */
[----:B------:R-:W-:Y:S02]  /*f6c0*/  LOP3.LUT R6, R6, 0xfffffe00, RZ, 0xc0, !PT ;  /* 0xfffffe0006067812 */ /* 0x000fe400078ec0ff */
[----:B------:R-:W-:-:S04]  /*f6d0*/  LOP3.LUT R4, R5, R8, RZ, 0x3c, !PT ;  /* 0x0000000805047212 */ /* 0x000fc800078e3cff */
[----:B------:R-:W-:Y:S02]  /*f6e0*/  IADD3 R9, R4, R7, R6 ;  /* 0x0000000704097210 */ /* 0x000fe40007ffe006 */
[----:B------:R-:W0:Y:S03]  /*f6f0*/  LDS.128 R4, [R21] ;  /* 0x0000000015047984 */ /* 0x000e260000000c00 */
[----:B------:R-:W-:-:S05]  /*f700*/  IMAD R26, R9, 0x2, R2 ;  /* 0x00000002091a7824 */ /* 0x000fca00078e0202 */
[----:B------:R-:W1:Y:S01]  /*f710*/  LDS.128 R8, [R26+0x16400] ;  /* 0x016400001a087984 */ /* 0x000e620000000c00 */
[C---:B0-----:R-:W-:Y:S01]  /*f720*/  IMAD.U32 R27, R4.reuse, 0x10000, RZ ;  /* 0x00010000041b7824 */ /* 0x041fe200078e00ff */
[----:B------:R-:W-:Y:S01]  /*f730*/  LOP3.LUT R4, R4, 0xffff0000, RZ, 0xc0, !PT ;  /* 0xffff000004047812 */ /* 0x000fe200078ec0ff */
[C---:B------:R-:W-:Y:S01]  /*f740*/  IMAD.U32 R29, R5.reuse, 0x10000, RZ ;  /* 0x00010000051d7824 */ /* 0x040fe200078e00ff */
[----:B------:R-:W-:Y:S01]  /*f750*/  LOP3.LUT R5, R5, 0xffff0000, RZ, 0xc0, !PT ;  /* 0xffff000005057812 */ /* 0x000fe200078ec0ff */
[C---:B------:R-:W-:Y:S01]  /*f760*/  IMAD.U32 R30, R6.reuse, 0x10000, RZ ;  /* 0x00010000061e7824 */ /* 0x040fe200078e00ff */
[----:B------:R-:W-:Y:S01]  /*f770*/  LOP3.LUT R6, R6, 0xffff0000, RZ, 0xc0, !PT ;  /* 0xffff000006067812 */ /* 0x000fe200078ec0ff */
[C---:B------:R-:W-:Y:S01]  /*f780*/  IMAD.U32 R31, R7.reuse, 0x10000, RZ ;  /* 0x00010000071f7824 */ /* 0x040fe200078e00ff */
[----:B------:R-:W-:Y:S01]  /*f790*/  LOP3.LUT R7, R7, 0xffff0000, RZ, 0xc0, !PT ;  /* 0xffff000007077812 */ /* 0x000fe200078ec0ff */
[C---:B-1----:R-:W-:Y:S01]  /*f7a0*/  IMAD.U32 R32, R8.reuse, 0x10000, RZ ;  /* 0x0001000008207824 */ /* 0x042fe200078e00ff */
[----:B------:R-:W-:Y:S01]  /*f7b0*/  LOP3.LUT R8, R8, 0xffff0000, RZ, 0xc0, !PT ;  /* 0xffff000008087812 */ /* 0x000fe200078ec0ff */
[C---:B------:R-:W-:Y:S01]  /*f7c0*/  IMAD.U32 R33, R9.reuse, 0x10000, RZ ;  /* 0x0001000009217824 */ /* 0x040fe200078e00ff */
[----:B------:R-:W-:Y:S01]  /*f7d0*/  LOP3.LUT R9, R9, 0xffff0000, RZ, 0xc0, !PT ;  /* 0xffff000009097812 */ /* 0x000fe200078ec0ff */
[C---:B------:R-:W-:Y:S01]  /*f7e0*/  FMUL.FTZ R40, R32.reuse, R38 ;  /* 0x0000002620287220 */ /* 0x040fe20000410000 */
[----:B------:R-:W-:Y:S01]  /*f7f0*/  FMUL.FTZ R32, R32, R36 ;  /* 0x0000002420207220 */ /* 0x000fe20000410000 */
[----:B------:R-:W-:Y:S01]  /*f800*/  FMUL.FTZ R41, R8, R39 ;  /* 0x0000002708297220 */ /* 0x000fe20000410000 */
[----:B------:R-:W-:-:S02]  /*f810*/  IMAD.U32 R34, R10, 0x10000, RZ ;  /* 0x000100000a227824 */ /* 0x000fc400078e00ff */
[C---:B------:R-:W-:Y:S01]  /*f820*/  FFMA.FTZ R40, R27.reuse, R36, -R40 ;  /* 0x000000241b287223 */ /* 0x040fe20000010828 */
[----:B------:R-:W-:Y:S02]  /*f830*/  IMAD.U32 R36, R20, 0x10000, RZ ;  /* 0x0001000014247824 */ /* 0x000fe400078e00ff */
[----:B------:R-:W-:Y:S01]  /*f840*/  FFMA.FTZ R38, R27, R38, R32 ;  /* 0x000000261b267223 */ /* 0x000fe20000010020 */
[----:B------:R-:W-:Y:S02]  /*f850*/  IMAD.U32 R32, R3, 0x10000, RZ ;  /* 0x0001000003207824 */ /* 0x000fe400078e00ff */
[-C--:B------:R-:W-:Y:S01]  /*f860*/  FMUL.FTZ R27, R8, R37.reuse ;  /* 0x00000025081b7220 */ /* 0x080fe20000410000 */
[C---:B------:R-:W-:Y:S01]  /*f870*/  FMUL.FTZ R8, R33.reuse, R36 ;  /* 0x0000002421087220 */ /* 0x040fe20000410000 */
[----:B------:R-:W-:Y:S01]  /*f880*/  FFMA.FTZ R41, R4, R37, -R41 ;  /* 0x0000002504297223 */ /* 0x000fe20000010829 */
[----:B------:R-:W-:Y:S01]  /*f890*/  FMUL.FTZ R33, R33, R32 ;  /* 0x0000002021217220 */ /* 0x000fe20000410000 */
[----:B------:R-:W-:-:S02]  /*f8a0*/  IMAD.U32 R37, R24, 0x10000, RZ ;  /* 0x0001000018257824 */ /* 0x000fc400078e00ff */
[----:B------:R-:W-:Y:S01]  /*f8b0*/  FFMA.FTZ R39, R4, R39, R27 ;  /* 0x0000002704277223 */ /* 0x000fe2000001001b */
[----:B------:R-:W-:Y:S01]  /*f8c0*/  LOP3.LUT R10, R10, 0xffff0000, RZ, 0xc0, !PT ;  /* 0xffff00000a0a7812 */ /* 0x000fe200078ec0ff */
[C---:B------:R-:W-:Y:S01]  /*f8d0*/  FFMA.FTZ R36, R29.reuse, R36, R33 ;  /* 0x000000241d247223 */ /* 0x040fe20000010021 */
[----:B------:R-:W-:Y:S01]  /*f8e0*/  FFMA.FTZ R42, R29, R32, -R8 ;  /* 0x000000201d2a7223 */ /* 0x000fe20000010808 */
[----:B------:R-:W-:Y:S02]  /*f8f0*/  IMAD.U32 R27, R12, 0x10000, RZ ;  /* 0x000100000c1b7824 */ /* 0x000fe400078e00ff */
[----:B------:R-:W-:Y:S01]  /*f900*/  FMUL.FTZ R43, R34, R37 ;  /* 0x00000025222b7220 */ /* 0x000fe20000410000 */
[----:B------:R-:W-:Y:S01]  /*f910*/  LOP3.LUT R33, R24, 0xffff0000, RZ, 0xc0, !PT ;  /* 0xffff000018217812 */ /* 0x000fe200078ec0ff */
[----:B------:R-:W-:Y:S01]  /*f920*/  IMAD.U32 R35, R11, 0x10000, RZ ;  /* 0x000100000b237824 */ /* 0x000fe200078e00ff */
[----:B------:R-:W-:Y:S01]  /*f930*/  LOP3.LUT R29, R12, 0xffff0000, RZ, 0xc0, !PT ;  /* 0xffff00000c1d7812 */ /* 0x000fe200078ec0ff */
[----:B------:R-:W-:-:S02]  /*f940*/  IMAD.U32 R32, R25, 0x10000, RZ ;  /* 0x0001000019207824 */ /* 0x000fc400078e00ff */
[-C--:B------:R-:W-:Y:S01]  /*f950*/  FMUL.FTZ R45, R34, R27.reuse ;  /* 0x0000001b222d7220 */ /* 0x080fe20000410000 */
[----:B------:R-:W-:Y:S01]  /*f960*/  FFMA.FTZ R43, R30, R27, -R43 ;  /* 0x0000001b1e2b7223 */ /* 0x000fe2000001082b */
[----:B------:R-:W-:Y:S01]  /*f970*/  FMUL.FTZ R27, R10, R33 ;  /* 0x000000210a1b7220 */ /* 0x000fe20000410000 */
[----:B------:R-:W-:Y:S02]  /*f980*/  IMAD.U32 R4, R14, 0x10000, RZ ;  /* 0x000100000e047824 */ /* 0x000fe400078e00ff */
[-C--:B------:R-:W-:Y:S01]  /*f990*/  FMUL.FTZ R10, R10, R29.reuse ;  /* 0x0000001d0a0a7220 */ /* 0x080fe20000410000 */
[----:B------:R-:W-:Y:S01]  /*f9a0*/  FMUL.FTZ R8, R35, R32 ;  /* 0x0000002023087220 */ /* 0x000fe20000410000 */
[----:B------:R-:W-:Y:S01]  /*f9b0*/  FFMA.FTZ R34, R6, R29, -R27 ;  /* 0x0000001d06227223 */ /* 0x000fe2000001081b */
[----:B------:R-:W-:Y:S01]  /*f9c0*/  FFMA.FTZ R45, R30, R37, R45 ;  /* 0x000000251e2d7223 */ /* 0x000fe2000001002d */
[----:B------:R-:W-:Y:S01]  /*f9d0*/  FFMA.FTZ R44, R6, R33, R10 ;  /* 0x00000021062c7223 */ /* 0x000fe2000001000a */
[-C--:B------:R-:W-:Y:S01]  /*f9e0*/  FFMA.FTZ R29, R31, R4.reuse, -R8 ;  /* 0x000000041f1d7223 */ /* 0x080fe20000010808 */
[----:B------:R-:W-:Y:S01]  /*f9f0*/  LOP3.LUT R11, R11, 0xffff0000, RZ, 0xc0, !PT ;  /* 0xffff00000b0b7812 */ /* 0x000fe200078ec0ff */
[----:B------:R-:W-:Y:S01]  /*fa00*/  FMUL.FTZ R30, R35, R4 ;  /* 0x00000004231e7220 */ /* 0x000fe20000410000 */
[----:B------:R-:W-:-:S02]  /*fa10*/  LOP3.LUT R8, R20, 0xffff0000, RZ, 0xc0, !PT ;  /* 0xffff000014087812 */ /* 0x000fc400078ec0ff */
[----:B------:R-:W-:Y:S01]  /*fa20*/  LOP3.LUT R10, R25, 0xffff0000, RZ, 0xc0, !PT ;  /* 0xffff0000190a7812 */ /* 0x000fe200078ec0ff */
[----:B------:R-:W-:Y:S01]  /*fa30*/  FFMA.FTZ R31, R31, R32, R30 ;  /* 0x000000201f1f7223 */ /* 0x000fe2000001001e */
[----:B------:R-:W-:Y:S01]  /*fa40*/  LOP3.LUT R4, R3, 0xffff0000, RZ, 0xc0, !PT ;  /* 0xffff000003047812 */ /* 0x000fe200078ec0ff */
[----:B------:R-:W-:Y:S01]  /*fa50*/  FMUL.FTZ R30, R9, R8 ;  /* 0x00000008091e7220 */ /* 0x000fe20000410000 */
[----:B------:R-:W-:Y:S01]  /*fa60*/  LOP3.LUT R6, R14, 0xffff0000, RZ, 0xc0, !PT ;  /* 0xffff00000e067812 */ /* 0x000fe200078ec0ff */
[----:B------:R-:W-:Y:S02]  /*fa70*/  FMUL.FTZ R32, R11, R10 ;  /* 0x0000000a0b207220 */ /* 0x000fe40000410000 */
[-C--:B------:R-:W-:Y:S01]  /*fa80*/  FMUL.FTZ R27, R9, R4.reuse ;  /* 0x00000004091b7220 */ /* 0x080fe20000410000 */
[----:B------:R-:W-:Y:S01]  /*fa90*/  FFMA.FTZ R9, R5, R4, -R30 ;  /* 0x0000000405097223 */ /* 0x000fe2000001081e */
[-C--:B------:R-:W-:Y:S01]  /*faa0*/  FMUL.FTZ R11, R11, R6.reuse ;  /* 0x000000060b0b7220 */ /* 0x080fe20000410000 */
[----:B------:R-:W-:Y:S01]  /*fab0*/  FFMA.FTZ R32, R7, R6, -R32 ;  /* 0x0000000607207223 */ /* 0x000fe20000010820 */
[----:B------:R-:W-:Y:S01]  /*fac0*/  FFMA.FTZ R27, R5, R8, R27 ;  /* 0x00000008051b7223 */ /* 0x000fe2000001001b */
[----:B------:R-:W-:Y:S01]  /*fad0*/  F2FP.BF16.F32.PACK_AB R6, R34, R43 ;  /* 0x0000002b2206723e */ /* 0x000fe200000010ff */
[----:B------:R-:W-:Y:S01]  /*fae0*/  FFMA.FTZ R30, R7, R10, R11 ;  /* 0x0000000a071e7223 */ /* 0x000fe2000001000b */
[----:B------:R-:W-:-:S02]  /*faf0*/  F2FP.BF16.F32.PACK_AB R4, R41, R40 ;  /* 0x000000282904723e */ /* 0x000fc400000010ff */
[----:B------:R-:W-:Y:S02]  /*fb00*/  F2FP.BF16.F32.PACK_AB R5, R9, R42 ;  /* 0x0000002a0905723e */ /* 0x000fe400000010ff */
[----:B------:R-:W-:Y:S02]  /*fb10*/  F2FP.BF16.F32.PACK_AB R7, R32, R29 ;  /* 0x0000001d2007723e */ /* 0x000fe400000010ff */
[----:B------:R-:W-:Y:S02]  /*fb20*/  F2FP.BF16.F32.PACK_AB R10, R44, R45 ;  /* 0x0000002d2c0a723e */ /* 0x000fe400000010ff */
[----:B------:R-:W-:Y:S01]  /*fb30*/  F2FP.BF16.F32.PACK_AB R8, R39, R38 ;  /* 0x000000262708723e */ /* 0x000fe200000010ff */
[----:B------:R1:W-:Y:S01]  /*fb40*/  STS.128 [R21], R4 ;  /* 0x0000000415007388 */ /* 0x0003e20000000c00 */
[----:B------:R-:W-:Y:S02]  /*fb50*/  F2FP.BF16.F32.PACK_AB R9, R27, R36 ;  /* 0x000000241b09723e */ /* 0x000fe400000010ff */
[----:B------:R-:W-:-:S05]  /*fb60*/  F2FP.BF16.F32.PACK_AB R11, R30, R31 ;  /* 0x0000001f1e0b723e */ /* 0x000fca00000010ff */
[----:B------:R1:W-:Y:S02]  /*fb70*/  STS.128 [R26+0x16400], R8 ;  /* 0x016400081a007388 */ /* 0x0003e40000000c00 */
.L_x_591:
[----:B------:R-:W-:Y:S05]  /*fb80*/  BSYNC B1 ;  /* 0x0000000000017941 */ /* 0x000fea0003800000 */
.L_x_590:
[----:B------:R-:W-:Y:S04]  /*fb90*/  BSSY B1, `(.L_x_592) ;  /* 0x000006a000017945 */ /* 0x000fe80003800000 */
[----:B------:R-:W-:Y:S05]  /*fba0*/  @P2 BRA `(.L_x_593) ;  /* 0x0000000400a02947 */ /* 0x000fea0003800000 */
[----:B-1----:R-:W2:Y:S04]  /*fbb0*/  LDL R8, [R1+0x3c] ;  /* 0x00003c0001087983 */ /* 0x002ea80000100800 */
[----:B------:R-:W3:Y:S01]  /*fbc0*/  LDL R10, [R1+0x78] ;  /* 0x00007800010a7983 */ /* 0x000ee20000100800 */
[----:B------:R-:W1:Y:S01]  /*fbd0*/  S2R R5, SR_TID.X ;  /* 0x0000000000057919 */ /* 0x000e620000002100 */
[C---:B------:R-:W-:Y:S02]  /*fbe0*/  VIADD R9, R22.reuse, 0x20 ;  /* 0x0000002016097836 */ /* 0x040fe40000000000 */
[----:B------:R-:W-:Y:S02]  /*fbf0*/  VIADD R11, R22, 0x20 ;  /* 0x00000020160b7836 */ /* 0x000fe40000000000 */
[----:B-1----:R-:W-:-:S05]  /*fc00*/  VIADD R5, R5, 0xffffff80 ;  /* 0xffffff8005057836 */ /* 0x002fca0000000000 */
[----:B------:R-:W-:-:S04]  /*fc10*/  SHF.R.S32.HI R4, RZ, 0x1f, R5 ;  /* 0x0000001fff047819 */ /* 0x000fc80000011405 */
[----:B------:R-:W-:-:S04]  /*fc20*/  LEA.HI R4, R4, R5, RZ, 0x3 ;  /* 0x0000000504047211 */ /* 0x000fc800078f18ff */
[----:B------:R-:W-:-:S05]  /*fc30*/  LOP3.LUT R4, R4, 0xfffffff8, RZ, 0xc0, !PT ;  /* 0xfffffff804047812 */ /* 0x000fca00078ec0ff */
[----:B------:R-:W-:-:S05]  /*fc40*/  IMAD.IADD R4, R5, 0x1, -R4 ;  /* 0x0000000105047824 */ /* 0x000fca00078e0a04 */
[----:B------:R-:W-:Y:S01]  /*fc50*/  LEA.HI R4, R13, R4, RZ, 0x1d ;  /* 0x000000040d047211 */ /* 0x000fe200078fe8ff */
[----:B------:R-:W-:Y:S02]  /*fc60*/  IMAD.SHL.U32 R11, R11, 0x40, RZ ;  /* 0x000000400b0b7824 */ /* 0x000fe400078e00ff */
[----:B------:R-:W-:Y:S01]  /*fc70*/  IMAD.SHL.U32 R9, R9, 0x40, RZ ;  /* 0x0000004009097824 */ /* 0x000fe200078e00ff */
[----:B------:R-:W-:Y:S01]  /*fc80*/  SHF.R.S32.HI R7, RZ, 0x1f, R4 ;  /* 0x0000001fff077819 */ /* 0x000fe20000011404 */
[----:B------:R-:W-:Y:S01]  /*fc90*/  IMAD.SHL.U32 R5, R4, 0x8, RZ ;  /* 0x0000000804057824 */ /* 0x000fe200078e00ff */
[----:B------:R-:W-:Y:S02]  /*fca0*/  LOP3.LUT R11, R11, 0x1c0, RZ, 0xc0, !PT ;  /* 0x000001c00b0b7812 */ /* 0x000fe400078ec0ff */
[----:B------:R-:W-:Y:S02]  /*fcb0*/  LEA.HI R7, R7, R4, RZ, 0x3 ;  /* 0x0000000407077211 */ /* 0x000fe400078f18ff */
[----:B------:R-:W-:-:S02]  /*fcc0*/  LOP3.LUT R9, R9, 0x1c0, RZ, 0xc0, !PT ;  /* 0x000001c009097812 */ /* 0x000fc400078ec0ff */
[----:B------:R-:W-:Y:S01]  /*fcd0*/  LOP3.LUT R4, R11, 0x38, R5, 0xf8, !PT ;  /* 0x000000380b047812 */ /* 0x000fe200078ef805 */
[----:B------:R-:W-:Y:S01]  /*fce0*/  IMAD.SHL.U32 R7, R7, 0x400, RZ ;  /* 0x0000040007077824 */ /* 0x000fe200078e00ff */
[----:B------:R-:W-:Y:S02]  /*fcf0*/  SHF.R.U32.HI R9, RZ, 0x3, R9 ;  /* 0x00000003ff097819 */ /* 0x000fe40000011609 */
[----:B------:R-:W-:Y:S02]  /*fd00*/  LOP3.LUT R6, R11, 0x38, R16, 0xf8, !PT ;  /* 0x000000380b067812 */ /* 0x000fe400078ef810 */
[----:B------:R-:W-:Y:S02]  /*fd10*/  LOP3.LUT R4, R4, R9, RZ, 0x3c, !PT ;  /* 0x0000000904047212 */ /* 0x000fe400078e3cff */
[----:B------:R-:W-:Y:S01]  /*fd20*/  LOP3.LUT R7, R7, 0x7fffe000, RZ, 0xc0, !PT ;  /* 0x7fffe00007077812 */ /* 0x000fe200078ec0ff */
[C---:B------:R-:W-:Y:S02]  /*fd30*/  IMAD.U32 R38, R15.reuse, 0x10000, RZ ;  /* 0x000100000f267824 */ /* 0x040fe400078e00ff */
[----:B------:R-:W-:Y:S01]  /*fd40*/  IMAD.U32 R36, R0, 0x10000, RZ ;  /* 0x0001000000247824 */ /* 0x000fe200078e00ff */
[----:B------:R-:W-:Y:S01]  /*fd50*/  LOP3.LUT R40, R15, 0xffff0000, RZ, 0xc0, !PT ;  /* 0xffff00000f287812 */ /* 0x000fe200078ec0ff */
[----:B------:R-:W-:-:S02]  /*fd60*/  IMAD.U32 R43, R20, 0x10000, RZ ;  /* 0x00010000142b7824 */ /* 0x000fc400078e00ff */
[----:B------:R-:W-:Y:S02]  /*fd70*/  IMAD.U32 R41, R3, 0x10000, RZ ;  /* 0x0001000003297824 */ /* 0x000fe400078e00ff */
[C---:B------:R-:W-:Y:S01]  /*fd80*/  IMAD.U32 R45, R24.reuse, 0x10000, RZ ;  /* 0x00010000182d7824 */ /* 0x040fe200078e00ff */
[----:B------:R-:W-:Y:S01]  /*fd90*/  LOP3.LUT R42, R24, 0xffff0000, RZ, 0xc0, !PT ;  /* 0xffff0000182a7812 */ /* 0x000fe200078ec0ff */
[----:B------:R-:W-:Y:S01]  /*fda0*/  IMAD.U32 R44, R25, 0x10000, RZ ;  /* 0x00010000192c7824 */ /* 0x000fe200078e00ff */
[----:B--2---:R-:W-:Y:S02]  /*fdb0*/  LOP3.LUT R6, R8, R6, R9, 0xf6, !PT ;  /* 0x0000000608067212 */ /* 0x004fe400078ef609 */
[----:B------:R-:W-:-:S05]  /*fdc0*/  IADD3 R9, R4, R7, R8 ;  /* 0x0000000704097210 */ /* 0x000fca0007ffe008 */
[----:B------:R-:W-:Y:S01]  /*fdd0*/  IMAD R21, R9, 0x2, R2 ;  /* 0x0000000209157824 */ /* 0x000fe200078e0202 */
[----:B---3--:R-:W-:-:S04]  /*fde0*/  LEA R46, R6, R10, 0x1 ;  /* 0x0000000a062e7211 */ /* 0x008fc800078e08ff */
[----:B------:R-:W1:Y:S04]  /*fdf0*/  LDS.128 R8, [R21+0x16400] ;  /* 0x0164000015087984 */ /* 0x000e680000000c00 */
[----:B------:R-:W2:Y:S01]  /*fe00*/  LDS.128 R4, [R46] ;  /* 0x000000002e047984 */ /* 0x000ea20000000c00 */
[C---:B-1----:R-:W-:Y:S01]  /*fe10*/  IMAD.U32 R31, R8.reuse, 0x10000, RZ ;  /* 0x00010000081f7824 */ /* 0x042fe200078e00ff */
[----:B------:R-:W-:Y:S01]  /*fe20*/  LOP3.LUT R8, R8, 0xffff0000, RZ, 0xc0, !PT ;  /* 0xffff000008087812 */ /* 0x000fe200078ec0ff */
[----:B--2---:R-:W-:Y:S02]  /*fe30*/  IMAD.U32 R26, R4, 0x10000, RZ ;  /* 0x00010000041a7824 */ /* 0x004fe400078e00ff */
[-C--:B------:R-:W-:Y:S01]  /*fe40*/  FMUL.FTZ R35, R38, R31.reuse ;  /* 0x0000001f26237220 */ /* 0x080fe20000410000 */
[----:B------:R-:W-:-:S03]  /*fe50*/  FMUL.FTZ R31, R36, R31 ;  /* 0x0000001f241f7220 */ /* 0x000fc60000410000 */
[----:B------:R-:W-:Y:S01]  /*fe60*/  FFMA.FTZ R35, R36, R26, -R35 ;  /* 0x0000001a24237223 */ /* 0x000fe20000010823 */
[----:B------:R-:W-:Y:S01]  /*fe70*/  LOP3.LUT R36, R0, 0xffff0000, RZ, 0xc0, !PT ;  /* 0xffff000000247812 */ /* 0x000fe200078ec0ff */
[-C--:B------:R-:W-:Y:S01]  /*fe80*/  FMUL.FTZ R37, R40, R8.reuse ;  /* 0x0000000828257220 */ /* 0x080fe20000410000 */
[----:B------:R-:W-:Y:S01]  /*fe90*/  LOP3.LUT R4, R4, 0xffff0000, RZ, 0xc0, !PT ;  /* 0xffff000004047812 */ /* 0x000fe200078ec0ff */
[----:B------:R-:W-:Y:S02]  /*fea0*/  IMAD.U32 R32, R9, 0x10000, RZ ;  /* 0x0001000009207824 */ /* 0x000fe400078e00ff */
[----:B------:R-:W-:Y:S01]  /*feb0*/  FMUL.FTZ R39, R36, R8 ;  /* 0x0000000824277220 */ /* 0x000fe20000410000 */
[----:B------:R-:W-:Y:S02]  /*fec0*/  IMAD.U32 R33, R10, 0x10000, RZ ;  /* 0x000100000a217824 */ /* 0x000fe400078e00ff */
[----:B------:R-:W-:Y:S01]  /*fed0*/  FFMA.FTZ R8, R36, R4, -R37 ;  /* 0x0000000424087223 */ /* 0x000fe20000010825 */
[----:B------:R-:W-:Y:S01]  /*fee0*/  FFMA.FTZ R31, R38, R26, R31 ;  /* 0x0000001a261f7223 */ /* 0x000fe2000001001f */
[-C--:B------:R-:W-:Y:S01]  /*fef0*/  FMUL.FTZ R36, R43, R32.reuse ;  /* 0x000000202b247220 */ /* 0x080fe20000410000 */
[----:B0-----:R-:W-:Y:S01]  /*ff00*/  IMAD.U32 R27, R5, 0x10000, RZ ;  /* 0x00010000051b7824 */ /* 0x001fe200078e00ff */
[----:B------:R-:W-:Y:S01]  /*ff10*/  LOP3.LUT R10, R10, 0xffff0000, RZ, 0xc0, !PT ;  /* 0xffff00000a0a7812 */ /* 0x000fe200078ec0ff */
[----:B------:R-:W-:Y:S01]  /*ff20*/  FMUL.FTZ R32, R41, R32 ;  /* 0x0000002029207220 */ /* 0x000fe20000410000 */
[----:B------:R-:W-:Y:S01]  /*ff30*/  FFMA.FTZ R26, R40, R4, R39 ;  /* 0x00000004281a7223 */ /* 0x000fe20000010027 */
[----:B------:R-:W-:-:S02]  /*ff40*/  IMAD.U32 R37, R12, 0x10000, RZ ;  /* 0x000100000c257824 */ /* 0x000fc400078e00ff */
[----:B------:R-:W-:Y:S01]  /*ff50*/  FMUL.FTZ R4, R45, R33 ;  /* 0x000000212d047220 */ /* 0x000fe20000410000 */
[----:B------:R-:W-:Y:S01]  /*ff60*/  IMAD.U32 R29, R6, 0x10000, RZ ;  /* 0x00010000061d7824 */ /* 0x000fe200078e00ff */
[----:B------:R-:W-:Y:S01]  /*ff70*/  LOP3.LUT R40, R12, 0xffff0000, RZ, 0xc0, !PT ;  /* 0xffff00000c287812 */ /* 0x000fe200078ec0ff */
[-C--:B------:R-:W-:Y:S01]  /*ff80*/  FFMA.FTZ R36, R41, R27.reuse, -R36 ;  /* 0x0000001b29247223 */ /* 0x080fe20000010824 */
[----:B------:R-:W-:Y:S01]  /*ff90*/  LOP3.LUT R6, R6, 0xffff0000, RZ, 0xc0, !PT ;  /* 0xffff000006067812 */ /* 0x000fe200078ec0ff */
[----:B------:R-:W-:Y:S01]  /*ffa0*/  FFMA.FTZ R32, R43, R27, R32 ;  /* 0x0000001b2b207223 */ /* 0x000fe20000010020 */
[----:B------:R-:W-:Y:S01]  /*ffb0*/  FMUL.FTZ R38, R37, R33 ;  /* 0x0000002125267220 */ /* 0x000fe20000410000 */
[----:B------:R-:W-:Y:S02]  /*ffc0*/  IMAD.U32 R34, R11, 0x10000, RZ ;  /* 0x000100000b227824 */ /* 0x000fe400078e00ff */
[----:B------:R-:W-:Y:S01]  /*ffd0*/  FFMA.FTZ R27, R37, R29, -R4 ;  /* 0x0000001d251b7223 */ /* 0x000fe20000010804 */
[----:B------:R-:W-:Y:S01]  /*ffe0*/  FMUL.FTZ R33, R42, R10 ;  /* 0x0000000a2a217220 */ /* 0x000fe20000410000 */
[----:B------:R-:W-:-:S02]  /*fff0*/  IMAD.U32 R4, R14, 0x10000, RZ ;  /* 0x000100000e047824 */ /* 0x000fc400078e00ff */
[----:B------:R-:W-:Y:S01]  /*10000*/  FMUL.FTZ R37, R40, R10 ;  /* 0x0000000a28257220 */ /* 0x000fe20000410000 */
[----:B------:R-:W-:Y:S01]  /*10010*/  FFMA.FTZ R10, R45, R29, R38 ;  /* 0x0000001d2d0a7223 */ /* 0x000fe20000010026 */
[----:B------:R-:W-:Y:S01]  /*10020*/  IMAD.U32 R30, R7, 0x10000, RZ ;  /* 0x00010000071e7824 */ /* 0x000fe200078e00ff */
[----:B------:R-:W-:Y:S01]  /*10030*/  LOP3.LUT R9, R9, 0xffff0000, RZ, 0xc0, !PT ;  /* 0xffff000009097812 */ /* 0x000fe200078ec0ff */
[----:B------:R-:W-:Y:S01]  /*10040*/  FMUL.FTZ R29, R44, R34 ;  /* 0x000000222c1d7220 */ /* 0x000fe20000410000 */
[----:B------:R-:W-:Y:S01]  /*10050*/  FFMA.FTZ R38, R40, R6, -R33 ;  /* 0x0000000628267223 */ /* 0x000fe20000010821 */
[----:B------:R-:W-:Y:S01]  /*10060*/  LOP3.LUT R43, R20, 0xffff0000, RZ, 0xc0, !PT ;  /* 0xffff0000142b7812 */ /* 0x000fe200078ec0ff */
[----:B------:R-:W-:Y:S01]  /*10070*/  FMUL.FTZ R33, R4, R34 ;  /* 0x0000002204217220 */ /* 0x000fe20000410000 */
[----:B------:R-:W-:Y:S02]  /*10080*/  LOP3.LUT R11, R11, 0xffff0000, RZ, 0xc0, !PT ;  /* 0xffff00000b0b7812 */ /* 0x000fe400078ec0ff */
[----:B------:R-:W-:-:S02]  /*10090*/  LOP3.LUT R39, R3, 0xffff0000, RZ, 0xc0, !PT ;  /* 0xffff000003277812 */ /* 0x000fc400078ec0ff */
[----:B------:R-:W-:Y:S02]  /*100a0*/  LOP3.LUT R45, R25, 0xffff0000, RZ, 0xc0, !PT ;  /* 0xffff0000192d7812 */ /* 0x000fe400078ec0ff */
[----:B------:R-:W-:Y:S01]  /*100b0*/  LOP3.LUT R41, R14, 0xffff0000, RZ, 0xc0, !PT ;  /* 0xffff00000e297812 */ /* 0x000fe200078ec0ff */
[----:B------:R-:W-:Y:S01]  /*100c0*/  FFMA.FTZ R29, R4, R30, -R29 ;  /* 0x0000001e041d7223 */ /* 0x000fe2000001081d */
[----:B------:R-:W-:Y:S01]  /*100d0*/  LOP3.LUT R5, R5, 0xffff0000, RZ, 0xc0, !PT ;  /* 0xffff000005057812 */ /* 0x000fe200078ec0ff */
[----:B------:R-:W-:Y:S01]  /*100e0*/  FFMA.FTZ R37, R42, R6, R37 ;  /* 0x000000062a257223 */ /* 0x000fe20000010025 */
[----:B------:R-:W-:Y:S01]  /*100f0*/  LOP3.LUT R7, R7, 0xffff0000, RZ, 0xc0, !PT ;  /* 0xffff000007077812 */ /* 0x000fe200078ec0ff */
[----:B------:R-:W-:Y:S01]  /*10100*/  FFMA.FTZ R33, R44, R30, R33 ;  /* 0x0000001e2c217223 */ /* 0x000fe20000010021 */
[-C--:B------:R-:W-:Y:S01]  /*10110*/  FMUL.FTZ R4, R43, R9.reuse ;  /* 0x000000092b047220 */ /* 0x080fe20000410000 */
[----:B------:R-:W-:Y:S01]  /*10120*/  FMUL.FTZ R6, R39, R9 ;  /* 0x0000000927067220 */ /* 0x000fe20000410000 */
[-C--:B------:R-:W-:Y:S01]  /*10130*/  FMUL.FTZ R30, R45, R11.reuse ;  /* 0x0000000b2d1e7220 */ /* 0x080fe20000410000 */
[----:B------:R-:W-:Y:S01]  /*10140*/  FMUL.FTZ R34, R41, R11 ;  /* 0x0000000b29227220 */ /* 0x000fe20000410000 */
[-C--:B------:R-:W-:Y:S01]  /*10150*/  FFMA.FTZ R9, R39, R5.reuse, -R4 ;  /* 0x0000000527097223 */ /* 0x080fe20000010804 */
[----:B------:R-:W-:Y:S01]  /*10160*/  FFMA.FTZ R11, R43, R5, R6 ;  /* 0x000000052b0b7223 */ /* 0x000fe20000010006 */
[-C--:B------:R-:W-:Y:S01]  /*10170*/  FFMA.FTZ R30, R41, R7.reuse, -R30 ;  /* 0x00000007291e7223 */ /* 0x080fe2000001081e */
[----:B------:R-:W-:Y:S01]  /*10180*/  FFMA.FTZ R34, R45, R7, R34 ;  /* 0x000000072d227223 */ /* 0x000fe20000010022 */
        /* <DEDUP_REMOVED lines=8> */
[----:B------:R2:W-:Y:S04]  /*10210*/  STS.128 [R46], R4 ;  /* 0x000000042e007388 */ /* 0x0005e80000000c00 */
[----:B------:R2:W-:Y:S02]  /*10220*/  STS.128 [R21+0x16400], R8 ;  /* 0x0164000815007388 */ /* 0x0005e40000000c00 */
.L_x_593:
[----:B------:R-:W-:Y:S05]  /*10230*/  BSYNC B1 ;  /* 0x0000000000017941 */ /* 0x000fea0003800000 */
.L_x_592:
[----:B------:R-:W-:Y:S04]  /*10240*/  BSSY B1, `(.L_x_594) ;  /* 0x0000067000017945 */ /* 0x000fe80003800000 */
[----:B------:R-:W-:Y:S05]  /*10250*/  @P1 BRA `(.L_x_595) ;  /* 0x0000000400941947 */ /* 0x000fea0003800000 */
[----:B-12---:R-:W2:Y:S04]  /*10260*/  LDL R6, [R1+0x48] ;  /* 0x0000480001067983 */ /* 0x006ea80000100800 */
        /* <DEDUP_REMOVED lines=17> */
[----:B------:R-:W-:Y:S01]  /*10380*/  SHF.R.U32.HI R8, RZ, 0x3, R8 ;  /* 0x00000003ff087819 */ /* 0x000fe20000011608 */
[----:B------:R-:W-:Y:S01]  /*10390*/  IMAD.SHL.U32 R7, R7, 0x400, RZ ;  /* 0x0000040007077824 */ /* 0x000fe200078e00ff */
[----:B------:R-:W-:-:S04]  /*103a0*/  LOP3.LUT R4, R9, 0x38, R5, 0xf8, !PT ;  /* 0x0000003809047812 */ /* 0x000fc800078ef805 */
[----:B------:R-:W-:Y:S02]  /*103b0*/  LOP3.LUT R4, R4, R8, RZ, 0x3c, !PT ;  /* 0x0000000804047212 */ /* 0x000fe400078e3cff */
[----:B------:R-:W-:Y:S01]  /*103c0*/  LOP3.LUT R7, R7, 0x7fffe000, RZ, 0xc0, !PT ;  /* 0x7fffe00007077812 */ /* 0x000fe200078ec0ff */
[C---:B------:R-:W-:Y:S02]  /*103d0*/  IMAD.U32 R38, R15.reuse, 0x10000, RZ ;  /* 0x000100000f267824 */ /* 0x040fe400078e00ff */
[----:B------:R-:W-:Y:S01]  /*103e0*/  IMAD.U32 R36, R0, 0x10000, RZ ;  /* 0x0001000000247824 */ /* 0x000fe200078e00ff */
[----:B------:R-:W-:Y:S01]  /*103f0*/  LOP3.LUT R40, R15, 0xffff0000, RZ, 0xc0, !PT ;  /* 0xffff00000f287812 */ /* 0x000fe200078ec0ff */
[----:B------:R-:W-:Y:S02]  /*10400*/  IMAD.U32 R43, R20, 0x10000, RZ ;  /* 0x00010000142b7824 */ /* 0x000fe400078e00ff */
[----:B------:R-:W-:Y:S02]  /*10410*/  IMAD.U32 R41, R3, 0x10000, RZ ;  /* 0x0001000003297824 */ /* 0x000fe400078e00ff */
[C---:B------:R-:W-:Y:S01]  /*10420*/  IMAD.U32 R45, R24.reuse, 0x10000, RZ ;  /* 0x00010000182d7824 */ /* 0x040fe200078e00ff */
[----:B------:R-:W-:Y:S01]  /*10430*/  LOP3.LUT R42, R24, 0xffff0000, RZ, 0xc0, !PT ;  /* 0xffff0000182a7812 */ /* 0x000fe200078ec0ff */
[----:B------:R-:W-:Y:S01]  /*10440*/  IMAD.U32 R44, R25, 0x10000, RZ ;  /* 0x00010000192c7824 */ /* 0x000fe200078e00ff */
[----:B--2---:R-:W-:-:S02]  /*10450*/  IADD3 R9, R4, R7, R6 ;  /* 0x0000000704097210 */ /* 0x004fc40007ffe006 */
[----:B---3--:R-:W1:Y:S03]  /*10460*/  LDS.128 R4, [R46] ;  /* 0x000000002e047984 */ /* 0x008e660000000c00 */
[----:B------:R-:W-:-:S05]  /*10470*/  IMAD R21, R9, 0x2, R2 ;  /* 0x0000000209157824 */ /* 0x000fca00078e0202 */
[----:B------:R-:W2:Y:S01]  /*10480*/  LDS.128 R8, [R21+0x16400] ;  /* 0x0164000015087984 */ /* 0x000ea20000000c00 */
[----:B-1----:R-:W-:Y:S02]  /*10490*/  IMAD.U32 R26, R4, 0x10000, RZ ;  /* 0x00010000041a7824 */ /* 0x002fe400078e00ff */
[C---:B--2---:R-:W-:Y:S01]  /*104a0*/  IMAD.U32 R31, R8.reuse, 0x10000, RZ ;  /* 0x00010000081f7824 */ /* 0x044fe200078e00ff */
[----:B------:R-:W-:-:S03]  /*104b0*/  LOP3.LUT R8, R8, 0xffff0000, RZ, 0xc0, !PT ;  /* 0xffff000008087812 */ /* 0x000fc600078ec0ff */
        /* <DEDUP_REMOVED lines=63> */
.L_x_595:
[----:B------:R-:W-:Y:S05]  /*108b0*/  BSYNC B1 ;  /* 0x0000000000017941 */ /* 0x000fea0003800000 */
.L_x_594:
[----:B------:R-:W-:Y:S05]  /*108c0*/  @P0 BRA `(.L_x_582) ;  /* 0x0000000400940947 */ /* 0x000fea0003800000 */
[----:B-123--:R-:W1:Y:S01]  /*108d0*/  S2R R5, SR_TID.X ;  /* 0x0000000000057919 */ /* 0x00ee620000002100 */
[----:B------:R-:W2:Y:S01]  /*108e0*/  LDL R42, [R1+0x7c] ;  /* 0x00007c00012a7983 */ /* 0x000ea20000100800 */
[----:B-1----:R-:W-:-:S05]  /*108f0*/  VIADD R5, R5, 0xffffff80 ;  /* 0xffffff8005057836 */ /* 0x002fca0000000000 */
[----:B------:R-:W-:-:S04]  /*10900*/  SHF.R.S32.HI R4, RZ, 0x1f, R5 ;  /* 0x0000001fff047819 */ /* 0x000fc80000011405 */
[----:B------:R-:W-:-:S04]  /*10910*/  LEA.HI R4, R4, R5, RZ, 0x3 ;  /* 0x0000000504047211 */ /* 0x000fc800078f18ff */
[----:B------:R-:W-:-:S05]  /*10920*/  LOP3.LUT R4, R4, 0xfffffff8, RZ, 0xc0, !PT ;  /* 0xfffffff804047812 */ /* 0x000fca00078ec0ff */
[----:B------:R-:W-:Y:S02]  /*10930*/  IMAD.IADD R4, R5, 0x1, -R4 ;  /* 0x0000000105047824 */ /* 0x000fe400078e0a04 */
[----:B------:R-:W3:Y:S01]  /*10940*/  LDL R5, [R1+0x44] ;  /* 0x0000440001057983 */ /* 0x000ee20000100800 */
[C---:B------:R-:W-:Y:S02]  /*10950*/  VIADD R7, R22.reuse, 0x60 ;  /* 0x0000006016077836 */ /* 0x040fe40000000000 */
[----:B------:R-:W-:Y:S01]  /*10960*/  LEA.HI R13, R13, R4, RZ, 0x1d ;  /* 0x000000040d0d7211 */ /* 0x000fe200078fe8ff */
[----:B------:R-:W-:Y:S02]  /*10970*/  VIADD R8, R22, 0x60 ;  /* 0x0000006016087836 */ /* 0x000fe40000000000 */
[----:B------:R-:W-:Y:S01]  /*10980*/  IMAD.SHL.U32 R7, R7, 0x40, RZ ;  /* 0x0000004007077824 */ /* 0x000fe200078e00ff */
[----:B------:R-:W-:Y:S01]  /*10990*/  SHF.R.S32.HI R6, RZ, 0x1f, R13 ;  /* 0x0000001fff067819 */ /* 0x000fe2000001140d */
[----:B------:R-:W-:-:S02]  /*109a0*/  IMAD.SHL.U32 R8, R8, 0x40, RZ ;  /* 0x0000004008087824 */ /* 0x000fc400078e00ff */
[----:B------:R-:W-:Y:S01]  /*109b0*/  IMAD.SHL.U32 R4, R13, 0x8, RZ ;  /* 0x000000080d047824 */ /* 0x000fe200078e00ff */
[----:B------:R-:W-:Y:S02]  /*109c0*/  LEA.HI R6, R6, R13, RZ, 0x3 ;  /* 0x0000000d06067211 */ /* 0x000fe400078f18ff */
[----:B------:R-:W-:Y:S02]  /*109d0*/  LOP3.LUT R8, R8, 0x1c0, RZ, 0xc0, !PT ;  /* 0x000001c008087812 */ /* 0x000fe400078ec0ff */
[----:B------:R-:W-:Y:S01]  /*109e0*/  LOP3.LUT R7, R7, 0x1c0, RZ, 0xc0, !PT ;  /* 0x000001c007077812 */ /* 0x000fe200078ec0ff */
[----:B------:R-:W-:Y:S01]  /*109f0*/  IMAD.SHL.U32 R6, R6, 0x400, RZ ;  /* 0x0000040006067824 */ /* 0x000fe200078e00ff */
[----:B------:R-:W-:Y:S02]  /*10a00*/  LOP3.LUT R4, R8, 0x38, R4, 0xf8, !PT ;  /* 0x0000003808047812 */ /* 0x000fe400078ef804 */
[----:B------:R-:W-:Y:S02]  /*10a10*/  SHF.R.U32.HI R7, RZ, 0x3, R7 ;  /* 0x00000003ff077819 */ /* 0x000fe40000011607 */
[----:B------:R-:W-:-:S02]  /*10a20*/  LOP3.LUT R9, R6, 0x7fffe000, RZ, 0xc0, !PT ;  /* 0x7fffe00006097812 */ /* 0x000fc400078ec0ff */
[----:B------:R-:W-:Y:S01]  /*10a30*/  LOP3.LUT R4, R4, R7, RZ, 0x3c, !PT ;  /* 0x0000000704047212 */ /* 0x000fe200078e3cff */
[C---:B------:R-:W-:Y:S01]  /*10a40*/  IMAD.U32 R37, R15.reuse, 0x10000, RZ ;  /* 0x000100000f257824 */ /* 0x040fe200078e00ff */
[----:B------:R-:W-:Y:S01]  /*10a50*/  LOP3.LUT R38, R15, 0xffff0000, RZ, 0xc0, !PT ;  /* 0xffff00000f267812 */ /* 0x000fe200078ec0ff */
[C---:B------:R-:W-:Y:S01]  /*10a60*/  IMAD.U32 R35, R0.reuse, 0x10000, RZ ;  /* 0x0001000000237824 */ /* 0x040fe200078e00ff */
[----:B------:R-:W-:Y:S01]  /*10a70*/  LOP3.LUT R0, R0, 0xffff0000, RZ, 0xc0, !PT ;  /* 0xffff000000007812 */ /* 0x000fe200078ec0ff */
[C---:B------:R-:W-:Y:S01]  /*10a80*/  IMAD.U32 R43, R24.reuse, 0x10000, RZ ;  /* 0x00010000182b7824 */ /* 0x040fe200078e00ff */
[----:B------:R-:W-:Y:S01]  /*10a90*/  LOP3.LUT R24, R24, 0xffff0000, RZ, 0xc0, !PT ;  /* 0xffff000018187812 */ /* 0x000fe200078ec0ff */
[----:B------:R-:W-:Y:S01]  /*10aa0*/  IMAD.U32 R45, R25, 0x10000, RZ ;  /* 0x00010000192d7824 */ /* 0x000fe200078e00ff */
[----:B------:R-:W-:Y:S01]  /*10ab0*/  SHF.L.U32 R41, R14, 0x10, RZ ;  /* 0x000000100e297819 */ /* 0x000fe200000006ff */
[C---:B------:R-:W-:Y:S01]  /*10ac0*/  IMAD.U32 R36, R3.reuse, 0x10000, RZ ;  /* 0x0001000003247824 */ /* 0x040fe200078e00ff */
[----:B------:R-:W-:Y:S01]  /*10ad0*/  LOP3.LUT R3, R3, 0xffff0000, RZ, 0xc0, !PT ;  /* 0xffff000003037812 */ /* 0x000fe200078ec0ff */
[----:B------:R-:W-:Y:S01]  /*10ae0*/  IMAD.U32 R40, R20, 0x10000, RZ ;  /* 0x0001000014287824 */ /* 0x000fe200078e00ff */
[----:B---3--:R-:W-:-:S02]  /*10af0*/  IADD3 R9, R4, R9, R5 ;  /* 0x0000000904097210 */ /* 0x008fc40007ffe005 */
[----:B--2---:R-:W1:Y:S03]  /*10b00*/  LDS.128 R4, [R42] ;  /* 0x000000002a047984 */ /* 0x004e660000000c00 */
[----:B------:R-:W-:-:S05]  /*10b10*/  IMAD R13, R9, 0x2, R2 ;  /* 0x00000002090d7824 */ /* 0x000fca00078e0202 */
[----:B------:R-:W2:Y:S01]  /*10b20*/  LDS.128 R8, [R13+0x16400] ;  /* 0x016400000d087984 */ /* 0x000ea20000000c00 */
[C---:B-1----:R-:W-:Y:S01]  /*10b30*/  IMAD.U32 R21, R4.reuse, 0x10000, RZ ;  /* 0x0001000004157824 */ /* 0x042fe200078e00ff */
[----:B------:R-:W-:Y:S01]  /*10b40*/  LOP3.LUT R4, R4, 0xffff0000, RZ, 0xc0, !PT ;  /* 0xffff000004047812 */ /* 0x000fe200078ec0ff */
[C---:B--2---:R-:W-:Y:S01]  /*10b50*/  IMAD.U32 R30, R8.reuse, 0x10000, RZ ;  /* 0x00010000081e7824 */ /* 0x044fe200078e00ff */
[----:B------:R-:W-:-:S03]  /*10b60*/  LOP3.LUT R8, R8, 0xffff0000, RZ, 0xc0, !PT ;  /* 0xffff000008087812 */ /* 0x000fc600078ec0ff */
[-C--:B------:R-:W-:Y:S01]  /*10b70*/  FMUL.FTZ R34, R37, R30.reuse ;  /* 0x0000001e25227220 */ /* 0x080fe20000410000 */
[C---:B------:R-:W-:Y:S01]  /*10b80*/  FMUL.FTZ R30, R35.reuse, R30 ;  /* 0x0000001e231e7220 */ /* 0x040fe20000410000 */
[-C--:B------:R-:W-:Y:S01]  /*10b90*/  FMUL.FTZ R15, R38, R8.reuse ;  /* 0x00000008260f7220 */ /* 0x080fe20000410000 */
[----:B------:R-:W-:Y:S02]  /*10ba0*/  IMAD.U32 R32, R10, 0x10000, RZ ;  /* 0x000100000a207824 */ /* 0x000fe400078e00ff */
[-C--:B------:R-:W-:Y:S01]  /*10bb0*/  FFMA.FTZ R34, R35, R21.reuse, -R34 ;  /* 0x0000001523227223 */ /* 0x080fe20000010822 */
[----:B------:R-:W-:Y:S01]  /*10bc0*/  FFMA.FTZ R30, R37, R21, R30 ;  /* 0x00000015251e7223 */ /* 0x000fe2000001001e */
[----:B------:R-:W-:Y:S02]  /*10bd0*/  IMAD.U32 R37, R12, 0x10000, RZ ;  /* 0x000100000c257824 */ /* 0x000fe400078e00ff */
[C---:B------:R-:W-:Y:S01]  /*10be0*/  FMUL.FTZ R21, R0.reuse, R8 ;  /* 0x0000000800157220 */ /* 0x040fe20000410000 */
[----:B------:R-:W-:Y:S01]  /*10bf0*/  FFMA.FTZ R15, R0, R4, -R15 ;  /* 0x00000004000f7223 */ /* 0x000fe2000001080f */
[----:B0-----:R-:W-:Y:S01]  /*10c00*/  IMAD.U32 R27, R6, 0x10000, RZ ;  /* 0x00010000061b7824 */ /* 0x001fe200078e00ff */
[----:B------:R-:W-:Y:S01]  /*10c10*/  LOP3.LUT R10, R10, 0xffff0000, RZ, 0xc0, !PT ;  /* 0xffff00000a0a7812 */ /* 0x000fe200078ec0ff */
[-C--:B------:R-:W-:Y:S01]  /*10c20*/  FMUL.FTZ R0, R43, R32.reuse ;  /* 0x000000202b007220 */ /* 0x080fe20000410000 */
[----:B------:R-:W-:Y:S01]  /*10c30*/  LOP3.LUT R12, R12, 0xffff0000, RZ, 0xc0, !PT ;  /* 0xffff00000c0c7812 */ /* 0x000fe200078ec0ff */
[----:B------:R-:W-:Y:S01]  /*10c40*/  FMUL.FTZ R32, R37, R32 ;  /* 0x0000002025207220 */ /* 0x000fe20000410000 */
[----:B------:R-:W-:-:S02]  /*10c50*/  IMAD.U32 R33, R11, 0x10000, RZ ;  /* 0x000100000b217824 */ /* 0x000fc400078e00ff */
[-C--:B------:R-:W-:Y:S01]  /*10c60*/  FFMA.FTZ R8, R37, R27.reuse, -R0 ;  /* 0x0000001b25087223 */ /* 0x080fe20000010800 */
[----:B------:R-:W-:Y:S01]  /*10c70*/  LOP3.LUT R6, R6, 0xffff0000, RZ, 0xc0, !PT ;  /* 0xffff000006067812 */ /* 0x000fe200078ec0ff */
[-C--:B------:R-:W-:Y:S01]  /*10c80*/  FMUL.FTZ R37, R24, R10.reuse ;  /* 0x0000000a18257220 */ /* 0x080fe20000410000 */
[----:B------:R-:W-:Y:S01]  /*10c90*/  FMUL.FTZ R39, R12, R10 ;  /* 0x0000000a0c277220 */ /* 0x000fe20000410000 */
[----:B------:R-:W-:Y:S02]  /*10ca0*/  IMAD.U32 R31, R9, 0x10000, RZ ;  /* 0x00010000091f7824 */ /* 0x000fe400078e00ff */
[----:B------:R-:W-:Y:S01]  /*10cb0*/  FFMA.FTZ R21, R38, R4, R21 ;  /* 0x0000000426157223 */ /* 0x000fe20000010015 */
[----:B------:R-:W-:Y:S01]  /*10cc0*/  FFMA.FTZ R10, R43, R27, R32 ;  /* 0x0000001b2b0a7223 */ /* 0x000fe20000010020 */
[----:B------:R-:W-:Y:S01]  /*10cd0*/  IMAD.U32 R29, R7, 0x10000, RZ ;  /* 0x00010000071d7824 */ /* 0x000fe200078e00ff */
[----:B------:R-:W-:Y:S01]  /*10ce0*/  LOP3.LUT R9, R9, 0xffff0000, RZ, 0xc0, !PT ;  /* 0xffff000009097812 */ /* 0x000fe200078ec0ff */
[-C--:B------:R-:W-:Y:S01]  /*10cf0*/  FMUL.FTZ R0, R45, R33.reuse ;  /* 0x000000212d007220 */ /* 0x080fe20000410000 */
[----:B------:R-:W-:Y:S01]  /*10d00*/  FMUL.FTZ R4, R41, R33 ;  /* 0x0000002129047220 */ /* 0x000fe20000410000 */
[----:B------:R-:W-:-:S02]  /*10d10*/  LOP3.LUT R27, R20, 0xffff0000, RZ, 0xc0, !PT ;  /* 0xffff0000141b7812 */ /* 0x000fc400078ec0ff */
[----:B------:R-:W-:Y:S02]  /*10d20*/  LOP3.LUT R11, R11, 0xffff0000, RZ, 0xc0, !PT ;  /* 0xffff00000b0b7812 */ /* 0x000fe400078ec0ff */
[----:B------:R-:W-:Y:S01]  /*10d30*/  LOP3.LUT R33, R25, 0xffff0000, RZ, 0xc0, !PT ;  /* 0xffff000019217812 */ /* 0x000fe200078ec0ff */
[C---:B------:R-:W-:Y:S01]  /*10d40*/  IMAD.U32 R26, R5.reuse, 0x10000, RZ ;  /* 0x00010000051a7824 */ /* 0x040fe200078e00ff */
[----:B------:R-:W-:Y:S01]  /*10d50*/  LOP3.LUT R25, R14, 0xffff0000, RZ, 0xc0, !PT ;  /* 0xffff00000e197812 */ /* 0x000fe200078ec0ff */
[-C--:B------:R-:W-:Y:S01]  /*10d60*/  FFMA.FTZ R39, R24, R6.reuse, R39 ;  /* 0x0000000618277223 */ /* 0x080fe20000010027 */
[----:B------:R-:W-:Y:S01]  /*10d70*/  LOP3.LUT R5, R5, 0xffff0000, RZ, 0xc0, !PT ;  /* 0xffff000005057812 */ /* 0x000fe200078ec0ff */
[----:B------:R-:W-:Y:S01]  /*10d80*/  FFMA.FTZ R24, R41, R29, -R0 ;  /* 0x0000001d29187223 */ /* 0x000fe20000010800 */
[----:B------:R-:W-:Y:S01]  /*10d90*/  LOP3.LUT R7, R7, 0xffff0000, RZ, 0xc0, !PT ;  /* 0xffff000007077812 */ /* 0x000fe200078ec0ff */
[----:B------:R-:W-:Y:S01]  /*10da0*/  FFMA.FTZ R37, R12, R6, -R37 ;  /* 0x000000060c257223 */ /* 0x000fe20000010825 */
[----:B------:R-:W-:Y:S01]  /*10db0*/  FMUL.FTZ R0, R27, R9 ;  /* 0x000000091b007220 */ /* 0x000fe20000410000 */
[----:B------:R-:W-:Y:S01]  /*10dc0*/  FMUL.FTZ R35, R40, R31 ;  /* 0x0000001f28237220 */ /* 0x000fe20000410000 */
[----:B------:R-:W-:Y:S01]  /*10dd0*/  FFMA.FTZ R29, R45, R29, R4 ;  /* 0x0000001d2d1d7223 */ /* 0x000fe20000010004 */
[----:B------:R-:W-:Y:S01]  /*10de0*/  FMUL.FTZ R6, R33, R11 ;  /* 0x0000000b21067220 */ /* 0x000fe20000410000 */
[C---:B------:R-:W-:Y:S01]  /*10df0*/  FMUL.FTZ R31, R36.reuse, R31 ;  /* 0x0000001f241f7220 */ /* 0x040fe20000410000 */
[----:B------:R-:W-:Y:S01]  /*10e00*/  FMUL.FTZ R4, R3, R9 ;  /* 0x0000000903047220 */ /* 0x000fe20000410000 */
[----:B------:R-:W-:Y:S01]  /*10e10*/  FMUL.FTZ R14, R25, R11 ;  /* 0x0000000b190e7220 */ /* 0x000fe20000410000 */
[----:B------:R-:W-:Y:S01]  /*10e20*/  FFMA.FTZ R0, R3, R5, -R0 ;  /* 0x0000000503007223 */ /* 0x000fe20000010800 */
[-C--:B------:R-:W-:Y:S01]  /*10e30*/  FFMA.FTZ R35, R36, R26.reuse, -R35 ;  /* 0x0000001a24237223 */ /* 0x080fe20000010823 */
[----:B------:R-:W-:Y:S01]  /*10e40*/  FFMA.FTZ R3, R25, R7, -R6 ;  /* 0x0000000719037223 */ /* 0x000fe20000010806 */
[----:B------:R-:W-:Y:S01]  /*10e50*/  FFMA.FTZ R31, R40, R26, R31 ;  /* 0x0000001a281f7223 */ /* 0x000fe2000001001f */
[----:B------:R-:W-:Y:S01]  /*10e60*/  FFMA.FTZ R12, R27, R5, R4 ;  /* 0x000000051b0c7223 */ /* 0x000fe20000010004 */
        /* <DEDUP_REMOVED lines=11> */
.L_x_582:
[----:B------:R-:W-:Y:S05]  /*10f20*/  BSYNC B0 ;  /* 0x0000000000007941 */ /* 0x000fea0003800000 */
.L_x_563:
[----:B------:R-:W-:Y:S01]  /*10f30*/  @!PT LDS RZ, [RZ] ;  /* 0x00000000fffff984 */ /* 0x000fe20000000800 */
[----:B------:R-:W-:Y:S01]  /*10f40*/  @!PT LDS RZ, [RZ] ;  /* 0x00000000fffff984 */ /* 0x000fe20000000800 */
[----:B------:R-:W-:Y:S01]  /*10f50*/  @!PT LDS RZ, [RZ] ;  /* 0x00000000fffff984 */ /* 0x000fe20000000800 */
[----:B------:R-:W-:Y:S01]  /*10f60*/  @!PT LDS RZ, [RZ] ;  /* 0x00000000fffff984 */ /* 0x000fe20000000800 */
[----:B------:R5:W-:Y:S06]  /*10f70*/  MEMBAR.ALL.CTA ;  /* 0x0000000000007992 */ /* 0x000bec0000008000 */
[----:B-----5:R-:W5:Y:S01]  /*10f80*/  FENCE.VIEW.ASYNC.S ;  /* 0x00000000000073c6 */ /* 0x020f620000000000 */
[----:B------:R-:W-:Y:S05]  /*10f90*/  WARPSYNC.ALL ;  /* 0x0000000000007948 */ /* 0x000fea0003800000 */
[----:B-----5:R-:W-:Y:S06]  /*10fa0*/  BAR.SYNC.DEFER_BLOCKING 0xd, 0x100 ;  /* 0x0344000000007b1d */ /* 0x020fec0000010000 */
.L_x_561:
[----:B------:R-:W-:-:S13]  /*10fb0*/  ISETP.NE.AND P0, PT, R224, 0x3, PT ;  /* 0x00000003e000780c */ /* 0x000fda0003f05270 */
[----:B------:R-:W-:Y:S05]  /*10fc0*/  @!P0 BRA `(.L_x_596) ;  /* 0x0000000000048947 */ /* 0x000fea0003800000 */
[----:B------:R-:W-:Y:S01]  /*10fd0*/  BPT.TRAP 0x1 ;  /* 0x000000040000795c */ /* 0x000fe20000300000 */
.L_x_596:
[----:B0-2---:R-:W2:Y:S01]  /*10fe0*/  LDL R3, [R1+0x4] ;  /* 0x0000040001037983 */ /* 0x005ea20000100800 */
[----:B------:R-:W-:Y:S01]  /*10ff0*/  IMAD R0, R222, 0x8, R2 ;  /* 0x00000008de007824 */ /* 0x000fe200078e0202 */
[----:B--2---:R-:W-:-:S04]  /*11000*/  SHF.L.U32 R3, R3, 0x1f, RZ ;  /* 0x0000001f03037819 */ /* 0x004fc800000006ff */
[----:B------:R0:W2:Y:S01]  /*11010*/  SYNCS.PHASECHK.TRANS64.TRYWAIT P2, [R0+URZ+0x34830], R3 ;  /* 0x03483003000075a7 */ /* 0x0000a2000804017f */
[----:B------:R-:W-:Y:S05]  /*11020*/  @!P0 BRA `(.L_x_597) ;  /* 0x0000000000048947 */ /* 0x000fea0003800000 */
[----:B------:R-:W-:Y:S01]  /*11030*/  BPT.TRAP 0x1 ;  /* 0x000000040000795c */ /* 0x000fe20000300000 */
.L_x_597:
[----:B-1-34-:R-:W1:Y:S01]  /*11040*/  S2R R4, SR_TID.X ;  /* 0x0000000000047919 */ /* 0x01ae620000002100 */
[----:B------:R-:W-:Y:S01]  /*11050*/  IMAD.MOV.U32 R87, RZ, RZ, RZ ;  /* 0x000000ffff577224 */ /* 0x000fe200078e00ff */
[----:B-1----:R-:W-:-:S04]  /*11060*/  LOP3.LUT R4, R4, 0x7f, RZ, 0xc0, !PT ;  /* 0x0000007f04047812 */ /* 0x002fc800078ec0ff */
[----:B------:R-:W-:Y:S01]  /*11070*/  ISETP.NE.AND P1, PT, R4, RZ, PT ;  /* 0x000000ff0400720c */ /* 0x000fe20003f25270 */
[----:B--2---:R-:W-:-:S12]  /*11080*/  @P2 BRA `(.L_x_598) ;  /* 0x0000000000082947 */ /* 0x004fd80003800000 */
[----:B------:R-:W1:Y:S02]  /*11090*/  SYNCS.PHASECHK.TRANS64.TRYWAIT P2, [R0+URZ+0x34830], R3 ;  /* 0x03483003000075a7 */ /* 0x000e64000804017f */
[----:B-1----:R-:W-:Y:S05]  /*110a0*/  @!P2 BRA `(.L_x_599) ;  /* 0x0000018c0028a947 */ /* 0x002fea0003800000 */
.L_x_598:
[----:B------:R-:W-:Y:S05]  /*110b0*/  WARPSYNC.ALL ;  /* 0x0000000000007948 */ /* 0x000fea0003800000 */
[----:B01----:R-:W-:Y:S01]  /*110c0*/  VIADD R3, R2, 0x1e400 ;  /* 0x0001e40002037836 */ /* 0x003fe20000000000 */
[----:B------:R-:W-:Y:S01]  /*110d0*/  R2UR UR56, R28 ;  /* 0x000000001c3872ca */ /* 0x000fe200000e0000 */
[----:B------:R-:W-:Y:S01]  /*110e0*/  IMAD.MOV.U32 R5, RZ, RZ, 0x40000040 ;  /* 0x40000040ff057424 */ /* 0x000fe200078e00ff */
[----:B------:R-:W-:Y:S01]  /*110f0*/  WARPGROUP.ARRIVE ;  /* 0x00000000000079c5 */ /* 0x000fe20000000000 */
[----:B------:R-:W-:Y:S01]  /*11100*/  UMOV UR9, 0x40000040 ;  /* 0x4000004000097882 */ /* 0x000fe20000000000 */
[----:B------:R-:W-:Y:S01]  /*11110*/  SHF.R.U32.HI R3, RZ, 0x4, R3 ;  /* 0x00000004ff037819 */ /* 0x000fe20000011603 */
[----:B------:R-:W-:Y:S01]  /*11120*/  IMAD.MOV.U32 R11, RZ, RZ, 0x40000040 ;  /* 0x40000040ff0b7424 */ /* 0x000fe200078e00ff */
[----:B------:R-:W-:Y:S01]  /*11130*/  R2UR UR11, R5 ;  /* 0x00000000050b72ca */ /* 0x000fe200000e0000 */
[----:B------:R-:W-:Y:S01]  /*11140*/  IMAD.MOV.U32 R13, RZ, RZ, 0x40000040 ;  /* 0x40000040ff0d7424 */ /* 0x000fe200078e00ff */
[----:B------:R-:W-:Y:S01]  /*11150*/  LOP3.LUT R3, R3, 0x3fff, RZ, 0xc0, !PT ;  /* 0x00003fff03037812 */ /* 0x000fe200078ec0ff */
[----:B------:R-:W-:Y:S01]  /*11160*/  IMAD.MOV.U32 R15, RZ, RZ, 0x40000040 ;  /* 0x40000040ff0f7424 */ /* 0x000fe200078e00ff */
[----:B------:R-:W-:Y:S01]  /*11170*/  R2UR UR15, R11 ;  /* 0x000000000b0f72ca */ /* 0x000fe200000e0000 */
[----:B------:R-:W-:Y:S01]  /*11180*/  IMAD.U32 R21, RZ, RZ, UR9 ;  /* 0x00000009ff157e24 */ /* 0x000fe2000f8e00ff */
[----:B------:R-:W-:Y:S01]  /*11190*/  LOP3.LUT R4, R3, 0x10000, RZ, 0xfc, !PT ;  /* 0x0001000003047812 */ /* 0x000fe200078efcff */
[----:B------:R-:W-:Y:S01]  /*111a0*/  ULOP3.LUT UR56, UR56, 0x10000, URZ, 0xfc, !UPT ;  /* 0x0001000038387892 */ /* 0x000fe2000f8efc3f */
[----:B------:R-:W-:Y:S01]  /*111b0*/  MOV R8, UR37 ;  /* 0x0000002500087c02 */ /* 0x000fe20008000f00 */
[----:B------:R-:W-:Y:S01]  /*111c0*/  UMOV UR37, UR9 ;  /* 0x0000000900257c82 */ /* 0x000fe20008000000 */
[----:B------:R-:W-:Y:S01]  /*111d0*/  MOV R9, UR36 ;  /* 0x0000002400097c02 */ /* 0x000fe20008000f00 */
[----:B------:R0:W-:Y:S01]  /*111e0*/  STL [R1+0x20], R4 ;  /* 0x0000200401007387 */ /* 0x0001e20000100800 */
[----:B------:R-:W-:Y:S01]  /*111f0*/  UMOV UR13, UR37 ;  /* 0x00000025000d7c82 */ /* 0x000fe20008000000 */
[----:B------:R-:W-:Y:S01]  /*11200*/  R2UR UR23, R13 ;  /* 0x000000000d1772ca */ /* 0x000fe200000e0000 */
[----:B------:R-:W-:Y:S01]  /*11210*/  UMOV UR8, UR56 ;  /* 0x0000003800087c82 */ /* 0x000fe20008000000 */
[----:B------:R-:W-:Y:S01]  /*11220*/  UMOV UR21, UR37 ;  /* 0x0000002500157c82 */ /* 0x000fe20008000000 */
[----:B------:R-:W-:Y:S01]  /*11230*/  UMOV UR36, UR8 ;  /* 0x0000000800247c82 */ /* 0x000fe20008000000 */
[----:B------:R-:W-:Y:S01]  /*11240*/  R2UR UR55, R15 ;  /* 0x000000000f3772ca */ /* 0x000fe200000e0000 */
[----:B------:R-:W-:Y:S01]  /*11250*/  UMOV UR12, UR36 ;  /* 0x00000024000c7c82 */ /* 0x000fe20008000000 */
[----:B------:R-:W-:Y:S01]  /*11260*/  UMOV UR20, UR36 ;  /* 0x0000002400147c82 */ /* 0x000fe20008000000 */
[----:B------:R-:W-:Y:S01]  /*11270*/  UMOV UR52, UR36 ;  /* 0x0000002400347c82 */ /* 0x000fe20008000000 */
[----:B0-----:R-:W-:Y:S01]  /*11280*/  IMAD R4, R222, 0xb00, R4 ;  /* 0x00000b00de047824 */ /* 0x001fe200078e0204 */
[----:B------:R-:W-:Y:S01]  /*11290*/  UMOV UR53, UR37 ;  /* 0x0000002500357c82 */ /* 0x000fe20008000000 */
[----:B------:R-:W-:Y:S01]  /*112a0*/  R2UR UR35, R11 ;  /* 0x000000000b2372ca */ /* 0x000fe200000e0000 */
[----:B------:R-:W-:Y:S01]  /*112b0*/  UMOV UR32, UR36 ;  /* 0x0000002400207c82 */ /* 0x000fe20008000000 */
[C---:B------:R-:W-:Y:S01]  /*112c0*/  VIADD R10, R4.reuse, 0x80 ;  /* 0x00000080040a7836 */ /* 0x040fe20000000000 */
[C---:B------:R-:W-:Y:S01]  /*112d0*/  R2UR UR10, R4.reuse ;  /* 0x00000000040a72ca */ /* 0x040fe200000e0000 */
[C---:B------:R-:W-:Y:S01]  /*112e0*/  VIADD R12, R4.reuse, 0x100 ;  /* 0x00000100040c7836 */ /* 0x040fe20000000000 */
[----:B------:R-:W-:Y:S01]  /*112f0*/  UMOV UR33, UR37 ;  /* 0x0000002500217c82 */ /* 0x000fe20008000000 */
[----:B------:R-:W-:Y:S01]  /*11300*/  VIADD R14, R4, 0x180 ;  /* 0x00000180040e7836 */ /* 0x000fe20000000000 */
[----:B------:R-:W-:Y:S01]  /*11310*/  R2UR UR14, R10 ;  /* 0x000000000a0e72ca */ /* 0x000fe200000e0000 */
[----:B------:R-:W-:Y:S01]  /*11320*/  VIADD R10, R4, 0x200 ;  /* 0x00000200040a7836 */ /* 0x000fe20000000000 */
[----:B------:R-:W-:Y:S01]  /*11330*/  R2UR UR22, R12 ;  /* 0x000000000c1672ca */ /* 0x000fe200000e0000 */
[----:B------:R-:W-:Y:S01]  /*11340*/  VIADD R12, R4, 0x280 ;  /* 0x00000280040c7836 */ /* 0x000fe20000000000 */
[----:B------:R-:W-:Y:S01]  /*11350*/  R2UR UR54, R14 ;  /* 0x000000000e3672ca */ /* 0x000fe200000e0000 */
[----:B------:R-:W-:Y:S01]  /*11360*/  UMOV UR28, UR36 ;  /* 0x00000024001c7c82 */ /* 0x000fe20008000000 */
[----:B------:R-:W-:Y:S01]  /*11370*/  R2UR UR34, R10 ;  /* 0x000000000a2272ca */ /* 0x000fe200000e0000 */
[----:B------:R-:W-:Y:S01]  /*11380*/  UMOV UR29, UR37 ;  /* 0x00000025001d7c82 */ /* 0x000fe20008000000 */
[----:B------:R-:W-:Y:S01]  /*11390*/  R2UR UR30, R12 ;  /* 0x000000000c1e72ca */ /* 0x000fe200000e0000 */
[----:B------:R-:W-:Y:S01]  /*113a0*/  HGMMA.64x16x16.F32.BF16 R112, gdesc[UR8], RZ, !UPT, gsb0 ;  /* 0x00200000087079f0 */ /* 0x000fe2000c0018ff */
[----:B------:R-:W-:Y:S01]  /*113b0*/  R2UR UR31, R13 ;  /* 0x000000000d1f72ca */ /* 0x000fe200000e0000 */
[C---:B------:R-:W-:Y:S01]  /*113c0*/  VIADD R14, R4.reuse, 0x300 ;  /* 0x00000300040e7836 */ /* 0x040fe20000000000 */
[----:B------:R-:W-:Y:S01]  /*113d0*/  R2UR UR47, R15 ;  /* 0x000000000f2f72ca */ /* 0x000fe200000e0000 */
[----:B------:R-:W-:Y:S01]  /*113e0*/  UMOV UR44, UR36 ;  /* 0x00000024002c7c82 */ /* 0x000fe20008000000 */
[----:B------:R-:W-:Y:S01]  /*113f0*/  UMOV UR45, UR37 ;  /* 0x00000025002d7c82 */ /* 0x000fe20008000000 */
[----:B------:R-:W-:Y:S01]  /*11400*/  VIADD R10, R4, 0x380 ;  /* 0x00000380040a7836 */ /* 0x000fe20000000000 */
[----:B------:R-:W-:Y:S01]  /*11410*/  R2UR UR46, R14 ;  /* 0x000000000e2e72ca */ /* 0x000fe200000e0000 */
[----:B------:R-:W-:Y:S01]  /*11420*/  UMOV UR24, UR36 ;  /* 0x0000002400187c82 */ /* 0x000fe20008000000 */
[----:B------:R-:W-:Y:S01]  /*11430*/  R2UR UR27, R11 ;  /* 0x000000000b1b72ca */ /* 0x000fe200000e0000 */
[----:B------:R-:W-:Y:S01]  /*11440*/  UMOV UR25, UR37 ;  /* 0x0000002500197c82 */ /* 0x000fe20008000000 */
        /* <DEDUP_REMOVED lines=17> */
[----:B------:R-:W-:Y:S01]  /*11560*/  IMAD.MOV.U32 R11, RZ, RZ, 0x40000040 ;  /* 0x40000040ff0b7424 */ /* 0x000fe200078e00ff */
[----:B------:R-:W-:Y:S01]  /*11570*/  MOV R6, UR39 ;  /* 0x0000002700067c02 */ /* 0x000fe20008000f00 */
[----:B------:R-:W-:Y:S01]  /*11580*/  IMAD.U32 R20, RZ, RZ, UR8 ;  /* 0x00000008ff147e24 */ /* 0x000fe2000f8e00ff */
[----:B------:R-:W-:Y:S01]  /*11590*/  MOV R7, UR38 ;  /* 0x0000002600077c02 */ /* 0x000fe20008000f00 */
[----:B------:R-:W-:Y:S01]  /*115a0*/  UIADD3 UR8, UR56, 0x2, URZ ;  /* 0x0000000238087890 */ /* 0x000fe2000fffe03f */
[----:B------:R-:W-:Y:S01]  /*115b0*/  R2UR UR38, R10 ;  /* 0x000000000a2672ca */ /* 0x000fe200000e0000 */
[----:B------:R-:W-:Y:S01]  /*115c0*/  UMOV UR37, 0x40000040 ;  /* 0x4000004000257882 */ /* 0x000fe20000000000 */
[----:B------:R-:W-:Y:S01]  /*115d0*/  R2UR UR39, R11 ;  /* 0x000000000b2772ca */ /* 0x000fe200000e0000 */
[C---:B------:R-:W-:Y:S01]  /*115e0*/  VIADD R14, R4.reuse, 0x82 ;  /* 0x00000082040e7836 */ /* 0x040fe20000000000 */
[----:B------:R0:W-:Y:S01]  /*115f0*/  STL.64 [R1+0x10], R20 ;  /* 0x0000101401007387 */ /* 0x0001e20000100a00 */
[----:B------:R-:W-:Y:S01]  /*11600*/  IMAD.MOV.U32 R15, RZ, RZ, 0x40000040 ;  /* 0x40000040ff0f7424 */ /* 0x000fe200078e00ff */
[----:B------:R-:W-:Y:S01]  /*11610*/  UMOV UR36, UR8 ;  /* 0x0000000800247c82 */ /* 0x000fe20008000000 */
[----:B------:R-:W-:Y:S01]  /*11620*/  VIADD R12, R4, 0x102 ;  /* 0x00000102040c7836 */ /* 0x000fe20000000000 */
[----:B------:R-:W-:Y:S01]  /*11630*/  R2UR UR10, R14 ;  /* 0x000000000e0a72ca */ /* 0x000fe200000e0000 */
[----:B------:R-:W-:Y:S01]  /*11640*/  IMAD.MOV.U32 R13, RZ, RZ, 0x40000040 ;  /* 0x40000040ff0d7424 */ /* 0x000fe200078e00ff */
[----:B------:R-:W-:Y:S01]  /*11650*/  R2UR UR11, R15 ;  /* 0x000000000f0b72ca */ /* 0x000fe200000e0000 */
[----:B------:R-:W-:Y:S01]  /*11660*/  VIADD R10, R4, 0x182 ;  /* 0x00000182040a7836 */ /* 0x000fe20000000000 */
[----:B------:R-:W-:Y:S01]  /*11670*/  R2UR UR50, R12 ;  /* 0x000000000c3272ca */ /* 0x000fe200000e0000 */
[----:B------:R-:W-:Y:S01]  /*11680*/  IMAD.MOV.U32 R11, RZ, RZ, 0x40000040 ;  /* 0x40000040ff0b7424 */ /* 0x000fe200078e00ff */
[----:B------:R-:W-:Y:S01]  /*11690*/  R2UR UR51, R13 ;  /* 0x000000000d3372ca */ /* 0x000fe200000e0000 */
[----:B------:R-:W-:Y:S01]  /*116a0*/  VIADD R12, R4, 0x202 ;  /* 0x00000202040c7836 */ /* 0x000fe20000000000 */
[----:B------:R-:W2:Y:S01]  /*116b0*/  LDL R120, [R1+0x38] ;  /* 0x0000380001787983 */ /* 0x000ea20000100800 */
[----:B------:R-:W-:Y:S01]  /*116c0*/  IMAD.MOV.U32 R13, RZ, RZ, 0x40000040 ;  /* 0x40000040ff0d7424 */ /* 0x000fe200078e00ff */
[----:B------:R-:W-:Y:S01]  /*116d0*/  ULDC UR61, c[0x0][0x988] ;  /* 0x00026200003d7ab9 */ /* 0x000fe20000000800 */
[----:B------:R-:W-:-:S02]  /*116e0*/  WARPGROUP.DEPBAR.LE gsb0, 0x0 ;  /* 0x00008000000079c5 */ /* 0x000fc40000010000 */
[----:B------:R-:W-:Y:S01]  /*116f0*/  WARPGROUP.ARRIVE ;  /* 0x00000000000079c5 */ /* 0x000fe20000000000 */
[----:B------:R-:W-:Y:S02]  /*11700*/  VIADD R14, R4, 0x4 ;  /* 0x00000004040e7836 */ /* 0x000fe40000000000 */
[----:B0-----:R-:W-:Y:S02]  /*11710*/  IMAD.U32 R20, RZ, RZ, UR36 ;  /* 0x00000024ff147e24 */ /* 0x001fe4000f8e00ff */
[----:B------:R-:W-:Y:S01]  /*11720*/  IMAD.U32 R21, RZ, RZ, UR37 ;  /* 0x00000025ff157e24 */ /* 0x000fe2000f8e00ff */
[----:B------:R-:W-:Y:S01]  /*11730*/  HGMMA.64x16x16.F32.BF16 R104, gdesc[UR12], RZ, !UPT, gsb0 ;  /* 0x002000000c6879f0 */ /* 0x000fe2000c0018ff */
[----:B------:R-:W-:Y:S01]  /*11740*/  R2UR UR14, R10 ;  /* 0x000000000a0e72ca */ /* 0x000fe200000e0000 */
[----:B------:R-:W-:Y:S01]  /*11750*/  VIADD R10, R4, 0x282 ;  /* 0x00000282040a7836 */ /* 0x000fe20000000000 */
[----:B------:R-:W-:Y:S01]  /*11760*/  R2UR UR15, R11 ;  /* 0x000000000b0f72ca */ /* 0x000fe200000e0000 */
[----:B------:R-:W-:Y:S01]  /*11770*/  IMAD.MOV.U32 R11, RZ, RZ, 0x40000040 ;  /* 0x40000040ff0b7424 */ /* 0x000fe200078e00ff */
[----:B------:R-:W-:-:S02]  /*11780*/  WARPGROUP.DEPBAR.LE gsb0, 0x0 ;  /* 0x00008000000079c5 */ /* 0x000fc40000010000 */
[----:B------:R-:W-:-:S06]  /*11790*/  WARPGROUP.ARRIVE ;  /* 0x00000000000079c5 */ /* 0x000fcc0000000000 */
[----:B------:R-:W-:Y:S01]  /*117a0*/  HGMMA.64x16x16.F32.BF16 R96, gdesc[UR20], RZ, !UPT, gsb0 ;  /* 0x00200000146079f0 */ /* 0x000fe2000c0018ff */
[----:B------:R-:W-:Y:S01]  /*117b0*/  R2UR UR22, R12 ;  /* 0x000000000c1672ca */ /* 0x000fe200000e0000 */
[----:B------:R-:W-:Y:S01]  /*117c0*/  VIADD R12, R4, 0x302 ;  /* 0x00000302040c7836 */ /* 0x000fe20000000000 */
[----:B------:R-:W-:Y:S01]  /*117d0*/  R2UR UR23, R13 ;  /* 0x000000000d1772ca */ /* 0x000fe200000e0000 */
[----:B------:R-:W-:Y:S01]  /*117e0*/  IMAD.MOV.U32 R13, RZ, RZ, 0x40000040 ;  /* 0x40000040ff0d7424 */ /* 0x000fe200078e00ff */
[----:B------:R-:W-:Y:S02]  /*117f0*/  WARPGROUP.DEPBAR.LE gsb0, 0x0 ;  /* 0x00008000000079c5 */ /* 0x000fe40000010000 */
[----:B------:R-:W-:-:S06]  /*11800*/  WARPGROUP.ARRIVE ;  /* 0x00000000000079c5 */ /* 0x000fcc0000000000 */
[----:B------:R-:W-:Y:S03]  /*11810*/  HGMMA.64x16x16.F32.BF16 R88, gdesc[UR52], RZ, !UPT, gsb0 ;  /* 0x00200000345879f0 */ /* 0x000fe6000c0018ff */
[----:B------:R-:W-:Y:S02]  /*11820*/  WARPGROUP.DEPBAR.LE gsb0, 0x0 ;  /* 0x00008000000079c5 */ /* 0x000fe40000010000 */
        /* <DEDUP_REMOVED lines=19> */
[----:B------:R-:W-:Y:S01]  /*11960*/  UMOV UR44, UR36 ;  /* 0x00000024002c7c82 */ /* 0x000fe20008000000 */
[----:B------:R-:W-:Y:S01]  /*11970*/  UMOV UR45, UR37 ;  /* 0x00000025002d7c82 */ /* 0x000fe20008000000 */
[----:B------:R-:W-:Y:S02]  /*11980*/  R2UR UR26, R10 ;  /* 0x000000000a1a72ca */ /* 0x000fe400000e0000 */
[----:B------:R-:W-:Y:S01]  /*11990*/  R2UR UR27, R11 ;  /* 0x000000000b1b72ca */ /* 0x000fe200000e0000 */
[----:B------:R-:W-:Y:S02]  /*119a0*/  WARPGROUP.DEPBAR.LE gsb0, 0x0 ;  /* 0x00008000000079c5 */ /* 0x000fe40000010000 */
[----:B------:R-:W-:Y:S01]  /*119b0*/  WARPGROUP.ARRIVE ;  /* 0x00000000000079c5 */ /* 0x000fe20000000000 */
[----:B------:R-:W-:Y:S01]  /*119c0*/  UMOV UR8, UR44 ;  /* 0x0000002c00087c82 */ /* 0x000fe20008000000 */
[----:B------:R-:W-:Y:S01]  /*119d0*/  UMOV UR9, UR45 ;  /* 0x0000002d00097c82 */ /* 0x000fe20008000000 */
[----:B------:R-:W-:Y:S01]  /*119e0*/  UMOV UR48, UR44 ;  /* 0x0000002c00307c82 */ /* 0x000fe20008000000 */
[----:B------:R-:W-:Y:S01]  /*119f0*/  UMOV UR49, UR45 ;  /* 0x0000002d00317c82 */ /* 0x000fe20008000000 */
[----:B------:R-:W-:Y:S01]  /*11a00*/  UMOV UR12, UR44 ;  /* 0x0000002c000c7c82 */ /* 0x000fe20008000000 */
[----:B------:R-:W-:Y:S01]  /*11a10*/  HGMMA.64x16x16.F32.BF16 R40, gdesc[UR16], RZ, !UPT, gsb0 ;  /* 0x00200000102879f0 */ /* 0x000fe2000c0018ff */
        /* <DEDUP_REMOVED lines=9> */
[----:B------:R-:W-:Y:S01]  /*11ab0*/  R2UR UR18, R12 ;  /* 0x000000000c1272ca */ /* 0x000fe200000e0000 */
[----:B------:R-:W-:Y:S01]  /*11ac0*/  UMOV UR16, UR44 ;  /* 0x0000002c00107c82 */ /* 0x000fe20008000000 */
[----:B------:R-:W-:Y:S01]  /*11ad0*/  R2UR UR19, R13 ;  /* 0x000000000d1372ca */ /* 0x000fe200000e0000 */
[----:B------:R-:W-:Y:S01]  /*11ae0*/  UMOV UR17, UR45 ;  /* 0x0000002d00117c82 */ /* 0x000fe20008000000 */
[----:B------:R-:W-:-:S02]  /*11af0*/  VIADD R10, R4, 0x482 ;  /* 0x00000482040a7836 */ /* 0x000fc40000000000 */
[----:B------:R-:W-:Y:S02]  /*11b00*/  IMAD.MOV.U32 R11, RZ, RZ, 0x40000040 ;  /* 0x40000040ff0b7424 */ /* 0x000fe400078e00ff */
[----:B------:R-:W-:Y:S01]  /*11b10*/  VIADD R12, R4, 0x502 ;  /* 0x00000502040c7836 */ /* 0x000fe20000000000 */
[----:B------:R-:W-:Y:S02]  /*11b20*/  WARPGROUP.DEPBAR.LE gsb0, 0x0 ;  /* 0x00008000000079c5 */ /* 0x000fe40000010000 */
[----:B------:R-:W-:-:S06]  /*11b30*/  WARPGROUP.ARRIVE ;  /* 0x00000000000079c5 */ /* 0x000fcc0000000000 */
[----:B------:R-:W-:Y:S03]  /*11b40*/  HGMMA.64x16x16.F32.BF16 R32, gdesc[UR4], RZ, !UPT, gsb0 ;  /* 0x00200000042079f0 */ /* 0x000fe6000c0018ff */
[----:B------:R-:W-:Y:S02]  /*11b50*/  WARPGROUP.DEPBAR.LE gsb0, 0x0 ;  /* 0x00008000000079c5 */ /* 0x000fe40000010000 */
[----:B------:R-:W-:-:S06]  /*11b60*/  WARPGROUP.ARRIVE ;  /* 0x00000000000079c5 */ /* 0x000fcc0000000000 */
[----:B------:R-:W-:Y:S03]  /*11b70*/  HGMMA.64x16x16.F32.BF16 R24, gdesc[UR40], RZ, !UPT, gsb0 ;  /* 0x00200000281879f0 */ /* 0x000fe6000c0018ff */
        /* <DEDUP_REMOVED lines=27> */
[----:B------:R-:W-:Y:S02]  /*11d30*/  R2UR UR42, R10 ;  /* 0x000000000a2a72ca */ /* 0x000fe400000e0000 */
[----:B------:R-:W-:Y:S01]  /*11d40*/  R2UR UR43, R11 ;  /* 0x000000000b2b72ca */ /* 0x000fe200000e0000 */
[----:B------:R-:W-:Y:S01]  /*11d50*/  UMOV UR40, UR44 ;  /* 0x0000002c00287c82 */ /* 0x000fe20008000000 */
[----:B------:R-:W-:Y:S01]  /*11d60*/  UMOV UR41, UR45 ;  /* 0x0000002d00297c82 */ /* 0x000fe20008000000 */
[----:B------:R-:W-:Y:S02]  /*11d70*/  WARPGROUP.DEPBAR.LE gsb0, 0x0 ;  /* 0x00008000000079c5 */ /* 0x000fe40000010000 */
[----:B------:R-:W-:-:S08]  /*11d80*/  WARPGROUP.ARRIVE ;  /* 0x00000000000079c5 */ /* 0x000fd00000000000 */
[----:B------:R-:W-:Y:S01]  /*11d90*/  HGMMA.64x16x16.F32.BF16 R32, gdesc[UR40], R32, gsb0 ;  /* 0x00200000282079f0 */ /* 0x000fe20008001820 */
[----:B------:R-:W-:Y:S01]  /*11da0*/  IMAD.MOV.U32 R13, RZ, RZ, 0x40000040 ;  /* 0x40000040ff0d7424 */ /* 0x000fe200078e00ff */
[----:B------:R-:W-:-:S04]  /*11db0*/  R2UR UR46, R12 ;  /* 0x000000000c2e72ca */ /* 0x000fc800000e0000 */
[----:B------:R-:W-:Y:S01]  /*11dc0*/  R2UR UR47, R13 ;  /* 0x000000000d2f72ca */ /* 0x000fe200000e0000 */
[----:B------:R-:W-:Y:S02]  /*11dd0*/  WARPGROUP.DEPBAR.LE gsb0, 0x0 ;  /* 0x00008000000079c5 */ /* 0x000fe40000010000 */
[----:B------:R-:W-:-:S10]  /*11de0*/  WARPGROUP.ARRIVE ;  /* 0x00000000000079c5 */ /* 0x000fd40000000000 */
[----:B------:R-:W-:Y:S01]  /*11df0*/  HGMMA.64x16x16.F32.BF16 R24, gdesc[UR44], R24, gsb0 ;  /* 0x002000002c1879f0 */ /* 0x000fe20008001818 */
[----:B------:R-:W-:Y:S01]  /*11e00*/  IMAD.MOV.U32 R15, RZ, RZ, 0x40000040 ;  /* 0x40000040ff0f7424 */ /* 0x000fe200078e00ff */
[----:B------:R-:W-:-:S04]  /*11e10*/  R2UR UR54, R14 ;  /* 0x000000000e3672ca */ /* 0x000fc800000e0000 */
[----:B------:R-:W-:Y:S01]  /*11e20*/  R2UR UR55, R15 ;  /* 0x000000000f3772ca */ /* 0x000fe200000e0000 */
[----:B------:R-:W-:Y:S01]  /*11e30*/  UIADD3 UR4, UR56, 0x4, URZ ;  /* 0x0000000438047890 */ /* 0x000fe2000fffe03f */
[----:B------:R-:W-:-:S06]  /*11e40*/  UMOV UR53, 0x40000040 ;  /* 0x4000004000357882 */ /* 0x000fcc0000000000 */
[----:B------:R-:W-:Y:S01]  /*11e50*/  UMOV UR52, UR4 ;  /* 0x0000000400347c82 */ /* 0x000fe20008000000 */
[----:B------:R-:W-:Y:S02]  /*11e60*/  WARPGROUP.DEPBAR.LE gsb0, 0x0 ;  /* 0x00008000000079c5 */ /* 0x000fe40000010000 */
[----:B------:R-:W-:-:S06]  /*11e70*/  WARPGROUP.ARRIVE ;  /* 0x00000000000079c5 */ /* 0x000fcc0000000000 */
[----:B------:R-:W-:Y:S01]  /*11e80*/  HGMMA.64x16x16.F32.BF16 R112, gdesc[UR52], R112, gsb0 ;  /* 0x00200000347079f0 */ /* 0x000fe20008001870 */
[----:B------:R-:W-:Y:S01]  /*11e90*/  R2UR UR39, R6 ;  /* 0x00000000062772ca */ /* 0x000fe200000e0000 */
[----:B------:R-:W-:Y:S01]  /*11ea0*/  VIADD R6, R4, 0x84 ;  /* 0x0000008404067836 */ /* 0x000fe20000000000 */
[----:B------:R-:W-:Y:S01]  /*11eb0*/  R2UR UR38, R7 ;  /* 0x00000000072672ca */ /* 0x000fe200000e0000 */
[----:B------:R-:W-:-:S03]  /*11ec0*/  IMAD.MOV.U32 R7, RZ, RZ, 0x40000040 ;  /* 0x40000040ff077424 */ /* 0x000fc600078e00ff */
[----:B------:R-:W-:Y:S02]  /*11ed0*/  R2UR UR6, R6 ;  /* 0x00000000060672ca */ /* 0x000fe400000e0000 */
[----:B------:R-:W-:Y:S01]  /*11ee0*/  R2UR UR7, R7 ;  /* 0x00000000070772ca */ /* 0x000fe200000e0000 */
[----:B------:R-:W-:Y:S01]  /*11ef0*/  UMOV UR40, UR52 ;  /* 0x0000003400287c82 */ /* 0x000fe20008000000 */
[----:B------:R-:W-:Y:S01]  /*11f00*/  UMOV UR41, UR53 ;  /* 0x0000003500297c82 */ /* 0x000fe20008000000 */
[----:B------:R-:W-:Y:S01]  /*11f10*/  UMOV UR4, UR40 ;  /* 0x0000002800047c82 */ /* 0x000fe20008000000 */
        /* <DEDUP_REMOVED lines=12> */
[----:B------:R-:W-:Y:S02]  /*11fe0*/  WARPGROUP.DEPBAR.LE gsb0, 0x0 ;  /* 0x00008000000079c5 */ /* 0x000fe40000010000 */
[----:B------:R-:W-:-:S08]  /*11ff0*/  WARPGROUP.ARRIVE ;  /* 0x00000000000079c5 */ /* 0x000fd00000000000 */
[----:B------:R-:W-:Y:S01]  /*12000*/  HGMMA.64x16x16.F32.BF16 R96, gdesc[UR8], R96, gsb0 ;  /* 0x00200000086079f0 */ /* 0x000fe20008001860 */
[----:B------:R-:W-:Y:S02]  /*12010*/  VIADD R6, R4, 0x184 ;  /* 0x0000018404067836 */ /* 0x000fe40000000000 */
        /* <DEDUP_REMOVED lines=53> */
[----:B------:R-:W-:Y:S01]  /*12370*/  VIADD R8, R4, 0x484 ;  /* 0x0000048404087836 */ /* 0x000fe20000000000 */
[----:B------:R-:W-:-:S04]  /*12380*/  MOV R9, 0x40000040 ;  /* 0x4000004000097802 */ /* 0x000fc80000000f00 */
        /* <DEDUP_REMOVED lines=11> */
[----:B------:R-:W-:Y:S02]  /*12440*/  WARPGROUP.DEPBAR.LE gsb0, 0x0 ;  /* 0x00008000000079c5 */ /* 0x000fe40000010000 */
[----:B------:R-:W-:-:S10]  /*12450*/  WARPGROUP.ARRIVE ;  /* 0x00000000000079c5 */ /* 0x000fd40000000000 */
[----:B------:R-:W-:Y:S01]  /*12460*/  HGMMA.64x16x16.F32.BF16 R24, gdesc[UR40], R24, gsb0 ;  /* 0x00200000281879f0 */ /* 0x000fe20008001818 */
[----:B------:R-:W-:Y:S02]  /*12470*/  VIADD R6, R4, 0x6 ;  /* 0x0000000604067836 */ /* 0x000fe40000000000 */
[----:B------:R-:W-:-:S03]  /*12480*/  IMAD.MOV.U32 R7, RZ, RZ, 0x40000040 ;  /* 0x40000040ff077424 */ /* 0x000fc600078e00ff */
[----:B------:R-:W-:Y:S02]  /*12490*/  R2UR UR50, R6 ;  /* 0x00000000063272ca */ /* 0x000fe400000e0000 */
[----:B------:R-:W-:Y:S01]  /*124a0*/  R2UR UR51, R7 ;  /* 0x00000000073372ca */ /* 0x000fe200000e0000 */
[----:B------:R-:W-:Y:S01]  /*124b0*/  UIADD3 UR4, UR56, 0x6, URZ ;  /* 0x0000000638047890 */ /* 0x000fe2000fffe03f */
[----:B------:R-:W-:-:S06]  /*124c0*/  UMOV UR49, 0x40000040 ;  /* 0x4000004000317882 */ /* 0x000fcc0000000000 */
[----:B------:R-:W-:Y:S01]  /*124d0*/  UMOV UR48, UR4 ;  /* 0x0000000400307c82 */ /* 0x000fe20008000000 */
[----:B------:R-:W-:Y:S02]  /*124e0*/  WARPGROUP.DEPBAR.LE gsb0, 0x0 ;  /* 0x00008000000079c5 */ /* 0x000fe40000010000 */
[----:B------:R-:W-:-:S06]  /*124f0*/  WARPGROUP.ARRIVE ;  /* 0x00000000000079c5 */ /* 0x000fcc0000000000 */
[----:B------:R-:W-:Y:S01]  /*12500*/  HGMMA.64x16x16.F32.BF16 R112, gdesc[UR48], R112, gsb0 ;  /* 0x00200000307079f0 */ /* 0x000fe20008001870 */
[----:B------:R-:W-:Y:S02]  /*12510*/  VIADD R6, R4, 0x86 ;  /* 0x0000008604067836 */ /* 0x000fe40000000000 */
        /* <DEDUP_REMOVED lines=267> */
[----:B------:R-:W-:-:S04]  /*135d0*/  IADD3 R6, R4, 0x982, RZ ;  /* 0x0000098204067810 */ /* 0x000fc80007ffe0ff */
        /* <DEDUP_REMOVED lines=30> */
[----:B------:R-:W-:Y:S01]  /*137c0*/  UMOV UR5, 0x40000040 ;  /* 0x4000004000057882 */ /* 0x000fe20000000000 */
        /* <DEDUP_REMOVED lines=64> */
[C---:B------:R-:W-:Y:S01]  /*13bd0*/  VIADD R6, R4.reuse, 0x984 ;  /* 0x0000098404067836 */ /* 0x040fe20000000000 */
[----:B------:R-:W-:Y:S01]  /*13be0*/  UMOV UR8, UR4 ;  /* 0x0000000400087c82 */ /* 0x000fe20008000000 */
[----:B------:R-:W-:Y:S01]  /*13bf0*/  IMAD.MOV.U32 R7, RZ, RZ, 0x40000040 ;  /* 0x40000040ff077424 */ /* 0x000fe200078e00ff */
[----:B------:R-:W-:Y:S01]  /*13c00*/  UMOV UR9, UR5 ;  /* 0x0000000500097c82 */ /* 0x000fe20008000000 */
[----:B------:R-:W-:Y:S01]  /*13c10*/  VIADD R8, R4, 0xa04 ;  /* 0x00000a0404087836 */ /* 0x000fe20000000000 */
[----:B------:R-:W-:Y:S01]  /*13c20*/  R2UR UR10, R6 ;  /* 0x00000000060a72ca */ /* 0x000fe200000e0000 */
[----:B------:R-:W-:Y:S01]  /*13c30*/  IMAD.MOV.U32 R9, RZ, RZ, 0x40000040 ;  /* 0x40000040ff097424 */ /* 0x000fe200078e00ff */
[----:B------:R-:W-:Y:S01]  /*13c40*/  R2UR UR11, R7 ;  /* 0x00000000070b72ca */ /* 0x000fe200000e0000 */
[----:B------:R-:W-:Y:S01]  /*13c50*/  UMOV UR12, UR4 ;  /* 0x00000004000c7c82 */ /* 0x000fe20008000000 */
[----:B------:R-:W-:Y:S01]  /*13c60*/  UMOV UR13, UR5 ;  /* 0x00000005000d7c82 */ /* 0x000fe20008000000 */
[----:B------:R-:W-:Y:S01]  /*13c70*/  UMOV UR16, UR4 ;  /* 0x0000000400107c82 */ /* 0x000fe20008000000 */
[----:B------:R-:W-:Y:S01]  /*13c80*/  UMOV UR17, UR5 ;  /* 0x0000000500117c82 */ /* 0x000fe20008000000 */
[----:B------:R-:W-:Y:S01]  /*13c90*/  UIADD3 UR20, UR56, 0x406, URZ ;  /* 0x0000040638147890 */ /* 0x000fe2000fffe03f */
[----:B------:R-:W-:Y:S01]  /*13ca0*/  UMOV UR21, 0x40000040 ;  /* 0x4000004000157882 */ /* 0x000fe20000000000 */
[----:B------:R-:W-:Y:S01]  /*13cb0*/  ULDC UR6, c[0x0][0x9d8] ;  /* 0x0002760000067ab9 */ /* 0x000fe20000000800 */
[----:B------:R0:W-:Y:S01]  /*13cc0*/  STL.64 [R1+0x8], R20 ;  /* 0x0000081401007387 */ /* 0x0001e20000100a00 */
[----:B--2---:R-:W-:Y:S01]  /*13cd0*/  IADD3 R5, R162, 0xb0, -R120 ;  /* 0x000000b0a2057810 */ /* 0x004fe20007ffe878 */
[----:B------:R-:W-:Y:S01]  /*13ce0*/  ULDC UR7, c[0x0][0x988] ;  /* 0x0002620000077ab9 */ /* 0x000fe20000000800 */
[----:B------:R-:W-:-:S02]  /*13cf0*/  WARPGROUP.DEPBAR.LE gsb0, 0x0 ;  /* 0x00008000000079c5 */ /* 0x000fc40000010000 */
[----:B------:R-:W-:-:S06]  /*13d00*/  WARPGROUP.ARRIVE ;  /* 0x00000000000079c5 */ /* 0x000fcc0000000000 */
[----:B------:R-:W-:Y:S01]  /*13d10*/  HGMMA.64x16x16.F32.BF16 R40, gdesc[UR8], R40, gsb0 ;  /* 0x00200000082879f0 */ /* 0x000fe20008001828 */
[----:B------:R-:W-:Y:S02]  /*13d20*/  R2UR UR14, R8 ;  /* 0x00000000080e72ca */ /* 0x000fe400000e0000 */
[----:B------:R-:W-:Y:S01]  /*13d30*/  R2UR UR15, R9 ;  /* 0x00000000090f72ca */ /* 0x000fe200000e0000 */
[----:B------:R-:W-:Y:S01]  /*13d40*/  VIADD R6, R4, 0xa84 ;  /* 0x00000a8404067836 */ /* 0x000fe20000000000 */
[----:B------:R-:W-:Y:S02]  /*13d50*/  WARPGROUP.DEPBAR.LE gsb0, 0x0 ;  /* 0x00008000000079c5 */ /* 0x000fe40000010000 */
[----:B------:R-:W-:-:S09]  /*13d60*/  WARPGROUP.ARRIVE ;  /* 0x00000000000079c5 */ /* 0x000fd20000000000 */
[----:B------:R-:W-:Y:S01]  /*13d70*/  HGMMA.64x16x16.F32.BF16 R32, gdesc[UR12], R32, gsb0 ;  /* 0x002000000c2079f0 */ /* 0x000fe20008001820 */
[----:B------:R-:W-:Y:S01]  /*13d80*/  IMAD.MOV.U32 R7, RZ, RZ, 0x40000040 ;  /* 0x40000040ff077424 */ /* 0x000fe200078e00ff */
[----:B------:R-:W-:-:S04]  /*13d90*/  R2UR UR18, R6 ;  /* 0x00000000061272ca */ /* 0x000fc800000e0000 */
        /* <DEDUP_REMOVED lines=71> */
[----:B------:R-:W-:Y:S01]  /*14210*/  UMOV UR8, UR20 ;  /* 0x0000001400087c82 */ /* 0x000fe20008000000 */
[----:B------:R-:W-:Y:S01]  /*14220*/  UMOV UR9, UR21 ;  /* 0x0000001500097c82 */ /* 0x000fe20008000000 */
[----:B------:R-:W-:Y:S01]  /*14230*/  FMUL.FTZ R8, R113, UR6 ;  /* 0x0000000671087c20 */ /* 0x000fe20008410000 */
[----:B0-----:R-:W-:Y:S01]  /*14240*/  FMUL.FTZ R20, R115, UR6 ;  /* 0x0000000673147c20 */ /* 0x001fe20008410000 */
[----:B------:R-:W-:Y:S01]  /*14250*/  FMUL.FTZ R3, R112, UR6 ;  /* 0x0000000670037c20 */ /* 0x000fe20008410000 */
[----:B------:R-:W-:Y:S02]  /*14260*/  WARPGROUP.DEPBAR.LE gsb0, 0x0 ;  /* 0x00008000000079c5 */ /* 0x000fe40000010000 */
[----:B------:R-:W-:-:S06]  /*14270*/  WARPGROUP.ARRIVE ;  /* 0x00000000000079c5 */ /* 0x000fcc0000000000 */
[----:B------:R-:W-:Y:S01]  /*14280*/  HGMMA.64x16x16.F32.BF16 R32, gdesc[UR8], R32, gsb0 ;  /* 0x00200000082079f0 */ /* 0x000fe20008001820 */
[----:B------:R-:W-:Y:S01]  /*14290*/  FMUL.FTZ R12, R105, UR6 ;  /* 0x00000006690c7c20 */ /* 0x000fe20008410000 */
[----:B------:R-:W-:Y:S01]  /*142a0*/  MUFU.TANH R8, R8 ;  /* 0x0000000800087308 */ /* 0x000fe20000002400 */
[----:B------:R-:W-:Y:S01]  /*142b0*/  FMUL.FTZ R9, R116, UR6 ;  /* 0x0000000674097c20 */ /* 0x000fe20008410000 */
[----:B------:R-:W-:Y:S01]  /*142c0*/  FMUL.FTZ R112, R114, UR6 ;  /* 0x0000000672707c20 */ /* 0x000fe20008410000 */
[----:B------:R-:W-:-:S05]  /*142d0*/  FMUL.FTZ R10, R117, UR6 ;  /* 0x00000006750a7c20 */ /* 0x000fca0008410000 */
[----:B------:R-:W0:Y:S01]  /*142e0*/  MUFU.TANH R20, R20 ;  /* 0x0000001400147308 */ /* 0x000e220000002400 */
[----:B------:R-:W-:Y:S01]  /*142f0*/  FMUL.FTZ R81, R100, UR6 ;  /* 0x0000000664517c20 */ /* 0x000fe20008410000 */
[----:B------:R-:W-:Y:S01]  /*14300*/  FMUL.FTZ R100, R90, UR6 ;  /* 0x000000065a647c20 */ /* 0x000fe20008410000 */
[----:B------:R-:W-:-:S05]  /*14310*/  FMUL.FTZ R90, R72, UR6 ;  /* 0x00000006485a7c20 */ /* 0x000fca0008410000 */
[----:B------:R-:W1:Y:S01]  /*14320*/  MUFU.TANH R3, R3 ;  /* 0x0000000300037308 */ /* 0x000e620000002400 */
[----:B------:R-:W-:Y:S01]  /*14330*/  FMUL.FTZ R11, R104, UR6 ;  /* 0x00000006680b7c20 */ /* 0x000fe20008410000 */
[----:B------:R-:W-:Y:S01]  /*14340*/  FMUL.FTZ R72, R73, UR6 ;  /* 0x0000000649487c20 */ /* 0x000fe20008410000 */
[----:B------:R-:W-:Y:S02]  /*14350*/  IMAD R6, R160, -0xb0, R5 ;  /* 0xffffff50a0067824 */ /* 0x000fe400078e0205 */
[----:B------:R-:W-:-:S03]  /*14360*/  FMUL.FTZ R73, R76, UR6 ;  /* 0x000000064c497c20 */ /* 0x000fc60008410000 */
[----:B------:R-:W2:Y:S01]  /*14370*/  MUFU.TANH R12, R12 ;  /* 0x0000000c000c7308 */ /* 0x000ea20000002400 */
[----:B------:R-:W-:Y:S01]  /*14380*/  FMUL.FTZ R76, R64, UR6 ;  /* 0x00000006404c7c20 */ /* 0x000fe20008410000 */
[----:B------:R-:W-:Y:S01]  /*14390*/  FMUL.FTZ R84, R118, UR6 ;  /* 0x0000000676547c20 */ /* 0x000fe20008410000 */
[----:B------:R-:W-:-:S05]  /*143a0*/  FMUL.FTZ R64, R65, UR6 ;  /* 0x0000000641407c20 */ /* 0x000fca0008410000 */
[----:B------:R-:W3:Y:S01]  /*143b0*/  MUFU.TANH R9, R9 ;  /* 0x0000000900097308 */ /* 0x000ee20000002400 */
[----:B------:R-:W-:Y:S01]  /*143c0*/  FMUL.FTZ R65, R68, UR6 ;  /* 0x0000000644417c20 */ /* 0x000fe20008410000 */
[----:B------:R-:W-:Y:S01]  /*143d0*/  FMUL.FTZ R68, R70, UR6 ;  /* 0x0000000646447c20 */ /* 0x000fe20008410000 */
[----:B------:R-:W-:-:S05]  /*143e0*/  ISETP.GT.AND P3, PT, R6, 0x1, PT ;  /* 0x000000010600780c */ /* 0x000fca0003f64270 */
[----:B------:R-:W4:Y:S01]  /*143f0*/  MUFU.TANH R112, R112 ;  /* 0x0000007000707308 */ /* 0x000f220000002400 */
[----:B------:R-:W-:Y:S01]  /*14400*/  FMUL.FTZ R70, R59, UR6 ;  /* 0x000000063b467c20 */ /* 0x000fe20008410000 */
[----:B------:R-:W-:Y:S01]  /*14410*/  FMUL.FTZ R21, R119, UR6 ;  /* 0x0000000677157c20 */ /* 0x000fe20008410000 */
[----:B------:R-:W-:-:S05]  /*14420*/  FMUL.FTZ R59, R60, UR6 ;  /* 0x000000063c3b7c20 */ /* 0x000fca0008410000 */
[----:B------:R-:W4:Y:S01]  /*14430*/  MUFU.TANH R10, R10 ;  /* 0x0000000a000a7308 */ /* 0x000f220000002400 */
[----:B------:R-:W-:Y:S01]  /*14440*/  ISETP.GT.AND P2, PT, R6, RZ, PT ;  /* 0x000000ff0600720c */ /* 0x000fe20003f44270 */
[----:B------:R-:W-:Y:S01]  /*14450*/  FMUL.FTZ R13, R108, UR6 ;  /* 0x000000066c0d7c20 */ /* 0x000fe20008410000 */
[----:B------:R-:W-:Y:S01]  /*14460*/  FMUL.FTZ R60, R63, UR6 ;  /* 0x000000063f3c7c20 */ /* 0x000fe20008410000 */
[----:B------:R-:W-:Y:S01]  /*14470*/  FMUL.FTZ R63, R54, UR6 ;  /* 0x00000006363f7c20 */ /* 0x000fe20008410000 */
[----:B0-----:R-:W-:-:S03]  /*14480*/  FSEL R20, R20, -INF , P3 ;  /* 0xff80000014147808 */ /* 0x001fc60001800000 */
[----:B------:R-:W0:Y:S01]  /*14490*/  MUFU.TANH R11, R11 ;  /* 0x0000000b000b7308 */ /* 0x000e220000002400 */
[----:B------:R-:W-:Y:S01]  /*144a0*/  FSEL R8, R8, -INF , P3 ;  /* 0xff80000008087808 */ /* 0x000fe20001800000 */
[----:B------:R-:W-:Y:S02]  /*144b0*/  WARPGROUP.DEPBAR.LE gsb0, 0x0 ;  /* 0x00008000000079c5 */ /* 0x000fe40000010000 */
[----:B------:R-:W-:Y:S01]  /*144c0*/  FMUL.FTZ R54, R33, UR6 ;  /* 0x0000000621367c20 */ /* 0x000fe20008410000 */
[----:B------:R-:W-:Y:S01]  /*144d0*/  ISETP.GT.AND P3, PT, R6, 0x11, PT ;  /* 0x000000110600780c */ /* 0x000fe20003f64270 */
[----:B------:R-:W-:Y:S02]  /*144e0*/  FMUL.FTZ R83, R106, UR6 ;  /* 0x000000066a537c20 */ /* 0x000fe40008410000 */
[----:B------:R-:W0:Y:S01]  /*144f0*/  MUFU.TANH R84, R84 ;  /* 0x0000005400547308 */ /* 0x000e220000002400 */
[----:B------:R-:W-:Y:S01]  /*14500*/  ISETP.GT.AND P4, PT, R6, 0x8, PT ;  /* 0x000000080600780c */ /* 0x000fe20003f84270 */
[----:B------:R-:W-:Y:S01]  /*14510*/  FMUL.FTZ R14, R109, UR6 ;  /* 0x000000066d0e7c20 */ /* 0x000fe20008410000 */
[----:B-1----:R-:W-:Y:S01]  /*14520*/  FSEL R33, R3, -INF , P2 ;  /* 0xff80000003217808 */ /* 0x002fe20001000000 */
[----:B------:R-:W-:Y:S01]  /*14530*/  FMUL.FTZ R7, R52, UR6 ;  /* 0x0000000634077c20 */ /* 0x000fe20008410000 */
[----:B------:R-:W-:-:S02]  /*14540*/  IMAD.MOV.U32 R5, RZ, RZ, 0x40000040 ;  /* 0x40000040ff057424 */ /* 0x000fc400078e00ff */
[----:B------:R-:W-:Y:S01]  /*14550*/  FMUL.FTZ R163, R45, UR6 ;  /* 0x000000062da37c20 */ /* 0x000fe20008410000 */
[----:B------:R-:W-:Y:S01]  /*14560*/  FMUL.FTZ R52, R34, UR6 ;  /* 0x0000000622347c20 */ /* 0x000fe20008410000 */
[----:B------:R-:W1:Y:S01]  /*14570*/  MUFU.TANH R21, R21 ;  /* 0x0000001500157308 */ /* 0x000e620000002400 */
[----:B------:R-:W-:Y:S01]  /*14580*/  FMUL.FTZ R34, R37, UR6 ;  /* 0x0000000625227c20 */ /* 0x000fe20008410000 */
[----:B--2---:R-:W-:Y:S01]  /*14590*/  FSEL R45, R12, -INF , P3 ;  /* 0xff8000000c2d7808 */ /* 0x004fe20001800000 */
[----:B------:R-:W-:Y:S01]  /*145a0*/  FMUL.FTZ R82, R107, UR6 ;  /* 0x000000066b527c20 */ /* 0x000fe20008410000 */
[----:B------:R-:W-:Y:S01]  /*145b0*/  FMUL.FTZ R86, R101, UR6 ;  /* 0x0000000665567c20 */ /* 0x000fe20008410000 */
[----:B------:R-:W-:Y:S01]  /*145c0*/  ISETP.GT.AND P5, PT, R6, 0x9, PT ;  /* 0x000000090600780c */ /* 0x000fe20003fa4270 */
[----:B------:R-:W-:Y:S01]  /*145d0*/  FMUL.FTZ R80, R96, UR6 ;  /* 0x0000000660507c20 */ /* 0x000fe20008410000 */
[----:B---3--:R-:W-:Y:S01]  /*145e0*/  FSEL R37, R9, -INF , P4 ;  /* 0xff80000009257808 */ /* 0x008fe20002000000 */
[----:B------:R-:W2:Y:S01]  /*145f0*/  MUFU.TANH R13, R13 ;  /* 0x0000000d000d7308 */ /* 0x000ea20000002400 */
[----:B------:R-:W-:Y:S01]  /*14600*/  FMNMX.FTZ R12, R33, R8, !PT ;  /* 0x00000008210c7209 */ /* 0x000fe20007810000 */
[----:B------:R-:W-:Y:S01]  /*14610*/  FMUL.FTZ R101, R102, UR6 ;  /* 0x0000000666657c20 */ /* 0x000fe20008410000 */
[----:B------:R-:W-:Y:S01]  /*14620*/  FMUL.FTZ R102, R32, UR6 ;  /* 0x0000000620667c20 */ /* 0x000fe20008410000 */
[----:B------:R-:W-:Y:S01]  /*14630*/  R2UR UR23, R5 ;  /* 0x00000000051772ca */ /* 0x000fe200000e0000 */
[----:B------:R-:W-:Y:S01]  /*14640*/  FMUL.FTZ R85, R89, UR6 ;  /* 0x0000000659557c20 */ /* 0x000fe20008410000 */
[----:B------:R-:W-:Y:S01]  /*14650*/  FMUL.FTZ R32, R39, UR6 ;  /* 0x0000000627207c20 */ /* 0x000fe20008410000 */
[----:B----4-:R-:W-:Y:S01]  /*14660*/  FSEL R5, R112, -INF , P2 ;  /* 0xff80000070057808 */ /* 0x010fe20001000000 */
[----:B------:R-:W3:Y:S01]  /*14670*/  MUFU.TANH R83, R83 ;  /* 0x0000005300537308 */ /* 0x000ee20000002400 */
[----:B------:R-:W-:Y:S01]  /*14680*/  FMUL.FTZ R105, R110, UR6 ;  /* 0x000000066e697c20 */ /* 0x000fe20008410000 */
[----:B------:R-:W-:Y:S01]  /*14690*/  FMUL.FTZ R89, R93, UR6 ;  /* 0x000000065d597c20 */ /* 0x000fe20008410000 */
[----:B------:R-:W-:Y:S01]  /*146a0*/  ISETP.GT.AND P2, PT, R6, 0x10, PT ;  /* 0x000000100600780c */ /* 0x000fe20003f44270 */
[----:B------:R-:W-:Y:S01]  /*146b0*/  FMUL.FTZ R15, R97, UR6 ;  /* 0x00000006610f7c20 */ /* 0x000fe20008410000 */
[----:B------:R-:W-:Y:S01]  /*146c0*/  FSEL R39, R10, -INF , P5 ;  /* 0xff8000000a277808 */ /* 0x000fe20002800000 */
[----:B------:R-:W-:Y:S01]  /*146d0*/  FMUL.FTZ R93, R74, UR6 ;  /* 0x000000064a5d7c20 */ /* 0x000fe20008410000 */
[----:B------:R-:W-:Y:S01]  /*146e0*/  FMNMX.FTZ R12, R37, R12, !PT ;  /* 0x0000000c250c7209 */ /* 0x000fe20007810000 */
[----:B------:R-:W-:Y:S01]  /*146f0*/  MUFU.TANH R14, R14 ;  /* 0x0000000e000e7308 */ /* 0x000fe20000002400 */
[----:B------:R-:W-:Y:S01]  /*14700*/  FMUL.FTZ R74, R75, UR6 ;  /* 0x000000064b4a7c20 */ /* 0x000fe20008410000 */
[----:B------:R-:W-:Y:S01]  /*14710*/  FMUL.FTZ R75, R77, UR6 ;  /* 0x000000064d4b7c20 */ /* 0x000fe20008410000 */
[----:B------:R-:W-:Y:S01]  /*14720*/  FMUL.FTZ R159, R41, UR6 ;  /* 0x00000006299f7c20 */ /* 0x000fe20008410000 */
[----:B------:R-:W-:Y:S01]  /*14730*/  FMUL.FTZ R104, R111, UR6 ;  /* 0x000000066f687c20 */ /* 0x000fe20008410000 */
[----:B------:R-:W-:Y:S01]  /*14740*/  FMUL.FTZ R77, R79, UR6 ;  /* 0x000000064f4d7c20 */ /* 0x000fe20008410000 */
[----:B0-----:R-:W-:Y:S01]  /*14750*/  FSEL R41, R11, -INF , P2 ;  /* 0xff8000000b297808 */ /* 0x001fe20001000000 */
[----:B------:R-:W-:Y:S01]  /*14760*/  FMUL.FTZ R98, R98, UR6 ;  /* 0x0000000662627c20 */ /* 0x000fe20008410000 */
[----:B------:R-:W-:Y:S01]  /*14770*/  MUFU.TANH R82, R82 ;  /* 0x0000005200527308 */ /* 0x000fe20000002400 */
[----:B------:R-:W-:Y:S01]  /*14780*/  FMNMX.FTZ R12, R39, R12, !PT ;  /* 0x0000000c270c7209 */ /* 0x000fe20007810000 */
[----:B------:R-:W-:Y:S01]  /*14790*/  FMUL.FTZ R79, R66, UR6 ;  /* 0x00000006424f7c20 */ /* 0x000fe20008410000 */
[----:B------:R-:W-:Y:S01]  /*147a0*/  FMUL.FTZ R66, R69, UR6 ;  /* 0x0000000645427c20 */ /* 0x000fe20008410000 */
[----:B------:R-:W-:Y:S01]  /*147b0*/  FMUL.FTZ R69, R71, UR6 ;  /* 0x0000000647457c20 */ /* 0x000fe20008410000 */
[----:B------:R-:W-:-:S02]  /*147c0*/  VIADD R4, R4, 0xa86 ;  /* 0x00000a8604047836 */ /* 0x000fc40000000000 */
[----:B------:R-:W-:Y:S01]  /*147d0*/  FMUL.FTZ R53, R53, UR6 ;  /* 0x0000000635357c20 */ /* 0x000fe20008410000 */
[----:B------:R-:W-:Y:S01]  /*147e0*/  FMUL.FTZ R55, R55, UR6 ;  /* 0x0000000637377c20 */ /* 0x000fe20008410000 */
[----:B------:R-:W-:Y:S01]  /*147f0*/  MUFU.TANH R80, R80 ;  /* 0x0000005000507308 */ /* 0x000fe20000002400 */
[----:B------:R-:W-:Y:S01]  /*14800*/  FSEL R3, R84, -INF , P4 ;  /* 0xff80000054037808 */ /* 0x000fe20002000000 */
[----:B------:R-:W-:Y:S01]  /*14810*/  FMUL.FTZ R71, R58, UR6 ;  /* 0x000000063a477c20 */ /* 0x000fe20008410000 */
[----:B------:R-:W-:Y:S01]  /*14820*/  ISETP.GT.AND P4, PT, R6, 0x18, PT ;  /* 0x000000180600780c */ /* 0x000fe20003f84270 */
[----:B------:R-:W-:Y:S01]  /*14830*/  FMUL.FTZ R58, R61, UR6 ;  /* 0x000000063d3a7c20 */ /* 0x000fe20008410000 */
[----:B------:R-:W-:Y:S01]  /*14840*/  FMNMX.FTZ R12, R41, R12, !PT ;  /* 0x0000000c290c7209 */ /* 0x000fe20007810000 */
[----:B------:R-:W-:Y:S01]  /*14850*/  FMUL.FTZ R161, R44, UR6 ;  /* 0x000000062ca17c20 */ /* 0x000fe20008410000 */
[----:B------:R-:W-:Y:S01]  /*14860*/  FMUL.FTZ R50, R50, UR6 ;  /* 0x0000000632327c20 */ /* 0x000fe20008410000 */
[----:B------:R-:W0:Y:S01]  /*14870*/  MUFU.TANH R105, R105 ;  /* 0x0000006900697308 */ /* 0x000e220000002400 */
[----:B------:R-:W-:Y:S01]  /*14880*/  FMUL.FTZ R61, R62, UR6 ;  /* 0x000000063e3d7c20 */ /* 0x000fe20008410000 */
[----:B------:R-:W-:Y:S01]  /*14890*/  FMUL.FTZ R62, R47, UR6 ;  /* 0x000000062f3e7c20 */ /* 0x000fe20008410000 */
[----:B-1----:R-:W-:Y:S01]  /*148a0*/  FSEL R21, R21, -INF , P5 ;  /* 0xff80000015157808 */ /* 0x002fe20002800000 */
[----:B------:R-:W-:Y:S01]  /*148b0*/  FMUL.FTZ R157, R40, UR6 ;  /* 0x00000006289d7c20 */ /* 0x000fe20008410000 */
[----:B------:R-:W-:Y:S01]  /*148c0*/  FMUL.FTZ R91, R91, UR6 ;  /* 0x000000065b5b7c20 */ /* 0x000fe20008410000 */
[----:B------:R-:W-:Y:S01]  /*148d0*/  FMUL.FTZ R94, R94, UR6 ;  /* 0x000000065e5e7c20 */ /* 0x000fe20008410000 */
[----:B------:R-:W-:Y:S01]  /*148e0*/  FMUL.FTZ R78, R78, UR6 ;  /* 0x000000064e4e7c20 */ /* 0x000fe20008410000 */
[----:B------:R-:W-:Y:S01]  /*148f0*/  MUFU.TANH R15, R15 ;  /* 0x0000000f000f7308 */ /* 0x000fe20000002400 */
[----:B------:R-:W-:Y:S01]  /*14900*/  FMUL.FTZ R97, R99, UR6 ;  /* 0x0000000663617c20 */ /* 0x000fe20008410000 */
[----:B------:R-:W-:Y:S01]  /*14910*/  ISETP.GT.AND P5, PT, R6, 0x19, PT ;  /* 0x000000190600780c */ /* 0x000fe20003fa4270 */
[----:B------:R-:W-:Y:S01]  /*14920*/  FMUL.FTZ R96, R88, UR6 ;  /* 0x0000000658607c20 */ /* 0x000fe20008410000 */
[----:B--2---:R-:W-:Y:S01]  /*14930*/  FSEL R47, R13, -INF , P4 ;  /* 0xff8000000d2f7808 */ /* 0x004fe20002000000 */
[----:B------:R-:W-:Y:S01]  /*14940*/  FMUL.FTZ R67, R67, UR6 ;  /* 0x0000000643437c20 */ /* 0x000fe20008410000 */
[----:B------:R-:W-:Y:S01]  /*14950*/  FMNMX.FTZ R12, R45, R12, !PT ;  /* 0x0000000c2d0c7209 */ /* 0x000fe20007810000 */
[----:B------:R-:W-:Y:S01]  /*14960*/  FMUL.FTZ R56, R56, UR6 ;  /* 0x0000000638387c20 */ /* 0x000fe20008410000 */
[----:B------:R-:W1:Y:S01]  /*14970*/  MUFU.TANH R104, R104 ;  /* 0x0000006800687308 */ /* 0x000e620000002400 */
[----:B------:R-:W-:Y:S01]  /*14980*/  R2UR UR22, R4 ;  /* 0x00000000041672ca */ /* 0x000fe200000e0000 */
[----:B------:R-:W-:Y:S01]  /*14990*/  FMUL.FTZ R57, R57, UR6 ;  /* 0x0000000639397c20 */ /* 0x000fe20008410000 */
[----:B---3--:R-:W-:-:S05]  /*149a0*/  FSEL R83, R83, -INF , P2 ;  /* 0xff80000053537808 */ /* 0x008fca0001000000 */
[----:B------:R-:W2:Y:S01]  /*149b0*/  MUFU.TANH R81, R81 ;  /* 0x0000005100517308 */ /* 0x000ea20000002400 */
[----:B------:R-:W-:Y:S01]  /*149c0*/  ISETP.GT.AND P2, PT, R6, 0x20, PT ;  /* 0x000000200600780c */ /* 0x000fe20003f44270 */
[----:B------:R-:W-:Y:S01]  /*149d0*/  FMUL.FTZ R44, R36, UR6 ;  /* 0x00000006242c7c20 */ /* 0x000fe20008410000 */
[----:B------:R-:W-:Y:S01]  /*149e0*/  FMNMX.FTZ R12, R47, R12, !PT ;  /* 0x0000000c2f0c7209 */ /* 0x000fe20007810000 */
[----:B------:R-:W-:Y:S01]  /*149f0*/  FMUL.FTZ R51, R51, UR6 ;  /* 0x0000000633337c20 */ /* 0x000fe20008410000 */
[----:B------:R-:W-:Y:S01]  /*14a00*/  FMUL.FTZ R48, R48, UR6 ;  /* 0x0000000630307c20 */ /* 0x000fe20008410000 */
[----:B------:R-:W-:Y:S01]  /*14a10*/  FMUL.FTZ R49, R49, UR6 ;  /* 0x0000000631317c20 */ /* 0x000fe20008410000 */
[----:B------:R-:W3:Y:S01]  /*14a20*/  LDL R108, [R1+0x18] ;  /* 0x00001800016c7983 */ /* 0x000ee20000100800 */
[----:B------:R-:W4:Y:S01]  /*14a30*/  MUFU.TANH R98, R98 ;  /* 0x0000006200627308 */ /* 0x000f220000002400 */
[----:B------:R-:W-:Y:S01]  /*14a40*/  FMUL.FTZ R99, R103, UR6 ;  /* 0x0000000667637c20 */ /* 0x000fe20008410000 */
[----:B------:R-:W-:-:S06]  /*14a50*/  FMUL.FTZ R88, R92, UR6 ;  /* 0x000000065c587c20 */ /* 0x000fcc0008410000 */
[----:B------:R-:W4:Y:S08]  /*14a60*/  MUFU.TANH R86, R86 ;  /* 0x0000005600567308 */ /* 0x000f300000002400 */
[----:B------:R1:W-:Y:S01]  /*14a70*/  MUFU.TANH R4, R53 ;  /* 0x0000003500047308 */ /* 0x0003e20000002400 */
[----:B0-----:R-:W-:Y:S02]  /*14a80*/  FSEL R105, R105, -INF , P4 ;  /* 0xff80000069697808 */ /* 0x001fe40002000000 */
[----:B-1----:R-:W-:-:S05]  /*14a90*/  FSEL R53, R14, -INF , P5 ;  /* 0xff8000000e357808 */ /* 0x002fca0002800000 */
[----:B------:R-:W0:Y:S01]  /*14aa0*/  MUFU.TANH R97, R97 ;  /* 0x0000006100617308 */ /* 0x000e220000002400 */
[----:B------:R-:W-:-:S07]  /*14ab0*/  FMNMX.FTZ R12, R53, R12, !PT ;  /* 0x0000000c350c7209 */ /* 0x000fce0007810000 */
[----:B------:R1:W-:Y:S01]  /*14ac0*/  MUFU.TANH R36, R7 ;  /* 0x0000000700247308 */ /* 0x0003e20000002400 */
[----:B------:R-:W-:-:S07]  /*14ad0*/  ISETP.GT.AND P4, PT, R6, 0x28, PT ;  /* 0x000000280600780c */ /* 0x000fce0003f84270 */
[----:B------:R-:W0:Y:S01]  /*14ae0*/  MUFU.TANH R96, R96 ;  /* 0x0000006000607308 */ /* 0x000e220000002400 */
[----:B-1----:R-:W-:Y:S02]  /*14af0*/  FSEL R7, R82, -INF , P3 ;  /* 0xff80000052077808 */ /* 0x002fe40001800000 */
[----:B------:R-:W-:-:S05]  /*14b00*/  ISETP.GT.AND P3, PT, R6, 0x21, PT ;  /* 0x000000210600780c */ /* 0x000fca0003f64270 */
[----:B------:R1:W-:Y:S01]  /*14b10*/  MUFU.TANH R10, R55 ;  /* 0x00000037000a7308 */ /* 0x0003e20000002400 */
[----:B------:R-:W-:Y:S02]  /*14b20*/  FSEL R9, R104, -INF , P5 ;  /* 0xff80000068097808 */ /* 0x000fe40002800000 */
[----:B-1----:R-:W-:-:S05]  /*14b30*/  FSEL R55, R80, -INF , P2 ;  /* 0xff80000050377808 */ /* 0x002fca0001000000 */
[----:B------:R-:W1:Y:S01]  /*14b40*/  MUFU.TANH R101, R101 ;  /* 0x0000006500657308 */ /* 0x000e620000002400 */
[----:B------:R-:W-:-:S07]  /*14b50*/  FMNMX.FTZ R12, R55, R12, !PT ;  /* 0x0000000c370c7209 */ /* 0x000fce0007810000 */
[----:B------:R-:W-:Y:S01]  /*14b60*/  MUFU.TANH R40, R50 ;  /* 0x0000003200287308 */ /* 0x000fe20000002400 */
[----:B------:R-:W-:Y:S02]  /*14b70*/  ISETP.GT.AND P5, PT, R6, 0x29, PT ;  /* 0x000000290600780c */ /* 0x000fe40003fa4270 */
[----:B--2---:R-:W-:-:S05]  /*14b80*/  FSEL R81, R81, -INF , P4 ;  /* 0xff80000051517808 */ /* 0x004fca0002000000 */
[----:B------:R-:W2:Y:S08]  /*14b90*/  MUFU.TANH R85, R85 ;  /* 0x0000005500557308 */ /* 0x000eb00000002400 */
[----:B------:R0:W-:Y:S01]  /*14ba0*/  MUFU.TANH R50, R63 ;  /* 0x0000003f00327308 */ /* 0x0001e20000002400 */
[----:B------:R-:W-:Y:S01]  /*14bb0*/  FMUL.FTZ R92, R95, UR6 ;  /* 0x000000065f5c7c20 */ /* 0x000fe20008410000 */
[----:B----4-:R-:W-:-:S02]  /*14bc0*/  FSEL R11, R98, -INF , P2 ;  /* 0xff800000620b7808 */ /* 0x010fc40001000000 */
[----:B0-----:R-:W-:-:S04]  /*14bd0*/  FSEL R63, R15, -INF , P3 ;  /* 0xff8000000f3f7808 */ /* 0x001fc80001800000 */
[----:B------:R-:W0:Y:S01]  /*14be0*/  MUFU.TANH R99, R99 ;  /* 0x0000006300637308 */ /* 0x000e220000002400 */
[----:B------:R-:W-:-:S07]  /*14bf0*/  FMNMX.FTZ R12, R63, R12, !PT ;  /* 0x0000000c3f0c7209 */ /* 0x000fce0007810000 */
[----:B------:R-:W4:Y:S01]  /*14c00*/  MUFU.TANH R88, R88 ;  /* 0x0000005800587308 */ /* 0x000f220000002400 */
[----:B------:R-:W-:Y:S02]  /*14c10*/  ISETP.GT.AND P2, PT, R6, 0x30, PT ;  /* 0x000000300600780c */ /* 0x000fe40003f44270 */
[----:B------:R-:W-:Y:S02]  /*14c20*/  FSEL R95, R86, -INF , P5 ;  /* 0xff800000565f7808 */ /* 0x000fe40002800000 */
[----:B------:R-:W-:-:S03]  /*14c30*/  FMNMX.FTZ R12, R81, R12, !PT ;  /* 0x0000000c510c7209 */ /* 0x000fc60007810000 */
[----:B------:R-:W4:Y:S01]  /*14c40*/  MUFU.TANH R100, R100 ;  /* 0x0000006400647308 */ /* 0x000f220000002400 */
[----:B------:R-:W-:Y:S02]  /*14c50*/  FSEL R97, R97, -INF , P3 ;  /* 0xff80000061617808 */ /* 0x000fe40001800000 */
[----:B------:R-:W-:-:S05]  /*14c60*/  ISETP.GT.AND P3, PT, R6, 0x31, PT ;  /* 0x000000310600780c */ /* 0x000fca0003f64270 */
[----:B------:R-:W4:Y:S01]  /*14c70*/  MUFU.TANH R89, R89 ;  /* 0x0000005900597308 */ /* 0x000f220000002400 */
[----:B------:R-:W-:Y:S02]  /*14c80*/  FSEL R103, R96, -INF , P2 ;  /* 0xff80000060677808 */ /* 0x000fe40001000000 */
[----:B------:R-:W-:-:S05]  /*14c90*/  FMNMX.FTZ R12, R95, R12, !PT ;  /* 0x0000000c5f0c7209 */ /* 0x000fca0007810000 */
[----:B------:R-:W4:Y:S01]  /*14ca0*/  MUFU.TANH R91, R91 ;  /* 0x0000005b005b7308 */ /* 0x000f220000002400 */
[----:B-1----:R-:W-:Y:S02]  /*14cb0*/  FSEL R101, R101, -INF , P4 ;  /* 0xff80000065657808 */ /* 0x002fe40002000000 */
[----:B------:R-:W-:-:S05]  /*14cc0*/  ISETP.GT.AND P4, PT, R6, 0x38, PT ;  /* 0x000000380600780c */ /* 0x000fca0003f84270 */
[----:B------:R-:W1:Y:S01]  /*14cd0*/  MUFU.TANH R90, R90 ;  /* 0x0000005a005a7308 */ /* 0x000e620000002400 */
[----:B--2---:R-:W-:Y:S02]  /*14ce0*/  FSEL R119, R85, -INF , P3 ;  /* 0xff80000055777808 */ /* 0x004fe40001800000 */
[----:B------:R-:W-:-:S05]  /*14cf0*/  FMNMX.FTZ R12, R103, R12, !PT ;  /* 0x0000000c670c7209 */ /* 0x000fca0007810000 */
[----:B------:R-:W2:Y:S01]  /*14d00*/  MUFU.TANH R94, R94 ;  /* 0x0000005e005e7308 */ /* 0x000ea20000002400 */
[----:B0-----:R-:W-:Y:S02]  /*14d10*/  FSEL R99, R99, -INF , P5 ;  /* 0xff80000063637808 */ /* 0x001fe40002800000 */
[----:B------:R-:W-:-:S05]  /*14d20*/  ISETP.GT.AND P5, PT, R6, 0x39, PT ;  /* 0x000000390600780c */ /* 0x000fca0003fa4270 */
[----:B------:R-:W0:Y:S01]  /*14d30*/  MUFU.TANH R72, R72 ;  /* 0x0000004800487308 */ /* 0x000e220000002400 */
[----:B----4-:R-:W-:Y:S02]  /*14d40*/  FSEL R121, R88, -INF , P4 ;  /* 0xff80000058797808 */ /* 0x010fe40002000000 */
[----:B------:R-:W-:-:S05]  /*14d50*/  FMNMX.FTZ R12, R119, R12, !PT ;  /* 0x0000000c770c7209 */ /* 0x000fca0007810000 */
[----:B------:R-:W4:Y:S01]  /*14d60*/  MUFU.TANH R92, R92 ;  /* 0x0000005c005c7308 */ /* 0x000f220000002400 */
[----:B------:R-:W-:Y:S02]  /*14d70*/  FSEL R13, R100, -INF , P2 ;  /* 0xff800000640d7808 */ /* 0x000fe40001000000 */
[----:B------:R-:W-:-:S05]  /*14d80*/  ISETP.GT.AND P2, PT, R6, 0x40, PT ;  /* 0x000000400600780c */ /* 0x000fca0003f44270 */
[----:B------:R-:W4:Y:S01]  /*14d90*/  MUFU.TANH R73, R73 ;  /* 0x0000004900497308 */ /* 0x000f220000002400 */
[----:B------:R-:W-:Y:S02]  /*14da0*/  FSEL R123, R89, -INF , P5 ;  /* 0xff800000597b7808 */ /* 0x000fe40002800000 */
[----:B------:R-:W-:-:S05]  /*14db0*/  FMNMX.FTZ R12, R121, R12, !PT ;  /* 0x0000000c790c7209 */ /* 0x000fca0007810000 */
[----:B------:R-:W4:Y:S01]  /*14dc0*/  MUFU.TANH R93, R93 ;  /* 0x0000005d005d7308 */ /* 0x000f220000002400 */
[----:B------:R-:W-:Y:S02]  /*14dd0*/  FSEL R91, R91, -INF , P3 ;  /* 0xff8000005b5b7808 */ /* 0x000fe40001800000 */
[----:B------:R-:W-:-:S05]  /*14de0*/  ISETP.GT.AND P3, PT, R6, 0x41, PT ;  /* 0x000000410600780c */ /* 0x000fca0003f64270 */
[----:B------:R-:W4:Y:S01]  /*14df0*/  MUFU.TANH R75, R75 ;  /* 0x0000004b004b7308 */ /* 0x000f220000002400 */
[----:B-1----:R-:W-:Y:S02]  /*14e00*/  FSEL R125, R90, -INF , P2 ;  /* 0xff8000005a7d7808 */ /* 0x002fe40001000000 */
[----:B------:R-:W-:-:S05]  /*14e10*/  FMNMX.FTZ R12, R123, R12, !PT ;  /* 0x0000000c7b0c7209 */ /* 0x000fca0007810000 */
[----:B------:R-:W1:Y:S01]  /*14e20*/  MUFU.TANH R74, R74 ;  /* 0x0000004a004a7308 */ /* 0x000e620000002400 */
[----:B--2---:R-:W-:Y:S01]  /*14e30*/  FSEL R15, R94, -INF , P4 ;  /* 0xff8000005e0f7808 */ /* 0x004fe20002000000 */
[----:B------:R-:W-:Y:S01]  /*14e40*/  FMUL.FTZ R106, R46, UR6 ;  /* 0x000000062e6a7c20 */ /* 0x000fe20008410000 */
[----:B------:R-:W-:-:S05]  /*14e50*/  ISETP.GT.AND P4, PT, R6, 0x48, PT ;  /* 0x000000480600780c */ /* 0x000fca0003f84270 */
[----:B------:R-:W2:Y:S01]  /*14e60*/  MUFU.TANH R76, R76 ;  /* 0x0000004c004c7308 */ /* 0x000ea20000002400 */
[----:B0-----:R-:W-:Y:S02]  /*14e70*/  FSEL R127, R72, -INF , P3 ;  /* 0xff800000487f7808 */ /* 0x001fe40001800000 */
[----:B------:R-:W-:Y:S01]  /*14e80*/  FMNMX.FTZ R12, R125, R12, !PT ;  /* 0x0000000c7d0c7209 */ /* 0x000fe20007810000 */
[----:B------:R-:W-:-:S04]  /*14e90*/  FMUL.FTZ R46, R35, UR6 ;  /* 0x00000006232e7c20 */ /* 0x000fc80008410000 */
[----:B------:R-:W-:Y:S01]  /*14ea0*/  MUFU.TANH R78, R78 ;  /* 0x0000004e004e7308 */ /* 0x000fe20000002400 */
[----:B----4-:R-:W-:Y:S02]  /*14eb0*/  FSEL R35, R92, -INF , P5 ;  /* 0xff8000005c237808 */ /* 0x010fe40002800000 */
[----:B------:R-:W-:-:S05]  /*14ec0*/  ISETP.GT.AND P5, PT, R6, 0x49, PT ;  /* 0x000000490600780c */ /* 0x000fca0003fa4270 */
[----:B------:R-:W0:Y:S01]  /*14ed0*/  MUFU.TANH R64, R64 ;  /* 0x0000004000407308 */ /* 0x000e220000002400 */
[----:B------:R-:W-:Y:S02]  /*14ee0*/  FSEL R129, R73, -INF , P4 ;  /* 0xff80000049817808 */ /* 0x000fe40002000000 */
[----:B------:R-:W-:-:S05]  /*14ef0*/  FMNMX.FTZ R12, R127, R12, !PT ;  /* 0x0000000c7f0c7209 */ /* 0x000fca0007810000 */
[----:B------:R-:W4:Y:S01]  /*14f00*/  MUFU.TANH R77, R77 ;  /* 0x0000004d004d7308 */ /* 0x000f220000002400 */
[----:B------:R-:W-:Y:S02]  /*14f10*/  FSEL R93, R93, -INF , P2 ;  /* 0xff8000005d5d7808 */ /* 0x000fe40001000000 */
[----:B------:R-:W-:-:S05]  /*14f20*/  ISETP.GT.AND P2, PT, R6, 0x50, PT ;  /* 0x000000500600780c */ /* 0x000fca0003f44270 */
[----:B------:R-:W4:Y:S01]  /*14f30*/  MUFU.TANH R65, R65 ;  /* 0x0000004100417308 */ /* 0x000f220000002400 */
[----:B------:R-:W-:Y:S02]  /*14f40*/  FSEL R131, R75, -INF , P5 ;  /* 0xff8000004b837808 */ /* 0x000fe40002800000 */
[----:B------:R-:W-:Y:S01]  /*14f50*/  FMNMX.FTZ R12, R129, R12, !PT ;  /* 0x0000000c810c7209 */ /* 0x000fe20007810000 */
[----:B------:R-:W-:-:S04]  /*14f60*/  FMUL.FTZ R109, R43, UR6 ;  /* 0x000000062b6d7c20 */ /* 0x000fc80008410000 */
[----:B------:R-:W3:Y:S01]  /*14f70*/  MUFU.TANH R79, R79 ;  /* 0x0000004f004f7308 */ /* 0x000ee20000002400 */
[----:B------:R-:W-:Y:S01]  /*14f80*/  WARPGROUP.ARRIVE ;  /* 0x00000000000079c5 */ /* 0x000fe20000000000 */
[----:B-1----:R-:W-:-:S06]  /*14f90*/  FSEL R43, R74, -INF , P3 ;  /* 0xff8000004a2b7808 */ /* 0x002fcc0001800000 */
[----:B------:R-:W1:Y:S01]  /*14fa0*/  MUFU.TANH R66, R66 ;  /* 0x0000004200427308 */ /* 0x000e620000002400 */
[----:B------:R-:W-:Y:S01]  /*14fb0*/  ISETP.GT.AND P3, PT, R6, 0x51, PT ;  /* 0x000000510600780c */ /* 0x000fe20003f64270 */
[----:B------:R-:W-:Y:S01]  /*14fc0*/  FMUL.FTZ R107, R42, UR6 ;  /* 0x000000062a6b7c20 */ /* 0x000fe20008410000 */
[----:B--2---:R-:W-:Y:S01]  /*14fd0*/  FSEL R133, R76, -INF , P2 ;  /* 0xff8000004c857808 */ /* 0x004fe20001000000 */
[----:B------:R-:W-:Y:S01]  /*14fe0*/  HGMMA.64x16x16.F32.BF16 R24, gdesc[UR20], R24, gsb0 ;  /* 0x00200000141879f0 */ /* 0x000fe20008001818 */
[----:B------:R-:W-:-:S03]  /*14ff0*/  FMNMX.FTZ R12, R131, R12, !PT ;  /* 0x0000000c830c7209 */ /* 0x000fc60007810000 */
[----:B------:R-:W2:Y:S01]  /*15000*/  MUFU.TANH R67, R67 ;  /* 0x0000004300437308 */ /* 0x000ea20000002400 */
[----:B0-----:R-:W-:Y:S02]  /*15010*/  FSEL R135, R64, -INF , P3 ;  /* 0xff80000040877808 */ /* 0x001fe40001800000 */
[----:B------:R-:W-:-:S05]  /*15020*/  FMNMX.FTZ R12, R133, R12, !PT ;  /* 0x0000000c850c7209 */ /* 0x000fca0007810000 */
[----:B------:R-:W0:Y:S01]  /*15030*/  MUFU.TANH R56, R56 ;  /* 0x0000003800387308 */ /* 0x000e220000002400 */
[----:B----4-:R-:W-:-:S07]  /*15040*/  FSEL R77, R77, -INF , P5 ;  /* 0xff8000004d4d7808 */ /* 0x010fce0002800000 */
[----:B------:R-:W4:Y:S01]  /*15050*/  MUFU.TANH R68, R68 ;  /* 0x0000004400447308 */ /* 0x000f220000002400 */
[----:B------:R-:W-:-:S07]  /*15060*/  ISETP.GT.AND P5, PT, R6, 0x59, PT ;  /* 0x000000590600780c */ /* 0x000fce0003fa4270 */
[----:B------:R1:W-:Y:S01]  /*15070*/  MUFU.TANH R42, R51 ;  /* 0x00000033002a7308 */ /* 0x0003e20000002400 */
[----:B------:R-:W-:-:S07]  /*15080*/  FMNMX.FTZ R12, R135, R12, !PT ;  /* 0x0000000c870c7209 */ /* 0x000fce0007810000 */
[----:B------:R-:W4:Y:S01]  /*15090*/  MUFU.TANH R57, R57 ;  /* 0x0000003900397308 */ /* 0x000f220000002400 */
[----:B-1----:R-:W-:Y:S02]  /*150a0*/  FSEL R51, R78, -INF , P4 ;  /* 0xff8000004e337808 */ /* 0x002fe40002000000 */
[----:B------:R-:W-:-:S05]  /*150b0*/  ISETP.GT.AND P4, PT, R6, 0x58, PT ;  /* 0x000000580600780c */ /* 0x000fca0003f84270 */
[----:B------:R-:W1:Y:S01]  /*150c0*/  MUFU.TANH R69, R69 ;  /* 0x0000004500457308 */ /* 0x000e620000002400 */
[----:B------:R-:W-:Y:S02]  /*150d0*/  FSEL R137, R65, -INF , P4 ;  /* 0xff80000041897808 */ /* 0x000fe40002000000 */
[----:B---3--:R-:W-:-:S05]  /*150e0*/  FSEL R79, R79, -INF , P2 ;  /* 0xff8000004f4f7808 */ /* 0x008fca0001000000 */
[----:B------:R-:W3:Y:S01]  /*150f0*/  MUFU.TANH R59, R59 ;  /* 0x0000003b003b7308 */ /* 0x000ee20000002400 */
[----:B------:R-:W-:Y:S02]  /*15100*/  ISETP.GT.AND P2, PT, R6, 0x60, PT ;  /* 0x000000600600780c */ /* 0x000fe40003f44270 */
[----:B------:R-:W-:Y:S02]  /*15110*/  FSEL R139, R66, -INF , P5 ;  /* 0xff800000428b7808 */ /* 0x000fe40002800000 */
[----:B------:R-:W-:-:S03]  /*15120*/  FMNMX.FTZ R12, R137, R12, !PT ;  /* 0x0000000c890c7209 */ /* 0x000fc60007810000 */
[----:B------:R-:W3:Y:S01]  /*15130*/  MUFU.TANH R71, R71 ;  /* 0x0000004700477308 */ /* 0x000ee20000002400 */
[----:B--2---:R-:W-:Y:S02]  /*15140*/  FSEL R67, R67, -INF , P3 ;  /* 0xff80000043437808 */ /* 0x004fe40001800000 */
[----:B------:R-:W-:-:S05]  /*15150*/  ISETP.GT.AND P3, PT, R6, 0x61, PT ;  /* 0x000000610600780c */ /* 0x000fca0003f64270 */
[----:B------:R-:W2:Y:S01]  /*15160*/  MUFU.TANH R58, R58 ;  /* 0x0000003a003a7308 */ /* 0x000ea20000002400 */
[----:B0-----:R-:W-:Y:S02]  /*15170*/  FSEL R141, R56, -INF , P2 ;  /* 0xff800000388d7808 */ /* 0x001fe40001000000 */
[----:B------:R-:W-:-:S05]  /*15180*/  FMNMX.FTZ R12, R139, R12, !PT ;  /* 0x0000000c8b0c7209 */ /* 0x000fca0007810000 */
[----:B------:R-:W0:Y:S01]  /*15190*/  MUFU.TANH R70, R70 ;  /* 0x0000004600467308 */ /* 0x000e220000002400 */
[----:B----4-:R-:W-:Y:S02]  /*151a0*/  FSEL R73, R68, -INF , P4 ;  /* 0xff80000044497808 */ /* 0x010fe40002000000 */
        /* <DEDUP_REMOVED lines=8> */
[----:B---3--:R-:W-:Y:S02]  /*15230*/  FSEL R145, R59, -INF , P4 ;  /* 0xff8000003b917808 */ /* 0x008fe40002000000 */
[----:B------:R-:W-:-:S05]  /*15240*/  FMNMX.FTZ R12, R143, R12, !PT ;  /* 0x0000000c8f0c7209 */ /* 0x000fca0007810000 */
[----:B------:R-:W3:Y:S01]  /*15250*/  MUFU.TANH R60, R60 ;  /* 0x0000003c003c7308 */ /* 0x000ee20000002400 */
[----:B------:R-:W-:Y:S02]  /*15260*/  FSEL R71, R71, -INF , P2 ;  /* 0xff80000047477808 */ /* 0x000fe40001000000 */
[----:B------:R-:W-:Y:S02]  /*15270*/  ISETP.GT.AND P2, PT, R6, 0x70, PT ;  /* 0x000000700600780c */ /* 0x000fe40003f44270 */
[----:B--2--5:R-:W-:Y:S02]  /*15280*/  FSEL R147, R58, -INF , P5 ;  /* 0xff8000003a937808 */ /* 0x024fe40002800000 */
[----:B------:R-:W-:Y:S01]  /*15290*/  FMNMX.FTZ R12, R145, R12, !PT ;  /* 0x0000000c910c7209 */ /* 0x000fe20007810000 */
[----:B------:R-:W2:Y:S01]  /*152a0*/  MUFU.TANH R157, R157 ;  /* 0x0000009d009d7308 */ /* 0x000ea20000002400 */
[----:B0-----:R-:W-:Y:S02]  /*152b0*/  FSEL R65, R70, -INF , P3 ;  /* 0xff80000046417808 */ /* 0x001fe40001800000 */
[----:B------:R-:W-:-:S02]  /*152c0*/  ISETP.GT.AND P3, PT, R6, 0x71, PT ;  /* 0x000000710600780c */ /* 0x000fc40003f64270 */
[----:B----4-:R-:W-:Y:S02]  /*152d0*/  FSEL R151, R48, -INF , P2 ;  /* 0xff80000030977808 */ /* 0x010fe40001000000 */
[----:B------:R-:W-:Y:S01]  /*152e0*/  FMNMX.FTZ R12, R147, R12, !PT ;  /* 0x0000000c930c7209 */ /* 0x000fe20007810000 */
[----:B------:R-:W0:Y:S01]  /*152f0*/  MUFU.TANH R159, R159 ;  /* 0x0000009f009f7308 */ /* 0x000e220000002400 */
[----:B------:R-:W-:Y:S02]  /*15300*/  FSEL R61, R61, -INF , P4 ;  /* 0xff8000003d3d7808 */ /* 0x000fe40002000000 */
[----:B------:R-:W-:Y:S02]  /*15310*/  ISETP.GT.AND P4, PT, R6, 0x78, PT ;  /* 0x000000780600780c */ /* 0x000fe40003f84270 */
[----:B-1----:R-:W-:Y:S02]  /*15320*/  FSEL R149, R49, -INF , P3 ;  /* 0xff80000031957808 */ /* 0x002fe40001800000 */
[----:B------:R-:W-:Y:S01]  /*15330*/  FMNMX.FTZ R12, R151, R12, !PT ;  /* 0x0000000c970c7209 */ /* 0x000fe20007810000 */
[----:B------:R-:W1:Y:S01]  /*15340*/  MUFU.TANH R161, R161 ;  /* 0x000000a100a17308 */ /* 0x000e620000002400 */
[----:B---3--:R-:W-:-:S02]  /*15350*/  FSEL R57, R60, -INF , P5 ;  /* 0xff8000003c397808 */ /* 0x008fc40002800000 */
[----:B------:R-:W-:Y:S02]  /*15360*/  ISETP.GT.AND P5, PT, R6, 0x79, PT ;  /* 0x000000790600780c */ /* 0x000fe40003fa4270 */
[----:B------:R-:W-:Y:S02]  /*15370*/  FSEL R153, R36, -INF , P4 ;  /* 0xff80000024997808 */ /* 0x000fe40002000000 */
[----:B------:R-:W-:Y:S01]  /*15380*/  FMNMX.FTZ R12, R149, R12, !PT ;  /* 0x0000000c950c7209 */ /* 0x000fe20007810000 */
[----:B------:R-:W3:Y:S01]  /*15390*/  MUFU.TANH R107, R107 ;  /* 0x0000006b006b7308 */ /* 0x000ee20000002400 */
[----:B------:R-:W-:Y:S02]  /*153a0*/  FSEL R59, R40, -INF , P2 ;  /* 0xff800000283b7808 */ /* 0x000fe40001000000 */
[----:B------:R-:W-:Y:S02]  /*153b0*/  ISETP.GT.AND P2, PT, R6, 0x80, PT ;  /* 0x000000800600780c */ /* 0x000fe40003f44270 */
[----:B------:R-:W-:-:S02]  /*153c0*/  FSEL R155, R4, -INF , P5 ;  /* 0xff800000049b7808 */ /* 0x000fc40002800000 */
[----:B------:R-:W-:Y:S01]  /*153d0*/  FMNMX.FTZ R12, R153, R12, !PT ;  /* 0x0000000c990c7209 */ /* 0x000fe20007810000 */
[----:B------:R-:W4:Y:S01]  /*153e0*/  MUFU.TANH R163, R163 ;  /* 0x000000a300a37308 */ /* 0x000f220000002400 */
[----:B------:R-:W-:Y:S02]  /*153f0*/  FSEL R75, R42, -INF , P3 ;  /* 0xff8000002a4b7808 */ /* 0x000fe40001800000 */
[----:B------:R-:W-:Y:S02]  /*15400*/  ISETP.GT.AND P3, PT, R6, 0x81, PT ;  /* 0x000000810600780c */ /* 0x000fe40003f64270 */
[----:B--2---:R-:W-:-:S03]  /*15410*/  FSEL R157, R157, -INF , P2 ;  /* 0xff8000009d9d7808 */ /* 0x004fc60001000000 */
[----:B------:R-:W2:Y:S01]  /*15420*/  MUFU.TANH R109, R109 ;  /* 0x0000006d006d7308 */ /* 0x000ea20000002400 */
[----:B------:R-:W-:Y:S02]  /*15430*/  FMNMX.FTZ R12, R155, R12, !PT ;  /* 0x0000000c9b0c7209 */ /* 0x000fe40007810000 */
[----:B------:R-:W-:-:S05]  /*15440*/  FSEL R49, R50, -INF , P4 ;  /* 0xff80000032317808 */ /* 0x000fca0002000000 */
[----:B------:R-:W2:Y:S01]  /*15450*/  MUFU.TANH R102, R102 ;  /* 0x0000006600667308 */ /* 0x000ea20000002400 */
[----:B------:R-:W-:Y:S02]  /*15460*/  ISETP.GT.AND P4, PT, R6, 0x88, PT ;  /* 0x000000880600780c */ /* 0x000fe40003f84270 */
[----:B0-----:R-:W-:Y:S02]  /*15470*/  FSEL R159, R159, -INF , P3 ;  /* 0xff8000009f9f7808 */ /* 0x001fe40001800000 */
[----:B------:R-:W-:-:S03]  /*15480*/  FMNMX.FTZ R12, R157, R12, !PT ;  /* 0x0000000c9d0c7209 */ /* 0x000fc60007810000 */
[----:B------:R-:W0:Y:S01]  /*15490*/  MUFU.TANH R106, R106 ;  /* 0x0000006a006a7308 */ /* 0x000e220000002400 */
[----:B------:R-:W-:Y:S01]  /*154a0*/  FSEL R85, R10, -INF , P5 ;  /* 0xff8000000a557808 */ /* 0x000fe20002800000 */
[----:B------:R-:W-:-:S06]  /*154b0*/  WARPGROUP.DEPBAR.LE gsb0, 0x0 ;  /* 0x00008000000079c5 */ /* 0x000fcc0000010000 */
[----:B------:R-:W0:Y:S01]  /*154c0*/  MUFU.TANH R54, R54 ;  /* 0x0000003600367308 */ /* 0x000e220000002400 */
[----:B------:R-:W-:Y:S01]  /*154d0*/  ISETP.GT.AND P5, PT, R6, 0x89, PT ;  /* 0x000000890600780c */ /* 0x000fe20003fa4270 */
[----:B------:R-:W-:Y:S01]  /*154e0*/  FMUL.FTZ R24, R24, UR6 ;  /* 0x0000000618187c20 */ /* 0x000fe20008410000 */
[----:B-1----:R-:W-:Y:S02]  /*154f0*/  FSEL R161, R161, -INF , P4 ;  /* 0xff800000a1a17808 */ /* 0x002fe40002000000 */
[----:B------:R-:W-:-:S03]  /*15500*/  FMNMX.FTZ R12, R159, R12, !PT ;  /* 0x0000000c9f0c7209 */ /* 0x000fc60007810000 */
[----:B------:R-:W1:Y:S01]  /*15510*/  MUFU.TANH R62, R62 ;  /* 0x0000003e003e7308 */ /* 0x000e620000002400 */
[----:B---3--:R-:W-:Y:S01]  /*15520*/  FSEL R107, R107, -INF , P2 ;  /* 0xff8000006b6b7808 */ /* 0x008fe20001000000 */
[----:B------:R-:W-:Y:S01]  /*15530*/  FMUL.FTZ R38, R38, UR6 ;  /* 0x0000000626267c20 */ /* 0x000fe20008410000 */
[----:B------:R-:W-:-:S05]  /*15540*/  ISETP.GT.AND P2, PT, R6, 0x90, PT ;  /* 0x000000900600780c */ /* 0x000fca0003f44270 */
[----:B------:R-:W3:Y:S01]  /*15550*/  MUFU.TANH R44, R44 ;  /* 0x0000002c002c7308 */ /* 0x000ee20000002400 */
[----:B----4-:R-:W-:Y:S01]  /*15560*/  FSEL R163, R163, -INF , P5 ;  /* 0xff800000a3a37808 */ /* 0x010fe20002800000 */
[----:B------:R-:W-:Y:S01]  /*15570*/  FMUL.FTZ R4, R25, UR6 ;  /* 0x0000000619047c20 */ /* 0x000fe20008410000 */
[----:B------:R-:W-:-:S05]  /*15580*/  FMNMX.FTZ R12, R161, R12, !PT ;  /* 0x0000000ca10c7209 */ /* 0x000fca0007810000 */
[----:B------:R-:W4:Y:S01]  /*15590*/  MUFU.TANH R52, R52 ;  /* 0x0000003400347308 */ /* 0x000f220000002400 */
[----:B--2---:R-:W-:Y:S01]  /*155a0*/  FSEL R109, R109, -INF , P3 ;  /* 0xff8000006d6d7808 */ /* 0x004fe20001800000 */
[----:B------:R-:W-:Y:S01]  /*155b0*/  FMUL.FTZ R28, R28, UR6 ;  /* 0x000000061c1c7c20 */ /* 0x000fe20008410000 */
[----:B------:R-:W-:-:S05]  /*155c0*/  ISETP.GT.AND P3, PT, R6, 0x91, PT ;  /* 0x000000910600780c */ /* 0x000fca0003f64270 */
[----:B------:R-:W2:Y:S01]  /*155d0*/  MUFU.TANH R34, R34 ;  /* 0x0000002200227308 */ /* 0x000ea20000002400 */
[----:B------:R-:W-:Y:S02]  /*155e0*/  FSEL R165, R102, -INF , P2 ;  /* 0xff80000066a57808 */ /* 0x000fe40001000000 */
[----:B------:R-:W-:-:S05]  /*155f0*/  FMNMX.FTZ R12, R163, R12, !PT ;  /* 0x0000000ca30c7209 */ /* 0x000fca0007810000 */
[----:B------:R-:W2:Y:S01]  /*15600*/  MUFU.TANH R46, R46 ;  /* 0x0000002e002e7308 */ /* 0x000ea20000002400 */
[----:B0-----:R-:W-:Y:S01]  /*15610*/  FSEL R25, R106, -INF , P4 ;  /* 0xff8000006a197808 */ /* 0x001fe20002000000 */
[----:B------:R-:W-:Y:S01]  /*15620*/  FMUL.FTZ R10, R29, UR6 ;  /* 0x000000061d0a7c20 */ /* 0x000fe20008410000 */
[----:B------:R-:W-:-:S05]  /*15630*/  ISETP.GT.AND P4, PT, R6, 0x98, PT ;  /* 0x000000980600780c */ /* 0x000fca0003f84270 */
[----:B------:R-:W0:Y:S01]  /*15640*/  MUFU.TANH R24, R24 ;  /* 0x0000001800187308 */ /* 0x000e220000002400 */
[----:B------:R-:W-:Y:S02]  /*15650*/  FSEL R167, R54, -INF , P3 ;  /* 0xff80000036a77808 */ /* 0x000fe40001800000 */
[----:B------:R-:W-:-:S05]  /*15660*/  FMNMX.FTZ R12, R165, R12, !PT ;  /* 0x0000000ca50c7209 */ /* 0x000fca0007810000 */
[----:B------:R-:W0:Y:S01]  /*15670*/  MUFU.TANH R38, R38 ;  /* 0x0000002600267308 */ /* 0x000e220000002400 */
[----:B-1----:R-:W-:Y:S02]  /*15680*/  FSEL R111, R62, -INF , P5 ;  /* 0xff8000003e6f7808 */ /* 0x002fe40002800000 */
[----:B------:R-:W-:-:S05]  /*15690*/  ISETP.GT.AND P5, PT, R6, 0x99, PT ;  /* 0x000000990600780c */ /* 0x000fca0003fa4270 */
[----:B------:R-:W1:Y:S01]  /*156a0*/  MUFU.TANH R4, R4 ;  /* 0x0000000400047308 */ /* 0x000e620000002400 */
[----:B---3--:R-:W-:Y:S02]  /*156b0*/  FSEL R169, R44, -INF , P4 ;  /* 0xff8000002ca97808 */ /* 0x008fe40002000000 */
[----:B------:R-:W-:-:S05]  /*156c0*/  FMNMX.FTZ R12, R167, R12, !PT ;  /* 0x0000000ca70c7209 */ /* 0x000fca0007810000 */
[----:B------:R-:W3:Y:S01]  /*156d0*/  MUFU.TANH R32, R32 ;  /* 0x0000002000207308 */ /* 0x000ee20000002400 */
[----:B----4-:R-:W-:Y:S02]  /*156e0*/  FSEL R29, R52, -INF , P2 ;  /* 0xff800000341d7808 */ /* 0x010fe40001000000 */
[----:B------:R-:W-:-:S05]  /*156f0*/  ISETP.GT.AND P2, PT, R6, 0xa0, PT ;  /* 0x000000a00600780c */ /* 0x000fca0003f44270 */
[----:B------:R-:W4:Y:S01]  /*15700*/  MUFU.TANH R28, R28 ;  /* 0x0000001c001c7308 */ /* 0x000f220000002400 */
[----:B--2---:R-:W-:Y:S02]  /*15710*/  FSEL R171, R34, -INF , P5 ;  /* 0xff80000022ab7808 */ /* 0x004fe40002800000 */
[----:B------:R-:W-:-:S05]  /*15720*/  FMNMX.FTZ R12, R169, R12, !PT ;  /* 0x0000000ca90c7209 */ /* 0x000fca0007810000 */
[----:B------:R-:W2:Y:S01]  /*15730*/  MUFU.TANH R10, R10 ;  /* 0x0000000a000a7308 */ /* 0x000ea20000002400 */
[----:B------:R-:W-:Y:S02]  /*15740*/  FSEL R115, R46, -INF , P3 ;  /* 0xff8000002e737808 */ /* 0x000fe40001800000 */
[----:B------:R-:W-:Y:S02]  /*15750*/  ISETP.GT.AND P3, PT, R6, 0xa1, PT ;  /* 0x000000a10600780c */ /* 0x000fe40003f64270 */
[----:B0-----:R-:W-:Y:S02]  /*15760*/  FSEL R173, R24, -INF , P2 ;  /* 0xff80000018ad7808 */ /* 0x001fe40001000000 */
[----:B------:R-:W-:Y:S02]  /*15770*/  FMNMX.FTZ R12, R171, R12, !PT ;  /* 0x0000000cab0c7209 */ /* 0x000fe40007810000 */
[----:B------:R-:W-:Y:S02]  /*15780*/  FSEL R117, R38, -INF , P4 ;  /* 0xff80000026757808 */ /* 0x000fe40002000000 */
[----:B------:R-:W-:-:S02]  /*15790*/  ISETP.GT.AND P4, PT, R6, 0xa8, PT ;  /* 0x000000a80600780c */ /* 0x000fc40003f84270 */
[----:B-1----:R-:W-:Y:S02]  /*157a0*/  FSEL R175, R4, -INF , P3 ;  /* 0xff80000004af7808 */ /* 0x002fe40001800000 */
[----:B------:R-:W-:Y:S02]  /*157b0*/  FMNMX.FTZ R12, R173, R12, !PT ;  /* 0x0000000cad0c7209 */ /* 0x000fe40007810000 */
[----:B---3--:R-:W-:Y:S02]  /*157c0*/  FSEL R113, R32, -INF , P5 ;  /* 0xff80000020717808 */ /* 0x008fe40002800000 */
[----:B------:R-:W-:Y:S02]  /*157d0*/  ISETP.GT.AND P5, PT, R6, 0xa9, PT ;  /* 0x000000a90600780c */ /* 0x000fe40003fa4270 */
[----:B----4-:R-:W-:Y:S02]  /*157e0*/  FSEL R179, R28, -INF , P4 ;  /* 0xff8000001cb37808 */ /* 0x010fe40002000000 */
[----:B------:R-:W-:-:S02]  /*157f0*/  FMNMX.FTZ R12, R175, R12, !PT ;  /* 0x0000000caf0c7209 */ /* 0x000fc40007810000 */
[----:B--2---:R-:W-:Y:S02]  /*15800*/  FSEL R177, R10, -INF , P5 ;  /* 0xff8000000ab17808 */ /* 0x004fe40002800000 */
[----:B------:R-:W-:-:S04]  /*15810*/  FMNMX.FTZ R12, R179, R12, !PT ;  /* 0x0000000cb30c7209 */ /* 0x000fc80007810000 */
[----:B------:R-:W-:-:S05]  /*15820*/  FMNMX.FTZ R6, R177, R12, !PT ;  /* 0x0000000cb1067209 */ /* 0x000fca0007810000 */
[----:B------:R-:W0:Y:S02]  /*15830*/  SHFL.BFLY PT, R89, R6, 0x2, 0x1f ;  /* 0x0c401f0006597f89 */ /* 0x000e2400000e0000 */
[----:B0-----:R-:W-:-:S05]  /*15840*/  FMNMX.FTZ R10, R6, R89, !PT ;  /* 0x00000059060a7209 */ /* 0x001fca0007810000 */
[----:B------:R-:W0:Y:S01]  /*15850*/  SHFL.BFLY PT, R89, R10, 0x1, 0x1f ;  /* 0x0c201f000a597f89 */ /* 0x000e2200000e0000 */
[----:B------:R-:W-:Y:S02]  /*15860*/  IMAD.U32 R88, RZ, RZ, UR7 ;  /* 0x00000007ff587e24 */ /* 0x000fe4000f8e00ff */
[----:B------:R-:W-:Y:S01]  /*15870*/  FMUL.FTZ R14, R27, UR6 ;  /* 0x000000061b0e7c20 */ /* 0x000fe20008410000 */
[----:B0-----:R-:W-:-:S04]  /*15880*/  FMNMX.FTZ R89, R10, R89, !PT ;  /* 0x000000590a597209 */ /* 0x001fc80007810000 */
[C---:B------:R-:W-:Y:S01]  /*15890*/  FSETP.NEU.FTZ.AND P6, PT, R89.reuse, -INF , PT ;  /* 0xff8000005900780b */ /* 0x040fe20003fdd000 */
[----:B------:R-:W-:-:S05]  /*158a0*/  FMUL.FTZ R4, R89, R88 ;  /* 0x0000005859047220 */ /* 0x000fca0000410000 */
[----:B------:R-:W-:-:S05]  /*158b0*/  FSEL R4, R4, RZ, P6 ;  /* 0x000000ff04047208 */ /* 0x000fca0003000000 */
[----:B------:R-:W-:Y:S01]  /*158c0*/  FFMA.FTZ R27, R8, R88, -R4 ;  /* 0x00000058081b7223 */ /* 0x000fe20000010804 */
[----:B------:R-:W-:-:S04]  /*158d0*/  FMNMX.FTZ R8, R5, R20, !PT ;  /* 0x0000001405087209 */ /* 0x000fc80007810000 */
        /* <DEDUP_REMOVED lines=30> */
[----:B------:R-:W-:Y:S01]  /*15ac0*/  FMNMX.FTZ R8, R107, R8, !PT ;  /* 0x000000086b087209 */ /* 0x000fe20007810000 */
[----:B------:R-:W-:-:S03]  /*15ad0*/  FMUL.FTZ R12, R26, UR6 ;  /* 0x000000061a0c7c20 */ /* 0x000fc60008410000 */
[----:B------:R-:W-:-:S04]  /*15ae0*/  FMNMX.FTZ R8, R109, R8, !PT ;  /* 0x000000086d087209 */ /* 0x000fc80007810000 */
[----:B------:R-:W-:Y:S01]  /*15af0*/  FMNMX.FTZ R8, R25, R8, !PT ;  /* 0x0000000819087209 */ /* 0x000fe20007810000 */
[----:B------:R-:W0:Y:S01]  /*15b00*/  MUFU.TANH R12, R12 ;  /* 0x0000000c000c7308 */ /* 0x000e220000002400 */
[----:B------:R-:W-:Y:S02]  /*15b10*/  FMUL.FTZ R10, R30, UR6 ;  /* 0x000000061e0a7c20 */ /* 0x000fe40008410000 */
[----:B------:R-:W-:Y:S01]  /*15b20*/  FMNMX.FTZ R8, R111, R8, !PT ;  /* 0x000000086f087209 */ /* 0x000fe20007810000 */
[----:B------:R-:W-:-:S03]  /*15b30*/  FMUL.FTZ R6, R31, UR6 ;  /* 0x000000061f067c20 */ /* 0x000fc60008410000 */
[----:B------:R-:W-:Y:S01]  /*15b40*/  FMNMX.FTZ R8, R29, R8, !PT ;  /* 0x000000081d087209 */ /* 0x000fe20007810000 */
[----:B------:R-:W1:Y:S03]  /*15b50*/  MUFU.TANH R14, R14 ;  /* 0x0000000e000e7308 */ /* 0x000e660000002400 */
[----:B------:R-:W-:-:S05]  /*15b60*/  FMNMX.FTZ R8, R115, R8, !PT ;  /* 0x0000000873087209 */ /* 0x000fca0007810000 */
[----:B------:R-:W2:Y:S01]  /*15b70*/  MUFU.TANH R10, R10 ;  /* 0x0000000a000a7308 */ /* 0x000ea20000002400 */
[----:B------:R-:W-:Y:S01]  /*15b80*/  FMNMX.FTZ R8, R117, R8, !PT ;  /* 0x0000000875087209 */ /* 0x000fe20007810000 */
[----:B------:R-:W-:Y:S01]  /*15b90*/  FFMA.FTZ R192, R125, R88, -R4 ;  /* 0x000000587dc07223 */ /* 0x000fe20000010804 */
[----:B0-----:R-:W-:-:S05]  /*15ba0*/  FSEL R125, R12, -INF , P2 ;  /* 0xff8000000c7d7808 */ /* 0x001fca0001000000 */
[----:B------:R-:W0:Y:S01]  /*15bb0*/  MUFU.TANH R6, R6 ;  /* 0x0000000600067308 */ /* 0x000e220000002400 */
[----:B------:R-:W-:Y:S01]  /*15bc0*/  FMNMX.FTZ R8, R113, R8, !PT ;  /* 0x0000000871087209 */ /* 0x000fe20007810000 */
[-CC-:B------:R-:W-:Y:S01]  /*15bd0*/  FFMA.FTZ R178, R37, R88.reuse, -R4.reuse ;  /* 0x0000005825b27223 */ /* 0x180fe20000010804 */
[-CC-:B------:R-:W-:Y:S01]  /*15be0*/  FFMA.FTZ R37, R53, R88.reuse, -R4.reuse ;  /* 0x0000005835257223 */ /* 0x180fe20000010804 */
[--C-:B------:R-:W-:Y:S01]  /*15bf0*/  FFMA.FTZ R53, R127, R88, -R4.reuse ;  /* 0x000000587f357223 */ /* 0x100fe20000010804 */
[----:B-1----:R-:W-:Y:S02]  /*15c00*/  FSEL R127, R14, -INF , P3 ;  /* 0xff8000000e7f7808 */ /* 0x002fe40001800000 */
[----:B------:R-:W-:Y:S01]  /*15c10*/  FMNMX.FTZ R8, R125, R8, !PT ;  /* 0x000000087d087209 */ /* 0x000fe20007810000 */
[-CC-:B------:R-:W-:Y:S01]  /*15c20*/  FFMA.FTZ R184, R55, R88.reuse, -R4.reuse ;  /* 0x0000005837b87223 */ /* 0x180fe20000010804 */
[-CC-:B------:R-:W-:Y:S01]  /*15c30*/  FFMA.FTZ R55, R131, R88.reuse, -R4.reuse ;  /* 0x0000005883377223 */ /* 0x180fe20000010804 */
[----:B--2---:R-:W-:Y:S01]  /*15c40*/  FSEL R131, R10, -INF , P4 ;  /* 0xff8000000a837808 */ /* 0x004fe20002000000 */
[--C-:B------:R-:W-:Y:S01]  /*15c50*/  FFMA.FTZ R31, R39, R88, -R4.reuse ;  /* 0x00000058271f7223 */ /* 0x100fe20000010804 */
[----:B------:R-:W-:Y:S01]  /*15c60*/  FMNMX.FTZ R8, R127, R8, !PT ;  /* 0x000000087f087209 */ /* 0x000fe20007810000 */
[-CC-:B------:R-:W-:Y:S01]  /*15c70*/  FFMA.FTZ R39, R63, R88.reuse, -R4.reuse ;  /* 0x000000583f277223 */ /* 0x180fe20000010804 */
[----:B------:R-:W-:-:S02]  /*15c80*/  FFMA.FTZ R63, R135, R88, -R4 ;  /* 0x00000058873f7223 */ /* 0x000fc40000010804 */
[----:B------:R-:W-:Y:S02]  /*15c90*/  FMNMX.FTZ R8, R131, R8, !PT ;  /* 0x0000000883087209 */ /* 0x000fe40007810000 */
[----:B0-----:R-:W-:-:S04]  /*15ca0*/  FSEL R135, R6, -INF , P5 ;  /* 0xff80000006877808 */ /* 0x001fc80002800000 */
[----:B------:R-:W-:Y:S01]  /*15cb0*/  FMNMX.FTZ R8, R135, R8, !PT ;  /* 0x0000000887087209 */ /* 0x000fe20007810000 */
[----:B------:R-:W-:-:S04]  /*15cc0*/  FFMA.FTZ R196, R133, R88, -R4 ;  /* 0x0000005885c47223 */ /* 0x000fc80000010804 */
[----:B------:R-:W0:Y:S01]  /*15cd0*/  SHFL.BFLY PT, R133, R8, 0x2, 0x1f ;  /* 0x0c401f0008857f89 */ /* 0x000e2200000e0000 */
[-CC-:B------:R-:W-:Y:S01]  /*15ce0*/  FFMA.FTZ R186, R81, R88.reuse, -R4.reuse ;  /* 0x0000005851ba7223 */ /* 0x180fe20000010804 */
[----:B------:R-:W-:Y:S01]  /*15cf0*/  FFMA.FTZ R81, R139, R88, -R4 ;  /* 0x000000588b517223 */ /* 0x000fe20000010804 */
[----:B0-----:R-:W-:-:S05]  /*15d00*/  FMNMX.FTZ R6, R8, R133, !PT ;  /* 0x0000008508067209 */ /* 0x001fca0007810000 */
[----:B------:R-:W0:Y:S01]  /*15d10*/  SHFL.BFLY PT, R139, R6, 0x1, 0x1f ;  /* 0x0c201f00068b7f89 */ /* 0x000e2200000e0000 */
[-CC-:B------:R-:W-:Y:S01]  /*15d20*/  FFMA.FTZ R176, R33, R88.reuse, -R4.reuse ;  /* 0x0000005821b07223 */ /* 0x180fe20000010804 */
[----:B------:R-:W-:Y:S01]  /*15d30*/  MUFU.EX2 R27, R27 ;  /* 0x0000001b001b7308 */ /* 0x000fe20000000800 */
[----:B------:R-:W-:-:S07]  /*15d40*/  FFMA.FTZ R180, R41, R88, -R4 ;  /* 0x0000005829b47223 */ /* 0x000fce0000010804 */
[----:B------:R-:W1:Y:S01]  /*15d50*/  MUFU.EX2 R176, R176 ;  /* 0x000000b000b07308 */ /* 0x000e620000000800 */
[----:B------:R-:W-:-:S07]  /*15d60*/  FFMA.FTZ R33, R45, R88, -R4 ;  /* 0x000000582d217223 */ /* 0x000fce0000010804 */
[----:B------:R-:W2:Y:S01]  /*15d70*/  MUFU.EX2 R178, R178 ;  /* 0x000000b200b27308 */ /* 0x000ea20000000800 */
[----:B0-----:R-:W-:-:S07]  /*15d80*/  FMNMX.FTZ R92, R6, R139, !PT ;  /* 0x0000008b065c7209 */ /* 0x001fce0007810000 */
[----:B------:R-:W0:Y:S01]  /*15d90*/  MUFU.EX2 R31, R31 ;  /* 0x0000001f001f7308 */ /* 0x000e220000000800 */
[C---:B------:R-:W-:Y:S01]  /*15da0*/  FSETP.NEU.FTZ.AND P2, PT, R92.reuse, -INF , PT ;  /* 0xff8000005c00780b */ /* 0x040fe20003f5d000 */
[-C--:B------:R-:W-:Y:S01]  /*15db0*/  FMUL.FTZ R26, R92, R88.reuse ;  /* 0x000000585c1a7220 */ /* 0x080fe20000410000 */
[----:B------:R-:W-:-:S04]  /*15dc0*/  FFMA.FTZ R182, R47, R88, -R4 ;  /* 0x000000582fb67223 */ /* 0x000fc80000010804 */
[----:B------:R-:W-:Y:S01]  /*15dd0*/  FSEL R26, R26, RZ, P2 ;  /* 0x000000ff1a1a7208 */ /* 0x000fe20001000000 */
[----:B------:R-:W3:Y:S01]  /*15de0*/  MUFU.EX2 R180, R180 ;  /* 0x000000b400b47308 */ /* 0x000ee20000000800 */
[-CC-:B------:R-:W-:Y:S01]  /*15df0*/  FFMA.FTZ R218, R179, R88.reuse, -R4.reuse ;  /* 0x00000058b3da7223 */ /* 0x180fe20000010804 */
[-C--:B------:R-:W-:Y:S02]  /*15e00*/  FFMA.FTZ R41, R95, R88.reuse, -R4 ;  /* 0x000000585f297223 */ /* 0x080fe40000010804 */
[-C--:B------:R-:W-:Y:S01]  /*15e10*/  FFMA.FTZ R179, R3, R88.reuse, -R26 ;  /* 0x0000005803b37223 */ /* 0x080fe2000001081a */
[----:B-1----:R-:W-:Y:S01]  /*15e20*/  FADD.FTZ R3, R176, R27 ;  /* 0x0000001bb0037221 */ /* 0x002fe20000010000 */
[-CC-:B------:R-:W-:Y:S02]  /*15e30*/  FFMA.FTZ R188, R103, R88.reuse, -R4.reuse ;  /* 0x0000005867bc7223 */ /* 0x180fe40000010804 */
[----:B------:R-:W1:Y:S01]  /*15e40*/  MUFU.EX2 R33, R33 ;  /* 0x0000002100217308 */ /* 0x000e620000000800 */
[-CC-:B------:R-:W-:Y:S01]  /*15e50*/  FFMA.FTZ R45, R119, R88.reuse, -R4.reuse ;  /* 0x00000058772d7223 */ /* 0x180fe20000010804 */
        /* <DEDUP_REMOVED lines=22> */
[-C--:B------:R-:W-:Y:S01]  /*15fc0*/  FFMA.FTZ R141, R177, R88.reuse, -R4 ;  /* 0x00000058b18d7223 */ /* 0x080fe20000010804 */
[----:B------:R-:W4:Y:S01]  /*15fd0*/  MUFU.EX2 R182, R182 ;  /* 0x000000b600b67308 */ /* 0x000f220000000800 */
[-CC-:B------:R-:W-:Y:S01]  /*15fe0*/  FFMA.FTZ R4, R20, R88.reuse, -R26.reuse ;  /* 0x0000005814047223 */ /* 0x180fe2000001081a */
[----:B--2---:R-:W-:Y:S01]  /*15ff0*/  FADD.FTZ R20, R178, R3 ;  /* 0x00000003b2147221 */ /* 0x004fe20000010000 */
[----:B------:R-:W-:-:S03]  /*16000*/  FFMA.FTZ R177, R5, R88, -R26 ;  /* 0x0000005805b17223 */ /* 0x000fc6000001081a */
[----:B0-----:R-:W-:Y:S02]  /*16010*/  FADD.FTZ R3, R31, R20 ;  /* 0x000000141f037221 */ /* 0x001fe40000010000 */
[----:B------:R-:W0:Y:S02]  /*16020*/  MUFU.EX2 R37, R37 ;  /* 0x0000002500257308 */ /* 0x000e240000000800 */
[----:B---3--:R-:W-:Y:S01]  /*16030*/  FADD.FTZ R20, R180, R3 ;  /* 0x00000003b4147221 */ /* 0x008fe20000010000 */
[----:B------:R-:W-:-:S05]  /*16040*/  FFMA.FTZ R6, R21, R88, -R26 ;  /* 0x0000005815067223 */ /* 0x000fca000001081a */
[----:B------:R-:W2:Y:S01]  /*16050*/  MUFU.EX2 R184, R184 ;  /* 0x000000b800b87308 */ /* 0x000ea20000000800 */
[----:B-1----:R-:W-:Y:S01]  /*16060*/  FADD.FTZ R3, R33, R20 ;  /* 0x0000001421037221 */ /* 0x002fe20000010000 */
[----:B------:R-:W-:-:S06]  /*16070*/  FFMA.FTZ R181, R83, R88, -R26 ;  /* 0x0000005853b57223 */ /* 0x000fcc000001081a */
[----:B------:R-:W-:Y:S01]  /*16080*/  MUFU.EX2 R177, R177 ;  /* 0x000000b100b17308 */ /* 0x000fe20000000800 */
[----:B----4-:R-:W-:-:S07]  /*16090*/  FADD.FTZ R20, R182, R3 ;  /* 0x00000003b6147221 */ /* 0x010fce0000010000 */
[----:B------:R-:W1:Y:S08]  /*160a0*/  MUFU.EX2 R4, R4 ;  /* 0x0000000400047308 */ /* 0x000e700000000800 */
[----:B------:R-:W3:Y:S01]  /*160b0*/  MUFU.EX2 R39, R39 ;  /* 0x0000002700277308 */ /* 0x000ee20000000800 */
[----:B------:R-:W-:-:S07]  /*160c0*/  FFMA.FTZ R8, R7, R88, -R26 ;  /* 0x0000005807087223 */ /* 0x000fce000001081a */
[----:B------:R-:W4:Y:S01]  /*160d0*/  MUFU.EX2 R179, R179 ;  /* 0x000000b300b37308 */ /* 0x000f220000000800 */
[----:B0-----:R-:W-:-:S07]  /*160e0*/  FADD.FTZ R3, R37, R20 ;  /* 0x0000001425037221 */ /* 0x001fce0000010000 */
[----:B------:R-:W0:Y:S01]  /*160f0*/  MUFU.EX2 R186, R186 ;  /* 0x000000ba00ba7308 */ /* 0x000e220000000800 */
[----:B------:R-:W-:-:S07]  /*16100*/  FFMA.FTZ R183, R105, R88, -R26 ;  /* 0x0000005869b77223 */ /* 0x000fce000001081a */
[----:B------:R-:W0:Y:S01]  /*16110*/  MUFU.EX2 R6, R6 ;  /* 0x0000000600067308 */ /* 0x000e220000000800 */
[----:B--2---:R-:W-:-:S07]  /*16120*/  FADD.FTZ R38, R184, R3 ;  /* 0x00000003b8267221 */ /* 0x004fce0000010000 */
[----:B------:R-:W2:Y:S01]  /*16130*/  MUFU.EX2 R41, R41 ;  /* 0x0000002900297308 */ /* 0x000ea20000000800 */
[----:B-1----:R-:W-:Y:S01]  /*16140*/  FADD.FTZ R20, R177, R4 ;  /* 0x00000004b1147221 */ /* 0x002fe20000010000 */
[----:B------:R-:W-:-:S06]  /*16150*/  FFMA.FTZ R10, R9, R88, -R26 ;  /* 0x00000058090a7223 */ /* 0x000fcc000001081a */
[----:B------:R-:W1:Y:S01]  /*16160*/  MUFU.EX2 R181, R181 ;  /* 0x000000b500b57308 */ /* 0x000e620000000800 */
[----:B---3--:R-:W-:-:S07]  /*16170*/  FADD.FTZ R5, R39, R38 ;  /* 0x0000002627057221 */ /* 0x008fce0000010000 */
[----:B------:R-:W3:Y:S01]  /*16180*/  MUFU.EX2 R188, R188 ;  /* 0x000000bc00bc7308 */ /* 0x000ee20000000800 */
[----:B----4-:R-:W-:Y:S01]  /*16190*/  FADD.FTZ R3, R179, R20 ;  /* 0x00000014b3037221 */ /* 0x010fe20000010000 */
[----:B------:R-:W-:-:S06]  /*161a0*/  FFMA.FTZ R185, R11, R88, -R26 ;  /* 0x000000580bb97223 */ /* 0x000fcc000001081a */
[----:B------:R-:W4:Y:S01]  /*161b0*/  MUFU.EX2 R8, R8 ;  /* 0x0000000800087308 */ /* 0x000f220000000800 */
[----:B0-----:R-:W-:-:S07]  /*161c0*/  FADD.FTZ R40, R186, R5 ;  /* 0x00000005ba287221 */ /* 0x001fce0000010000 */
[----:B------:R-:W0:Y:S01]  /*161d0*/  MUFU.EX2 R45, R45 ;  /* 0x0000002d002d7308 */ /* 0x000e220000000800 */
[----:B------:R-:W-:Y:S01]  /*161e0*/  FADD.FTZ R20, R6, R3 ;  /* 0x0000000306147221 */ /* 0x000fe20000010000 */
[----:B------:R-:W-:-:S06]  /*161f0*/  FFMA.FTZ R12, R97, R88, -R26 ;  /* 0x00000058610c7223 */ /* 0x000fcc000001081a */
        /* <DEDUP_REMOVED lines=26> */
[----:B0-----:R-:W-:Y:S01]  /*163a0*/  FADD.FTZ R42, R192, R5 ;  /* 0x00000005c02a7221 */ /* 0x001fe20000010000 */
[----:B------:R-:W-:-:S06]  /*163b0*/  FADD.FTZ R20, R12, R3 ;  /* 0x000000030c147221 */ /* 0x000fcc0000010000 */
[----:B------:R-:W0:Y:S01]  /*163c0*/  MUFU.EX2 R189, R189 ;  /* 0x000000bd00bd7308 */ /* 0x000e220000000800 */
[----:B------:R-:W-:Y:S01]  /*163d0*/  FFMA.FTZ R28, R35, R88, -R26 ;  /* 0x00000058231c7223 */ /* 0x000fe2000001081a */
[----:B--2---:R-:W-:Y:S01]  /*163e0*/  FADD.FTZ R3, R53, R42 ;  /* 0x0000002a35037221 */ /* 0x004fe20000010000 */
[----:B------:R-:W-:-:S05]  /*163f0*/  @!P1 VIADD R0, R0, 0x34840 ;  /* 0x0003484000009836 */ /* 0x000fca0000000000 */
[----:B------:R-:W2:Y:S01]  /*16400*/  MUFU.EX2 R24, R24 ;  /* 0x0000001800187308 */ /* 0x000ea20000000800 */
[----:B-1----:R-:W-:Y:S01]  /*16410*/  FADD.FTZ R5, R187, R20 ;  /* 0x00000014bb057221 */ /* 0x002fe20000010000 */
[----:B------:R-:W-:Y:S01]  /*16420*/  FFMA.FTZ R193, R93, R88, -R26 ;  /* 0x000000585dc17223 */ /* 0x000fe2000001081a */
[----:B---3--:R-:W-:Y:S01]  /*16430*/  FADD.FTZ R42, R194, R3 ;  /* 0x00000003c22a7221 */ /* 0x008fe20000010000 */
[----:B------:R-:W-:-:S04]  /*16440*/  @!P1 PRMT R3, RZ, 0x654, R0 ;  /* 0x00000654ff039816 */ /* 0x000fc80000000000 */
[----:B------:R-:W1:Y:S01]  /*16450*/  MUFU.EX2 R191, R191 ;  /* 0x000000bf00bf7308 */ /* 0x000e620000000800 */
[----:B----4-:R-:W-:Y:S01]  /*16460*/  FADD.FTZ R20, R14, R5 ;  /* 0x000000050e147221 */ /* 0x010fe20000010000 */
[-CC-:B------:R-:W-:Y:S01]  /*16470*/  FFMA.FTZ R30, R43, R88.reuse, -R26.reuse ;  /* 0x000000582b1e7223 */ /* 0x180fe2000001081a */
[----:B------:R0:W-:Y:S05]  /*16480*/  @!P1 SYNCS.ARRIVE.TRANS64.RED.A1T0 RZ, [R3+URZ], RZ ;  /* 0x000000ff03ff99a7 */ /* 0x0001ea000810043f */
[----:B------:R-:W3:Y:S01]  /*16490*/  MUFU.EX2 R55, R55 ;  /* 0x0000003700377308 */ /* 0x000ee20000000800 */
[----:B------:R-:W-:Y:S01]  /*164a0*/  FFMA.FTZ R195, R51, R88, -R26 ;  /* 0x0000005833c37223 */ /* 0x000fe2000001081a */
[----:B0-----:R-:W-:-:S06]  /*164b0*/  FADD.FTZ R3, R189, R20 ;  /* 0x00000014bd037221 */ /* 0x001fcc0000010000 */
[----:B------:R-:W0:Y:S08]  /*164c0*/  MUFU.EX2 R28, R28 ;  /* 0x0000001c001c7308 */ /* 0x000e300000000800 */
[----:B------:R-:W4:Y:S01]  /*164d0*/  MUFU.EX2 R196, R196 ;  /* 0x000000c400c47308 */ /* 0x000f220000000800 */
[----:B--2---:R-:W-:Y:S01]  /*164e0*/  FADD.FTZ R20, R24, R3 ;  /* 0x0000000318147221 */ /* 0x004fe20000010000 */
[----:B------:R-:W-:-:S06]  /*164f0*/  FFMA.FTZ R32, R77, R88, -R26 ;  /* 0x000000584d207223 */ /* 0x000fcc000001081a */
[----:B------:R-:W2:Y:S08]  /*16500*/  MUFU.EX2 R193, R193 ;  /* 0x000000c100c17308 */ /* 0x000eb00000000800 */
[----:B------:R-:W2:Y:S01]  /*16510*/  MUFU.EX2 R63, R63 ;  /* 0x0000003f003f7308 */ /* 0x000ea20000000800 */
[----:B-1----:R-:W-:Y:S01]  /*16520*/  FADD.FTZ R3, R191, R20 ;  /* 0x00000014bf037221 */ /* 0x002fe20000010000 */
[----:B------:R-:W-:-:S06]  /*16530*/  FFMA.FTZ R197, R79, R88, -R26 ;  /* 0x000000584fc57223 */ /* 0x000fcc000001081a */
[----:B------:R-:W1:Y:S01]  /*16540*/  MUFU.EX2 R30, R30 ;  /* 0x0000001e001e7308 */ /* 0x000e620000000800 */
[----:B---3--:R-:W-:-:S07]  /*16550*/  FADD.FTZ R5, R55, R42 ;  /* 0x0000002a37057221 */ /* 0x008fce0000010000 */
[----:B------:R-:W3:Y:S01]  /*16560*/  MUFU.EX2 R198, R198 ;  /* 0x000000c600c67308 */ /* 0x000ee20000000800 */
[----:B0-----:R-:W-:Y:S01]  /*16570*/  FADD.FTZ R20, R28, R3 ;  /* 0x000000031c147221 */ /* 0x001fe20000010000 */
[----:B------:R-:W-:-:S06]  /*16580*/  FFMA.FTZ R34, R67, R88, -R26 ;  /* 0x0000005843227223 */ /* 0x000fcc000001081a */
[----:B------:R-:W0:Y:S01]  /*16590*/  MUFU.EX2 R195, R195 ;  /* 0x000000c300c37308 */ /* 0x000e220000000800 */
[----:B----4-:R-:W-:-:S07]  /*165a0*/  FADD.FTZ R44, R196, R5 ;  /* 0x00000005c42c7221 */ /* 0x010fce0000010000 */
[----:B------:R-:W4:Y:S01]  /*165b0*/  MUFU.EX2 R81, R81 ;  /* 0x0000005100517308 */ /* 0x000f220000000800 */
[----:B--2---:R-:W-:Y:S01]  /*165c0*/  FADD.FTZ R3, R193, R20 ;  /* 0x00000014c1037221 */ /* 0x004fe20000010000 */
[----:B------:R-:W-:-:S06]  /*165d0*/  FFMA.FTZ R199, R73, R88, -R26 ;  /* 0x0000005849c77223 */ /* 0x000fcc000001081a */
[----:B------:R-:W2:Y:S01]  /*165e0*/  MUFU.EX2 R32, R32 ;  /* 0x0000002000207308 */ /* 0x000ea20000000800 */
[----:B------:R-:W-:-:S07]  /*165f0*/  FADD.FTZ R5, R63, R44 ;  /* 0x0000002c3f057221 */ /* 0x000fce0000010000 */
        /* <DEDUP_REMOVED lines=32> */
[----:B---3--:R-:W-:-:S06]  /*16800*/  FADD.FTZ R48, R204, R5 ;  /* 0x00000005cc307221 */ /* 0x008fcc0000010000 */
[----:B------:R-:W1:Y:S01]  /*16810*/  MUFU.EX2 R203, R203 ;  /* 0x000000cb00cb7308 */ /* 0x000e620000000800 */
[----:B------:R-:W-:-:S07]  /*16820*/  FFMA.FTZ R75, R75, R88, -R26 ;  /* 0x000000584b4b7223 */ /* 0x000fce000001081a */
        /* <DEDUP_REMOVED lines=37> */
[----:B------:R-:W-:-:S06]  /*16a80*/  FADD.FTZ R50, R212, R5 ;  /* 0x00000005d4327221 */ /* 0x000fcc0000010000 */
[----:B------:R-:W2:Y:S01]  /*16a90*/  MUFU.EX2 R211, R211 ;  /* 0x000000d300d37308 */ /* 0x000ea20000000800 */
[----:B------:R-:W-:-:S07]  /*16aa0*/  FFMA.FTZ R115, R115, R88, -R26 ;  /* 0x0000005873737223 */ /* 0x000fce000001081a */
[----:B------:R-:W2:Y:S01]  /*16ab0*/  MUFU.EX2 R137, R137 ;  /* 0x0000008900897308 */ /* 0x000ea20000000800 */
[----:B-1----:R-:W-:Y:S01]  /*16ac0*/  FADD.FTZ R3, R209, R20 ;  /* 0x00000014d1037221 */ /* 0x002fe20000010000 */
[----:B------:R-:W-:-:S06]  /*16ad0*/  FFMA.FTZ R117, R117, R88, -R26 ;  /* 0x0000005875757223 */ /* 0x000fcc000001081a */
[----:B------:R-:W1:Y:S01]  /*16ae0*/  MUFU.EX2 R46, R46 ;  /* 0x0000002e002e7308 */ /* 0x000e620000000800 */
[----:B---3--:R-:W-:-:S07]  /*16af0*/  FADD.FTZ R5, R133, R50 ;  /* 0x0000003285057221 */ /* 0x008fce0000010000 */
[----:B------:R-:W3:Y:S01]  /*16b00*/  MUFU.EX2 R216, R216 ;  /* 0x000000d800d87308 */ /* 0x000ee20000000800 */
[----:B0-----:R-:W-:Y:S01]  /*16b10*/  FADD.FTZ R20, R44, R3 ;  /* 0x000000032c147221 */ /* 0x001fe20000010000 */
[----:B----4-:R-:W-:-:S06]  /*16b20*/  FADD.FTZ R52, R214, R5 ;  /* 0x00000005d6347221 */ /* 0x010fcc0000010000 */
[----:B------:R-:W0:Y:S01]  /*16b30*/  MUFU.EX2 R29, R29 ;  /* 0x0000001d001d7308 */ /* 0x000e220000000800 */
[----:B------:R-:W-:-:S07]  /*16b40*/  FFMA.FTZ R113, R113, R88, -R26 ;  /* 0x0000005871717223 */ /* 0x000fce000001081a */
[----:B------:R-:W4:Y:S01]  /*16b50*/  MUFU.EX2 R139, R175 ;  /* 0x000000af008b7308 */ /* 0x000f220000000800 */
[----:B--2---:R-:W-:Y:S01]  /*16b60*/  FADD.FTZ R3, R211, R20 ;  /* 0x00000014d3037221 */ /* 0x004fe20000010000 */
[----:B------:R-:W-:-:S06]  /*16b70*/  FFMA.FTZ R125, R125, R88, -R26 ;  /* 0x000000587d7d7223 */ /* 0x000fcc000001081a */
[----:B------:R-:W2:Y:S01]  /*16b80*/  MUFU.EX2 R48, R115 ;  /* 0x0000007300307308 */ /* 0x000ea20000000800 */
[----:B------:R-:W-:Y:S01]  /*16b90*/  FADD.FTZ R5, R137, R52 ;  /* 0x0000003489057221 */ /* 0x000fe20000010000 */
[----:B-1----:R-:W-:-:S06]  /*16ba0*/  FADD.FTZ R54, R46, R3 ;  /* 0x000000032e367221 */ /* 0x002fcc0000010000 */
[----:B------:R-:W1:Y:S01]  /*16bb0*/  MUFU.EX2 R117, R117 ;  /* 0x0000007500757308 */ /* 0x000e620000000800 */
[----:B---3--:R-:W-:Y:S01]  /*16bc0*/  FADD.FTZ R52, R216, R5 ;  /* 0x00000005d8347221 */ /* 0x008fe20000010000 */
[----:B------:R-:W-:Y:S01]  /*16bd0*/  FFMA.FTZ R127, R127, R88, -R26 ;  /* 0x000000587f7f7223 */ /* 0x000fe2000001081a */
[----:B0-----:R-:W-:-:S05]  /*16be0*/  FADD.FTZ R3, R29, R54 ;  /* 0x000000361d037221 */ /* 0x001fca0000010000 */
[----:B------:R-:W0:Y:S01]  /*16bf0*/  MUFU.EX2 R50, R113 ;  /* 0x0000007100327308 */ /* 0x000e220000000800 */
[----:B------:R-:W-:Y:S01]  /*16c00*/  FFMA.FTZ R131, R131, R88, -R26 ;  /* 0x0000005883837223 */ /* 0x000fe2000001081a */
[----:B----4-:R-:W-:Y:S01]  /*16c10*/  FADD.FTZ R5, R139, R52 ;  /* 0x000000348b057221 */ /* 0x010fe20000010000 */
[----:B------:R-:W-:-:S05]  /*16c20*/  F2FP.BF16.F32.PACK_AB R177, R4, R177 ;  /* 0x000000b104b1723e */ /* 0x000fca00000010ff */
[----:B------:R-:W3:Y:S01]  /*16c30*/  MUFU.EX2 R125, R125 ;  /* 0x0000007d007d7308 */ /* 0x000ee20000000800 */
[----:B--2---:R-:W-:-:S07]  /*16c40*/  FADD.FTZ R4, R48, R3 ;  /* 0x0000000330047221 */ /* 0x004fce0000010000 */
[----:B------:R-:W2:Y:S01]  /*16c50*/  MUFU.EX2 R52, R127 ;  /* 0x0000007f00347308 */ /* 0x000ea20000000800 */
[----:B-1----:R-:W-:-:S07]  /*16c60*/  FADD.FTZ R3, R117, R4 ;  /* 0x0000000475037221 */ /* 0x002fce0000010000 */
[----:B------:R-:W1:Y:S01]  /*16c70*/  MUFU.EX2 R131, R131 ;  /* 0x0000008300837308 */ /* 0x000e620000000800 */
[----:B0-----:R-:W-:Y:S01]  /*16c80*/  FADD.FTZ R4, R50, R3 ;  /* 0x0000000332047221 */ /* 0x001fe20000010000 */
[----:B------:R-:W-:-:S03]  /*16c90*/  F2FP.BF16.F32.PACK_AB R205, R0, R205 ;  /* 0x000000cd00cd723e */ /* 0x000fc600000010ff */
[----:B---3--:R-:W-:Y:S01]  /*16ca0*/  FADD.FTZ R3, R125, R4 ;  /* 0x000000047d037221 */ /* 0x008fe20000010000 */
[----:B------:R-:W-:-:S03]  /*16cb0*/  FFMA.FTZ R26, R135, R88, -R26 ;  /* 0x00000058871a7223 */ /* 0x000fc6000001081a */
[----:B--2---:R-:W-:Y:S01]  /*16cc0*/  FADD.FTZ R0, R52, R3 ;  /* 0x0000000334007221 */ /* 0x004fe20000010000 */
[----:B------:R-:W0:Y:S03]  /*16cd0*/  MUFU.EX2 R218, R218 ;  /* 0x000000da00da7308 */ /* 0x000e260000000800 */
[----:B-1----:R-:W-:Y:S01]  /*16ce0*/  FADD.FTZ R15, R131, R0 ;  /* 0x00000000830f7221 */ /* 0x002fe20000010000 */
[----:B------:R-:W-:-:S04]  /*16cf0*/  VIADD R0, R160, 0xfffffffe ;  /* 0xfffffffea0007836 */ /* 0x000fc80000000000 */
[----:B------:R-:W1:Y:S01]  /*16d00*/  MUFU.EX2 R26, R26 ;  /* 0x0000001a001a7308 */ /* 0x000e620000000800 */
[----:B------:R-:W-:-:S07]  /*16d10*/  ISETP.GE.AND P2, PT, R0, R108, PT ;  /* 0x0000006c0000720c */ /* 0x000fce0003f46270 */
[----:B------:R-:W2:Y:S01]  /*16d20*/  MUFU.EX2 R141, R141 ;  /* 0x0000008d008d7308 */ /* 0x000ea20000000800 */
[----:B0-----:R-:W-:Y:S01]  /*16d30*/  FADD.FTZ R20, R218, R5 ;  /* 0x00000005da147221 */ /* 0x001fe20000010000 */
[----:B------:R-:W-:Y:S02]  /*16d40*/  IMAD.U32 R236, RZ, RZ, UR52 ;  /* 0x00000034ffec7e24 */ /* 0x000fe4000f8e00ff */
[----:B------:R-:W-:Y:S02]  /*16d50*/  IMAD.U32 R237, RZ, RZ, UR53 ;  /* 0x00000035ffed7e24 */ /* 0x000fe4000f8e00ff */
[----:B------:R-:W-:Y:S02]  /*16d60*/  IMAD.U32 R234, RZ, RZ, UR48 ;  /* 0x00000030ffea7e24 */ /* 0x000fe4000f8e00ff */
[----:B------:R-:W-:Y:S02]  /*16d70*/  IMAD.U32 R235, RZ, RZ, UR49 ;  /* 0x00000031ffeb7e24 */ /* 0x000fe4000f8e00ff */
[----:B------:R-:W-:-:S02]  /*16d80*/  IMAD.U32 R232, RZ, RZ, UR44 ;  /* 0x0000002cffe87e24 */ /* 0x000fc4000f8e00ff */
[----:B------:R-:W-:Y:S02]  /*16d90*/  IMAD.U32 R233, RZ, RZ, UR45 ;  /* 0x0000002dffe97e24 */ /* 0x000fe4000f8e00ff */
[----:B------:R-:W-:Y:S02]  /*16da0*/  IMAD.U32 R230, RZ, RZ, UR40 ;  /* 0x00000028ffe67e24 */ /* 0x000fe4000f8e00ff */
[----:B------:R-:W-:Y:S01]  /*16db0*/  IMAD.U32 R231, RZ, RZ, UR41 ;  /* 0x00000029ffe77e24 */ /* 0x000fe2000f8e00ff */
[----:B------:R-:W-:Y:S01]  /*16dc0*/  F2FP.BF16.F32.PACK_AB R176, R27, R176 ;  /* 0x000000b01bb0723e */ /* 0x000fe200000010ff */
[----:B-1----:R-:W-:Y:S01]  /*16dd0*/  FADD.FTZ R15, R26, R15 ;  /* 0x0000000f1a0f7221 */ /* 0x002fe20000010000 */
[----:B------:R-:W-:Y:S01]  /*16de0*/  F2FP.BF16.F32.PACK_AB R178, R31, R178 ;  /* 0x000000b21fb2723e */ /* 0x000fe200000010ff */
[----:B--2---:R-:W-:Y:S01]  /*16df0*/  FADD.FTZ R20, R141, R20 ;  /* 0x000000148d147221 */ /* 0x004fe20000010000 */
[----:B------:R-:W-:Y:S01]  /*16e00*/  F2FP.BF16.F32.PACK_AB R180, R33, R180 ;  /* 0x000000b421b4723e */ /* 0x000fe200000010ff */
[--C-:B------:R-:W-:Y:S01]  /*16e10*/  IMAD.MOV.U32 R86, RZ, RZ, R87.reuse ;  /* 0x000000ffff567224 */ /* 0x100fe200078e0057 */
        /* <DEDUP_REMOVED lines=78> */
[----:B------:R-:W-:Y:S01]  /*17300*/  MOV R72, R87 ;  /* 0x0000005700487202 */ /* 0x000fe20000000f00 */
[----:B------:R-:W-:-:S02]  /*17310*/  IMAD.MOV.U32 R45, RZ, RZ, R87 ;  /* 0x000000ffff2d7224 */ /* 0x000fc400078e0057 */
[--C-:B------:R-:W-:Y:S02]  /*17320*/  IMAD.MOV.U32 R44, RZ, RZ, R87.reuse ;  /* 0x000000ffff2c7224 */ /* 0x100fe400078e0057 */
[--C-:B------:R-:W-:Y:S02]  /*17330*/  IMAD.MOV.U32 R43, RZ, RZ, R87.reuse ;  /* 0x000000ffff2b7224 */ /* 0x100fe400078e0057 */
[--C-:B------:R-:W-:Y:S02]  /*17340*/  IMAD.MOV.U32 R42, RZ, RZ, R87.reuse ;  /* 0x000000ffff2a7224 */ /* 0x100fe400078e0057 */
[--C-:B------:R-:W-:Y:S02]  /*17350*/  IMAD.MOV.U32 R41, RZ, RZ, R87.reuse ;  /* 0x000000ffff297224 */ /* 0x100fe400078e0057 */
[--C-:B------:R-:W-:Y:S02]  /*17360*/  IMAD.MOV.U32 R40, RZ, RZ, R87.reuse ;  /* 0x000000ffff287224 */ /* 0x100fe400078e0057 */
        /* <DEDUP_REMOVED lines=15> */
[----:B------:R-:W-:Y:S01]  /*17460*/  IMAD.MOV.U32 R24, RZ, RZ, R87 ;  /* 0x000000ffff187224 */ /* 0x000fe200078e0057 */
[----:B------:R-:W-:Y:S06]  /*17470*/  @!P2 BRA `(.L_x_600) ;  /* 0x00000068000ca947 */ /* 0x000fec0003800000 */
[----:B------:R0:W5:Y:S01]  /*17480*/  LDL.LU R5, [R1+0x4] ;  /* 0x0000040001057983 */ /* 0x0001620000300800 */
[----:B------:R-:W-:Y:S01]  /*17490*/  IMAD.MOV.U32 R3, RZ, RZ, R92 ;  /* 0x000000ffff037224 */ /* 0x000fe200078e005c */
[----:B------:R-:W-:Y:S01]  /*174a0*/  CS2R R86, SRZ ;  /* 0x0000000000567805 */ /* 0x000fe2000001ff00 */
[----:B------:R-:W-:Y:S01]  /*174b0*/  IMAD.MOV.U32 R4, RZ, RZ, R89 ;  /* 0x000000ffff047224 */ /* 0x000fe200078e0059 */
[----:B------:R-:W-:Y:S01]  /*174c0*/  CS2R R84, SRZ ;  /* 0x0000000000547805 */ /* 0x000fe2000001ff00 */
[----:B------:R-:W-:Y:S01]  /*174d0*/  IMAD.MOV.U32 R6, RZ, RZ, R222 ;  /* 0x000000ffff067224 */ /* 0x000fe200078e00de */
        /* <DEDUP_REMOVED lines=29> */
[----:B0-----:R-:W-:-:S07]  /*176b0*/  CS2R R24, SRZ ;  /* 0x0000000000187805 */ /* 0x001fce000001ff00 */
.L_x_610:
[----:B------:R-:W2:Y:S01]  /*176c0*/  LDL R7, [R1+0x1c] ;  /* 0x00001c0001077983 */ /* 0x000ea20000100800 */
[----:B------:R-:W-:Y:S01]  /*176d0*/  VIADD R222, R6, 0x1 ;  /* 0x0000000106de7836 */ /* 0x000fe20000000000 */
[----:B------:R-:W-:Y:S05]  /*176e0*/  YIELD ;  /* 0x0000000000007946 */ /* 0x000fea0003800000 */
[----:B------:R-:W-:-:S04]  /*176f0*/  ISETP.NE.AND P3, PT, R222, 0x2, PT ;  /* 0x00000002de00780c */ /* 0x000fc80003f65270 */
[----:B------:R-:W-:Y:S02]  /*17700*/  SEL R8, RZ, 0x1, P3 ;  /* 0x00000001ff087807 */ /* 0x000fe40001800000 */
[----:B------:R-:W-:Y:S02]  /*17710*/  SEL R222, R222, RZ, P3 ;  /* 0x000000ffdede7207 */ /* 0x000fe40001800000 */
[----:B-----5:R-:W-:-:S05]  /*17720*/  LOP3.LUT R8, R5, R8, RZ, 0x3c, !PT ;  /* 0x0000000805087212 */ /* 0x020fca00078e3cff */
[----:B------:R0:W-:Y:S01]  /*17730*/  STL [R1+0x4], R8 ;  /* 0x0000040801007387 */ /* 0x0001e20000100800 */
[----:B--2---:R-:W-:-:S13]  /*17740*/  ISETP.NE.AND P2, PT, R7, RZ, PT ;  /* 0x000000ff0700720c */ /* 0x004fda0003f45270 */
[----:B0-----:R-:W-:Y:S05]  /*17750*/  @P2 BRA `(.L_x_601) ;  /* 0x0000000000302947 */ /* 0x001fea0003800000 */
[----:B------:R-:W-:Y:S05]  /*17760*/  @!P0 BRA `(.L_x_602) ;  /* 0x0000000000048947 */ /* 0x000fea0003800000 */
[----:B------:R-:W-:Y:S01]  /*17770*/  BPT.TRAP 0x1 ;  /* 0x000000040000795c */ /* 0x000fe20000300000 */
.L_x_602:
[----:B------:R-:W-:Y:S01]  /*17780*/  IMAD R7, R222, 0x8, R2 ;  /* 0x00000008de077824 */ /* 0x000fe200078e0202 */
[----:B------:R-:W-:-:S04]  /*17790*/  SHF.L.U32 R8, R8, 0x1f, RZ ;  /* 0x0000001f08087819 */ /* 0x000fc800000006ff */
[----:B------:R0:W1:Y:S01]  /*177a0*/  SYNCS.PHASECHK.TRANS64.TRYWAIT P3, [R7+URZ+0x34830], R8 ;  /* 0x03483008070075a7 */ /* 0x000062000806017f */
[----:B------:R-:W-:Y:S05]  /*177b0*/  @!P0 BRA `(.L_x_603) ;  /* 0x0000000000048947 */ /* 0x000fea0003800000 */
[----:B------:R-:W-:Y:S01]  /*177c0*/  BPT.TRAP 0x1 ;  /* 0x000000040000795c */ /* 0x000fe20000300000 */
.L_x_603:
[----:B------:R-:W-:Y:S04]  /*177d0*/  BSSY B0, `(.L_x_601) ;  /* 0x0000004000007945 */ /* 0x000fe80003800000 */
[----:B-1----:R-:W-:Y:S05]  /*177e0*/  @P3 BRA `(.L_x_604) ;  /* 0x0000000000083947 */ /* 0x002fea0003800000 */
[----:B------:R-:W1:Y:S02]  /*177f0*/  SYNCS.PHASECHK.TRANS64.TRYWAIT P3, [R7+URZ+0x34830], R8 ;  /* 0x03483008070075a7 */ /* 0x000e64000806017f */
[----:B-1----:R-:W-:Y:S05]  /*17800*/  @!P3 BRA `(.L_x_605) ;  /* 0x000001240064b947 */ /* 0x002fea0003800000 */
.L_x_604:
[----:B------:R-:W-:Y:S05]  /*17810*/  BSYNC B0 ;  /* 0x0000000000007941 */ /* 0x000fea0003800000 */
.L_x_601:
[----:B------:R-:W2:Y:S04]  /*17820*/  LDL R10, [R1+0x20] ;  /* 0x00002000010a7983 */ /* 0x000ea80000100800 */
[----:B01----:R-:W3:Y:S01]  /*17830*/  LDL.64 R8, [R1+0x10] ;  /* 0x0000100001087983 */ /* 0x003ee20000100a00 */
[----:B------:R-:W0:Y:S01]  /*17840*/  S2R R7, SR_TID.X ;  /* 0x0000000000077919 */ /* 0x000e220000002100 */
[----:B------:R-:W-:Y:S05]  /*17850*/  WARPSYNC.ALL ;  /* 0x0000000000007948 */ /* 0x000fea0003800000 */
[----:B------:R-:W-:Y:S01]  /*17860*/  IMAD.MOV.U32 R11, RZ, RZ, 0x40000040 ;  /* 0x40000040ff0b7424 */ /* 0x000fe200078e00ff */
[----:B------:R-:W4:Y:S01]  /*17870*/  LDL.64 R92, [R1+0x8] ;  /* 0x00000800015c7983 */ /* 0x000f220000100a00 */
[----:B0-----:R-:W-:-:S05]  /*17880*/  SHF.R.U32.HI R7, RZ, 0x7, R7 ;  /* 0x00000007ff077819 */ /* 0x001fca0000011607 */
[----:B------:R-:W-:-:S05]  /*17890*/  VIADD R7, R7, 0x8 ;  /* 0x0000000807077836 */ /* 0x000fca0000000000 */
[----:B------:R0:W-:Y:S01]  /*178a0*/  BAR.SYNC.DEFER_BLOCKING R7, 0x100 ;  /* 0x000400070000751d */ /* 0x0001e20000010000 */
[----:B------:R-:W-:-:S05]  /*178b0*/  R2UR UR15, R11 ;  /* 0x000000000b0f72ca */ /* 0x000fca00000e0000 */
[----:B------:R-:W-:Y:S01]  /*178c0*/  WARPGROUP.ARRIVE ;  /* 0x00000000000079c5 */ /* 0x000fe20000000000 */
[----:B------:R-:W-:-:S05]  /*178d0*/  IMAD.MOV.U32 R89, RZ, RZ, 0x40000040 ;  /* 0x40000040ff597424 */ /* 0x000fca00078e00ff */
[----:B------:R-:W-:Y:S01]  /*178e0*/  R2UR UR19, R89 ;  /* 0x00000000591372ca */ /* 0x000fe200000e0000 */
[----:B------:R-:W-:Y:S01]  /*178f0*/  IMAD.MOV.U32 R13, RZ, RZ, 0x40000040 ;  /* 0x40000040ff0d7424 */ /* 0x000fe200078e00ff */
[----:B------:R-:W-:Y:S02]  /*17900*/  MOV R229, UR39 ;  /* 0x0000002700e57c02 */ /* 0x000fe40008000f00 */
[----:B------:R-:W-:Y:S02]  /*17910*/  MOV R228, UR38 ;  /* 0x0000002600e47c02 */ /* 0x000fe40008000f00 */
[----:B------:R-:W-:Y:S02]  /*17920*/  R2UR UR39, R13 ;  /* 0x000000000d2772ca */ /* 0x000fe400000e0000 */
[----:B------:R-:W-:Y:S02]  /*17930*/  MOV R227, UR37 ;  /* 0x0000002500e37c02 */ /* 0x000fe40008000f00 */
[----:B------:R-:W-:Y:S01]  /*17940*/  MOV R226, UR36 ;  /* 0x0000002400e27c02 */ /* 0x000fe20008000f00 */
[----:B------:R-:W-:Y:S01]  /*17950*/  IMAD.MOV.U32 R91, RZ, RZ, 0x40000040 ;  /* 0x40000040ff5b7424 */ /* 0x000fe200078e00ff */
[----:B------:R-:W-:-:S04]  /*17960*/  R2UR UR25, R89 ;  /* 0x00000000591972ca */ /* 0x000fc800000e0000 */
[----:B------:R-:W-:Y:S02]  /*17970*/  R2UR UR59, R91 ;  /* 0x000000005b3b72ca */ /* 0x000fe400000e0000 */
[----:B------:R-:W-:-:S11]  /*17980*/  R2UR UR27, R89 ;  /* 0x00000000591b72ca */ /* 0x000fd600000e0000 */
[----:B0-----:R-:W-:Y:S01]  /*17990*/  MOV R7, UR59 ;  /* 0x0000003b00077c02 */ /* 0x001fe20008000f00 */
[----:B--2---:R-:W-:Y:S01]  /*179a0*/  IMAD R10, R222, 0xb00, R10 ;  /* 0x00000b00de0a7824 */ /* 0x004fe200078e020a */
[----:B---3--:R-:W-:Y:S02]  /*179b0*/  R2UR UR8, R8 ;  /* 0x00000000080872ca */ /* 0x008fe400000e0000 */
[----:B------:R-:W-:Y:S02]  /*179c0*/  R2UR UR9, R9 ;  /* 0x00000000090972ca */ /* 0x000fe400000e0000 */
[----:B------:R-:W-:-:S09]  /*179d0*/  R2UR UR14, R10 ;  /* 0x000000000a0e72ca */ /* 0x000fd200000e0000 */
[----:B------:R-:W-:Y:S02]  /*179e0*/  UMOV UR12, UR8 ;  /* 0x00000008000c7c82 */ /* 0x000fe40008000000 */
[----:B------:R-:W-:Y:S02]  /*179f0*/  UMOV UR13, UR9 ;  /* 0x00000009000d7c82 */ /* 0x000fe40008000000 */
[----:B------:R-:W-:Y:S01]  /*17a00*/  HGMMA.64x16x16.F32.BF16 R168, gdesc[UR12], RZ, !UPT, gsb0 ;  /* 0x002000000ca879f0 */ /* 0x000fe2000c0018ff */
[----:B------:R-:W-:-:S05]  /*17a10*/  VIADD R88, R10, 0x80 ;  /* 0x000000800a587836 */ /* 0x000fca0000000000 */
[----:B------:R-:W-:Y:S01]  /*17a20*/  R2UR UR18, R88 ;  /* 0x00000000581272ca */ /* 0x000fe200000e0000 */
[----:B------:R-:W-:Y:S01]  /*17a30*/  UMOV UR16, UR8 ;  /* 0x0000000800107c82 */ /* 0x000fe20008000000 */
[----:B------:R-:W-:Y:S01]  /*17a40*/  UMOV UR17, UR9 ;  /* 0x0000000900117c82 */ /* 0x000fe20008000000 */
[----:B------:R-:W-:Y:S02]  /*17a50*/  WARPGROUP.DEPBAR.LE gsb0, 0x0 ;  /* 0x00008000000079c5 */ /* 0x000fe40000010000 */
[----:B------:R-:W-:-:S08]  /*17a60*/  WARPGROUP.ARRIVE ;  /* 0x00000000000079c5 */ /* 0x000fd00000000000 */
[----:B------:R-:W-:Y:S01]  /*17a70*/  HGMMA.64x16x16.F32.BF16 R160, gdesc[UR16], RZ, !UPT, gsb0 ;  /* 0x0020000010a079f0 */ /* 0x000fe2000c0018ff */
[----:B------:R-:W-:-:S05]  /*17a80*/  VIADD R12, R10, 0x100 ;  /* 0x000001000a0c7836 */ /* 0x000fca0000000000 */
[----:B------:R-:W-:Y:S01]  /*17a90*/  R2UR UR38, R12 ;  /* 0x000000000c2672ca */ /* 0x000fe200000e0000 */
[----:B------:R-:W-:Y:S01]  /*17aa0*/  UMOV UR36, UR8 ;  /* 0x0000000800247c82 */ /* 0x000fe20008000000 */
[----:B------:R-:W-:Y:S01]  /*17ab0*/  UMOV UR37, UR9 ;  /* 0x0000000900257c82 */ /* 0x000fe20008000000 */
[C---:B------:R-:W-:Y:S02]  /*17ac0*/  VIADD R88, R10.reuse, 0x180 ;  /* 0x000001800a587836 */ /* 0x040fe40000000000 */
[----:B------:R-:W-:-:S03]  /*17ad0*/  VIADD R90, R10, 0x280 ;  /* 0x000002800a5a7836 */ /* 0x000fc60000000000 */
[----:B------:R-:W-:Y:S01]  /*17ae0*/  R2UR UR26, R88 ;  /* 0x00000000581a72ca */ /* 0x000fe200000e0000 */
[----:B------:R-:W-:Y:S01]  /*17af0*/  VIADD R88, R10, 0x300 ;  /* 0x000003000a587836 */ /* 0x000fe20000000000 */
[----:B------:R-:W-:Y:S02]  /*17b00*/  WARPGROUP.DEPBAR.LE gsb0, 0x0 ;  /* 0x00008000000079c5 */ /* 0x000fe40000010000 */
[----:B------:R-:W-:-:S06]  /*17b10*/  WARPGROUP.ARRIVE ;  /* 0x00000000000079c5 */ /* 0x000fcc0000000000 */
[----:B------:R-:W-:Y:S01]  /*17b20*/  HGMMA.64x16x16.F32.BF16 R152, gdesc[UR36], RZ, !UPT, gsb0 ;  /* 0x00200000249879f0 */ /* 0x000fe2000c0018ff */
[----:B------:R-:W-:Y:S02]  /*17b30*/  R2UR UR34, R90 ;  /* 0x000000005a2272ca */ /* 0x000fe400000e0000 */
[----:B------:R-:W-:Y:S01]  /*17b40*/  R2UR UR42, R88 ;  /* 0x00000000582a72ca */ /* 0x000fe200000e0000 */
[C---:B------:R-:W-:Y:S01]  /*17b50*/  VIADD R88, R10.reuse, 0x400 ;  /* 0x000004000a587836 */ /* 0x040fe20000000000 */
[----:B------:R-:W-:-:S04]  /*17b60*/  IADD3 R90, R10, 0x480, RZ ;  /* 0x000004800a5a7810 */ /* 0x000fc80007ffe0ff */
[----:B------:R-:W-:Y:S01]  /*17b70*/  R2UR UR54, R90 ;  /* 0x000000005a3672ca */ /* 0x000fe200000e0000 */
[----:B------:R-:W-:Y:S01]  /*17b80*/  VIADD R90, R10, 0x82 ;  /* 0x000000820a5a7836 */ /* 0x000fe20000000000 */
[----:B------:R-:W-:Y:S01]  /*17b90*/  R2UR UR50, R88 ;  /* 0x00000000583272ca */ /* 0x000fe200000e0000 */
[----:B------:R-:W-:-:S03]  /*17ba0*/  VIADD R88, R10, 0x2 ;  /* 0x000000020a587836 */ /* 0x000fc60000000000 */
[----:B------:R-:W-:Y:S02]  /*17bb0*/  R2UR UR58, R90 ;  /* 0x000000005a3a72ca */ /* 0x000fe400000e0000 */
[----:B------:R-:W-:Y:S01]  /*17bc0*/  R2UR UR24, R88 ;  /* 0x00000000581872ca */ /* 0x000fe200000e0000 */
[----:B------:R-:W-:Y:S01]  /*17bd0*/  UMOV UR59, UR25 ;  /* 0x00000019003b7c82 */ /* 0x000fe20008000000 */
[----:B------:R-:W-:-:S09]  /*17be0*/  UMOV UR25, UR9 ;  /* 0x0000000900197c82 */ /* 0x000fd20008000000 */
[----:B------:R-:W-:Y:S02]  /*17bf0*/  MOV R8, UR58 ;  /* 0x0000003a00087c02 */ /* 0x000fe40008000f00 */
[----:B------:R-:W-:Y:S01]  /*17c00*/  UMOV UR58, UR24 ;  /* 0x00000018003a7c82 */ /* 0x000fe20008000000 */
[----:B------:R-:W-:Y:S01]  /*17c10*/  UMOV UR24, UR8 ;  /* 0x0000000800187c82 */ /* 0x000fe20008000000 */
[----:B------:R-:W-:Y:S02]  /*17c20*/  WARPGROUP.DEPBAR.LE gsb0, 0x0 ;  /* 0x00008000000079c5 */ /* 0x000fe40000010000 */
[----:B------:R-:W-:-:S06]  /*17c30*/  WARPGROUP.ARRIVE ;  /* 0x00000000000079c5 */ /* 0x000fcc0000000000 */
[----:B------:R-:W-:Y:S01]  /*17c40*/  HGMMA.64x16x16.F32.BF16 R144, gdesc[UR24], RZ, !UPT, gsb0 ;  /* 0x00200000189079f0 */ /* 0x000fe2000c0018ff */
[----:B------:R-:W-:Y:S01]  /*17c50*/  VIADD R12, R10, 0x200 ;  /* 0x000002000a0c7836 */ /* 0x000fe20000000000 */
[----:B------:R-:W-:-:S04]  /*17c60*/  R2UR UR31, R13 ;  /* 0x000000000d1f72ca */ /* 0x000fc800000e0000 */
[----:B------:R-:W-:Y:S01]  /*17c70*/  R2UR UR30, R12 ;  /* 0x000000000c1e72ca */ /* 0x000fe200000e0000 */
[----:B------:R-:W-:Y:S01]  /*17c80*/  UMOV UR28, UR8 ;  /* 0x00000008001c7c82 */ /* 0x000fe20008000000 */
[----:B------:R-:W-:Y:S01]  /*17c90*/  UMOV UR29, UR9 ;  /* 0x00000009001d7c82 */ /* 0x000fe20008000000 */
[----:B------:R-:W-:Y:S02]  /*17ca0*/  WARPGROUP.DEPBAR.LE gsb0, 0x0 ;  /* 0x00008000000079c5 */ /* 0x000fe40000010000 */
[----:B------:R-:W-:-:S08]  /*17cb0*/  WARPGROUP.ARRIVE ;  /* 0x00000000000079c5 */ /* 0x000fd00000000000 */
[----:B------:R-:W-:Y:S01]  /*17cc0*/  HGMMA.64x16x16.F32.BF16 R136, gdesc[UR28], RZ, !UPT, gsb0 ;  /* 0x002000001c8879f0 */ /* 0x000fe2000c0018ff */
        /* <DEDUP_REMOVED lines=9> */
[----:B------:R-:W-:Y:S01]  /*17d60*/  VIADD R12, R10, 0x380 ;  /* 0x000003800a0c7836 */ /* 0x000fe20000000000 */
[----:B------:R-:W-:Y:S02]  /*17d70*/  WARPGROUP.DEPBAR.LE gsb0, 0x0 ;  /* 0x00008000000079c5 */ /* 0x000fe40000010000 */
[----:B------:R-:W-:-:S07]  /*17d80*/  WARPGROUP.ARRIVE ;  /* 0x00000000000079c5 */ /* 0x000fce0000000000 */
[----:B------:R-:W-:Y:S01]  /*17d90*/  HGMMA.64x16x16.F32.BF16 R120, gdesc[UR40], RZ, !UPT, gsb0 ;  /* 0x00200000287879f0 */ /* 0x000fe2000c0018ff */
[----:B------:R-:W-:Y:S02]  /*17da0*/  R2UR UR46, R12 ;  /* 0x000000000c2e72ca */ /* 0x000fe400000e0000 */
        /* <DEDUP_REMOVED lines=16> */
[----:B------:R-:W-:Y:S01]  /*17eb0*/  R2UR UR11, R89 ;  /* 0x00000000590b72ca */ /* 0x000fe200000e0000 */
[----:B------:R-:W-:-:S03]  /*17ec0*/  IMAD.MOV.U32 R89, RZ, RZ, 0x40000040 ;  /* 0x40000040ff597424 */ /* 0x000fc600078e00ff */
[----:B------:R-:W-:Y:S01]  /*17ed0*/  R2UR UR10, R88 ;  /* 0x00000000580a72ca */ /* 0x000fe200000e0000 */
[----:B------:R-:W-:Y:S01]  /*17ee0*/  VIADD R88, R10, 0x282 ;  /* 0x000002820a587836 */ /* 0x000fe20000000000 */
[----:B------:R-:W-:Y:S01]  /*17ef0*/  R2UR UR19, R89 ;  /* 0x00000000591372ca */ /* 0x000fe200000e0000 */
[----:B------:R-:W-:Y:S02]  /*17f00*/  WARPGROUP.DEPBAR.LE gsb0, 0x0 ;  /* 0x00008000000079c5 */ /* 0x000fe40000010000 */
[----:B------:R-:W-:-:S06]  /*17f10*/  WARPGROUP.ARRIVE ;  /* 0x00000000000079c5 */ /* 0x000fcc0000000000 */
[----:B------:R-:W-:Y:S01]  /*17f20*/  HGMMA.64x16x16.F32.BF16 R96, gdesc[UR52], RZ, !UPT, gsb0 ;  /* 0x00200000346079f0 */ /* 0x000fe2000c0018ff */
[----:B------:R-:W-:Y:S01]  /*17f30*/  R2UR UR18, R88 ;  /* 0x00000000581272ca */ /* 0x000fe200000e0000 */
[C---:B------:R-:W-:Y:S02]  /*17f40*/  VIADD R88, R10.reuse, 0x382 ;  /* 0x000003820a587836 */ /* 0x040fe40000000000 */
[----:B------:R-:W-:Y:S02]  /*17f50*/  IMAD.MOV.U32 R89, RZ, RZ, 0x40000040 ;  /* 0x40000040ff597424 */ /* 0x000fe400078e00ff */
[----:B------:R-:W-:Y:S01]  /*17f60*/  VIADD R12, R10, 0x500 ;  /* 0x000005000a0c7836 */ /* 0x000fe20000000000 */
[----:B------:R-:W-:Y:S01]  /*17f70*/  R2UR UR26, R88 ;  /* 0x00000000581a72ca */ /* 0x000fe200000e0000 */
[----:B------:R-:W-:Y:S01]  /*17f80*/  VIADD R88, R10, 0x482 ;  /* 0x000004820a587836 */ /* 0x000fe20000000000 */
[----:B------:R-:W-:Y:S01]  /*17f90*/  R2UR UR27, R89 ;  /* 0x00000000591b72ca */ /* 0x000fe200000e0000 */
[----:B------:R-:W-:Y:S01]  /*17fa0*/  IMAD.MOV.U32 R89, RZ, RZ, 0x40000040 ;  /* 0x40000040ff597424 */ /* 0x000fe200078e00ff */
[----:B------:R-:W-:-:S02]  /*17fb0*/  R2UR UR22, R12 ;  /* 0x000000000c1672ca */ /* 0x000fc400000e0000 */
[----:B------:R-:W-:Y:S02]  /*17fc0*/  R2UR UR23, R13 ;  /* 0x000000000d1772ca */ /* 0x000fe400000e0000 */
[----:B------:R-:W-:Y:S01]  /*17fd0*/  R2UR UR34, R88 ;  /* 0x00000000582272ca */ /* 0x000fe200000e0000 */
[----:B------:R-:W-:Y:S01]  /*17fe0*/  VIADD R88, R10, 0x4 ;  /* 0x000000040a587836 */ /* 0x000fe20000000000 */
[----:B------:R-:W-:Y:S01]  /*17ff0*/  R2UR UR35, R89 ;  /* 0x00000000592372ca */ /* 0x000fe200000e0000 */
[----:B------:R-:W-:Y:S01]  /*18000*/  IMAD.MOV.U32 R89, RZ, RZ, 0x40000040 ;  /* 0x40000040ff597424 */ /* 0x000fe200078e00ff */
[----:B------:R-:W-:Y:S02]  /*18010*/  MOV R225, UR5 ;  /* 0x0000000500e17c02 */ /* 0x000fe40008000f00 */
[----:B------:R-:W-:Y:S02]  /*18020*/  MOV R21, UR4 ;  /* 0x0000000400157c02 */ /* 0x000fe40008000f00 */
[----:B----4-:R-:W-:-:S02]  /*18030*/  R2UR UR4, R92 ;  /* 0x000000005c0472ca */ /* 0x010fc400000e0000 */
[----:B------:R-:W-:Y:S02]  /*18040*/  R2UR UR5, R93 ;  /* 0x000000005d0572ca */ /* 0x000fe400000e0000 */
[----:B------:R-:W-:Y:S02]  /*18050*/  R2UR UR46, R88 ;  /* 0x00000000582e72ca */ /* 0x000fe400000e0000 */
[----:B------:R-:W-:Y:S02]  /*18060*/  R2UR UR47, R89 ;  /* 0x00000000592f72ca */ /* 0x000fe400000e0000 */
[----:B------:R-:W-:Y:S01]  /*18070*/  MOV R14, UR21 ;  /* 0x00000015000e7c02 */ /* 0x000fe20008000f00 */
[----:B------:R-:W-:Y:S01]  /*18080*/  UMOV UR21, UR9 ;  /* 0x0000000900157c82 */ /* 0x000fe20008000000 */
[----:B------:R-:W-:Y:S01]  /*18090*/  MOV R9, UR20 ;  /* 0x0000001400097c02 */ /* 0x000fe20008000f00 */
[----:B------:R-:W-:Y:S01]  /*180a0*/  UMOV UR20, UR8 ;  /* 0x0000000800147c82 */ /* 0x000fe20008000000 */
[----:B------:R-:W-:-:S02]  /*180b0*/  WARPGROUP.DEPBAR.LE gsb0, 0x0 ;  /* 0x00008000000079c5 */ /* 0x000fc40000010000 */
[----:B------:R-:W-:-:S06]  /*180c0*/  WARPGROUP.ARRIVE ;  /* 0x00000000000079c5 */ /* 0x000fcc0000000000 */
[----:B------:R-:W-:Y:S01]  /*180d0*/  HGMMA.64x16x16.F32.BF16 R88, gdesc[UR20], RZ, !UPT, gsb0 ;  /* 0x00200000145879f0 */ /* 0x000fe2000c0018ff */
[----:B------:R-:W-:Y:S01]  /*180e0*/  UMOV UR56, UR4 ;  /* 0x0000000400387c82 */ /* 0x000fe20008000000 */
[----:B------:R-:W-:Y:S01]  /*180f0*/  UMOV UR57, UR5 ;  /* 0x0000000500397c82 */ /* 0x000fe20008000000 */
[----:B------:R-:W-:Y:S02]  /*18100*/  WARPGROUP.DEPBAR.LE gsb0, 0x0 ;  /* 0x00008000000079c5 */ /* 0x000fe40000010000 */
[----:B------:R-:W-:-:S06]  /*18110*/  WARPGROUP.ARRIVE ;  /* 0x00000000000079c5 */ /* 0x000fcc0000000000 */
[----:B------:R-:W-:Y:S01]  /*18120*/  HGMMA.64x16x16.F32.BF16 R168, gdesc[UR56], R168, gsb0 ;  /* 0x0020000038a879f0 */ /* 0x000fe200080018a8 */
[----:B------:R-:W-:Y:S01]  /*18130*/  VIADD R12, R10, 0x102 ;  /* 0x000001020a0c7836 */ /* 0x000fe20000000000 */
[----:B------:R-:W-:Y:S02]  /*18140*/  R2UR UR59, R7 ;  /* 0x00000000073b72ca */ /* 0x000fe400000e0000 */
[----:B------:R-:W-:Y:S02]  /*18150*/  R2UR UR58, R8 ;  /* 0x00000000083a72ca */ /* 0x000fe400000e0000 */
[----:B------:R-:W-:Y:S01]  /*18160*/  R2UR UR6, R12 ;  /* 0x000000000c0672ca */ /* 0x000fe200000e0000 */
[----:B------:R-:W-:Y:S01]  /*18170*/  VIADD R12, R10, 0x202 ;  /* 0x000002020a0c7836 */ /* 0x000fe20000000000 */
[C---:B------:R-:W-:Y:S02]  /*18180*/  R2UR UR7, R13.reuse ;  /* 0x000000000d0772ca */ /* 0x040fe400000e0000 */
[----:B------:R-:W-:Y:S01]  /*18190*/  R2UR UR15, R13 ;  /* 0x000000000d0f72ca */ /* 0x000fe200000e0000 */
[----:B------:R-:W-:Y:S01]  /*181a0*/  IMAD.MOV.U32 R13, RZ, RZ, 0x40000040 ;  /* 0x40000040ff0d7424 */ /* 0x000fe200078e00ff */
[----:B------:R-:W-:Y:S01]  /*181b0*/  R2UR UR14, R12 ;  /* 0x000000000c0e72ca */ /* 0x000fe200000e0000 */
[----:B------:R-:W-:Y:S01]  /*181c0*/  VIADD R12, R10, 0x302 ;  /* 0x000003020a0c7836 */ /* 0x000fe20000000000 */
[----:B------:R-:W-:Y:S01]  /*181d0*/  UMOV UR56, UR4 ;  /* 0x0000000400387c82 */ /* 0x000fe20008000000 */
[----:B------:R-:W-:Y:S01]  /*181e0*/  UMOV UR57, UR5 ;  /* 0x0000000500397c82 */ /* 0x000fe20008000000 */
[----:B------:R-:W-:Y:S01]  /*181f0*/  R2UR UR39, R13 ;  /* 0x000000000d2772ca */ /* 0x000fe200000e0000 */
[----:B------:R-:W-:Y:S01]  /*18200*/  IMAD.MOV.U32 R13, RZ, RZ, 0x40000040 ;  /* 0x40000040ff0d7424 */ /* 0x000fe200078e00ff */
[----:B------:R-:W-:Y:S01]  /*18210*/  R2UR UR38, R12 ;  /* 0x000000000c2672ca */ /* 0x000fe200000e0000 */
[----:B------:R-:W-:-:S03]  /*18220*/  VIADD R12, R10, 0x402 ;  /* 0x000004020a0c7836 */ /* 0x000fc60000000000 */
[----:B------:R-:W-:Y:S01]  /*18230*/  R2UR UR31, R13 ;  /* 0x000000000d1f72ca */ /* 0x000fe200000e0000 */
[----:B------:R-:W-:Y:S01]  /*18240*/  IMAD.MOV.U32 R13, RZ, RZ, 0x40000040 ;  /* 0x40000040ff0d7424 */ /* 0x000fe200078e00ff */
[----:B------:R-:W-:Y:S01]  /*18250*/  R2UR UR30, R12 ;  /* 0x000000000c1e72ca */ /* 0x000fe200000e0000 */
[----:B------:R-:W-:-:S03]  /*18260*/  VIADD R12, R10, 0x502 ;  /* 0x000005020a0c7836 */ /* 0x000fc60000000000 */
[----:B------:R-:W-:Y:S01]  /*18270*/  R2UR UR43, R13 ;  /* 0x000000000d2b72ca */ /* 0x000fe200000e0000 */
[----:B------:R-:W-:Y:S01]  /*18280*/  IMAD.MOV.U32 R13, RZ, RZ, 0x40000040 ;  /* 0x40000040ff0d7424 */ /* 0x000fe200078e00ff */
[----:B------:R-:W-:Y:S01]  /*18290*/  R2UR UR42, R12 ;  /* 0x000000000c2a72ca */ /* 0x000fe200000e0000 */
[----:B------:R-:W-:Y:S01]  /*182a0*/  VIADD R12, R10, 0x84 ;  /* 0x000000840a0c7836 */ /* 0x000fe20000000000 */
[----:B------:R-:W-:Y:S02]  /*182b0*/  WARPGROUP.DEPBAR.LE gsb0, 0x0 ;  /* 0x00008000000079c5 */ /* 0x000fe40000010000 */
[----:B------:R-:W-:-:S06]  /*182c0*/  WARPGROUP.ARRIVE ;  /* 0x00000000000079c5 */ /* 0x000fcc0000000000 */
[----:B------:R-:W-:Y:S01]  /*182d0*/  HGMMA.64x16x16.F32.BF16 R160, gdesc[UR56], R160, gsb0 ;  /* 0x0020000038a079f0 */ /* 0x000fe200080018a0 */
[----:B------:R-:W-:Y:S01]  /*182e0*/  R2UR UR50, R12 ;  /* 0x000000000c3272ca */ /* 0x000fe200000e0000 */
[----:B------:R-:W-:Y:S01]  /*182f0*/  VIADD R12, R10, 0x104 ;  /* 0x000001040a0c7836 */ /* 0x000fe20000000000 */
[----:B------:R-:W-:Y:S01]  /*18300*/  R2UR UR51, R13 ;  /* 0x000000000d3372ca */ /* 0x000fe200000e0000 */
[----:B------:R-:W-:-:S03]  /*18310*/  IMAD.MOV.U32 R13, RZ, RZ, 0x40000040 ;  /* 0x40000040ff0d7424 */ /* 0x000fc600078e00ff */
        /* <DEDUP_REMOVED lines=12> */
[----:B------:R-:W-:Y:S02]  /*183e0*/  R2UR UR58, R12 ;  /* 0x000000000c3a72ca */ /* 0x000fe400000e0000 */
[----:B------:R-:W-:Y:S01]  /*183f0*/  R2UR UR59, R13 ;  /* 0x000000000d3b72ca */ /* 0x000fe200000e0000 */
[----:B------:R-:W-:Y:S01]  /*18400*/  UMOV UR56, UR4 ;  /* 0x0000000400387c82 */ /* 0x000fe20008000000 */
[----:B------:R-:W-:-:S09]  /*18410*/  UMOV UR57, UR5 ;  /* 0x0000000500397c82 */ /* 0x000fd20008000000 */
[----:B------:R-:W-:Y:S01]  /*18420*/  MOV R8, UR58 ;  /* 0x0000003a00087c02 */ /* 0x000fe20008000f00 */
[----:B------:R-:W-:Y:S01]  /*18430*/  UMOV UR58, UR6 ;  /* 0x00000006003a7c82 */ /* 0x000fe20008000000 */
[----:B------:R-:W-:Y:S01]  /*18440*/  MOV R7, UR59 ;  /* 0x0000003b00077c02 */ /* 0x000fe20008000f00 */
[----:B------:R-:W-:Y:S01]  /*18450*/  UMOV UR59, UR7 ;  /* 0x00000007003b7c82 */ /* 0x000fe20008000000 */
[----:B------:R-:W-:Y:S02]  /*18460*/  WARPGROUP.DEPBAR.LE gsb0, 0x0 ;  /* 0x00008000000079c5 */ /* 0x000fe40000010000 */
[----:B------:R-:W-:-:S06]  /*18470*/  WARPGROUP.ARRIVE ;  /* 0x00000000000079c5 */ /* 0x000fcc0000000000 */
[----:B------:R-:W-:Y:S01]  /*18480*/  HGMMA.64x16x16.F32.BF16 R152, gdesc[UR56], R152, gsb0 ;  /* 0x00200000389879f0 */ /* 0x000fe20008001898 */
[----:B------:R-:W-:Y:S01]  /*18490*/  UMOV UR8, UR4 ;  /* 0x0000000400087c82 */ /* 0x000fe20008000000 */
        /* <DEDUP_REMOVED lines=39> */
[----:B------:R-:W-:Y:S02]  /*18710*/  R2UR UR36, R236 ;  /* 0x00000000ec2472ca */ /* 0x000fe400000e0000 */
[----:B------:R-:W-:-:S11]  /*18720*/  R2UR UR37, R237 ;  /* 0x00000000ed2572ca */ /* 0x000fd600000e0000 */
[----:B------:R-:W-:Y:S02]  /*18730*/  UMOV UR44, UR36 ;  /* 0x00000024002c7c82 */ /* 0x000fe40008000000 */
        /* <DEDUP_REMOVED lines=77> */
[----:B------:R-:W-:Y:S01]  /*18c10*/  IMAD.MOV.U32 R13, RZ, RZ, 0x40000040 ;  /* 0x40000040ff0d7424 */ /* 0x000fe200078e00ff */
[----:B------:R-:W-:Y:S02]  /*18c20*/  R2UR UR4, R234 ;  /* 0x00000000ea0472ca */ /* 0x000fe400000e0000 */
[----:B------:R-:W-:Y:S02]  /*18c30*/  R2UR UR5, R235 ;  /* 0x00000000eb0572ca */ /* 0x000fe400000e0000 */
[----:B------:R-:W-:Y:S02]  /*18c40*/  R2UR UR26, R12 ;  /* 0x000000000c1a72ca */ /* 0x000fe400000e0000 */
[----:B------:R-:W-:-:S07]  /*18c50*/  R2UR UR27, R13 ;  /* 0x000000000d1b72ca */ /* 0x000fce00000e0000 */
[----:B------:R-:W-:Y:S02]  /*18c60*/  UMOV UR24, UR4 ;  /* 0x0000000400187c82 */ /* 0x000fe40008000000 */
        /* <DEDUP_REMOVED lines=55> */
[----:B------:R-:W-:Y:S02]  /*18fe0*/  VIADD R12, R10, 0x386 ;  /* 0x000003860a0c7836 */ /* 0x000fe40000000000 */
[----:B------:R-:W-:Y:S01]  /*18ff0*/  IMAD.MOV.U32 R13, RZ, RZ, 0x40000040 ;  /* 0x40000040ff0d7424 */ /* 0x000fe200078e00ff */
        /* <DEDUP_REMOVED lines=12> */
[----:B------:R-:W-:-:S11]  /*190c0*/  R2UR UR59, R13 ;  /* 0x000000000d3b72ca */ /* 0x000fd600000e0000 */
[----:B------:R-:W-:Y:S01]  /*190d0*/  MOV R8, UR58 ;  /* 0x0000003a00087c02 */ /* 0x000fe20008000f00 */
[----:B------:R-:W-:Y:S01]  /*190e0*/  UMOV UR58, UR20 ;  /* 0x00000014003a7c82 */ /* 0x000fe20008000000 */
[----:B------:R-:W-:Y:S01]  /*190f0*/  MOV R7, UR59 ;  /* 0x0000003b00077c02 */ /* 0x000fe20008000f00 */
        /* <DEDUP_REMOVED lines=97> */
[----:B------:R-:W-:Y:S01]  /*19710*/  UMOV UR24, UR20 ;  /* 0x0000001400187c82 */ /* 0x000fe20008000000 */
[----:B------:R-:W-:Y:S01]  /*19720*/  UMOV UR25, UR21 ;  /* 0x0000001500197c82 */ /* 0x000fe20008000000 */
[----:B------:R-:W-:Y:S01]  /*19730*/  R2UR UR28, R12 ;  /* 0x000000000c1c72ca */ /* 0x000fe200000e0000 */
[----:B------:R-:W-:Y:S01]  /*19740*/  VIADD R12, R10, 0x682 ;  /* 0x000006820a0c7836 */ /* 0x000fe20000000000 */
[----:B------:R-:W-:Y:S01]  /*19750*/  R2UR UR29, R13 ;  /* 0x000000000d1d72ca */ /* 0x000fe200000e0000 */
[----:B------:R-:W-:Y:S01]  /*19760*/  IMAD.MOV.U32 R13, RZ, RZ, 0x40000040 ;  /* 0x40000040ff0d7424 */ /* 0x000fe200078e00ff */
[----:B------:R-:W-:-:S02]  /*19770*/  WARPGROUP.DEPBAR.LE gsb0, 0x0 ;  /* 0x00008000000079c5 */ /* 0x000fc40000010000 */
        /* <DEDUP_REMOVED lines=28> */
[----:B------:R-:W-:Y:S02]  /*19940*/  WARPGROUP.DEPBAR.LE gsb0, 0x0 ;  /* 0x00008000000079c5 */ /* 0x000fe40000010000 */
[----:B------:R-:W-:-:S10]  /*19950*/  WARPGROUP.ARRIVE ;  /* 0x00000000000079c5 */ /* 0x000fd40000000000 */
[----:B------:R-:W-:Y:S01]  /*19960*/  MOV R7, UR27 ;  /* 0x0000001b00077c02 */ /* 0x000fe20008000f00 */
[----:B------:R-:W-:Y:S01]  /*19970*/  UMOV UR27, UR29 ;  /* 0x0000001d001b7c82 */ /* 0x000fe20008000000 */
[----:B------:R-:W-:Y:S01]  /*19980*/  MOV R11, UR26 ;  /* 0x0000001a000b7c02 */ /* 0x000fe20008000f00 */
[----:B------:R-:W-:Y:S01]  /*19990*/  UMOV UR26, UR28 ;  /* 0x0000001c001a7c82 */ /* 0x000fe20008000000 */
[----:B------:R-:W-:Y:S01]  /*199a0*/  UMOV UR28, UR20 ;  /* 0x00000014001c7c82 */ /* 0x000fe20008000000 */
[----:B------:R-:W-:Y:S02]  /*199b0*/  UMOV UR29, UR21 ;  /* 0x00000015001d7c82 */ /* 0x000fe40008000000 */
[----:B------:R-:W-:Y:S01]  /*199c0*/  HGMMA.64x16x16.F32.BF16 R128, gdesc[UR28], R128, gsb0 ;  /* 0x002000001c8079f0 */ /* 0x000fe20008001880 */
[----:B------:R-:W-:Y:S01]  /*199d0*/  UMOV UR32, UR20 ;  /* 0x0000001400207c82 */ /* 0x000fe20008000000 */
[----:B------:R-:W-:Y:S01]  /*199e0*/  UMOV UR33, UR21 ;  /* 0x0000001500217c82 */ /* 0x000fe20008000000 */
[----:B------:R-:W-:-:S02]  /*199f0*/  WARPGROUP.DEPBAR.LE gsb0, 0x0 ;  /* 0x00008000000079c5 */ /* 0x000fc40000010000 */
        /* <DEDUP_REMOVED lines=126> */
[----:B------:R-:W-:Y:S01]  /*1a1e0*/  R2UR UR20, R9 ;  /* 0x00000000091472ca */ /* 0x000fe200000e0000 */
[----:B------:R-:W-:Y:S01]  /*1a1f0*/  VIADD R8, R10, 0x784 ;  /* 0x000007840a087836 */ /* 0x000fe20000000000 */
[----:B------:R-:W-:Y:S02]  /*1a200*/  WARPGROUP.DEPBAR.LE gsb0, 0x0 ;  /* 0x00008000000079c5 */ /* 0x000fe40000010000 */
[----:B------:R-:W-:-:S06]  /*1a210*/  WARPGROUP.ARRIVE ;  /* 0x00000000000079c5 */ /* 0x000fcc0000000000 */
[----:B------:R-:W-:Y:S01]  /*1a220*/  HGMMA.64x16x16.F32.BF16 R144, gdesc[UR52], R144, gsb0 ;  /* 0x00200000349079f0 */ /* 0x000fe20008001890 */
[----:B------:R-:W-:Y:S01]  /*1a230*/  IMAD.MOV.U32 R9, RZ, RZ, 0x40000040 ;  /* 0x40000040ff097424 */ /* 0x000fe200078e00ff */
[----:B------:R-:W-:Y:S01]  /*1a240*/  R2UR UR22, R8 ;  /* 0x00000000081672ca */ /* 0x000fe200000e0000 */
[----:B------:R-:W-:-:S03]  /*1a250*/  VIADD R8, R10, 0x804 ;  /* 0x000008040a087836 */ /* 0x000fc60000000000 */
[----:B------:R-:W-:Y:S01]  /*1a260*/  R2UR UR23, R9 ;  /* 0x00000000091772ca */ /* 0x000fe200000e0000 */
[----:B------:R-:W-:Y:S01]  /*1a270*/  IMAD.MOV.U32 R9, RZ, RZ, 0x40000040 ;  /* 0x40000040ff097424 */ /* 0x000fe200078e00ff */
[----:B------:R-:W-:-:S04]  /*1a280*/  R2UR UR38, R8 ;  /* 0x00000000082672ca */ /* 0x000fc800000e0000 */
[----:B------:R-:W-:Y:S01]  /*1a290*/  R2UR UR39, R9 ;  /* 0x00000000092772ca */ /* 0x000fe200000e0000 */
[----:B------:R-:W-:Y:S01]  /*1a2a0*/  UMOV UR36, UR4 ;  /* 0x0000000400247c82 */ /* 0x000fe20008000000 */
[----:B------:R-:W-:-:S07]  /*1a2b0*/  UMOV UR37, UR5 ;  /* 0x0000000500257c82 */ /* 0x000fce0008000000 */
[----:B------:R-:W-:Y:S01]  /*1a2c0*/  MOV R12, UR38 ;  /* 0x00000026000c7c02 */ /* 0x000fe20008000f00 */
[----:B------:R-:W-:-:S03]  /*1a2d0*/  UMOV UR38, UR22 ;  /* 0x0000001600267c82 */ /* 0x000fc60008000000 */
[----:B------:R-:W-:Y:S01]  /*1a2e0*/  MOV R13, UR39 ;  /* 0x00000027000d7c02 */ /* 0x000fe20008000f00 */
        /* <DEDUP_REMOVED lines=152> */
[----:B------:R-:W-:Y:S02]  /*1ac70*/  R2UR UR39, R229 ;  /* 0x00000000e52772ca */ /* 0x000fe400000e0000 */
[----:B------:R-:W-:Y:S02]  /*1ac80*/  R2UR UR38, R228 ;  /* 0x00000000e42672ca */ /* 0x000fe400000e0000 */
[----:B------:R-:W-:Y:S02]  /*1ac90*/  R2UR UR37, R227 ;  /* 0x00000000e32572ca */ /* 0x000fe400000e0000 */
[----:B------:R-:W-:Y:S01]  /*1aca0*/  R2UR UR36, R226 ;  /* 0x00000000e22472ca */ /* 0x000fe200000e0000 */
[----:B------:R-:W-:Y:S02]  /*1acb0*/  WARPGROUP.DEPBAR.LE gsb0, 0x0 ;  /* 0x00008000000079c5 */ /* 0x000fe40000010000 */
[----:B------:R-:W-:-:S12]  /*1acc0*/  @P2 BRA `(.L_x_606) ;  /* 0x0000000000282947 */ /* 0x000fd80003800000 */
[----:B------:R-:W-:Y:S05]  /*1acd0*/  @!P0 BRA `(.L_x_607) ;  /* 0x0000000000048947 */ /* 0x000fea0003800000 */
[----:B------:R-:W-:Y:S01]  /*1ace0*/  BPT.TRAP 0x1 ;  /* 0x000000040000795c */ /* 0x000fe20000300000 */
.L_x_607:
[----:B------:R-:W-:Y:S01]  /*1acf0*/  SHF.L.U32 R5, R5, 0x1f, RZ ;  /* 0x0000001f05057819 */ /* 0x000fe200000006ff */
[----:B------:R-:W-:-:S04]  /*1ad00*/  IMAD R7, R6, 0x8, R2 ;  /* 0x0000000806077824 */ /* 0x000fc800078e0202 */
[----:B------:R0:W1:Y:S01]  /*1ad10*/  SYNCS.PHASECHK.TRANS64.TRYWAIT P2, [R7+URZ+0x34850], R5 ;  /* 0x03485005070075a7 */ /* 0x000062000804017f */
[----:B------:R-:W-:Y:S05]  /*1ad20*/  @!P0 BRA `(.L_x_608) ;  /* 0x0000000000048947 */ /* 0x000fea0003800000 */
[----:B------:R-:W-:Y:S01]  /*1ad30*/  BPT.TRAP 0x1 ;  /* 0x000000040000795c */ /* 0x000fe20000300000 */
.L_x_608:
[----:B-1----:R-:W-:Y:S05]  /*1ad40*/  @P2 BRA `(.L_x_606) ;  /* 0x0000000000082947 */ /* 0x002fea0003800000 */
[----:B------:R-:W1:Y:S02]  /*1ad50*/  SYNCS.PHASECHK.TRANS64.TRYWAIT P2, [R7+URZ+0x34850], R5 ;  /* 0x03485005070075a7 */ /* 0x000e64000804017f */
[----:B-1----:R-:W-:Y:S05]  /*1ad60*/  @!P2 BRA `(.L_x_609) ;  /* 0x000000f00020a947 */ /* 0x002fea0003800000 */
.L_x_606:
[----:B01----:R-:W-:Y:S01]  /*1ad70*/  VIADD R5, R2, 0x400 ;  /* 0x0000040002057836 */ /* 0x003fe20000000000 */
[----:B------:R-:W-:Y:S05]  /*1ad80*/  WARPSYNC.ALL ;  /* 0x0000000000007948 */ /* 0x000fea0003800000 */
[----:B------:R-:W-:Y:S01]  /*1ad90*/  SHF.R.U32.HI R5, RZ, 0x4, R5 ;  /* 0x00000004ff057819 */ /* 0x000fe20000011605 */
[----:B------:R-:W-:Y:S01]  /*1ada0*/  IMAD.MOV.U32 R9, RZ, RZ, 0x40000040 ;  /* 0x40000040ff097424 */ /* 0x000fe200078e00ff */
[----:B------:R-:W-:Y:S01]  /*1adb0*/  WARPGROUP.ARRIVE ;  /* 0x00000000000079c5 */ /* 0x000fe20000000000 */
[----:B------:R-:W-:Y:S01]  /*1adc0*/  IMAD.MOV.U32 R11, RZ, RZ, 0x40000040 ;  /* 0x40000040ff0b7424 */ /* 0x000fe200078e00ff */
[----:B------:R-:W-:Y:S01]  /*1add0*/  LOP3.LUT R5, R5, 0x3fff, RZ, 0xc0, !PT ;  /* 0x00003fff05057812 */ /* 0x000fe200078ec0ff */
[----:B------:R-:W-:Y:S01]  /*1ade0*/  ULDC UR8, c[0x0][0x9d8] ;  /* 0x0002760000087ab9 */ /* 0x000fe20000000800 */
[----:B------:R-:W-:Y:S01]  /*1adf0*/  R2UR UR7, R9 ;  /* 0x00000000090772ca */ /* 0x000fe200000e0000 */
[----:B------:R-:W-:Y:S01]  /*1ae00*/  FMUL.FTZ R7, R169, UR8 ;  /* 0x00000008a9077c20 */ /* 0x000fe20008410000 */
[----:B------:R-:W-:Y:S01]  /*1ae10*/  LOP3.LUT R5, R5, 0x5800000, RZ, 0xfc, !PT ;  /* 0x0580000005057812 */ /* 0x000fe200078efcff */
[----:B------:R-:W-:Y:S01]  /*1ae20*/  FMUL.FTZ R12, R173, UR8 ;  /* 0x00000008ad0c7c20 */ /* 0x000fe20008410000 */
[----:B------:R-:W-:Y:S01]  /*1ae30*/  FMUL.FTZ R21, R160, UR8 ;  /* 0x00000008a0157c20 */ /* 0x000fe20008410000 */
[----:B------:R-:W-:Y:S01]  /*1ae40*/  FMUL.FTZ R160, R161, UR8 ;  /* 0x00000008a1a07c20 */ /* 0x000fe20008410000 */
[----:B------:R-:W-:Y:S01]  /*1ae50*/  FMUL.FTZ R161, R162, UR8 ;  /* 0x00000008a2a17c20 */ /* 0x000fe20008410000 */
[----:B------:R-:W-:-:S02]  /*1ae60*/  IMAD R8, R6, 0xb00, R5 ;  /* 0x00000b0006087824 */ /* 0x000fc400078e0205 */
[----:B------:R-:W-:Y:S01]  /*1ae70*/  FMUL.FTZ R5, R168, UR8 ;  /* 0x00000008a8057c20 */ /* 0x000fe20008410000 */
[----:B------:R-:W-:Y:S01]  /*1ae80*/  MUFU.TANH R7, R7 ;  /* 0x0000000700077308 */ /* 0x000fe20000002400 */
[----:B------:R-:W-:Y:S01]  /*1ae90*/  FMUL.FTZ R162, R163, UR8 ;  /* 0x00000008a3a27c20 */ /* 0x000fe20008410000 */
[C---:B------:R-:W-:Y:S01]  /*1aea0*/  VIADD R10, R8.reuse, 0x80 ;  /* 0x00000080080a7836 */ /* 0x040fe20000000000 */
[----:B------:R-:W-:Y:S01]  /*1aeb0*/  R2UR UR6, R8 ;  /* 0x00000000080672ca */ /* 0x000fe200000e0000 */
[----:B------:R-:W-:Y:S01]  /*1aec0*/  FMUL.FTZ R163, R164, UR8 ;  /* 0x00000008a4a37c20 */ /* 0x000fe20008410000 */
[----:B------:R-:W-:Y:S01]  /*1aed0*/  FMUL.FTZ R164, R165, UR8 ;  /* 0x00000008a5a47c20 */ /* 0x000fe20008410000 */
[----:B------:R-:W-:Y:S01]  /*1aee0*/  FMUL.FTZ R165, R166, UR8 ;  /* 0x00000008a6a57c20 */ /* 0x000fe20008410000 */
[----:B------:R-:W-:Y:S01]  /*1aef0*/  FMUL.FTZ R166, R167, UR8 ;  /* 0x00000008a7a67c20 */ /* 0x000fe20008410000 */
[----:B------:R-:W0:Y:S01]  /*1af00*/  MUFU.TANH R5, R5 ;  /* 0x0000000500057308 */ /* 0x000e220000002400 */
[----:B------:R-:W-:Y:S01]  /*1af10*/  FMUL.FTZ R152, R152, UR8 ;  /* 0x0000000898987c20 */ /* 0x000fe20008410000 */
[----:B------:R-:W-:Y:S01]  /*1af20*/  FMUL.FTZ R153, R153, UR8 ;  /* 0x0000000899997c20 */ /* 0x000fe20008410000 */
[----:B------:R-:W-:Y:S01]  /*1af30*/  FMUL.FTZ R156, R156, UR8 ;  /* 0x000000089c9c7c20 */ /* 0x000fe20008410000 */
[----:B------:R-:W-:Y:S01]  /*1af40*/  FMUL.FTZ R157, R157, UR8 ;  /* 0x000000089d9d7c20 */ /* 0x000fe20008410000 */
[----:B------:R-:W-:Y:S01]  /*1af50*/  FMUL.FTZ R144, R144, UR8 ;  /* 0x0000000890907c20 */ /* 0x000fe20008410000 */
[----:B------:R-:W-:Y:S01]  /*1af60*/  FMUL.FTZ R145, R145, UR8 ;  /* 0x0000000891917c20 */ /* 0x000fe20008410000 */
[----:B------:R-:W-:Y:S01]  /*1af70*/  FMUL.FTZ R148, R148, UR8 ;  /* 0x0000000894947c20 */ /* 0x000fe20008410000 */
[----:B------:R-:W-:Y:S01]  /*1af80*/  HGMMA.64x128x16.F32.BF16 R24, R176, gdesc[UR4].tnspB, R24, gsb0 ;  /* 0x41e00004b0187df0 */ /* 0x000fe20008001818 */
[----:B------:R-:W-:Y:S01]  /*1af90*/  R2UR UR6, R10 ;  /* 0x000000000a0672ca */ /* 0x000fe200000e0000 */
[----:B------:R-:W-:Y:S01]  /*1afa0*/  VIADD R10, R8, 0x100 ;  /* 0x00000100080a7836 */ /* 0x000fe20000000000 */
[----:B------:R-:W-:Y:S01]  /*1afb0*/  R2UR UR7, R11 ;  /* 0x000000000b0772ca */ /* 0x000fe200000e0000 */
[----:B------:R-:W-:Y:S01]  /*1afc0*/  IMAD.MOV.U32 R11, RZ, RZ, 0x40000040 ;  /* 0x40000040ff0b7424 */ /* 0x000fe200078e00ff */
[----:B------:R-:W-:Y:S01]  /*1afd0*/  MUFU.TANH R12, R12 ;  /* 0x0000000c000c7308 */ /* 0x000fe20000002400 */
[----:B------:R-:W-:Y:S01]  /*1afe0*/  FMUL.FTZ R149, R149, UR8 ;  /* 0x0000000895957c20 */ /* 0x000fe20008410000 */
[----:B------:R-:W-:Y:S01]  /*1aff0*/  FMUL.FTZ R136, R136, UR8 ;  /* 0x0000000888887c20 */ /* 0x000fe20008410000 */
[----:B------:R-:W-:Y:S01]  /*1b000*/  FMUL.FTZ R137, R137, UR8 ;  /* 0x0000000889897c20 */ /* 0x000fe20008410000 */
[----:B0-----:R-:W-:Y:S01]  /*1b010*/  FMNMX.FTZ R167, R5, R4, !PT ;  /* 0x0000000405a77209 */ /* 0x001fe20007810000 */
[----:B------:R-:W-:Y:S01]  /*1b020*/  FMUL.FTZ R140, R140, UR8 ;  /* 0x000000088c8c7c20 */ /* 0x000fe20008410000 */
[----:B------:R-:W-:Y:S01]  /*1b030*/  FMUL.FTZ R141, R141, UR8 ;  /* 0x000000088d8d7c20 */ /* 0x000fe20008410000 */
[----:B------:R-:W-:Y:S01]  /*1b040*/  FMUL.FTZ R128, R128, UR8 ;  /* 0x0000000880807c20 */ /* 0x000fe20008410000 */
[----:B------:R-:W-:Y:S01]  /*1b050*/  MUFU.TANH R21, R21 ;  /* 0x0000001500157308 */ /* 0x000fe20000002400 */
[----:B------:R-:W-:Y:S01]  /*1b060*/  FMNMX.FTZ R167, R7, R167, !PT ;  /* 0x000000a707a77209 */ /* 0x000fe20007810000 */
[----:B------:R-:W-:Y:S01]  /*1b070*/  FMUL.FTZ R129, R129, UR8 ;  /* 0x0000000881817c20 */ /* 0x000fe20008410000 */
[----:B------:R-:W-:Y:S01]  /*1b080*/  FMUL.FTZ R132, R132, UR8 ;  /* 0x0000000884847c20 */ /* 0x000fe20008410000 */
[----:B------:R-:W-:Y:S01]  /*1b090*/  FMUL.FTZ R133, R133, UR8 ;  /* 0x0000000885857c20 */ /* 0x000fe20008410000 */
[----:B------:R-:W-:Y:S01]  /*1b0a0*/  FMUL.FTZ R120, R120, UR8 ;  /* 0x0000000878787c20 */ /* 0x000fe20008410000 */
[----:B------:R-:W-:Y:S01]  /*1b0b0*/  FMUL.FTZ R121, R121, UR8 ;  /* 0x0000000879797c20 */ /* 0x000fe20008410000 */
[----:B------:R-:W-:Y:S01]  /*1b0c0*/  FMUL.FTZ R124, R124, UR8 ;  /* 0x000000087c7c7c20 */ /* 0x000fe20008410000 */
[----:B------:R-:W-:Y:S01]  /*1b0d0*/  MUFU.TANH R160, R160 ;  /* 0x000000a000a07308 */ /* 0x000fe20000002400 */
[----:B------:R-:W-:Y:S01]  /*1b0e0*/  FMUL.FTZ R125, R125, UR8 ;  /* 0x000000087d7d7c20 */ /* 0x000fe20008410000 */
        /* <DEDUP_REMOVED lines=61> */
[----:B------:R-:W0:Y:S01]  /*1b4c0*/  S2R R225, SR_TID.X ;  /* 0x0000000000e17919 */ /* 0x000e220000002100 */
[----:B------:R-:W-:Y:S08]  /*1b4d0*/  MUFU.TANH R145, R145 ;  /* 0x0000009100917308 */ /* 0x000ff00000002400 */
[----:B------:R-:W-:Y:S08]  /*1b4e0*/  MUFU.TANH R148, R148 ;  /* 0x0000009400947308 */ /* 0x000ff00000002400 */
[----:B------:R-:W-:Y:S08]  /*1b4f0*/  MUFU.TANH R149, R149 ;  /* 0x0000009500957308 */ /* 0x000ff00000002400 */
[----:B------:R-:W-:Y:S01]  /*1b500*/  MUFU.TANH R136, R136 ;  /* 0x0000008800887308 */ /* 0x000fe20000002400 */
[----:B0-----:R-:W-:-:S07]  /*1b510*/  SHF.R.U32.HI R225, RZ, 0x7, R225 ;  /* 0x00000007ffe17819 */ /* 0x001fce00000116e1 */
[----:B------:R-:W-:Y:S08]  /*1b520*/  MUFU.TANH R137, R137 ;  /* 0x0000008900897308 */ /* 0x000ff00000002400 */
[----:B------:R-:W-:Y:S08]  /*1b530*/  MUFU.TANH R140, R140 ;  /* 0x0000008c008c7308 */ /* 0x000ff00000002400 */
[----:B------:R-:W-:Y:S08]  /*1b540*/  MUFU.TANH R141, R141 ;  /* 0x0000008d008d7308 */ /* 0x000ff00000002400 */
[----:B------:R-:W-:Y:S01]  /*1b550*/  MUFU.TANH R128, R128 ;  /* 0x0000008000807308 */ /* 0x000fe20000002400 */
[----:B------:R-:W-:-:S02]  /*1b560*/  WARPGROUP.DEPBAR.LE gsb0, 0x0 ;  /* 0x00008000000079c5 */ /* 0x000fc40000010000 */
[----:B------:R-:W-:-:S05]  /*1b570*/  WARPGROUP.ARRIVE ;  /* 0x00000000000079c5 */ /* 0x000fca0000000000 */
[----:B------:R-:W-:Y:S01]  /*1b580*/  MUFU.TANH R129, R129 ;  /* 0x0000008100817308 */ /* 0x000fe20000002400 */
[----:B------:R-:W-:Y:S01]  /*1b590*/  HGMMA.64x128x16.F32.BF16 R24, R180, gdesc[UR4].tnspB, R24, gsb0 ;  /* 0x41e00004b4187df0 */ /* 0x000fe20008001818 */
[----:B------:R-:W-:Y:S01]  /*1b5a0*/  R2UR UR6, R10 ;  /* 0x000000000a0672ca */ /* 0x000fe200000e0000 */
[----:B------:R-:W-:Y:S01]  /*1b5b0*/  VIADD R10, R8, 0x180 ;  /* 0x00000180080a7836 */ /* 0x000fe20000000000 */
[----:B------:R-:W-:Y:S01]  /*1b5c0*/  R2UR UR7, R11 ;  /* 0x000000000b0772ca */ /* 0x000fe200000e0000 */
[----:B------:R-:W-:-:S03]  /*1b5d0*/  IMAD.MOV.U32 R11, RZ, RZ, 0x40000040 ;  /* 0x40000040ff0b7424 */ /* 0x000fc600078e00ff */
        /* <DEDUP_REMOVED lines=48> */
[----:B------:R-:W-:Y:S01]  /*1b8e0*/  FMUL.FTZ R11, R172, UR8 ;  /* 0x00000008ac0b7c20 */ /* 0x000fe20008410000 */
[----:B------:R-:W-:Y:S01]  /*1b8f0*/  R2UR UR6, R10 ;  /* 0x000000000a0672ca */ /* 0x000fe200000e0000 */
[----:B------:R-:W-:-:S03]  /*1b900*/  FMUL.FTZ R10, R171, UR8 ;  /* 0x00000008ab0a7c20 */ /* 0x000fc60008410000 */
[----:B------:R-:W-:Y:S08]  /*1b910*/  MUFU.TANH R142, R142 ;  /* 0x0000008e008e7308 */ /* 0x000ff00000002400 */
[----:B------:R-:W0:Y:S08]  /*1b920*/  MUFU.TANH R11, R11 ;  /* 0x0000000b000b7308 */ /* 0x000e300000002400 */
[----:B------:R-:W-:Y:S08]  /*1b930*/  MUFU.TANH R10, R10 ;  /* 0x0000000a000a7308 */ /* 0x000ff00000002400 */
[----:B------:R-:W-:Y:S01]  /*1b940*/  MUFU.TANH R143, R143 ;  /* 0x0000008f008f7308 */ /* 0x000fe20000002400 */
[----:B0-----:R-:W-:-:S04]  /*1b950*/  FMNMX.FTZ R167, R11, R167, !PT ;  /* 0x000000a70ba77209 */ /* 0x001fc80007810000 */
[----:B------:R-:W-:-:S03]  /*1b960*/  FMNMX.FTZ R167, R12, R167, !PT ;  /* 0x000000a70ca77209 */ /* 0x000fc60007810000 */
[----:B------:R-:W-:Y:S01]  /*1b970*/  MUFU.TANH R130, R130 ;  /* 0x0000008200827308 */ /* 0x000fe20000002400 */
[----:B------:R-:W-:-:S04]  /*1b980*/  FMNMX.FTZ R167, R21, R167, !PT ;  /* 0x000000a715a77209 */ /* 0x000fc80007810000 */
        /* <DEDUP_REMOVED lines=36> */
[----:B------:R-:W-:Y:S01]  /*1bbd0*/  FMNMX.FTZ R167, R113, R167, !PT ;  /* 0x000000a771a77209 */ /* 0x000fe20007810000 */
[----:B------:R-:W-:Y:S02]  /*1bbe0*/  WARPGROUP.DEPBAR.LE gsb0, 0x0 ;  /* 0x00008000000079c5 */ /* 0x000fe40000010000 */
[----:B------:R-:W-:Y:S01]  /*1bbf0*/  WARPGROUP.ARRIVE ;  /* 0x00000000000079c5 */ /* 0x000fe20000000000 */
[----:B------:R-:W-:Y:S01]  /*1bc00*/  FMNMX.FTZ R167, R116, R167, !PT ;  /* 0x000000a774a77209 */ /* 0x000fe20007810000 */
[----:B------:R-:W-:Y:S03]  /*1bc10*/  MUFU.TANH R107, R107 ;  /* 0x0000006b006b7308 */ /* 0x000fe60000002400 */
[----:B------:R-:W-:Y:S01]  /*1bc20*/  FMNMX.FTZ R168, R117, R167, !PT ;  /* 0x000000a775a87209 */ /* 0x000fe20007810000 */
[----:B------:R-:W-:Y:S03]  /*1bc30*/  HGMMA.64x128x16.F32.BF16 R24, R192, gdesc[UR4].tnspB, R24, gsb0 ;  /* 0x41e00004c0187df0 */ /* 0x000fe60008001818 */
[----:B------:R-:W-:Y:S01]  /*1bc40*/  FMNMX.FTZ R168, R104, R168, !PT ;  /* 0x000000a868a87209 */ /* 0x000fe20007810000 */
[----:B------:R0:W1:Y:S08]  /*1bc50*/  MUFU.TANH R167, R88 ;  /* 0x0000005800a77308 */ /* 0x0000700000002400 */
[----:B------:R-:W-:Y:S01]  /*1bc60*/  MUFU.TANH R110, R110 ;  /* 0x0000006e006e7308 */ /* 0x000fe20000002400 */
[----:B0-----:R-:W-:-:S04]  /*1bc70*/  FMNMX.FTZ R88, R105, R168, !PT ;  /* 0x000000a869587209 */ /* 0x001fc80007810000 */
[----:B------:R-:W-:-:S03]  /*1bc80*/  FMNMX.FTZ R88, R108, R88, !PT ;  /* 0x000000586c587209 */ /* 0x000fc60007810000 */
[----:B------:R0:W2:Y:S01]  /*1bc90*/  MUFU.TANH R168, R89 ;  /* 0x0000005900a87308 */ /* 0x0000a20000002400 */
[----:B------:R-:W-:-:S04]  /*1bca0*/  FMNMX.FTZ R88, R109, R88, !PT ;  /* 0x000000586d587209 */ /* 0x000fc80007810000 */
[----:B------:R-:W-:-:S03]  /*1bcb0*/  FMNMX.FTZ R88, R96, R88, !PT ;  /* 0x0000005860587209 */ /* 0x000fc60007810000 */
[----:B------:R-:W-:Y:S01]  /*1bcc0*/  MUFU.TANH R111, R111 ;  /* 0x0000006f006f7308 */ /* 0x000fe20000002400 */
[----:B------:R-:W-:-:S04]  /*1bcd0*/  FMNMX.FTZ R88, R97, R88, !PT ;  /* 0x0000005861587209 */ /* 0x000fc80007810000 */
[----:B------:R-:W-:-:S03]  /*1bce0*/  FMNMX.FTZ R88, R100, R88, !PT ;  /* 0x0000005864587209 */ /* 0x000fc60007810000 */
[----:B------:R-:W-:Y:S01]  /*1bcf0*/  MUFU.TANH R98, R98 ;  /* 0x0000006200627308 */ /* 0x000fe20000002400 */
[----:B0-----:R-:W-:Y:S01]  /*1bd00*/  FMNMX.FTZ R89, R101, R88, !PT ;  /* 0x0000005865597209 */ /* 0x001fe20007810000 */
[----:B------:R-:W-:-:S03]  /*1bd10*/  VIADD R88, R8, 0x280 ;  /* 0x0000028008587836 */ /* 0x000fc60000000000 */
[----:B-1----:R-:W-:Y:S02]  /*1bd20*/  FMNMX.FTZ R89, R167, R89, !PT ;  /* 0x00000059a7597209 */ /* 0x002fe40007810000 */
[----:B------:R-:W-:Y:S01]  /*1bd30*/  R2UR UR6, R88 ;  /* 0x00000000580672ca */ /* 0x000fe200000e0000 */
[----:B------:R-:W-:Y:S01]  /*1bd40*/  MUFU.TANH R99, R99 ;  /* 0x0000006300637308 */ /* 0x000fe20000002400 */
[----:B--2---:R-:W-:Y:S01]  /*1bd50*/  FMNMX.FTZ R169, R168, R89, !PT ;  /* 0x00000059a8a97209 */ /* 0x004fe20007810000 */
[----:B------:R-:W-:-:S03]  /*1bd60*/  IMAD.MOV.U32 R89, RZ, RZ, 0x40000040 ;  /* 0x40000040ff597424 */ /* 0x000fc600078e00ff */
[----:B------:R-:W-:Y:S01]  /*1bd70*/  FMNMX.FTZ R88, R92, R169, !PT ;  /* 0x000000a95c587209 */ /* 0x000fe20007810000 */
[----:B------:R-:W-:Y:S01]  /*1bd80*/  FMUL.FTZ R169, R90, UR8 ;  /* 0x000000085aa97c20 */ /* 0x000fe20008410000 */
[----:B------:R-:W-:Y:S01]  /*1bd90*/  R2UR UR7, R89 ;  /* 0x00000000590772ca */ /* 0x000fe200000e0000 */
[----:B------:R-:W-:Y:S01]  /*1bda0*/  MUFU.TANH R102, R102 ;  /* 0x0000006600667308 */ /* 0x000fe20000002400 */
[----:B------:R-:W-:-:S05]  /*1bdb0*/  FMNMX.FTZ R88, R93, R88, !PT ;  /* 0x000000585d587209 */ /* 0x000fca0007810000 */
[----:B------:R-:W0:Y:S02]  /*1bdc0*/  SHFL.BFLY PT, R89, R88, 0x2, 0x1f ;  /* 0x0c401f0058597f89 */ /* 0x000e2400000e0000 */
[----:B------:R-:W-:Y:S08]  /*1bdd0*/  MUFU.TANH R103, R103 ;  /* 0x0000006700677308 */ /* 0x000ff00000002400 */
[----:B------:R-:W-:Y:S08]  /*1bde0*/  MUFU.TANH R169, R169 ;  /* 0x000000a900a97308 */ /* 0x000ff00000002400 */
[----:B------:R-:W-:Y:S01]  /*1bdf0*/  MUFU.TANH R91, R91 ;  /* 0x0000005b005b7308 */ /* 0x000fe20000002400 */
[----:B0-----:R-:W-:-:S07]  /*1be00*/  FMNMX.FTZ R89, R88, R89, !PT ;  /* 0x0000005958597209 */ /* 0x001fce0007810000 */
[----:B------:R-:W-:Y:S01]  /*1be10*/  MUFU.TANH R94, R94 ;  /* 0x0000005e005e7308 */ /* 0x000fe20000002400 */
[----:B------:R-:W0:Y:S07]  /*1be20*/  SHFL.BFLY PT, R88, R89, 0x1, 0x1f ;  /* 0x0c201f0059587f89 */ /* 0x000e2e00000e0000 */
[----:B------:R-:W-:Y:S01]  /*1be30*/  MUFU.TANH R95, R95 ;  /* 0x0000005f005f7308 */ /* 0x000fe20000002400 */
[----:B0-----:R-:W-:Y:S01]  /*1be40*/  FMNMX.FTZ R89, R89, R88, !PT ;  /* 0x0000005859597209 */ /* 0x001fe20007810000 */
[----:B------:R-:W-:-:S04]  /*1be50*/  IMAD.U32 R88, RZ, RZ, UR61 ;  /* 0x0000003dff587e24 */ /* 0x000fc8000f8e00ff */
[CC--:B------:R-:W-:Y:S01]  /*1be60*/  FMUL.FTZ R171, R89.reuse, R88.reuse ;  /* 0x0000005859ab7220 */ /* 0x0c0fe20000410000 */
[----:B------:R-:W-:Y:S01]  /*1be70*/  FADD.FTZ R90, -R89, R4 ;  /* 0x00000004595a7221 */ /* 0x000fe20000010100 */
[----:B------:R-:W-:Y:S02]  /*1be80*/  VIADD R4, R8, 0x300 ;  /* 0x0000030008047836 */ /* 0x000fe40000000000 */
[-CC-:B------:R-:W-:Y:S01]  /*1be90*/  FFMA.FTZ R176, R5, R88.reuse, -R171.reuse ;  /* 0x0000005805b07223 */ /* 0x180fe200000108ab */
[----:B------:R-:W-:Y:S02]  /*1bea0*/  IMAD.MOV.U32 R5, RZ, RZ, 0x40000040 ;  /* 0x40000040ff057424 */ /* 0x000fe400078e00ff */
[-CC-:B------:R-:W-:Y:S01]  /*1beb0*/  FFMA.FTZ R93, R93, R88.reuse, -R171.reuse ;  /* 0x000000585d5d7223 */ /* 0x180fe200000108ab */
[-C--:B------:R-:W-:Y:S01]  /*1bec0*/  FMUL.FTZ R90, R90, R88.reuse ;  /* 0x000000585a5a7220 */ /* 0x080fe20000410000 */
        /* <DEDUP_REMOVED lines=17> */
[----:B------:R-:W-:Y:S01]  /*1bfe0*/  FFMA.FTZ R141, R141, R88, -R171 ;  /* 0x000000588d8d7223 */ /* 0x000fe200000108ab */
[----:B------:R-:W-:-:S02]  /*1bff0*/  WARPGROUP.DEPBAR.LE gsb0, 0x0 ;  /* 0x00008000000079c5 */ /* 0x000fc40000010000 */
[----:B------:R-:W-:Y:S01]  /*1c000*/  WARPGROUP.ARRIVE ;  /* 0x00000000000079c5 */ /* 0x000fe20000000000 */
[-CC-:B------:R-:W-:Y:S01]  /*1c010*/  FFMA.FTZ R192, R136, R88.reuse, -R171.reuse ;  /* 0x0000005888c07223 */ /* 0x180fe200000108ab */
[-CC-:B------:R-:W-:Y:S01]  /*1c020*/  FFMA.FTZ R136, R137, R88.reuse, -R171.reuse ;  /* 0x0000005889887223 */ /* 0x180fe200000108ab */
[----:B------:R-:W1:Y:S01]  /*1c030*/  MUFU.EX2 R7, R7 ;  /* 0x0000000700077308 */ /* 0x000e620000000800 */
[-CC-:B------:R-:W-:Y:S01]  /*1c040*/  FFMA.FTZ R194, R140, R88.reuse, -R171.reuse ;  /* 0x000000588cc27223 */ /* 0x180fe200000108ab */
[-CC-:B------:R-:W-:Y:S01]  /*1c050*/  FFMA.FTZ R129, R129, R88.reuse, -R171.reuse ;  /* 0x0000005881817223 */ /* 0x180fe200000108ab */
[----:B------:R-:W-:Y:S01]  /*1c060*/  HGMMA.64x128x16.F32.BF16 R24, R196, gdesc[UR4].tnspB, R24, gsb0 ;  /* 0x41e00004c4187df0 */ /* 0x000fe20008001818 */
[----:B------:R-:W-:Y:S01]  /*1c070*/  R2UR UR6, R4 ;  /* 0x00000000040672ca */ /* 0x000fe200000e0000 */
[-CC-:B------:R-:W-:Y:S01]  /*1c080*/  FFMA.FTZ R96, R96, R88.reuse, -R171.reuse ;  /* 0x0000005860607223 */ /* 0x180fe200000108ab */
[----:B------:R-:W-:Y:S01]  /*1c090*/  R2UR UR7, R5 ;  /* 0x00000000050772ca */ /* 0x000fe200000e0000 */
[-CC-:B------:R-:W-:Y:S01]  /*1c0a0*/  FFMA.FTZ R97, R97, R88.reuse, -R171.reuse ;  /* 0x0000005861617223 */ /* 0x180fe200000108ab */
[----:B------:R-:W-:Y:S01]  /*1c0b0*/  FMNMX.FTZ R4, R9, R3, !PT ;  /* 0x0000000309047209 */ /* 0x000fe20007810000 */
[----:B------:R-:W-:Y:S01]  /*1c0c0*/  MUFU.EX2 R178, R178 ;  /* 0x000000b200b27308 */ /* 0x000fe20000000800 */
[-CC-:B------:R-:W-:Y:S01]  /*1c0d0*/  FFMA.FTZ R100, R100, R88.reuse, -R171.reuse ;  /* 0x0000005864647223 */ /* 0x180fe200000108ab */
[----:B------:R-:W-:Y:S01]  /*1c0e0*/  FFMA.FTZ R101, R101, R88, -R171 ;  /* 0x0000005865657223 */ /* 0x000fe200000108ab */
        /* <DEDUP_REMOVED lines=8> */
[----:B0-----:R-:W-:Y:S01]  /*1c170*/  FFMA.FTZ R20, R90, R20, R176 ;  /* 0x000000145a147223 */ /* 0x001fe200000100b0 */
        /* <DEDUP_REMOVED lines=11> */
[----:B------:R-:W-:-:S03]  /*1c230*/  VIADD R4, R8, 0x380 ;  /* 0x0000038008047836 */ /* 0x000fc60000000000 */
[----:B------:R-:W-:Y:S02]  /*1c240*/  FMNMX.FTZ R5, R150, R5, !PT ;  /* 0x0000000596057209 */ /* 0x000fe40007810000 */
[----:B------:R-:W-:Y:S02]  /*1c250*/  MUFU.EX2 R152, R152 ;  /* 0x0000009800987308 */ /* 0x000fe40000000800 */
[----:B------:R-:W-:Y:S01]  /*1c260*/  FMNMX.FTZ R137, R151, R5, !PT ;  /* 0x0000000597897209 */ /* 0x000fe20007810000 */
[----:B------:R-:W-:-:S03]  /*1c270*/  IMAD.MOV.U32 R5, RZ, RZ, 0x40000040 ;  /* 0x40000040ff057424 */ /* 0x000fc600078e00ff */
[----:B------:R-:W-:Y:S02]  /*1c280*/  FMNMX.FTZ R137, R138, R137, !PT ;  /* 0x000000898a897209 */ /* 0x000fe40007810000 */
[----:B------:R-:W-:Y:S02]  /*1c290*/  MUFU.EX2 R186, R186 ;  /* 0x000000ba00ba7308 */ /* 0x000fe40000000800 */
[----:B------:R-:W-:-:S04]  /*1c2a0*/  FMNMX.FTZ R137, R139, R137, !PT ;  /* 0x000000898b897209 */ /* 0x000fc80007810000 */
[----:B------:R-:W-:Y:S02]  /*1c2b0*/  FMNMX.FTZ R137, R142, R137, !PT ;  /* 0x000000898e897209 */ /* 0x000fe40007810000 */
        /* <DEDUP_REMOVED lines=11> */
[-CC-:B------:R-:W-:Y:S01]  /*1c370*/  FFMA.FTZ R128, R133, R88.reuse, -R171.reuse ;  /* 0x0000005885807223 */ /* 0x180fe200000108ab */
[----:B------:R-:W-:Y:S02]  /*1c380*/  FFMA.FTZ R198, R132, R88, -R171 ;  /* 0x0000005884c67223 */ /* 0x000fe400000108ab */
[----:B------:R-:W-:Y:S01]  /*1c390*/  MUFU.EX2 R129, R129 ;  /* 0x0000008100817308 */ /* 0x000fe20000000800 */
[----:B------:R-:W-:Y:S01]  /*1c3a0*/  HGMMA.64x128x16.F32.BF16 R24, R200, gdesc[UR4].tnspB, R24, gsb0 ;  /* 0x41e00004c8187df0 */ /* 0x000fe20008001818 */
[----:B------:R-:W-:Y:S02]  /*1c3b0*/  R2UR UR6, R4 ;  /* 0x00000000040672ca */ /* 0x000fe400000e0000 */
[----:B------:R-:W-:Y:S02]  /*1c3c0*/  R2UR UR7, R5 ;  /* 0x00000000050772ca */ /* 0x000fe400000e0000 */
[----:B------:R-:W-:-:S02]  /*1c3d0*/  FMNMX.FTZ R4, R143, R137, !PT ;  /* 0x000000898f047209 */ /* 0x000fc40007810000 */
        /* <DEDUP_REMOVED lines=23> */
[----:B------:R-:W-:-:S04]  /*1c550*/  FMNMX.FTZ R4, R111, R4, !PT ;  /* 0x000000046f047209 */ /* 0x000fc80007810000 */
[----:B------:R-:W-:-:S04]  /*1c560*/  FMNMX.FTZ R4, R98, R4, !PT ;  /* 0x0000000462047209 */ /* 0x000fc80007810000 */
[----:B------:R-:W-:-:S04]  /*1c570*/  FMNMX.FTZ R4, R99, R4, !PT ;  /* 0x0000000463047209 */ /* 0x000fc80007810000 */
[----:B------:R-:W-:Y:S01]  /*1c580*/  FMNMX.FTZ R5, R102, R4, !PT ;  /* 0x0000000466057209 */ /* 0x000fe20007810000 */
[----:B------:R-:W-:-:S03]  /*1c590*/  VIADD R4, R8, 0x400 ;  /* 0x0000040008047836 */ /* 0x000fc60000000000 */
[----:B------:R-:W-:Y:S01]  /*1c5a0*/  FMNMX.FTZ R5, R103, R5, !PT ;  /* 0x0000000567057209 */ /* 0x000fe20007810000 */
[----:B------:R-:W-:Y:S02]  /*1c5b0*/  WARPGROUP.DEPBAR.LE gsb0, 0x0 ;  /* 0x00008000000079c5 */ /* 0x000fe40000010000 */
[----:B------:R-:W-:Y:S01]  /*1c5c0*/  WARPGROUP.ARRIVE ;  /* 0x00000000000079c5 */ /* 0x000fe20000000000 */
[-CC-:B------:R-:W-:Y:S01]  /*1c5d0*/  FFMA.FTZ R202, R124, R88.reuse, -R171.reuse ;  /* 0x000000587cca7223 */ /* 0x180fe200000108ab */
[-CC-:B------:R-:W-:Y:S01]  /*1c5e0*/  FFMA.FTZ R200, R120, R88.reuse, -R171.reuse ;  /* 0x0000005878c87223 */ /* 0x180fe200000108ab */
[-CC-:B------:R-:W-:Y:S01]  /*1c5f0*/  FFMA.FTZ R120, R121, R88.reuse, -R171.reuse ;  /* 0x0000005879787223 */ /* 0x180fe200000108ab */
[----:B------:R-:W-:Y:S02]  /*1c600*/  FFMA.FTZ R121, R125, R88, -R171 ;  /* 0x000000587d797223 */ /* 0x000fe400000108ab */
[----:B------:R-:W-:Y:S01]  /*1c610*/  HGMMA.64x128x16.F32.BF16 R24, R204, gdesc[UR4].tnspB, R24, gsb0 ;  /* 0x41e00004cc187df0 */ /* 0x000fe20008001818 */
[----:B------:R-:W-:Y:S01]  /*1c620*/  R2UR UR6, R4 ;  /* 0x00000000040672ca */ /* 0x000fe200000e0000 */
[----:B------:R-:W-:Y:S01]  /*1c630*/  MUFU.EX2 R200, R200 ;  /* 0x000000c800c87308 */ /* 0x000fe20000000800 */
[----:B-1----:R-:W-:-:S07]  /*1c640*/  F2FP.BF16.F32.PACK_AB R176, R7, R176 ;  /* 0x000000b007b0723e */ /* 0x002fce00000010ff */
[----:B------:R-:W-:Y:S08]  /*1c650*/  MUFU.EX2 R120, R120 ;  /* 0x0000007800787308 */ /* 0x000ff00000000800 */
[----:B------:R-:W-:Y:S08]  /*1c660*/  MUFU.EX2 R202, R202 ;  /* 0x000000ca00ca7308 */ /* 0x000ff00000000800 */
[----:B------:R-:W-:Y:S01]  /*1c670*/  MUFU.EX2 R121, R121 ;  /* 0x0000007900797308 */ /* 0x000fe20000000800 */
[----:B------:R-:W-:-:S02]  /*1c680*/  WARPGROUP.DEPBAR.LE gsb0, 0x0 ;  /* 0x00008000000079c5 */ /* 0x000fc40000010000 */
[-CC-:B------:R-:W-:Y:S01]  /*1c690*/  FFMA.FTZ R204, R112, R88.reuse, -R171.reuse ;  /* 0x0000005870cc7223 */ /* 0x180fe200000108ab */
[-CC-:B------:R-:W-:Y:S01]  /*1c6a0*/  FFMA.FTZ R112, R113, R88.reuse, -R171.reuse ;  /* 0x0000005871707223 */ /* 0x180fe200000108ab */
[----:B------:R-:W-:Y:S01]  /*1c6b0*/  FMNMX.FTZ R113, R169, R5, !PT ;  /* 0x00000005a9717209 */ /* 0x000fe20007810000 */
[----:B------:R-:W-:Y:S01]  /*1c6c0*/  IMAD.MOV.U32 R5, RZ, RZ, 0x40000040 ;  /* 0x40000040ff057424 */ /* 0x000fe200078e00ff */
[----:B------:R-:W-:Y:S01]  /*1c6d0*/  WARPGROUP.ARRIVE ;  /* 0x00000000000079c5 */ /* 0x000fe20000000000 */
[-CC-:B------:R-:W-:Y:S01]  /*1c6e0*/  FFMA.FTZ R206, R116, R88.reuse, -R171.reuse ;  /* 0x0000005874ce7223 */ /* 0x180fe200000108ab */
[----:B------:R-:W-:Y:S01]  /*1c6f0*/  FMNMX.FTZ R113, R91, R113, !PT ;  /* 0x000000715b717209 */ /* 0x000fe20007810000 */
[-CC-:B------:R-:W-:Y:S01]  /*1c700*/  FFMA.FTZ R116, R92, R88.reuse, -R171.reuse ;  /* 0x000000585c747223 */ /* 0x180fe200000108ab */
[----:B------:R-:W-:Y:S01]  /*1c710*/  R2UR UR7, R5 ;  /* 0x00000000050772ca */ /* 0x000fe200000e0000 */
[----:B------:R-:W-:Y:S01]  /*1c720*/  MUFU.EX2 R204, R204 ;  /* 0x000000cc00cc7308 */ /* 0x000fe20000000800 */
[----:B------:R-:W-:Y:S01]  /*1c730*/  FMNMX.FTZ R4, R94, R113, !PT ;  /* 0x000000715e047209 */ /* 0x000fe20007810000 */
[----:B------:R-:W-:-:S03]  /*1c740*/  FFMA.FTZ R113, R117, R88, -R171 ;  /* 0x0000005875717223 */ /* 0x000fc600000108ab */
[----:B------:R-:W-:-:S03]  /*1c750*/  FMNMX.FTZ R4, R95, R4, !PT ;  /* 0x000000045f047209 */ /* 0x000fc60007810000 */
[----:B------:R-:W-:Y:S02]  /*1c760*/  MUFU.EX2 R112, R112 ;  /* 0x0000007000707308 */ /* 0x000fe40000000800 */
[----:B------:R-:W0:Y:S02]  /*1c770*/  SHFL.BFLY PT, R5, R4, 0x2, 0x1f ;  /* 0x0c401f0004057f89 */ /* 0x000e2400000e0000 */
[----:B------:R-:W-:Y:S04]  /*1c780*/  HGMMA.64x128x16.F32.BF16 R24, R208, gdesc[UR4].tnspB, R24, gsb0 ;  /* 0x41e00004d0187df0 */ /* 0x000fe80008001818 */
[----:B------:R-:W-:Y:S08]  /*1c790*/  MUFU.EX2 R206, R206 ;  /* 0x000000ce00ce7308 */ /* 0x000ff00000000800 */
[----:B------:R-:W-:Y:S08]  /*1c7a0*/  MUFU.EX2 R113, R113 ;  /* 0x0000007100717308 */ /* 0x000ff00000000800 */
[----:B------:R-:W-:Y:S01]  /*1c7b0*/  MUFU.EX2 R116, R116 ;  /* 0x0000007400747308 */ /* 0x000fe20000000800 */
[----:B0-----:R-:W-:-:S05]  /*1c7c0*/  FMNMX.FTZ R4, R4, R5, !PT ;  /* 0x0000000504047209 */ /* 0x001fca0007810000 */
[----:B------:R-:W0:Y:S02]  /*1c7d0*/  SHFL.BFLY PT, R5, R4, 0x1, 0x1f ;  /* 0x0c201f0004057f89 */ /* 0x000e2400000e0000 */
[----:B0-----:R-:W-:Y:S01]  /*1c7e0*/  FMNMX.FTZ R92, R4, R5, !PT ;  /* 0x00000005045c7209 */ /* 0x001fe20007810000 */
[----:B------:R-:W-:-:S04]  /*1c7f0*/  IMAD.MOV.U32 R5, RZ, RZ, 0x40000040 ;  /* 0x40000040ff057424 */ /* 0x000fc800078e00ff */
[C---:B------:R-:W-:Y:S01]  /*1c800*/  FADD.FTZ R4, -R92.reuse, R3 ;  /* 0x000000035c047221 */ /* 0x040fe20000010100 */
[----:B------:R-:W-:Y:S01]  /*1c810*/  R2UR UR7, R5 ;  /* 0x00000000050772ca */ /* 0x000fe200000e0000 */
[----:B------:R-:W-:Y:S01]  /*1c820*/  MUFU.EX2 R3, R93 ;  /* 0x0000005d00037308 */ /* 0x000fe20000000800 */
[-C--:B------:R-:W-:Y:S01]  /*1c830*/  FMUL.FTZ R117, R92, R88.reuse ;  /* 0x000000585c757220 */ /* 0x080fe20000410000 */
[----:B------:R-:W-:-:S03]  /*1c840*/  FMUL.FTZ R4, R4, R88 ;  /* 0x0000005804047220 */ /* 0x000fc60000410000 */
[-CC-:B------:R-:W-:Y:S01]  /*1c850*/  FFMA.FTZ R177, R9, R88.reuse, -R117.reuse ;  /* 0x0000005809b17223 */ /* 0x180fe20000010875 */
[----:B------:R-:W-:Y:S02]  /*1c860*/  IMAD.MOV.U32 R9, RZ, RZ, 0x40000040 ;  /* 0x40000040ff097424 */ /* 0x000fe400078e00ff */
[-CC-:B------:R-:W-:Y:S01]  /*1c870*/  FFMA.FTZ R10, R10, R88.reuse, -R117.reuse ;  /* 0x000000580a0a7223 */ /* 0x180fe20000010875 */
[----:B------:R0:W-:Y:S01]  /*1c880*/  MUFU.EX2 R93, R4 ;  /* 0x00000004005d7308 */ /* 0x0001e20000000800 */
[-CC-:B------:R-:W-:Y:S01]  /*1c890*/  FFMA.FTZ R179, R13, R88.reuse, -R117.reuse ;  /* 0x000000580db37223 */ /* 0x180fe20000010875 */
[-CC-:B------:R-:W-:Y:S01]  /*1c8a0*/  FFMA.FTZ R181, R161, R88.reuse, -R117.reuse ;  /* 0x00000058a1b57223 */ /* 0x180fe20000010875 */
[-CC-:B------:R-:W-:Y:S01]  /*1c8b0*/  FFMA.FTZ R197, R130, R88.reuse, -R117.reuse ;  /* 0x0000005882c57223 */ /* 0x180fe20000010875 */
[----:B------:R-:W-:Y:S01]  /*1c8c0*/  IADD3 R130, -R225, 0xb, RZ ;  /* 0x0000000be1827810 */ /* 0x000fe20007ffe1ff */
[-CC-:B------:R-:W-:Y:S01]  /*1c8d0*/  FFMA.FTZ R5, R162, R88.reuse, -R117.reuse ;  /* 0x00000058a2057223 */ /* 0x180fe20000010875 */
[----:B------:R-:W-:Y:S01]  /*1c8e0*/  FFMA.FTZ R183, R165, R88, -R117 ;  /* 0x00000058a5b77223 */ /* 0x000fe20000010875 */
[----:B------:R-:W-:-:S02]  /*1c8f0*/  WARPGROUP.DEPBAR.LE gsb0, 0x0 ;  /* 0x00008000000079c5 */ /* 0x000fc40000010000 */
[C---:B0-----:R-:W-:Y:S01]  /*1c900*/  VIADD R4, R8.reuse, 0x480 ;  /* 0x0000048008047836 */ /* 0x041fe20000000000 */
[----:B------:R-:W-:Y:S01]  /*1c910*/  WARPGROUP.ARRIVE ;  /* 0x00000000000079c5 */ /* 0x000fe20000000000 */
[----:B------:R-:W-:Y:S01]  /*1c920*/  VIADD R8, R8, 0x500 ;  /* 0x0000050008087836 */ /* 0x000fe20000000000 */
[----:B------:R-:W0:Y:S01]  /*1c930*/  MUFU.EX2 R177, R177 ;  /* 0x000000b100b17308 */ /* 0x000e220000000800 */
[-CC-:B------:R-:W-:Y:S01]  /*1c940*/  FFMA.FTZ R201, R122, R88.reuse, -R117.reuse ;  /* 0x000000587ac97223 */ /* 0x180fe20000010875 */
[----:B------:R-:W-:Y:S01]  /*1c950*/  R2UR UR6, R4 ;  /* 0x00000000040672ca */ /* 0x000fe200000e0000 */
[-CC-:B------:R-:W-:Y:S01]  /*1c960*/  FFMA.FTZ R4, R14, R88.reuse, -R117.reuse ;  /* 0x000000580e047223 */ /* 0x180fe20000010875 */
[-CC-:B------:R-:W-:Y:S01]  /*1c970*/  FFMA.FTZ R140, R166, R88.reuse, -R117.reuse ;  /* 0x00000058a68c7223 */ /* 0x180fe20000010875 */
[-CC-:B------:R-:W-:Y:S01]  /*1c980*/  FFMA.FTZ R199, R134, R88.reuse, -R117.reuse ;  /* 0x0000005886c77223 */ /* 0x180fe20000010875 */
[-CC-:B------:R-:W-:Y:S01]  /*1c990*/  FFMA.FTZ R185, R154, R88.reuse, -R117.reuse ;  /* 0x000000589ab97223 */ /* 0x180fe20000010875 */
[-CC-:B------:R-:W-:Y:S01]  /*1c9a0*/  FFMA.FTZ R13, R155, R88.reuse, -R117.reuse ;  /* 0x000000589b0d7223 */ /* 0x180fe20000010875 */
[----:B------:R-:W1:Y:S01]  /*1c9b0*/  MUFU.EX2 R10, R10 ;  /* 0x0000000a000a7308 */ /* 0x000e620000000800 */
[-CC-:B------:R-:W-:Y:S01]  /*1c9c0*/  FFMA.FTZ R187, R158, R88.reuse, -R117.reuse ;  /* 0x000000589ebb7223 */ /* 0x180fe20000010875 */
[-CC-:B------:R-:W-:Y:S01]  /*1c9d0*/  FFMA.FTZ R14, R159, R88.reuse, -R117.reuse ;  /* 0x000000589f0e7223 */ /* 0x180fe20000010875 */
[-CC-:B------:R-:W-:Y:S01]  /*1c9e0*/  FFMA.FTZ R189, R146, R88.reuse, -R117.reuse ;  /* 0x0000005892bd7223 */ /* 0x180fe20000010875 */
[-CC-:B------:R-:W-:Y:S01]  /*1c9f0*/  FFMA.FTZ R205, R114, R88.reuse, -R117.reuse ;  /* 0x0000005872cd7223 */ /* 0x180fe20000010875 */
[-CC-:B------:R-:W-:Y:S01]  /*1ca00*/  FFMA.FTZ R133, R147, R88.reuse, -R117.reuse ;  /* 0x0000005893857223 */ /* 0x180fe20000010875 */
[----:B------:R-:W-:Y:S01]  /*1ca10*/  FFMA.FTZ R191, R150, R88, -R117 ;  /* 0x0000005896bf7223 */ /* 0x000fe20000010875 */
[----:B------:R-:W-:Y:S01]  /*1ca20*/  HGMMA.64x128x16.F32.BF16 R24, R212, gdesc[UR4].tnspB, R24, gsb0 ;  /* 0x41e00004d4187df0 */ /* 0x000fe20008001818 */
[----:B------:R-:W-:Y:S01]  /*1ca30*/  R2UR UR6, R8 ;  /* 0x00000000080672ca */ /* 0x000fe200000e0000 */
[----:B------:R-:W2:Y:S01]  /*1ca40*/  MUFU.EX2 R179, R179 ;  /* 0x000000b300b37308 */ /* 0x000ea20000000800 */
[----:B------:R-:W-:Y:S01]  /*1ca50*/  R2UR UR7, R9 ;  /* 0x00000000090772ca */ /* 0x000fe200000e0000 */
[----:B------:R-:W-:-:S02]  /*1ca60*/  @!P1 IMAD R9, R222, 0x8, R2 ;  /* 0x00000008de099824 */ /* 0x000fc400078e0202 */
[-CC-:B------:R-:W-:Y:S01]  /*1ca70*/  FFMA.FTZ R8, R131, R88.reuse, -R117.reuse ;  /* 0x0000005883087223 */ /* 0x180fe20000010875 */
[-CC-:B------:R-:W-:Y:S01]  /*1ca80*/  FFMA.FTZ R124, R151, R88.reuse, -R117.reuse ;  /* 0x00000058977c7223 */ /* 0x180fe20000010875 */
[-C--:B------:R-:W-:Y:S01]  /*1ca90*/  FFMA.FTZ R193, R138, R88.reuse, -R117 ;  /* 0x000000588ac17223 */ /* 0x080fe20000010875 */
[----:B------:R-:W-:Y:S02]  /*1caa0*/  @!P1 VIADD R9, R9, 0x34840 ;  /* 0x0003484009099836 */ /* 0x000fe40000000000 */
[----:B0-----:R-:W-:Y:S01]  /*1cab0*/  FFMA.FTZ R15, R93, R15, R177 ;  /* 0x0000000f5d0f7223 */ /* 0x001fe200000100b1 */
[----:B------:R-:W0:Y:S01]  /*1cac0*/  MUFU.EX2 R4, R4 ;  /* 0x0000000400047308 */ /* 0x000e220000000800 */
[-CC-:B------:R-:W-:Y:S01]  /*1cad0*/  FFMA.FTZ R125, R139, R88.reuse, -R117.reuse ;  /* 0x000000588b7d7223 */ /* 0x180fe20000010875 */
[-C--:B------:R-:W-:Y:S01]  /*1cae0*/  FFMA.FTZ R195, R142, R88.reuse, -R117 ;  /* 0x000000588ec37223 */ /* 0x080fe20000010875 */
[----:B------:R-:W-:Y:S01]  /*1caf0*/  @!P1 PRMT R131, RZ, 0x654, R9 ;  /* 0x00000654ff839816 */ /* 0x000fe20000000009 */
[-CC-:B------:R-:W-:Y:S01]  /*1cb00*/  FFMA.FTZ R132, R143, R88.reuse, -R117.reuse ;  /* 0x000000588f847223 */ /* 0x180fe20000010875 */
[----:B------:R-:W-:-:S03]  /*1cb10*/  FFMA.FTZ R135, R135, R88, -R117 ;  /* 0x0000005887877223 */ /* 0x000fc60000010875 */
[----:B------:R-:W3:Y:S01]  /*1cb20*/  MUFU.EX2 R181, R181 ;  /* 0x000000b500b57308 */ /* 0x000ee20000000800 */
[----:B------:R-:W-:Y:S02]  /*1cb30*/  @!P1 IMAD R134, R6, 0x8, R2 ;  /* 0x0000000806869824 */ /* 0x000fe400078e0202 */
[----:B------:R-:W-:-:S05]  /*1cb40*/  FFMA.FTZ R6, R123, R88, -R117 ;  /* 0x000000587b067223 */ /* 0x000fca0000010875 */
[----:B------:R-:W4:Y:S08]  /*1cb50*/  MUFU.EX2 R5, R5 ;  /* 0x0000000500057308 */ /* 0x000f300000000800 */
[----:B------:R-:W4:Y:S01]  /*1cb60*/  MUFU.EX2 R183, R183 ;  /* 0x000000b700b77308 */ /* 0x000f220000000800 */
[-CC-:B------:R-:W-:Y:S01]  /*1cb70*/  FFMA.FTZ R211, R110, R88.reuse, -R117.reuse ;  /* 0x000000586ed37223 */ /* 0x180fe20000010875 */
[-CC-:B------:R-:W-:Y:S01]  /*1cb80*/  FFMA.FTZ R209, R106, R88.reuse, -R117.reuse ;  /* 0x000000586ad17223 */ /* 0x180fe20000010875 */
[-CC-:B------:R-:W-:Y:S01]  /*1cb90*/  FFMA.FTZ R203, R126, R88.reuse, -R117.reuse ;  /* 0x000000587ecb7223 */ /* 0x180fe20000010875 */
[-C--:B------:R-:W-:Y:S01]  /*1cba0*/  FFMA.FTZ R207, R118, R88.reuse, -R117 ;  /* 0x0000005876cf7223 */ /* 0x080fe20000010875 */
[-C--:B------:R-:W-:Y:S01]  /*1cbb0*/  FFMA.FTZ R208, R104, R88.reuse, -R171 ;  /* 0x0000005868d07223 */ /* 0x080fe200000108ab */
[-C--:B------:R-:W-:Y:S01]  /*1cbc0*/  FFMA.FTZ R119, R119, R88.reuse, -R117 ;  /* 0x0000005877777223 */ /* 0x080fe20000010875 */
[----:B------:R-:W-:Y:S01]  /*1cbd0*/  FFMA.FTZ R210, R108, R88, -R171 ;  /* 0x000000586cd27223 */ /* 0x000fe200000108ab */
[----:B------:R-:W4:Y:S08]  /*1cbe0*/  MUFU.EX2 R140, R140 ;  /* 0x0000008c008c7308 */ /* 0x000f300000000800 */
[----:B------:R-:W4:Y:S08]  /*1cbf0*/  MUFU.EX2 R185, R185 ;  /* 0x000000b900b97308 */ /* 0x000f300000000800 */
[----:B------:R-:W4:Y:S08]  /*1cc00*/  MUFU.EX2 R13, R13 ;  /* 0x0000000d000d7308 */ /* 0x000f300000000800 */
[----:B------:R-:W4:Y:S08]  /*1cc10*/  MUFU.EX2 R187, R187 ;  /* 0x000000bb00bb7308 */ /* 0x000f300000000800 */
[----:B------:R-:W4:Y:S08]  /*1cc20*/  MUFU.EX2 R14, R14 ;  /* 0x0000000e000e7308 */ /* 0x000f300000000800 */
[----:B------:R-:W4:Y:S08]  /*1cc30*/  MUFU.EX2 R189, R189 ;  /* 0x000000bd00bd7308 */ /* 0x000f300000000800 */
[----:B------:R-:W4:Y:S08]  /*1cc40*/  MUFU.EX2 R133, R133 ;  /* 0x0000008500857308 */ /* 0x000f300000000800 */
[----:B------:R-:W4:Y:S08]  /*1cc50*/  MUFU.EX2 R191, R191 ;  /* 0x000000bf00bf7308 */ /* 0x000f300000000800 */
[----:B------:R-:W-:Y:S08]  /*1cc60*/  MUFU.EX2 R197, R197 ;  /* 0x000000c500c57308 */ /* 0x000ff00000000800 */
[----:B------:R-:W-:Y:S01]  /*1cc70*/  MUFU.EX2 R199, R199 ;  /* 0x000000c700c77308 */ /* 0x000fe20000000800 */
[----:B------:R-:W-:-:S02]  /*1cc80*/  WARPGROUP.DEPBAR.LE gsb0, 0x0 ;  /* 0x00008000000079c5 */ /* 0x000fc40000010000 */
[----:B------:R-:W-:-:S05]  /*1cc90*/  WARPGROUP.ARRIVE ;  /* 0x00000000000079c5 */ /* 0x000fca0000000000 */
[----:B------:R-:W4:Y:S01]  /*1cca0*/  MUFU.EX2 R124, R124 ;  /* 0x0000007c007c7308 */ /* 0x000f220000000800 */
[-CC-:B------:R-:W-:Y:S01]  /*1ccb0*/  FFMA.FTZ R106, R98, R88.reuse, -R117.reuse ;  /* 0x00000058626a7223 */ /* 0x180fe20000010875 */
[-CC-:B------:R-:W-:Y:S01]  /*1ccc0*/  FFMA.FTZ R107, R107, R88.reuse, -R117.reuse ;  /* 0x000000586b6b7223 */ /* 0x180fe20000010875 */
[-C--:B------:R-:W-:Y:S01]  /*1ccd0*/  FFMA.FTZ R111, R111, R88.reuse, -R117 ;  /* 0x000000586f6f7223 */ /* 0x080fe20000010875 */
[----:B------:R-:W4:Y:S01]  /*1cce0*/  LDL R138, [R1+0x18] ;  /* 0x00001800018a7983 */ /* 0x000f220000100800 */
[----:B------:R-:W-:Y:S03]  /*1ccf0*/  HGMMA.64x128x16.F32.BF16 R24, R216, gdesc[UR4].tnspB, R24, gsb0 ;  /* 0x41e00004d8187df0 */ /* 0x000fe60008001818 */
[----:B------:R-:W4:Y:S01]  /*1cd00*/  MUFU.EX2 R193, R193 ;  /* 0x000000c100c17308 */ /* 0x000f220000000800 */
[----:B-1----:R-:W-:Y:S01]  /*1cd10*/  F2FP.BF16.F32.PACK_AB R177, R10, R177 ;  /* 0x000000b10ab1723e */ /* 0x002fe200000010ff */
[-CC-:B------:R-:W-:Y:S01]  /*1cd20*/  FFMA.FTZ R104, R105, R88.reuse, -R171.reuse ;  /* 0x0000005869687223 */ /* 0x180fe200000108ab */
[-CC-:B------:R-:W-:Y:S01]  /*1cd30*/  FFMA.FTZ R105, R109, R88.reuse, -R171.reuse ;  /* 0x000000586d697223 */ /* 0x180fe200000108ab */
[-CC-:B------:R-:W-:Y:S01]  /*1cd40*/  FFMA.FTZ R108, R167, R88.reuse, -R171.reuse ;  /* 0x00000058a76c7223 */ /* 0x180fe200000108ab */
[----:B------:R-:W-:-:S03]  /*1cd50*/  FFMA.FTZ R109, R168, R88, -R171 ;  /* 0x00000058a86d7223 */ /* 0x000fc600000108ab */
[----:B------:R-:W1:Y:S08]  /*1cd60*/  MUFU.EX2 R125, R125 ;  /* 0x0000007d007d7308 */ /* 0x000e700000000800 */
[----:B------:R-:W1:Y:S08]  /*1cd70*/  MUFU.EX2 R195, R195 ;  /* 0x000000c300c37308 */ /* 0x000e700000000800 */
[----:B------:R-:W1:Y:S08]  /*1cd80*/  MUFU.EX2 R132, R132 ;  /* 0x0000008400847308 */ /* 0x000e700000000800 */
[----:B------:R-:W1:Y:S08]  /*1cd90*/  MUFU.EX2 R8, R8 ;  /* 0x0000000800087308 */ /* 0x000e700000000800 */
[----:B------:R-:W1:Y:S08]  /*1cda0*/  MUFU.EX2 R9, R135 ;  /* 0x0000008700097308 */ /* 0x000e700000000800 */
[----:B------:R-:W1:Y:S08]  /*1cdb0*/  MUFU.EX2 R201, R201 ;  /* 0x000000c900c97308 */ /* 0x000e700000000800 */
[----:B------:R-:W1:Y:S08]  /*1cdc0*/  MUFU.EX2 R6, R6 ;  /* 0x0000000600067308 */ /* 0x000e700000000800 */
[----:B------:R-:W1:Y:S08]  /*1cdd0*/  MUFU.EX2 R203, R203 ;  /* 0x000000cb00cb7308 */ /* 0x000e700000000800 */
        /* <DEDUP_REMOVED lines=13> */
[----:B--2---:R-:W-:Y:S01]  /*1ceb0*/  FADD.FTZ R131, R7, R20 ;  /* 0x0000001407837221 */ /* 0x004fe20000010000 */
[----:B------:R-:W-:-:S06]  /*1cec0*/  FADD.FTZ R20, R10, R15 ;  /* 0x0000000f0a147221 */ /* 0x000fcc0000010000 */
[----:B------:R-:W-:Y:S01]  /*1ced0*/  MUFU.EX2 R109, R109 ;  /* 0x0000006d006d7308 */ /* 0x000fe20000000800 */
[----:B------:R-:W-:Y:S01]  /*1cee0*/  FADD.FTZ R122, R178, R131 ;  /* 0x00000083b27a7221 */ /* 0x000fe20000010000 */
[----:B------:R-:W-:-:S03]  /*1cef0*/  FADD.FTZ R15, R179, R20 ;  /* 0x00000014b30f7221 */ /* 0x000fc60000010000 */
[----:B------:R-:W-:Y:S01]  /*1cf00*/  FADD.FTZ R123, R11, R122 ;  /* 0x0000007a0b7b7221 */ /* 0x000fe20000010000 */
[----:B0-----:R-:W-:-:S03]  /*1cf10*/  FADD.FTZ R20, R4, R15 ;  /* 0x0000000f04147221 */ /* 0x001fc60000010000 */
[----:B------:R-:W-:Y:S01]  /*1cf20*/  FADD.FTZ R123, R180, R123 ;  /* 0x0000007bb47b7221 */ /* 0x000fe20000010000 */
[----:B---3--:R-:W-:-:S03]  /*1cf30*/  FADD.FTZ R20, R181, R20 ;  /* 0x00000014b5147221 */ /* 0x008fc60000010000 */
[----:B------:R-:W-:Y:S01]  /*1cf40*/  FADD.FTZ R123, R12, R123 ;  /* 0x0000007b0c7b7221 */ /* 0x000fe20000010000 */
[----:B----4-:R-:W-:Y:S01]  /*1cf50*/  FADD.FTZ R122, R5, R20 ;  /* 0x00000014057a7221 */ /* 0x010fe20000010000 */
[----:B------:R-:W-:Y:S02]  /*1cf60*/  FFMA.FTZ R20, R115, R88, -R117 ;  /* 0x0000005873147223 */ /* 0x000fe40000010875 */
[----:B------:R-:W-:Y:S01]  /*1cf70*/  FADD.FTZ R123, R182, R123 ;  /* 0x0000007bb67b7221 */ /* 0x000fe20000010000 */
[----:B------:R-:W-:-:S03]  /*1cf80*/  FADD.FTZ R115, R183, R122 ;  /* 0x0000007ab7737221 */ /* 0x000fc60000010000 */
        /* <DEDUP_REMOVED lines=21> */
[----:B-1----:R-:W-:-:S03]  /*1d0e0*/  FADD.FTZ R110, R125, R110 ;  /* 0x0000006e7d6e7221 */ /* 0x002fc60000010000 */
[----:B------:R-:W-:Y:S01]  /*1d0f0*/  FADD.FTZ R10, R194, R123 ;  /* 0x0000007bc20a7221 */ /* 0x000fe20000010000 */
[----:B------:R-:W-:Y:S01]  /*1d100*/  F2FP.BF16.F32.PACK_AB R178, R11, R178 ;  /* 0x000000b20bb2723e */ /* 0x000fe200000010ff */
[----:B------:R-:W-:Y:S02]  /*1d110*/  FADD.FTZ R7, R195, R110 ;  /* 0x0000006ec3077221 */ /* 0x000fe40000010000 */
[----:B------:R-:W-:Y:S01]  /*1d120*/  FADD.FTZ R11, R137, R10 ;  /* 0x0000000a890b7221 */ /* 0x000fe20000010000 */
[----:B------:R-:W-:Y:S01]  /*1d130*/  F2FP.BF16.F32.PACK_AB R180, R12, R180 ;  /* 0x000000b40cb4723e */ /* 0x000fe200000010ff */
[----:B------:R-:W-:Y:S02]  /*1d140*/  FADD.FTZ R10, R132, R7 ;  /* 0x00000007840a7221 */ /* 0x000fe40000010000 */
[----:B------:R-:W-:Y:S01]  /*1d150*/  FADD.FTZ R12, R196, R11 ;  /* 0x0000000bc40c7221 */ /* 0x000fe20000010000 */
[----:B------:R-:W-:Y:S01]  /*1d160*/  F2FP.BF16.F32.PACK_AB R181, R5, R181 ;  /* 0x000000b505b5723e */ /* 0x000fe200000010ff */
[----:B------:R-:W-:-:S02]  /*1d170*/  FADD.FTZ R5, R197, R10 ;  /* 0x0000000ac5057221 */ /* 0x000fc40000010000 */
[----:B------:R-:W-:Y:S01]  /*1d180*/  FADD.FTZ R7, R129, R12 ;  /* 0x0000000c81077221 */ /* 0x000fe20000010000 */
[----:B------:R-:W-:Y:S01]  /*1d190*/  FFMA.FTZ R15, R127, R88, -R117 ;  /* 0x000000587f0f7223 */ /* 0x000fe20000010875 */
[----:B------:R-:W-:Y:S02]  /*1d1a0*/  FADD.FTZ R10, R8, R5 ;  /* 0x00000005080a7221 */ /* 0x000fe40000010000 */
[----:B------:R-:W-:Y:S02]  /*1d1b0*/  FADD.FTZ R7, R198, R7 ;  /* 0x00000007c6077221 */ /* 0x000fe40000010000 */
[----:B------:R-:W-:Y:S02]  /*1d1c0*/  FADD.FTZ R10, R199, R10 ;  /* 0x0000000ac70a7221 */ /* 0x000fe40000010000 */
[----:B------:R-:W-:Y:S01]  /*1d1d0*/  FADD.FTZ R7, R128, R7 ;  /* 0x0000000780077221 */ /* 0x000fe20000010000 */
[----:B------:R-:W0:Y:S01]  /*1d1e0*/  MUFU.EX2 R15, R15 ;  /* 0x0000000f000f7308 */ /* 0x000e220000000800 */
[----:B------:R-:W-:-:S02]  /*1d1f0*/  FADD.FTZ R10, R9, R10 ;  /* 0x0000000a090a7221 */ /* 0x000fc40000010000 */
[----:B------:R-:W-:Y:S02]  /*1d200*/  FADD.FTZ R7, R200, R7 ;  /* 0x00000007c8077221 */ /* 0x000fe40000010000 */
[----:B------:R-:W-:Y:S02]  /*1d210*/  FADD.FTZ R5, R201, R10 ;  /* 0x0000000ac9057221 */ /* 0x000fe40000010000 */
[----:B------:R-:W-:Y:S01]  /*1d220*/  FADD.FTZ R7, R120, R7 ;  /* 0x0000000778077221 */ /* 0x000fe20000010000 */
[----:B------:R-:W1:Y:S01]  /*1d230*/  MUFU.EX2 R20, R20 ;  /* 0x0000001400147308 */ /* 0x000e620000000800 */
[----:B------:R-:W-:Y:S02]  /*1d240*/  FADD.FTZ R10, R6, R5 ;  /* 0x00000005060a7221 */ /* 0x000fe40000010000 */
[----:B------:R-:W-:Y:S02]  /*1d250*/  FADD.FTZ R12, R202, R7 ;  /* 0x00000007ca0c7221 */ /* 0x000fe40000010000 */
[----:B------:R-:W-:Y:S01]  /*1d260*/  FADD.FTZ R10, R203, R10 ;  /* 0x0000000acb0a7221 */ /* 0x000fe20000010000 */
[----:B------:R-:W-:Y:S01]  /*1d270*/  FFMA.FTZ R98, R91, R88, -R117 ;  /* 0x000000585b627223 */ /* 0x000fe20000010875 */
[----:B------:R-:W-:Y:S01]  /*1d280*/  FADD.FTZ R5, R121, R12 ;  /* 0x0000000c79057221 */ /* 0x000fe20000010000 */
[----:B------:R-:W2:Y:S01]  /*1d290*/  MUFU.EX2 R91, R119 ;  /* 0x00000077005b7308 */ /* 0x000ea20000000800 */
[----:B0-----:R-:W-:-:S02]  /*1d2a0*/  FADD.FTZ R10, R15, R10 ;  /* 0x0000000a0f0a7221 */ /* 0x001fc40000010000 */
[----:B------:R-:W-:Y:S02]  /*1d2b0*/  FADD.FTZ R5, R204, R5 ;  /* 0x00000005cc057221 */ /* 0x000fe40000010000 */
[----:B------:R-:W-:Y:S01]  /*1d2c0*/  FADD.FTZ R7, R205, R10 ;  /* 0x0000000acd077221 */ /* 0x000fe20000010000 */
[----:B------:R-:W-:Y:S01]  /*1d2d0*/  F2FP.BF16.F32.PACK_AB R179, R4, R179 ;  /* 0x000000b304b3723e */ /* 0x000fe200000010ff */
[----:B------:R-:W-:Y:S01]  /*1d2e0*/  FADD.FTZ R5, R112, R5 ;  /* 0x0000000570057221 */ /* 0x000fe20000010000 */
[----:B------:R-:W0:Y:S01]  /*1d2f0*/  MUFU.EX2 R4, R107 ;  /* 0x0000006b00047308 */ /* 0x000e220000000800 */
[----:B-1----:R-:W-:Y:S02]  /*1d300*/  FADD.FTZ R10, R20, R7 ;  /* 0x00000007140a7221 */ /* 0x002fe40000010000 */
[----:B------:R-:W-:Y:S02]  /*1d310*/  FADD.FTZ R12, R206, R5 ;  /* 0x00000005ce0c7221 */ /* 0x000fe40000010000 */
[----:B------:R-:W-:-:S02]  /*1d320*/  FADD.FTZ R10, R207, R10 ;  /* 0x0000000acf0a7221 */ /* 0x000fc40000010000 */
[----:B------:R-:W-:Y:S02]  /*1d330*/  FADD.FTZ R5, R113, R12 ;  /* 0x0000000c71057221 */ /* 0x000fe40000010000 */
[----:B--2---:R-:W-:Y:S02]  /*1d340*/  FADD.FTZ R10, R91, R10 ;  /* 0x0000000a5b0a7221 */ /* 0x004fe40000010000 */
[----:B------:R-:W-:Y:S02]  /*1d350*/  FADD.FTZ R5, R208, R5 ;  /* 0x00000005d0057221 */ /* 0x000fe40000010000 */
[----:B------:R-:W-:Y:S02]  /*1d360*/  FADD.FTZ R7, R209, R10 ;  /* 0x0000000ad1077221 */ /* 0x000fe40000010000 */
[----:B------:R-:W-:Y:S01]  /*1d370*/  FADD.FTZ R5, R104, R5 ;  /* 0x0000000568057221 */ /* 0x000fe20000010000 */
[----:B------:R-:W-:Y:S01]  /*1d380*/  F2FP.BF16.F32.PACK_AB R201, R6, R201 ;  /* 0x000000c906c9723e */ /* 0x000fe200000010ff */
[----:B0-----:R-:W-:Y:S01]  /*1d390*/  FADD.FTZ R6, R4, R7 ;  /* 0x0000000704067221 */ /* 0x001fe20000010000 */
[----:B------:R-:W-:Y:S01]  /*1d3a0*/  F2FP.BF16.F32.PACK_AB R197, R8, R197 ;  /* 0x000000c508c5723e */ /* 0x000fe200000010ff */
[----:B------:R-:W-:-:S02]  /*1d3b0*/  FADD.FTZ R8, R210, R5 ;  /* 0x00000005d2087221 */ /* 0x000fc40000010000 */
[----:B------:R-:W-:Y:S02]  /*1d3c0*/  FADD.FTZ R6, R211, R6 ;  /* 0x00000006d3067221 */ /* 0x000fe40000010000 */
[----:B------:R-:W-:Y:S02]  /*1d3d0*/  FADD.FTZ R5, R105, R8 ;  /* 0x0000000869057221 */ /* 0x000fe40000010000 */
[----:B------:R-:W-:Y:S02]  /*1d3e0*/  FADD.FTZ R7, R111, R6 ;  /* 0x000000066f077221 */ /* 0x000fe40000010000 */
[----:B------:R-:W-:-:S04]  /*1d3f0*/  FADD.FTZ R6, R96, R5 ;  /* 0x0000000560067221 */ /* 0x000fc80000010000 */
[----:B------:R-:W-:-:S04]  /*1d400*/  FADD.FTZ R5, R97, R6 ;  /* 0x0000000661057221 */ /* 0x000fc80000010000 */
[----:B------:R-:W-:-:S04]  /*1d410*/  FADD.FTZ R6, R100, R5 ;  /* 0x0000000564067221 */ /* 0x000fc80000010000 */
[----:B------:R-:W-:-:S04]  /*1d420*/  FADD.FTZ R5, R101, R6 ;  /* 0x0000000665057221 */ /* 0x000fc80000010000 */
[----:B------:R-:W-:-:S04]  /*1d430*/  FADD.FTZ R6, R108, R5 ;  /* 0x000000056c067221 */ /* 0x000fc80000010000 */
[----:B------:R-:W-:Y:S01]  /*1d440*/  FADD.FTZ R5, R109, R6 ;  /* 0x000000066d057221 */ /* 0x000fe20000010000 */
[----:B------:R-:W-:-:S03]  /*1d450*/  F2FP.BF16.F32.PACK_AB R205, R20, R205 ;  /* 0x000000cd14cd723e */ /* 0x000fc600000010ff */
[----:B------:R-:W-:Y:S02]  /*1d460*/  FADD.FTZ R20, R116, R5 ;  /* 0x0000000574147221 */ /* 0x000fe40000010000 */
[----:B------:R0:W5:Y:S01]  /*1d470*/  LDL R5, [R1+0x4] ;  /* 0x0000040001057983 */ /* 0x0001620000100800 */
[-CC-:B------:R-:W-:Y:S01]  /*1d480*/  FFMA.FTZ R99, R99, R88.reuse, -R117.reuse ;  /* 0x0000005863637223 */ /* 0x180fe20000010875 */
[----:B------:R-:W1:Y:S01]  /*1d490*/  MUFU.EX2 R106, R106 ;  /* 0x0000006a006a7308 */ /* 0x000e620000000800 */
[-CC-:B------:R-:W-:Y:S01]  /*1d4a0*/  FFMA.FTZ R102, R102, R88.reuse, -R117.reuse ;  /* 0x0000005866667223 */ /* 0x180fe20000010875 */
[----:B------:R-:W-:-:S06]  /*1d4b0*/  FFMA.FTZ R103, R103, R88, -R117 ;  /* 0x0000005867677223 */ /* 0x000fcc0000010875 */
[----:B------:R-:W2:Y:S01]  /*1d4c0*/  MUFU.EX2 R99, R99 ;  /* 0x0000006300637308 */ /* 0x000ea20000000800 */
[----:B------:R-:W-:-:S07]  /*1d4d0*/  FFMA.FTZ R169, R169, R88, -R117 ;  /* 0x00000058a9a97223 */ /* 0x000fce0000010875 */
[----:B------:R-:W3:Y:S01]  /*1d4e0*/  MUFU.EX2 R102, R102 ;  /* 0x0000006600667308 */ /* 0x000ee20000000800 */
[----:B-1----:R-:W-:-:S07]  /*1d4f0*/  FADD.FTZ R8, R106, R7 ;  /* 0x000000076a087221 */ /* 0x002fce0000010000 */
[----:B------:R-:W1:Y:S01]  /*1d500*/  MUFU.EX2 R103, R103 ;  /* 0x0000006700677308 */ /* 0x000e620000000800 */
[----:B------:R-:W-:Y:S01]  /*1d510*/  FFMA.FTZ R94, R94, R88, -R117 ;  /* 0x000000585e5e7223 */ /* 0x000fe20000010875 */
[----:B--2---:R-:W-:-:S06]  /*1d520*/  FADD.FTZ R7, R99, R8 ;  /* 0x0000000863077221 */ /* 0x004fcc0000010000 */
[----:B------:R-:W2:Y:S01]  /*1d530*/  MUFU.EX2 R169, R169 ;  /* 0x000000a900a97308 */ /* 0x000ea20000000800 */
[----:B------:R-:W-:Y:S01]  /*1d540*/  FFMA.FTZ R95, R95, R88, -R117 ;  /* 0x000000585f5f7223 */ /* 0x000fe20000010875 */
[----:B------:R-:W-:Y:S01]  /*1d550*/  F2FP.BF16.F32.PACK_AB R209, R4, R209 ;  /* 0x000000d104d1723e */ /* 0x000fe200000010ff */
[----:B---3--:R-:W-:-:S05]  /*1d560*/  FADD.FTZ R4, R102, R7 ;  /* 0x0000000766047221 */ /* 0x008fca0000010000 */
[----:B------:R-:W3:Y:S01]  /*1d570*/  MUFU.EX2 R98, R98 ;  /* 0x0000006200627308 */ /* 0x000ee20000000800 */
[----:B-1----:R-:W-:-:S07]  /*1d580*/  FADD.FTZ R4, R103, R4 ;  /* 0x0000000467047221 */ /* 0x002fce0000010000 */
[----:B------:R-:W1:Y:S01]  /*1d590*/  MUFU.EX2 R219, R94 ;  /* 0x0000005e00db7308 */ /* 0x000e620000000800 */
[----:B------:R-:W-:Y:S01]  /*1d5a0*/  ISETP.GT.AND P2, PT, R0, R138, PT ;  /* 0x0000008a0000720c */ /* 0x000fe20003f44270 */
[----:B--2---:R-:W-:-:S06]  /*1d5b0*/  FADD.FTZ R4, R169, R4 ;  /* 0x00000004a9047221 */ /* 0x004fcc0000010000 */
[----:B------:R-:W2:Y:S01]  /*1d5c0*/  MUFU.EX2 R95, R95 ;  /* 0x0000005f005f7308 */ /* 0x000ea20000000800 */
[----:B------:R-:W-:Y:S02]  /*1d5d0*/  @!P1 VIADD R134, R134, 0x34860 ;  /* 0x0003486086869836 */ /* 0x000fe40000000000 */
[----:B---3--:R-:W-:-:S03]  /*1d5e0*/  FADD.FTZ R4, R98, R4 ;  /* 0x0000000462047221 */ /* 0x008fc60000010000 */
[----:B------:R-:W-:Y:S01]  /*1d5f0*/  @!P1 PRMT R134, RZ, 0x654, R134 ;  /* 0x00000654ff869816 */ /* 0x000fe20000000086 */
[----:B-1----:R-:W-:-:S03]  /*1d600*/  FADD.FTZ R4, R219, R4 ;  /* 0x00000004db047221 */ /* 0x002fc60000010000 */
[----:B------:R0:W-:Y:S01]  /*1d610*/  @!P1 SYNCS.ARRIVE.TRANS64.RED.A1T0 RZ, [R134+URZ], RZ ;  /* 0x000000ff86ff99a7 */ /* 0x0001e2000810043f */
[----:B------:R-:W-:Y:S01]  /*1d620*/  F2FP.BF16.F32.PACK_AB R203, R15, R203 ;  /* 0x000000cb0fcb723e */ /* 0x000fe200000010ff */
[C---:B------:R-:W-:Y:S01]  /*1d630*/  FADD.FTZ R20, R3.reuse, R20 ;  /* 0x0000001403147221 */ /* 0x040fe20000010000 */
[----:B------:R-:W-:Y:S01]  /*1d640*/  F2FP.BF16.F32.PACK_AB R218, R3, R116 ;  /* 0x0000007403da723e */ /* 0x000fe200000010ff */
[----:B------:R-:W-:Y:S01]  /*1d650*/  FMUL.FTZ R24, R24, R90 ;  /* 0x0000005a18187220 */ /* 0x000fe20000410000 */
[----:B------:R-:W-:Y:S01]  /*1d660*/  F2FP.BF16.F32.PACK_AB R182, R160, R182 ;  /* 0x000000b6a0b6723e */ /* 0x000fe200000010ff */
[-C--:B------:R-:W-:Y:S01]  /*1d670*/  FMUL.FTZ R25, R25, R90.reuse ;  /* 0x0000005a19197220 */ /* 0x080fe20000410000 */
[----:B--2---:R-:W-:Y:S01]  /*1d680*/  FADD.FTZ R15, R95, R4 ;  /* 0x000000045f0f7221 */ /* 0x004fe20000010000 */
[----:B------:R-:W-:Y:S01]  /*1d690*/  F2FP.BF16.F32.PACK_AB R183, R140, R183 ;  /* 0x000000b78cb7723e */ /* 0x000fe200000010ff */
[----:B------:R-:W-:Y:S01]  /*1d6a0*/  FMUL.FTZ R28, R28, R90 ;  /* 0x0000005a1c1c7220 */ /* 0x000fe20000410000 */
[----:B------:R-:W-:Y:S01]  /*1d6b0*/  F2FP.BF16.F32.PACK_AB R184, R152, R184 ;  /* 0x000000b898b8723e */ /* 0x000fe200000010ff */
[-C--:B------:R-:W-:Y:S01]  /*1d6c0*/  FMUL.FTZ R29, R29, R90.reuse ;  /* 0x0000005a1d1d7220 */ /* 0x080fe20000410000 */
        /* <DEDUP_REMOVED lines=57> */
[----:B------:R-:W-:-:S02]  /*1da60*/  VIADD R0, R0, 0xffffffff ;  /* 0xffffffff00007836 */ /* 0x000fc40000000000 */
        /* <DEDUP_REMOVED lines=33> */
[----:B------:R-:W-:Y:S02]  /*1dc80*/  IMAD.MOV.U32 R3, RZ, RZ, R92 ;  /* 0x000000ffff037224 */ /* 0x000fe400078e005c */
[----:B------:R-:W-:Y:S01]  /*1dc90*/  IMAD.MOV.U32 R4, RZ, RZ, R89 ;  /* 0x000000ffff047224 */ /* 0x000fe200078e0059 */
[----:B0-----:R-:W-:Y:S06]  /*1dca0*/  @P2 BRA `(.L_x_610) ;  /* 0xffffff9800842947 */ /* 0x001fec000383ffff */
.L_x_600:
[----:B------:R-:W-:Y:S05]  /*1dcb0*/  WARPSYNC.ALL ;  /* 0x0000000000007948 */ /* 0x000fea0003800000 */
[----:B------:R-:W-:Y:S06]  /*1dcc0*/  BAR.ARV 0x8, 0x180 ;  /* 0x0206000000007b1d */ /* 0x000fec0000002000 */
[----:B------:R-:W-:Y:S05]  /*1dcd0*/  @!P0 BRA `(.L_x_611) ;  /* 0x0000000000048947 */ /* 0x000fea0003800000 */
[----:B------:R-:W-:Y:S01]  /*1dce0*/  BPT.TRAP 0x1 ;  /* 0x000000040000795c */ /* 0x000fe20000300000 */
.L_x_611:
[----:B------:R-:W2:Y:S01]  /*1dcf0*/  LDL R0, [R1+0x4] ;  /* 0x0000040001007983 */ /* 0x000ea20000100800 */
[----:B------:R-:W-:Y:S01]  /*1dd00*/  IMAD R9, R222, 0x8, R2 ;  /* 0x00000008de097824 */ /* 0x000fe200078e0202 */
[----:B--2---:R-:W-:-:S04]  /*1dd10*/  SHF.L.U32 R0, R0, 0x1f, RZ ;  /* 0x0000001f00007819 */ /* 0x004fc800000006ff */
[----:B------:R0:W1:Y:S01]  /*1dd20*/  SYNCS.PHASECHK.TRANS64.TRYWAIT P2, [R9+URZ+0x34850], R0 ;  /* 0x03485000090075a7 */ /* 0x000062000804017f */
[----:B------:R-:W-:Y:S05]  /*1dd30*/  @!P0 BRA `(.L_x_612) ;  /* 0x0000000000048947 */ /* 0x000fea0003800000 */
[----:B------:R-:W-:Y:S01]  /*1dd40*/  BPT.TRAP 0x1 ;  /* 0x000000040000795c */ /* 0x000fe20000300000 */
.L_x_612:
[----:B------:R-:W-:-:S05]  /*1dd50*/  VIADD R2, R2, 0x400 ;  /* 0x0000040002027836 */ /* 0x000fca0000000000 */
[----:B------:R-:W-:-:S04]  /*1dd60*/  SHF.R.U32.HI R2, RZ, 0x4, R2 ;  /* 0x00000004ff027819 */ /* 0x000fc80000011602 */
[----:B------:R-:W-:-:S04]  /*1dd70*/  LOP3.LUT R2, R2, 0x3fff, RZ, 0xc0, !PT ;  /* 0x00003fff02027812 */ /* 0x000fc800078ec0ff */
[----:B------:R-:W-:Y:S01]  /*1dd80*/  LOP3.LUT R3, R2, 0x5800000, RZ, 0xfc, !PT ;  /* 0x0580000002037812 */ /* 0x000fe200078efcff */
[----:B-1----:R-:W-:Y:S06]  /*1dd90*/  @P2 BRA `(.L_x_613) ;  /* 0x0000000000082947 */ /* 0x002fec0003800000 */
[----:B------:R-:W1:Y:S02]  /*1dda0*/  SYNCS.PHASECHK.TRANS64.TRYWAIT P0, [R9+URZ+0x34850], R0 ;  /* 0x03485000090075a7 */ /* 0x000e64000800017f */
[----:B-1----:R-:W-:Y:S05]  /*1ddb0*/  @!P0 BRA `(.L_x_614) ;  /* 0x000000c000208947 */ /* 0x002fea0003800000 */
.L_x_613:
[----:B------:R-:W-:Y:S01]  /*1ddc0*/  IMAD R2, R222, 0xb00, R3 ;  /* 0x00000b00de027824 */ /* 0x000fe200078e0203 */
[----:B------:R-:W2:Y:S01]  /*1ddd0*/  LDL.LU R6, [R1+0x4] ;  /* 0x0000040001067983 */ /* 0x000ea20000300800 */
[----:B------:R-:W-:Y:S01]  /*1dde0*/  IMAD.MOV.U32 R3, RZ, RZ, 0x40000040 ;  /* 0x40000040ff037424 */ /* 0x000fe200078e00ff */
[----:B------:R-:W-:Y:S05]  /*1ddf0*/  WARPSYNC.ALL ;  /* 0x0000000000007948 */ /* 0x000fea0003800000 */
[C---:B------:R-:W-:Y:S01]  /*1de00*/  R2UR UR6, R2.reuse ;  /* 0x00000000020672ca */ /* 0x040fe200000e0000 */
[----:B------:R-:W-:Y:S01]  /*1de10*/  WARPGROUP.ARRIVE ;  /* 0x00000000000079c5 */ /* 0x000fe20000000000 */
[----:B------:R-:W-:Y:S01]  /*1de20*/  R2UR UR7, R3 ;  /* 0x00000000030772ca */ /* 0x000fe200000e0000 */
[----:B------:R-:W-:Y:S01]  /*1de30*/  VIADD R4, R2, 0x80 ;  /* 0x0000008002047836 */ /* 0x000fe20000000000 */
[----:B01----:R-:W0:Y:S01]  /*1de40*/  SHFL.BFLY PT, R0, R15, 0x2, 0x1f ;  /* 0x0c401f000f007f89 */ /* 0x003e2200000e0000 */
[----:B-----5:R-:W-:-:S02]  /*1de50*/  IMAD.MOV.U32 R5, RZ, RZ, 0x40000040 ;  /* 0x40000040ff057424 */ /* 0x020fc400078e00ff */
[----:B------:R-:W-:Y:S02]  /*1de60*/  IMAD.MOV.U32 R3, RZ, RZ, 0x40000040 ;  /* 0x40000040ff037424 */ /* 0x000fe400078e00ff */
[----:B------:R-:W-:Y:S02]  /*1de70*/  IMAD.MOV.U32 R93, RZ, RZ, RZ ;  /* 0x000000ffff5d7224 */ /* 0x000fe400078e00ff */
[----:B------:R-:W-:-:S04]  /*1de80*/  VIADD R222, R222, 0x1 ;  /* 0x00000001dede7836 */ /* 0x000fc80000000000 */
[----:B------:R-:W-:Y:S01]  /*1de90*/  HGMMA.64x128x16.F32.BF16 R24, R176, gdesc[UR4].tnspB, R24, gsb0 ;  /* 0x41e00004b0187df0 */ /* 0x000fe20008001818 */
[----:B------:R-:W-:Y:S01]  /*1dea0*/  R2UR UR6, R4 ;  /* 0x00000000040672ca */ /* 0x000fe200000e0000 */
[----:B------:R-:W-:Y:S01]  /*1deb0*/  VIADD R4, R2, 0x100 ;  /* 0x0000010002047836 */ /* 0x000fe20000000000 */
[----:B------:R-:W-:Y:S01]  /*1dec0*/  R2UR UR7, R5 ;  /* 0x00000000050772ca */ /* 0x000fe200000e0000 */
[----:B------:R-:W-:Y:S01]  /*1ded0*/  IMAD.MOV.U32 R5, RZ, RZ, 0x40000040 ;  /* 0x40000040ff057424 */ /* 0x000fe200078e00ff */
[----:B------:R-:W-:Y:S01]  /*1dee0*/  ISETP.NE.AND P2, PT, R222, 0x2, PT ;  /* 0x00000002de00780c */ /* 0x000fe20003f45270 */
        /* <DEDUP_REMOVED lines=40> */
[----:B------:R-:W-:Y:S02]  /*1e170*/  R2UR UR7, R5 ;  /* 0x00000000050772ca */ /* 0x000fe400000e0000 */
[----:B------:R-:W-:Y:S01]  /*1e180*/  MOV R5, 0x40000040 ;  /* 0x4000004000057802 */ /* 0x000fe20000000f00 */
[----:B------:R-:W-:Y:S02]  /*1e190*/  WARPGROUP.DEPBAR.LE gsb0, 0x0 ;  /* 0x00008000000079c5 */ /* 0x000fe40000010000 */
[----:B------:R-:W-:-:S08]  /*1e1a0*/  WARPGROUP.ARRIVE ;  /* 0x00000000000079c5 */ /* 0x000fd00000000000 */
        /* <DEDUP_REMOVED lines=14> */
[----:B------:R-:W-:Y:S02]  /*1e290*/  R2UR UR7, R3 ;  /* 0x00000000030772ca */ /* 0x000fe400000e0000 */
[----:B------:R-:W1:Y:S01]  /*1e2a0*/  SHFL.BFLY PT, R3, R20, 0x2, 0x1f ;  /* 0x0c401f0014037f89 */ /* 0x000e6200000e0000 */
[----:B------:R-:W-:Y:S01]  /*1e2b0*/  R2UR UR6, R2 ;  /* 0x00000000020672ca */ /* 0x000fe200000e0000 */
[----:B0-----:R-:W-:-:S05]  /*1e2c0*/  FADD.FTZ R2, R0, R15 ;  /* 0x0000000f00027221 */ /* 0x001fca0000010000 */
[----:B------:R-:W0:Y:S01]  /*1e2d0*/  SHFL.BFLY PT, R5, R2, 0x1, 0x1f ;  /* 0x0c201f0002057f89 */ /* 0x000e2200000e0000 */
[----:B-1----:R-:W-:-:S05]  /*1e2e0*/  FADD.FTZ R3, R3, R20 ;  /* 0x0000001403037221 */ /* 0x002fca0000010000 */
[----:B------:R-:W1:Y:S01]  /*1e2f0*/  SHFL.BFLY PT, R0, R3, 0x1, 0x1f ;  /* 0x0c201f0003007f89 */ /* 0x000e6200000e0000 */
[----:B0-----:R-:W-:-:S05]  /*1e300*/  FADD.FTZ R11, R2, R5 ;  /* 0x00000005020b7221 */ /* 0x001fca0000010000 */
[----:B------:R-:W-:Y:S01]  /*1e310*/  FSETP.NE.FTZ.AND P3, PT, R11, RZ, PT ;  /* 0x000000ff0b00720b */ /* 0x000fe20003f75000 */
[----:B------:R-:W-:Y:S02]  /*1e320*/  @!P1 VIADD R8, R9, 0x34860 ;  /* 0x0003486009089836 */ /* 0x000fe40000000000 */
[----:B-1----:R-:W-:Y:S01]  /*1e330*/  FADD.FTZ R10, R3, R0 ;  /* 0x00000000030a7221 */ /* 0x002fe20000010000 */
[----:B------:R-:W-:-:S09]  /*1e340*/  SEL R0, RZ, 0x1, P2 ;  /* 0x00000001ff007807 */ /* 0x000fd20001000000 */
[----:B------:R-:W-:Y:S01]  /*1e350*/  @P3 MUFU.LG2 R7, R11 ;  /* 0x0000000b00073308 */ /* 0x000fe20000000c00 */
[----:B------:R-:W-:Y:S02]  /*1e360*/  FSETP.NE.FTZ.AND P0, PT, R10, RZ, PT ;  /* 0x000000ff0a00720b */ /* 0x000fe40003f15000 */
[----:B--2---:R-:W-:-:S11]  /*1e370*/  LOP3.LUT R6, R6, R0, RZ, 0x3c, !PT ;  /* 0x0000000006067212 */ /* 0x004fd600078e3cff */
[----:B------:R-:W0:Y:S08]  /*1e380*/  @P0 MUFU.LG2 R4, R10 ;  /* 0x0000000a00040308 */ /* 0x000e300000000c00 */
[----:B------:R1:W2:Y:S02]  /*1e390*/  @P0 MUFU.RCP R93, R10 ;  /* 0x0000000a005d0308 */ /* 0x0002a40000001000 */
[----:B-1----:R-:W3:Y:S01]  /*1e3a0*/  LDL.LU R10, [R1+0x6c] ;  /* 0x00006c00010a7983 */ /* 0x002ee20000300800 */
[----:B------:R-:W-:-:S02]  /*1e3b0*/  WARPGROUP.DEPBAR.LE gsb0, 0x0 ;  /* 0x00008000000079c5 */ /* 0x000fc40000010000 */
[----:B------:R-:W-:-:S06]  /*1e3c0*/  WARPGROUP.ARRIVE ;  /* 0x00000000000079c5 */ /* 0x000fcc0000000000 */
[----:B------:R-:W-:Y:S01]  /*1e3d0*/  HGMMA.64x128x16.F32.BF16 R24, R216, gdesc[UR4].tnspB, R24, gsb0 ;  /* 0x41e00004d8187df0 */ /* 0x000fe20008001818 */
[----:B------:R1:W-:Y:S01]  /*1e3e0*/  STL [R1+0x4], R6 ;  /* 0x0000040601007387 */ /* 0x0003e20000100800 */
[----:B------:R-:W-:Y:S01]  /*1e3f0*/  @!P1 PRMT R8, RZ, 0x654, R8 ;  /* 0x00000654ff089816 */ /* 0x000fe20000000008 */
[----:B-1----:R-:W-:-:S06]  /*1e400*/  IMAD.MOV.U32 R6, RZ, RZ, RZ ;  /* 0x000000ffff067224 */ /* 0x002fcc00078e00ff */
[----:B------:R-:W1:Y:S01]  /*1e410*/  @P3 MUFU.RCP R6, R11 ;  /* 0x0000000b00063308 */ /* 0x000e620000001000 */
[C---:B------:R-:W-:Y:S01]  /*1e420*/  @P0 FMUL.FTZ R2, R88.reuse, 0.69314718246459960938 ;  /* 0x3f31721858020820 */ /* 0x040fe20000410000 */
[----:B------:R-:W-:Y:S01]  /*1e430*/  @P3 FMUL.FTZ R88, R88, 0.69314718246459960938 ;  /* 0x3f31721858583820 */ /* 0x000fe20000410000 */
[----:B0-----:R-:W-:Y:S01]  /*1e440*/  @P0 FMUL.FTZ R5, R4, 0.69314718246459960938 ;  /* 0x3f31721804050820 */ /* 0x001fe20000410000 */
[----:B------:R-:W-:Y:S01]  /*1e450*/  @P3 FMUL.FTZ R7, R7, 0.69314718246459960938 ;  /* 0x3f31721807073820 */ /* 0x000fe20000410000 */
[----:B------:R-:W-:Y:S02]  /*1e460*/  IMAD.MOV.U32 R3, RZ, RZ, -0x800000 ;  /* 0xff800000ff037424 */ /* 0x000fe400078e00ff */
[----:B------:R-:W-:Y:S02]  /*1e470*/  IMAD.MOV.U32 R0, RZ, RZ, -0x800000 ;  /* 0xff800000ff007424 */ /* 0x000fe400078e00ff */
[----:B------:R-:W-:Y:S01]  /*1e480*/  @P0 FFMA.FTZ R3, R2, R89, R5 ;  /* 0x0000005902030223 */ /* 0x000fe20000010005 */
[----:B------:R-:W-:Y:S01]  /*1e490*/  @P3 FFMA.FTZ R0, R88, R92, R7 ;  /* 0x0000005c58003223 */ /* 0x000fe20000010007 */
[----:B------:R-:W-:-:S02]  /*1e4a0*/  PLOP3.LUT P0, PT, PT, PT, PT, 0x8, 0x0 ;  /* 0x000000000000781c */ /* 0x000fc40003f0e170 */
[----:B------:R-:W-:Y:S01]  /*1e4b0*/  SEL R222, R222, RZ, P2 ;  /* 0x000000ffdede7207 */ /* 0x000fe20001000000 */
        /* <DEDUP_REMOVED lines=34> */
[-C--:B-1----:R-:W-:Y:S01]  /*1e6e0*/  FMUL.FTZ R84, R26, R6.reuse ;  /* 0x000000061a547220 */ /* 0x082fe20000410000 */
        /* <DEDUP_REMOVED lines=31> */
[----:B---3--:R-:W-:-:S05]  /*1e8e0*/  VIADD R10, R10, 0x1 ;  /* 0x000000010a0a7836 */ /* 0x008fca0000000000 */
[----:B------:R0:W-:Y:S02]  /*1e8f0*/  STL [R1+0x6c], R10 ;  /* 0x00006c0a01007387 */ /* 0x0001e40000100800 */
.L_x_554:
[----:B------:R-:W-:Y:S05]  /*1e900*/  WARPSYNC.ALL ;  /* 0x0000000000007948 */ /* 0x000fea0003800000 */
[----:B------:R-:W1:Y:S08]  /*1e910*/  S2UR UR5, SR_CgaCtaId ;  /* 0x00000000000579c3 */ /* 0x000e700000008800 */
[----:B------:R-:W-:Y:S06]  /*1e920*/  BAR.SYNC.DEFER_BLOCKING 0x5, 0x180 ;  /* 0x0146000000007b1d */ /* 0x000fec0000010000 */
[----:B------:R-:W-:Y:S01]  /*1e930*/  UMOV UR4, 0x400 ;  /* 0x0000040000047882 */ /* 0x000fe20000000000 */
[----:B------:R-:W-:Y:S01]  /*1e940*/  BSSY B0, `(.L_x_615) ;  /* 0x0000336000007945 */ /* 0x000fe20003800000 */
[----:B-1----:R-:W-:-:S06]  /*1e950*/  ULEA UR4, UR5, UR4, 0x18 ;  /* 0x0000000405047291 */ /* 0x002fcc000f8ec03f */
[----:B------:R-:W-:-:S05]  /*1e960*/  IMAD.U32 R2, RZ, RZ, UR4 ;  /* 0x00000004ff027e24 */ /* 0x000fca000f8e00ff */
[----:B------:R1:W2:Y:S01]  /*1e970*/  LDS.128 R148, [R2+0x348d0] ;  /* 0x0348d00002947984 */ /* 0x0002a20000000c00 */
[----:B------:R-:W-:Y:S06]  /*1e980*/  BAR.ARV 0x4, 0x180 ;  /* 0x0106000000007b1d */ /* 0x000fec0000002000 */
[----:B------:R-:W-:Y:S05]  /*1e990*/  @P0 BRA `(.L_x_616) ;  /* 0x0000002400600947 */ /* 0x000fea0003800000 */
[----:B------:R-:W0:Y:S01]  /*1e9a0*/  LDL R4, [R1+0x8c] ;  /* 0x00008c0001047983 */ /* 0x000e220000100800 */
[----:B------:R-:W-:-:S03]  /*1e9b0*/  ULDC UR4, c[0x0][0xad4] ;  /* 0x0002b50000047ab9 */ /* 0x000fc60000000800 */
[----:B------:R-:W3:Y:S04]  /*1e9c0*/  LDL.LU R32, [R1+0x64] ;  /* 0x0000640001207983 */ /* 0x000ee80000300800 */
[----:B------:R-:W4:Y:S01]  /*1e9d0*/  LDL R108, [R1+0x54] ;  /* 0x00005400016c7983 */ /* 0x000f220000100800 */
[----:B------:R-:W1:Y:S01]  /*1e9e0*/  S2R R5, SR_SWINHI ;  /* 0x0000000000057919 */ /* 0x000e620000002f00 */
[----:B------:R-:W-:Y:S02]  /*1e9f0*/  MOV R98, R2 ;  /* 0x0000000200627202 */ /* 0x000fe40000000f00 */
[----:B-1----:R-:W-:-:S03]  /*1ea00*/  MOV R99, R5 ;  /* 0x0000000500637202 */ /* 0x002fc60000000f00 */
[----:B0-----:R-:W-:-:S03]  /*1ea10*/  IMAD.WIDE R8, R4, 0x2, R98 ;  /* 0x0000000204087825 */ /* 0x001fc600078e0262 */
[C---:B------:R-:W-:Y:S02]  /*1ea20*/  IADD3 R105, P5, R8.reuse, 0x4060, RZ ;  /* 0x0000406008697810 */ /* 0x040fe40007fbe0ff */
[----:B------:R-:W-:Y:S02]  /*1ea30*/  IADD3 R33, P0, R8, 0x60, RZ ;  /* 0x0000006008217810 */ /* 0x000fe40007f1e0ff */
[----:B------:R-:W-:-:S03]  /*1ea40*/  LOP3.LUT R10, R105, 0x380, RZ, 0xc0, !PT ;  /* 0x00000380690a7812 */ /* 0x000fc600078ec0ff */
[----:B------:R-:W-:Y:S01]  /*1ea50*/  IMAD.X R5, RZ, RZ, R9, P0 ;  /* 0x000000ffff057224 */ /* 0x000fe200000e0609 */
[----:B------:R-:W-:Y:S02]  /*1ea60*/  SHF.R.U64 R10, R10, 0x3, RZ ;  /* 0x000000030a0a7819 */ /* 0x000fe400000012ff */
[----:B---3--:R-:W-:Y:S02]  /*1ea70*/  ISETP.NE.AND P0, PT, R32, RZ, PT ;  /* 0x000000ff2000720c */ /* 0x008fe40003f05270 */
[----:B------:R-:W-:Y:S02]  /*1ea80*/  IADD3 R101, P3, R8, 0x4020, RZ ;  /* 0x0000402008657810 */ /* 0x000fe40007f7e0ff */
[----:B------:R-:W-:Y:S02]  /*1ea90*/  LOP3.LUT R24, R10, R105, RZ, 0x3c, !PT ;  /* 0x000000690a187212 */ /* 0x000fe400078e3cff */
[----:B------:R-:W-:Y:S02]  /*1eaa0*/  IADD3 R103, P4, R8, 0x4040, RZ ;  /* 0x0000404008677810 */ /* 0x000fe40007f9e0ff */
[----:B------:R-:W-:Y:S01]  /*1eab0*/  SEL R105, R32, UR4, P0 ;  /* 0x0000000420697c07 */ /* 0x000fe20008000000 */
[----:B------:R-:W-:Y:S05]  /*1eac0*/  WARPSYNC.ALL ;  /* 0x0000000000007948 */ /* 0x000fea0003800000 */
[----:B------:R-:W-:-:S02]  /*1ead0*/  LOP3.LUT R4, R101, 0x380, RZ, 0xc0, !PT ;  /* 0x0000038065047812 */ /* 0x000fc400078ec0ff */
[----:B------:R-:W-:Y:S02]  /*1eae0*/  LOP3.LUT R6, R103, 0x380, RZ, 0xc0, !PT ;  /* 0x0000038067067812 */ /* 0x000fe400078ec0ff */
[----:B------:R-:W-:Y:S01]  /*1eaf0*/  IADD3 R35, P2, R8, 0x4000, RZ ;  /* 0x0000400008237810 */ /* 0x000fe20007f5e0ff */
[--C-:B------:R-:W-:Y:S01]  /*1eb00*/  IMAD.X R25, RZ, RZ, R9.reuse, P5 ;  /* 0x000000ffff197224 */ /* 0x100fe200028e0609 */
[----:B------:R-:W-:Y:S02]  /*1eb10*/  SHF.R.U64 R4, R4, 0x3, RZ ;  /* 0x0000000304047819 */ /* 0x000fe400000012ff */
[C---:B------:R-:W-:Y:S02]  /*1eb20*/  IADD3 R11, P1, R8.reuse, 0x20, RZ ;  /* 0x00000020080b7810 */ /* 0x040fe40007f3e0ff */
[----:B------:R-:W-:Y:S02]  /*1eb30*/  LOP3.LUT R7, R8, 0x380, RZ, 0xc0, !PT ;  /* 0x0000038008077812 */ /* 0x000fe400078ec0ff */
[----:B------:R-:W-:Y:S01]  /*1eb40*/  LOP3.LUT R10, R33, 0x380, RZ, 0xc0, !PT ;  /* 0x00000380210a7812 */ /* 0x000fe200078ec0ff */
[--C-:B------:R-:W-:Y:S01]  /*1eb50*/  IMAD.X R27, RZ, RZ, R9.reuse, P4 ;  /* 0x000000ffff1b7224 */ /* 0x100fe200020e0609 */
[----:B------:R-:W-:Y:S01]  /*1eb60*/  SHF.R.U64 R6, R6, 0x3, RZ ;  /* 0x0000000306067819 */ /* 0x000fe200000012ff */
[----:B------:R-:W-:Y:S01]  /*1eb70*/  IMAD.X R29, RZ, RZ, R9, P3 ;  /* 0x000000ffff1d7224 */ /* 0x000fe200018e0609 */
[----:B------:R-:W-:Y:S01]  /*1eb80*/  IADD3 R31, P5, R8, 0x40, RZ ;  /* 0x00000040081f7810 */ /* 0x000fe20007fbe0ff */
[----:B------:R-:W-:Y:S01]  /*1eb90*/  ULDC.64 UR6, c[0x0][0xc08] ;  /* 0x0003020000067ab9 */ /* 0x000fe20000000a00 */
[----:B------:R-:W-:Y:S01]  /*1eba0*/  LOP3.LUT R28, R4, R101, RZ, 0x3c, !PT ;  /* 0x00000065041c7212 */ /* 0x000fe200078e3cff */
[----:B----4-:R-:W-:Y:S01]  /*1ebb0*/  IMAD.SHL.U32 R107, R108, 0x4, RZ ;  /* 0x000000046c6b7824 */ /* 0x010fe200078e00ff */
[----:B------:R-:W-:Y:S01]  /*1ebc0*/  LOP3.LUT R12, R35, 0x380, RZ, 0xc0, !PT ;  /* 0x00000380230c7812 */ /* 0x000fe200078ec0ff */
[----:B------:R-:W-:Y:S01]  /*1ebd0*/  ULDC.64 UR4, c[0x0][0xc00] ;  /* 0x0003000000047ab9 */ /* 0x000fe20000000a00 */
[----:B------:R-:W-:-:S02]  /*1ebe0*/  LOP3.LUT R4, R11, 0x380, RZ, 0xc0, !PT ;  /* 0x000003800b047812 */ /* 0x000fc400078ec0ff */
[----:B------:R-:W-:Y:S02]  /*1ebf0*/  SHF.R.U64 R7, R7, 0x3, RZ ;  /* 0x0000000307077819 */ /* 0x000fe400000012ff */
[----:B------:R-:W-:Y:S02]  /*1ec00*/  LOP3.LUT R26, R6, R103, RZ, 0x3c, !PT ;  /* 0x00000067061a7212 */ /* 0x000fe400078e3cff */
[----:B------:R-:W-:Y:S02]  /*1ec10*/  LOP3.LUT R6, R31, 0x380, RZ, 0xc0, !PT ;  /* 0x000003801f067812 */ /* 0x000fe400078ec0ff */
[----:B------:R-:W-:Y:S02]  /*1ec20*/  SHF.R.U64 R12, R12, 0x3, RZ ;  /* 0x000000030c0c7819 */ /* 0x000fe400000012ff */
[----:B------:R-:W-:Y:S02]  /*1ec30*/  SHF.R.U64 R4, R4, 0x3, RZ ;  /* 0x0000000304047819 */ /* 0x000fe400000012ff */
[----:B------:R-:W-:-:S02]  /*1ec40*/  LOP3.LUT R8, R7, R8, RZ, 0x3c, !PT ;  /* 0x0000000807087212 */ /* 0x000fc400078e3cff */
[----:B------:R-:W-:Y:S02]  /*1ec50*/  SHF.R.U64 R10, R10, 0x3, RZ ;  /* 0x000000030a0a7819 */ /* 0x000fe400000012ff */
[----:B------:R-:W-:Y:S02]  /*1ec60*/  SHF.R.U64 R6, R6, 0x3, RZ ;  /* 0x0000000306067819 */ /* 0x000fe400000012ff */
[----:B------:R-:W-:Y:S01]  /*1ec70*/  LOP3.LUT R14, R12, R35, RZ, 0x3c, !PT ;  /* 0x000000230c0e7212 */ /* 0x000fe200078e3cff */
[--C-:B------:R-:W-:Y:S01]  /*1ec80*/  IMAD.X R15, RZ, RZ, R9.reuse, P2 ;  /* 0x000000ffff0f7224 */ /* 0x100fe200010e0609 */
[----:B------:R-:W-:Y:S01]  /*1ec90*/  LOP3.LUT R12, R4, R11, RZ, 0x3c, !PT ;  /* 0x0000000b040c7212 */ /* 0x000fe200078e3cff */
[--C-:B------:R-:W-:Y:S01]  /*1eca0*/  IMAD.X R13, RZ, RZ, R9.reuse, P1 ;  /* 0x000000ffff0d7224 */ /* 0x100fe200008e0609 */
[----:B------:R-:W-:Y:S01]  /*1ecb0*/  LOP3.LUT R4, R10, R33, RZ, 0x3c, !PT ;  /* 0x000000210a047212 */ /* 0x000fe200078e3cff */
[----:B------:R-:W-:Y:S01]  /*1ecc0*/  IMAD.X R7, RZ, RZ, R9, P5 ;  /* 0x000000ffff077224 */ /* 0x000fe200028e0609 */
[----:B------:R-:W-:-:S02]  /*1ecd0*/  MOV R30, R8 ;  /* 0x00000008001e7202 */ /* 0x000fc40000000f00 */
[----:B------:R-:W-:Y:S02]  /*1ece0*/  LOP3.LUT R6, R6, R31, RZ, 0x3c, !PT ;  /* 0x0000001f06067212 */ /* 0x000fe400078e3cff */
[----:B------:R-:W-:Y:S02]  /*1ecf0*/  F2FP.BF16.F32.PACK_AB R8, R21, R20 ;  /* 0x000000141508723e */ /* 0x000fe400000010ff */
[----:B------:R-:W-:Y:S02]  /*1ed00*/  F2FP.BF16.F32.PACK_AB R9, R85, R84 ;  /* 0x000000545509723e */ /* 0x000fe400000010ff */
[----:B------:R-:W-:Y:S02]  /*1ed10*/  F2FP.BF16.F32.PACK_AB R10, R89, R88 ;  /* 0x00000058590a723e */ /* 0x000fe400000010ff */
[----:B------:R-:W-:Y:S01]  /*1ed20*/  F2FP.BF16.F32.PACK_AB R11, R95, R94 ;  /* 0x0000005e5f0b723e */ /* 0x000fe200000010ff */
[----:B------:R-:W-:Y:S01]  /*1ed30*/  BAR.SYNC.DEFER_BLOCKING 0x1, 0x100 ;  /* 0x0044000000007b1d */ /* 0x000fe20000010000 */
[----:B------:R-:W-:-:S02]  /*1ed40*/  MOV R35, R4 ;  /* 0x0000000400237202 */ /* 0x000fc40000000f00 */
[----:B------:R-:W-:Y:S02]  /*1ed50*/  MOV R33, R6 ;  /* 0x0000000600217202 */ /* 0x000fe40000000f00 */
[----:B------:R-:W-:Y:S02]  /*1ed60*/  MOV R100, R12 ;  /* 0x0000000c00647202 */ /* 0x000fe40000000f00 */
[----:B------:R-:W-:Y:S02]  /*1ed70*/  F2FP.BF16.F32.PACK_AB R4, R91, R90 ;  /* 0x0000005a5b04723e */ /* 0x000fe400000010ff */
[----:B------:R-:W-:Y:S02]  /*1ed80*/  F2FP.BF16.F32.PACK_AB R5, R97, R96 ;  /* 0x000000606105723e */ /* 0x000fe400000010ff */
[----:B------:R-:W-:Y:S02]  /*1ed90*/  F2FP.BF16.F32.PACK_AB R6, R37, R36 ;  /* 0x000000242506723e */ /* 0x000fe400000010ff */
[----:B------:R-:W-:-:S02]  /*1eda0*/  F2FP.BF16.F32.PACK_AB R7, R39, R38 ;  /* 0x000000262707723e */ /* 0x000fc400000010ff */
[----:B------:R-:W-:Y:S02]  /*1edb0*/  MOV R34, R14 ;  /* 0x0000000e00227202 */ /* 0x000fe40000000f00 */
[----:B------:R-:W-:Y:S02]  /*1edc0*/  MOV R102, R24 ;  /* 0x0000001800667202 */ /* 0x000fe40000000f00 */
[----:B------:R-:W-:Y:S02]  /*1edd0*/  MOV R103, R26 ;  /* 0x0000001a00677202 */ /* 0x000fe40000000f00 */
[----:B------:R-:W-:Y:S01]  /*1ede0*/  F2FP.BF16.F32.PACK_AB R12, R49, R48 ;  /* 0x00000030310c723e */ /* 0x000fe200000010ff */
[----:B------:R0:W-:Y:S01]  /*1edf0*/  STSM.16.M88.4 [R30], R8 ;  /* 0x000000081e007844 */ /* 0x0001e20000000200 */
[----:B------:R-:W-:Y:S02]  /*1ee00*/  F2FP.BF16.F32.PACK_AB R13, R51, R50 ;  /* 0x00000032330d723e */ /* 0x000fe400000010ff */
[----:B------:R-:W-:-:S02]  /*1ee10*/  F2FP.BF16.F32.PACK_AB R14, R53, R52 ;  /* 0x00000034350e723e */ /* 0x000fc400000010ff */
[----:B------:R-:W-:Y:S02]  /*1ee20*/  F2FP.BF16.F32.PACK_AB R15, R55, R54 ;  /* 0x00000036370f723e */ /* 0x000fe400000010ff */
[----:B------:R-:W-:Y:S02]  /*1ee30*/  F2FP.BF16.F32.PACK_AB R24, R57, R56 ;  /* 0x000000383918723e */ /* 0x000fe400000010ff */
[----:B------:R-:W-:Y:S02]  /*1ee40*/  F2FP.BF16.F32.PACK_AB R25, R59, R58 ;  /* 0x0000003a3b19723e */ /* 0x000fe400000010ff */
[----:B------:R-:W-:Y:S02]  /*1ee50*/  F2FP.BF16.F32.PACK_AB R26, R61, R60 ;  /* 0x0000003c3d1a723e */ /* 0x000fe400000010ff */
[----:B------:R-:W-:Y:S02]  /*1ee60*/  F2FP.BF16.F32.PACK_AB R27, R63, R62 ;  /* 0x0000003e3f1b723e */ /* 0x000fe400000010ff */
[----:B0-----:R-:W-:-:S02]  /*1ee70*/  F2FP.BF16.F32.PACK_AB R8, R41, R40 ;  /* 0x000000282908723e */ /* 0x001fc400000010ff */
[----:B------:R-:W-:Y:S02]  /*1ee80*/  F2FP.BF16.F32.PACK_AB R9, R43, R42 ;  /* 0x0000002a2b09723e */ /* 0x000fe400000010ff */
[----:B------:R-:W-:Y:S02]  /*1ee90*/  F2FP.BF16.F32.PACK_AB R10, R45, R44 ;  /* 0x0000002c2d0a723e */ /* 0x000fe400000010ff */
[----:B------:R-:W-:Y:S01]  /*1eea0*/  F2FP.BF16.F32.PACK_AB R11, R47, R46 ;  /* 0x0000002e2f0b723e */ /* 0x000fe200000010ff */
[----:B------:R0:W-:Y:S01]  /*1eeb0*/  STSM.16.M88.4 [R100], R4 ;  /* 0x0000000464007844 */ /* 0x0001e20000000200 */
[----:B------:R-:W-:-:S03]  /*1eec0*/  MOV R104, R28 ;  /* 0x0000001c00687202 */ /* 0x000fc60000000f00 */
[----:B------:R1:W-:Y:S01]  /*1eed0*/  STSM.16.M88.4 [R33], R8 ;  /* 0x0000000821007844 */ /* 0x0003e20000000200 */
[----:B------:R-:W-:Y:S02]  /*1eee0*/  F2FP.BF16.F32.PACK_AB R28, R65, R64 ;  /* 0x00000040411c723e */ /* 0x000fe400000010ff */
[----:B------:R-:W-:Y:S01]  /*1eef0*/  F2FP.BF16.F32.PACK_AB R29, R67, R66 ;  /* 0x00000042431d723e */ /* 0x000fe200000010ff */
[----:B------:R3:W-:Y:S01]  /*1ef00*/  STSM.16.M88.4 [R35], R12 ;  /* 0x0000000c23007844 */ /* 0x0007e20000000200 */
[----:B------:R-:W-:Y:S02]  /*1ef10*/  F2FP.BF16.F32.PACK_AB R30, R69, R68 ;  /* 0x00000044451e723e */ /* 0x000fe400000010ff */
[----:B------:R-:W-:Y:S01]  /*1ef20*/  F2FP.BF16.F32.PACK_AB R31, R71, R70 ;  /* 0x00000046471f723e */ /* 0x000fe200000010ff */
[----:B------:R4:W-:Y:S01]  /*1ef30*/  STSM.16.M88.4 [R34], R24 ;  /* 0x0000001822007844 */ /* 0x0009e20000000200 */
[----:B------:R-:W-:Y:S02]  /*1ef40*/  F2FP.BF16.F32.PACK_AB R32, R73, R72 ;  /* 0x000000484920723e */ /* 0x000fe400000010ff */
[----:B0-----:R-:W-:-:S02]  /*1ef50*/  F2FP.BF16.F32.PACK_AB R4, R81, R80 ;  /* 0x000000505104723e */ /* 0x001fc400000010ff */
[----:B------:R-:W-:Y:S02]  /*1ef60*/  F2FP.BF16.F32.PACK_AB R5, R83, R82 ;  /* 0x000000525305723e */ /* 0x000fe400000010ff */
[----:B-1----:R-:W-:Y:S02]  /*1ef70*/  F2FP.BF16.F32.PACK_AB R33, R75, R74 ;  /* 0x0000004a4b21723e */ /* 0x002fe400000010ff */
[----:B------:R-:W-:Y:S02]  /*1ef80*/  F2FP.BF16.F32.PACK_AB R6, R93, R92 ;  /* 0x0000005c5d06723e */ /* 0x000fe400000010ff */
[----:B---3--:R-:W-:Y:S02]  /*1ef90*/  F2FP.BF16.F32.PACK_AB R35, R79, R78 ;  /* 0x0000004e4f23723e */ /* 0x008fe400000010ff */
[----:B------:R-:W-:Y:S02]  /*1efa0*/  F2FP.BF16.F32.PACK_AB R7, R87, R86 ;  /* 0x000000565707723e */ /* 0x000fe400000010ff */
[----:B----4-:R-:W-:Y:S01]  /*1efb0*/  F2FP.BF16.F32.PACK_AB R34, R77, R76 ;  /* 0x0000004c4d22723e */ /* 0x010fe200000010ff */
[----:B------:R-:W-:Y:S01]  /*1efc0*/  STSM.16.M88.4 [R104], R28 ;  /* 0x0000001c68007844 */ /* 0x000fe20000000200 */
[----:B------:R-:W-:-:S03]  /*1efd0*/  ISETP.GT.AND P2, PT, R105, 0x1, PT ;  /* 0x000000016900780c */ /* 0x000fc60003f44270 */
[----:B------:R-:W-:Y:S04]  /*1efe0*/  STSM.16.M88.4 [R103], R32 ;  /* 0x0000002067007844 */ /* 0x000fe80000000200 */
[----:B------:R0:W-:Y:S01]  /*1eff0*/  STSM.16.M88.4 [R102], R4 ;  /* 0x0000000466007844 */ /* 0x0001e20000000200 */
[----:B------:R-:W-:Y:S01]  /*1f000*/  BAR.SYNC.DEFER_BLOCKING 0x1, 0x100 ;  /* 0x0044000000007b1d */ /* 0x000fe20000010000 */
[----:B------:R-:W-:Y:S01]  /*1f010*/  ISETP.NE.U32.AND P3, PT, RZ, UR6, PT ;  /* 0x00000006ff007c0c */ /* 0x000fe2000bf65070 */
[----:B0-----:R-:W-:-:S05]  /*1f020*/  IMAD.MOV.U32 R6, RZ, RZ, 0x9b8 ;  /* 0x000009b8ff067424 */ /* 0x001fca00078e00ff */
[----:B------:R-:W-:Y:S02]  /*1f030*/  SEL R6, R6, 0x978, P2 ;  /* 0x0000097806067807 */ /* 0x000fe40001000000 */
[----:B------:R-:W-:Y:S02]  /*1f040*/  ISETP.NE.AND.EX P3, PT, RZ, UR7, PT, P3 ;  /* 0x00000007ff007c0c */ /* 0x000fe4000bf65330 */
[----:B------:R0:W1:Y:S01]  /*1f050*/  LDC.64 R24, c[0x0][R6+0x220] ;  /* 0x0000880006187b82 */ /* 0x0000620000000a00 */
[----:B------:R-:W-:-:S07]  /*1f060*/  SHF.R.S32.HI R106, RZ, 0x1f, R108 ;  /* 0x0000001fff6a7819 */ /* 0x000fce000001146c */
[----:B------:R0:W3:Y:S08]  /*1f070*/  LDC.64 R12, c[0x0][R6+0x218] ;  /* 0x00008600060c7b82 */ /* 0x0000f00000000a00 */
[----:B------:R0:W4:Y:S01]  /*1f080*/  LDC.64 R14, c[0x0][R6+0x228] ;  /* 0x00008a00060e7b82 */ /* 0x0001220000000a00 */
[----:B------:R-:W-:Y:S02]  /*1f090*/  SHF.L.U64.HI R8, R108, 0x2, R106 ;  /* 0x000000026c087819 */ /* 0x000fe4000001026a */
[----:B------:R-:W-:-:S04]  /*1f0a0*/  IADD3 R100, P1, R107, UR4, RZ ;  /* 0x000000046b647c10 */ /* 0x000fc8000ff3e0ff */
[----:B------:R-:W-:Y:S02]  /*1f0b0*/  IADD3.X R101, R8, UR5, RZ, P1, !PT ;  /* 0x0000000508657c10 */ /* 0x000fe40008ffe4ff */
[----:B------:R-:W-:-:S04]  /*1f0c0*/  @P3 IADD3 R26, P1, R107, UR6, RZ ;  /* 0x000000066b1a3c10 */ /* 0x000fc8000ff3e0ff */
[----:B------:R-:W-:Y:S02]  /*1f0d0*/  @P3 IADD3.X R27, R8, UR7, RZ, P1, !PT ;  /* 0x00000007081b3c10 */ /* 0x000fe40008ffe4ff */
[----:B------:R-:W2:Y:S01]  /*1f0e0*/  LDC R8, c[0x0][0xbe8] ;  /* 0x0002fa00ff087b82 */ /* 0x000ea20000000800 */
[----:B------:R-:W-:-:S04]  /*1f0f0*/  ISETP.NE.U32.AND P0, PT, RZ, UR4, PT ;  /* 0x00000004ff007c0c */ /* 0x000fc8000bf05070 */
[----:B------:R-:W-:Y:S01]  /*1f100*/  ISETP.NE.AND.EX P0, PT, RZ, UR5, PT, P0 ;  /* 0x00000005ff007c0c */ /* 0x000fe2000bf05300 */
[----:B------:R-:W-:Y:S01]  /*1f110*/  ULDC UR6, c[0x0][0xa88] ;  /* 0x0002a20000067ab9 */ /* 0x000fe20000000800 */
[----:B------:R-:W-:Y:S02]  /*1f120*/  IMAD.MOV.U32 R11, RZ, RZ, RZ ;  /* 0x000000ffff0b7224 */ /* 0x000fe400078e00ff */
[----:B------:R-:W-:Y:S01]  /*1f130*/  IMAD.U32 R9, RZ, RZ, UR6 ;  /* 0x00000006ff097e24 */ /* 0x000fe2000f8e00ff */
[----:B------:R-:W-:-:S05]  /*1f140*/  ULDC.64 UR8, c[0x0][0x208] ;  /* 0x0000820000087ab9 */ /* 0x000fca0000000a00 */
[----:B------:R0:W5:Y:S04]  /*1f150*/  @P3 LDG.E R9, desc[UR8][R26.64] ;  /* 0x000000081a093981 */ /* 0x000168000c1e1900 */
[----:B------:R0:W5:Y:S01]  /*1f160*/  @P0 LDG.E R11, desc[UR8][R100.64] ;  /* 0x00000008640b0981 */ /* 0x000162000c1e1900 */
[----:B--2---:R-:W-:Y:S01]  /*1f170*/  ISETP.NE.AND P1, PT, R8, 0x1, PT ;  /* 0x000000010800780c */ /* 0x004fe20003f25270 */
[----:B01-34-:R-:W-:-:S12]  /*1f180*/  @P3 BRA `(.L_x_617) ;  /* 0x0000000000143947 */ /* 0x01bfd80003800000 */
[----:B------:R-:W-:Y:S05]  /*1f190*/  @!P0 BRA `(.L_x_617) ;  /* 0x0000000000108947 */ /* 0x000fea0003800000 */
[----:B------:R-:W-:Y:S02]  /*1f1a0*/  ULDC.64 UR6, c[0x0][0x208] ;  /* 0x0000820000067ab9 */ /* 0x000fe40000000a00 */
[----:B------:R-:W2:Y:S04]  /*1f1b0*/  LDG.E R4, desc[UR6][R100.64] ;  /* 0x0000000664047981 */ /* 0x000ea8000c1e1900 */
[----:B-----5:R-:W2:Y:S02]  /*1f1c0*/  LDG.E R9, desc[UR6][R100.64+0x4] ;  /* 0x0000040664097981 */ /* 0x020ea4000c1e1900 */
[----:B--2---:R-:W-:-:S07]  /*1f1d0*/  IMAD.IADD R9, R9, 0x1, -R4 ;  /* 0x0000000109097824 */ /* 0x004fce00078e0a04 */
.L_x_617:
[----:B------:R-:W2:Y:S04]  /*1f1e0*/  LDL R102, [R1+0x60] ;  /* 0x0000600001667983 */ /* 0x000ea80000100800 */
[----:B------:R-:W3:Y:S04]  /*1f1f0*/  LDL R28, [R1+0x88] ;  /* 0x00008800011c7983 */ /* 0x000ee80000100800 */
[----:B------:R-:W3:Y:S04]  /*1f200*/  LDL R103, [R1+0x70] ;  /* 0x0000700001677983 */ /* 0x000ee80000100800 */
[----:B------:R-:W4:Y:S01]  /*1f210*/  LDL R100, [R1+0x74] ;  /* 0x0000740001647983 */ /* 0x000f220000100800 */
[----:B------:R-:W0:Y:S03]  /*1f220*/  LDC.64 R6, c[0x0][R6+0x210] ;  /* 0x0000840006067b82 */ /* 0x000e260000000a00 */
[----:B------:R-:W4:Y:S01]  /*1f230*/  LDL R30, [R1+0x84] ;  /* 0x00008400011e7983 */ /* 0x000f220000100800 */
[----:B------:R-:W-:-:S04]  /*1f240*/  ISETP.NE.U32.AND P0, PT, RZ, UR4, PT ;  /* 0x00000004ff007c0c */ /* 0x000fc8000bf05070 */
[----:B------:R-:W1:Y:S01]  /*1f250*/  @P1 LDC R26, c[0x0][0xbec] ;  /* 0x0002fb00ff1a1b82 */ /* 0x000e620000000800 */
[----:B------:R-:W-:-:S04]  /*1f260*/  ISETP.NE.AND.EX P0, PT, RZ, UR5, PT, P0 ;  /* 0x00000005ff007c0c */ /* 0x000fc8000bf05300 */
[----:B------:R-:W-:-:S03]  /*1f270*/  SEL R10, R108, RZ, !P0 ;  /* 0x000000ff6c0a7207 */ /* 0x000fc60004000000 */
[----:B------:R-:W0:Y:S01]  /*1f280*/  @P1 LDC R33, c[0x0][0xbf0] ;  /* 0x0002fc00ff211b82 */ /* 0x000e220000000800 */
[----:B------:R-:W-:-:S07]  /*1f290*/  SEL R27, R106, RZ, !P0 ;  /* 0x000000ff6a1b7207 */ /* 0x000fce0004000000 */
[----:B------:R-:W1:Y:S01]  /*1f2a0*/  LDC.64 R4, c[0x0][0xba8] ;  /* 0x0002ea00ff047b82 */ /* 0x000e620000000a00 */
[-C--:B------:R-:W-:Y:S01]  /*1f2b0*/  IMAD R25, R25, R10.reuse, RZ ;  /* 0x0000000a19197224 */ /* 0x080fe200078e02ff */
[----:B------:R-:W0:Y:S03]  /*1f2c0*/  S2R R32, SR_TID.X ;  /* 0x0000000000207919 */ /* 0x000e260000002100 */
[C---:B------:R-:W-:Y:S02]  /*1f2d0*/  IMAD R31, R24.reuse, R27, R25 ;  /* 0x0000001b181f7224 */ /* 0x040fe400078e0219 */
[----:B------:R-:W-:-:S04]  /*1f2e0*/  IMAD.WIDE.U32 R24, R24, R10, RZ ;  /* 0x0000000a18187225 */ /* 0x000fc800078e00ff */
[----:B------:R-:W-:Y:S01]  /*1f2f0*/  IMAD.IADD R31, R25, 0x1, R31 ;  /* 0x00000001191f7824 */ /* 0x000fe200078e021f */
[----:B-1----:R-:W1:Y:S08]  /*1f300*/  @!P2 LDC R4, c[0x0][0xb50] ;  /* 0x0002d400ff04ab82 */ /* 0x002e700000000800 */
[----:B------:R-:W1:Y:S01]  /*1f310*/  @!P2 LDC R5, c[0x0][0xb54] ;  /* 0x0002d500ff05ab82 */ /* 0x000e620000000800 */
[----:B0-----:R-:W-:-:S02]  /*1f320*/  VIADD R32, R32, 0xffffff80 ;  /* 0xffffff8020207836 */ /* 0x001fc40000000000 */
[----:B-----5:R-:W-:Y:S01]  /*1f330*/  IMAD R9, R9, R8, RZ ;  /* 0x0000000809097224 */ /* 0x020fe200078e02ff */
[----:B------:R-:W-:Y:S01]  /*1f340*/  ULDC.64 UR6, c[0x0][0x208] ;  /* 0x0000820000067ab9 */ /* 0x000fe20000000a00 */
[-C--:B--2---:R-:W-:Y:S02]  /*1f350*/  IMAD R29, R13, R102.reuse, RZ ;  /* 0x000000660d1d7224 */ /* 0x084fe400078e02ff */
[----:B------:R-:W-:-:S04]  /*1f360*/  IMAD.WIDE.U32 R12, R12, R102, RZ ;  /* 0x000000660c0c7225 */ /* 0x000fc800078e00ff */
[----:B---3--:R-:W-:Y:S01]  /*1f370*/  IMAD R101, R103, 0x80, R28 ;  /* 0x0000008067657824 */ /* 0x008fe200078e021c */
[----:B------:R-:W-:-:S03]  /*1f380*/  IADD3 R25, P0, P3, R24, R12, R11 ;  /* 0x0000000c18197210 */ /* 0x000fc60007b1e00b */
[----:B------:R-:W-:Y:S01]  /*1f390*/  @P1 IMAD.HI.U32 R24, R101, R26, RZ ;  /* 0x0000001a65181227 */ /* 0x000fe200078e00ff */
[----:B----4-:R-:W-:-:S03]  /*1f3a0*/  SEL R27, R100, RZ, P2 ;  /* 0x000000ff641b7207 */ /* 0x010fc60001000000 */
[----:B------:R-:W-:Y:S02]  /*1f3b0*/  IMAD.IADD R35, R13, 0x1, R29 ;  /* 0x000000010d237824 */ /* 0x000fe400078e021d */
[----:B------:R-:W-:Y:S01]  /*1f3c0*/  IMAD.MOV.U32 R13, RZ, RZ, R101 ;  /* 0x000000ffff0d7224 */ /* 0x000fe200078e0065 */
[----:B------:R-:W-:Y:S01]  /*1f3d0*/  @P1 SHF.R.U32.HI R13, RZ, R33, R24 ;  /* 0x00000021ff0d1219 */ /* 0x000fe20000011618 */
[-C--:B------:R-:W-:Y:S01]  /*1f3e0*/  IMAD R29, R15, R27.reuse, RZ ;  /* 0x0000001b0f1d7224 */ /* 0x080fe200078e02ff */
[----:B------:R-:W-:Y:S01]  /*1f3f0*/  SHF.R.S32.HI R12, RZ, 0x1f, R11 ;  /* 0x0000001fff0c7819 */ /* 0x000fe2000001140b */
[----:B------:R-:W-:-:S04]  /*1f400*/  IMAD.WIDE.U32 R14, R14, R27, RZ ;  /* 0x0000001b0e0e7225 */ /* 0x000fc800078e00ff */
[----:B------:R-:W-:Y:S01]  /*1f410*/  IMAD.MOV R27, RZ, RZ, -R13 ;  /* 0x000000ffff1b7224 */ /* 0x000fe200078e0a0d */
[----:B------:R-:W-:Y:S01]  /*1f420*/  IADD3.X R24, R31, R35, R12, P0, P3 ;  /* 0x000000231f187210 */ /* 0x000fe200007e640c */
[----:B------:R-:W-:Y:S01]  /*1f430*/  IMAD.IADD R29, R15, 0x1, R29 ;  /* 0x000000010f1d7824 */ /* 0x000fe200078e021d */
[----:B------:R-:W-:Y:S02]  /*1f440*/  IADD3 R14, P0, P3, R13, R25, R14 ;  /* 0x000000190d0e7210 */ /* 0x000fe40007b1e00e */
[----:B------:R-:W-:Y:S01]  /*1f450*/  SHF.R.S32.HI R15, RZ, 0x1f, R13 ;  /* 0x0000001fff0f7819 */ /* 0x000fe2000001140d */
[----:B------:R-:W-:-:S03]  /*1f460*/  IMAD R13, R8, R27, R101 ;  /* 0x0000001b080d7224 */ /* 0x000fc600078e0265 */
[----:B------:R-:W-:Y:S01]  /*1f470*/  IADD3.X R15, R15, R24, R29, P0, P3 ;  /* 0x000000180f0f7210 */ /* 0x000fe200007e641d */
[----:B------:R-:W-:Y:S01]  /*1f480*/  IMAD R7, R7, R13, RZ ;  /* 0x0000000d07077224 */ /* 0x000fe200078e02ff */
[----:B------:R-:W-:-:S05]  /*1f490*/  SHF.R.S32.HI R25, RZ, 0x1f, R13 ;  /* 0x0000001fff197819 */ /* 0x000fca000001140d */
[C---:B------:R-:W-:Y:S02]  /*1f4a0*/  IMAD R25, R6.reuse, R25, R7 ;  /* 0x0000001906197224 */ /* 0x040fe400078e0207 */
[----:B------:R-:W-:Y:S01]  /*1f4b0*/  IMAD.WIDE.U32 R6, R6, R13, R14 ;  /* 0x0000000d06067225 */ /* 0x000fe200078e000e */
[----:B------:R-:W-:-:S03]  /*1f4c0*/  SHF.R.S32.HI R28, RZ, 0x1f, R32 ;  /* 0x0000001fff1c7819 */ /* 0x000fc60000011420 */
[----:B------:R-:W-:Y:S01]  /*1f4d0*/  IMAD.IADD R7, R7, 0x1, R25 ;  /* 0x0000000107077824 */ /* 0x000fe200078e0219 */
[----:B-1----:R-:W-:Y:S02]  /*1f4e0*/  LEA R13, P0, R6, R4, 0x2 ;  /* 0x00000004060d7211 */ /* 0x002fe400078010ff */
[----:B------:R-:W-:Y:S02]  /*1f4f0*/  LEA.HI R28, R28, R32, RZ, 0x7 ;  /* 0x000000201c1c7211 */ /* 0x000fe400078f38ff */
[----:B------:R-:W-:Y:S02]  /*1f500*/  LEA.HI.X R7, R6, R5, R7, 0x2, P0 ;  /* 0x0000000506077211 */ /* 0x000fe400000f1407 */
[----:B------:R-:W-:Y:S01]  /*1f510*/  LOP3.LUT R28, R28, 0xffffff80, RZ, 0xc0, !PT ;  /* 0xffffff801c1c7812 */ /* 0x000fe200078ec0ff */
[----:B------:R-:W-:Y:S01]  /*1f520*/  SHFL.IDX PT, R4, R13, RZ, 0x1c1f ;  /* 0x001c1fff0d047589 */ /* 0x000fe200000e0000 */
[----:B------:R-:W-:-:S03]  /*1f530*/  IMAD R24, R103, 0x80, R30 ;  /* 0x0000008067187824 */ /* 0x000fc600078e021e */
[----:B------:R-:W0:Y:S01]  /*1f540*/  SHFL.IDX PT, R5, R7, RZ, 0x1c1f ;  /* 0x001c1fff07057589 */ /* 0x000e2200000e0000 */
[----:B------:R-:W-:-:S03]  /*1f550*/  IMAD.IADD R28, R32, 0x1, -R28 ;  /* 0x00000001201c7824 */ /* 0x000fc600078e0a1c */
[----:B------:R-:W-:Y:S04]  /*1f560*/  SHFL.IDX PT, R14, R13, 0x1, 0x1c1f ;  /* 0x003c1f000d0e7f89 */ /* 0x000fe800000e0000 */
[----:B------:R-:W1:Y:S01]  /*1f570*/  SHFL.IDX PT, R15, R7, 0x1, 0x1c1f ;  /* 0x003c1f00070f7f89 */ /* 0x000e6200000e0000 */
[----:B------:R-:W-:Y:S01]  /*1f580*/  LOP3.LUT P0, RZ, R28, 0x3, RZ, 0xc0, !PT ;  /* 0x000000031cff7812 */ /* 0x000fe2000780c0ff */
[----:B------:R-:W-:-:S03]  /*1f590*/  VIADD R6, R24, 0x8 ;  /* 0x0000000818067836 */ /* 0x000fc60000000000 */
[-C--:B------:R-:W-:Y:S02]  /*1f5a0*/  ISETP.GE.OR P3, PT, R24, R9.reuse, P0 ;  /* 0x000000091800720c */ /* 0x080fe40000766670 */
[----:B------:R-:W-:-:S11]  /*1f5b0*/  ISETP.GE.OR P0, PT, R6, R9, P0 ;  /* 0x000000090600720c */ /* 0x000fd60000706670 */
[----:B0-----:R0:W-:Y:S04]  /*1f5c0*/  @!P3 ST.E desc[UR6][R4.64], R3 ;  /* 0x000000030400b985 */ /* 0x0011e8000c101906 */
[----:B-1----:R0:W-:Y:S01]  /*1f5d0*/  @!P0 ST.E desc[UR6][R14.64], R0 ;  /* 0x000000000e008985 */ /* 0x0021e2000c101906 */
[----:B------:R-:W-:Y:S05]  /*1f5e0*/  @P2 BRA `(.L_x_618) ;  /* 0x0000000800d42947 */ /* 0x000fea0003800000 */
[----:B------:R-:W-:Y:S01]  /*1f5f0*/  IMAD.SHL.U32 R28, R22, 0x40, RZ ;  /* 0x00000040161c7824 */ /* 0x000fe200078e00ff */
[----:B------:R-:W1:Y:S01]  /*1f600*/  S2R R104, SR_TID.X ;  /* 0x0000000000687919 */ /* 0x000e620000002100 */
[----:B0-----:R-:W0:Y:S01]  /*1f610*/  @P1 LDC R15, c[0x0][0xbec] ;  /* 0x0002fb00ff0f1b82 */ /* 0x001e220000000800 */
[----:B------:R-:W-:Y:S01]  /*1f620*/  ULDC.64 UR4, c[0x0][0x208] ;  /* 0x0000820000047ab9 */ /* 0x000fe20000000a00 */
[----:B------:R-:W-:-:S04]  /*1f630*/  IMAD.IADD R3, R16, 0x1, R28 ;  /* 0x0000000110037824 */ /* 0x000fc800078e021c */
[----:B------:R-:W-:Y:S02]  /*1f640*/  IMAD.WIDE R98, R3, 0x2, R98 ;  /* 0x0000000203627825 */ /* 0x000fe400078e0262 */
[----:B------:R-:W2:Y:S01]  /*1f650*/  @P1 LDC R21, c[0x0][0xbf0] ;  /* 0x0002fc00ff151b82 */ /* 0x000ea20000000800 */
[C---:B------:R-:W-:Y:S02]  /*1f660*/  IADD3 R25, P5, R98.reuse, 0x1000, RZ ;  /* 0x0000100062197810 */ /* 0x040fe40007fbe0ff */
[----:B------:R-:W-:Y:S02]  /*1f670*/  IADD3 R29, P0, R98, 0x2000, RZ ;  /* 0x00002000621d7810 */ /* 0x000fe40007f1e0ff */
[----:B------:R-:W-:Y:S02]  /*1f680*/  LOP3.LUT R24, R25, 0x380, RZ, 0xc0, !PT ;  /* 0x0000038019187812 */ /* 0x000fe400078ec0ff */
[----:B------:R-:W-:Y:S02]  /*1f690*/  LOP3.LUT R28, R29, 0x380, RZ, 0xc0, !PT ;  /* 0x000003801d1c7812 */ /* 0x000fe400078ec0ff */
[----:B------:R-:W-:-:S02]  /*1f6a0*/  SHF.R.U64 R24, R24, 0x3, RZ ;  /* 0x0000000318187819 */ /* 0x000fc400000012ff */
[----:B------:R-:W-:Y:S02]  /*1f6b0*/  SHF.R.U64 R28, R28, 0x3, RZ ;  /* 0x000000031c1c7819 */ /* 0x000fe400000012ff */
[----:B------:R-:W-:Y:S01]  /*1f6c0*/  LOP3.LUT R24, R24, R25, RZ, 0x3c, !PT ;  /* 0x0000001918187212 */ /* 0x000fe200078e3cff */
[--C-:B------:R-:W-:Y:S01]  /*1f6d0*/  IMAD.X R25, RZ, RZ, R99.reuse, P5 ;  /* 0x000000ffff197224 */ /* 0x100fe200028e0663 */
[----:B------:R-:W-:Y:S01]  /*1f6e0*/  LOP3.LUT R28, R28, R29, RZ, 0x3c, !PT ;  /* 0x0000001d1c1c7212 */ /* 0x000fe200078e3cff */
[----:B------:R-:W-:Y:S01]  /*1f6f0*/  IMAD.X R29, RZ, RZ, R99, P0 ;  /* 0x000000ffff1d7224 */ /* 0x000fe200000e0663 */
[C---:B------:R-:W-:Y:S02]  /*1f700*/  IADD3 R33, P2, R98.reuse, 0x3000, RZ ;  /* 0x0000300062217810 */ /* 0x040fe40007f5e0ff */
[C---:B------:R-:W-:Y:S01]  /*1f710*/  IADD3 R37, P3, R98.reuse, 0x4000, RZ ;  /* 0x0000400062257810 */ /* 0x040fe20007f7e0ff */
[----:B------:R-:W5:Y:S01]  /*1f720*/  LD.E.128 R24, desc[UR4][R24.64] ;  /* 0x0000000418187980 */ /* 0x000f62000c101d00 */
[----:B------:R-:W-:-:S02]  /*1f730*/  IADD3 R41, P4, R98, 0x5000, RZ ;  /* 0x0000500062297810 */ /* 0x000fc40007f9e0ff */
[----:B------:R-:W-:Y:S01]  /*1f740*/  IADD3 R45, P5, R98, 0x6000, RZ ;  /* 0x00006000622d7810 */ /* 0x000fe20007fbe0ff */
[----:B-1----:R-:W-:Y:S01]  /*1f750*/  VIADD R104, R104, 0xffffff80 ;  /* 0xffffff8068687836 */ /* 0x002fe20000000000 */
[----:B------:R-:W-:Y:S01]  /*1f760*/  IADD3 R3, P0, R98, 0x7000, RZ ;  /* 0x0000700062037810 */ /* 0x000fe20007f1e0ff */
[----:B------:R-:W5:Y:S01]  /*1f770*/  LD.E.128 R28, desc[UR4][R28.64] ;  /* 0x000000041c1c7980 */ /* 0x000f62000c101d00 */
[----:B------:R-:W-:Y:S02]  /*1f780*/  LOP3.LUT R32, R33, 0x380, RZ, 0xc0, !PT ;  /* 0x0000038021207812 */ /* 0x000fe400078ec0ff */
[----:B------:R-:W-:Y:S01]  /*1f790*/  LOP3.LUT R36, R37, 0x380, RZ, 0xc0, !PT ;  /* 0x0000038025247812 */ /* 0x000fe200078ec0ff */
[----:B------:R-:W-:Y:S01]  /*1f7a0*/  IMAD.X R49, RZ, RZ, R99, P0 ;  /* 0x000000ffff317224 */ /* 0x000fe200000e0663 */
[----:B------:R-:W-:Y:S02]  /*1f7b0*/  LOP3.LUT R40, R41, 0x380, RZ, 0xc0, !PT ;  /* 0x0000038029287812 */ /* 0x000fe400078ec0ff */
[----:B------:R-:W-:-:S02]  /*1f7c0*/  LOP3.LUT R44, R45, 0x380, RZ, 0xc0, !PT ;  /* 0x000003802d2c7812 */ /* 0x000fc400078ec0ff */
[----:B------:R-:W-:Y:S02]  /*1f7d0*/  LOP3.LUT R0, R3, 0x380, RZ, 0xc0, !PT ;  /* 0x0000038003007812 */ /* 0x000fe400078ec0ff */
[----:B------:R-:W-:Y:S02]  /*1f7e0*/  LOP3.LUT R5, R98, 0x380, RZ, 0xc0, !PT ;  /* 0x0000038062057812 */ /* 0x000fe400078ec0ff */
[----:B------:R-:W-:Y:S02]  /*1f7f0*/  SHF.R.U64 R32, R32, 0x3, RZ ;  /* 0x0000000320207819 */ /* 0x000fe400000012ff */
[----:B------:R-:W-:Y:S02]  /*1f800*/  SHF.R.U64 R36, R36, 0x3, RZ ;  /* 0x0000000324247819 */ /* 0x000fe400000012ff */
[----:B------:R-:W-:Y:S02]  /*1f810*/  SHF.R.U64 R40, R40, 0x3, RZ ;  /* 0x0000000328287819 */ /* 0x000fe400000012ff */
[----:B------:R-:W-:-:S02]  /*1f820*/  SHF.R.U64 R44, R44, 0x3, RZ ;  /* 0x000000032c2c7819 */ /* 0x000fc400000012ff */
[----:B------:R-:W-:Y:S02]  /*1f830*/  SHF.R.U64 R0, R0, 0x3, RZ ;  /* 0x0000000300007819 */ /* 0x000fe400000012ff */
[----:B------:R-:W-:Y:S02]  /*1f840*/  SHF.R.U64 R5, R5, 0x3, RZ ;  /* 0x0000000305057819 */ /* 0x000fe400000012ff */
        /* <DEDUP_REMOVED lines=8> */
[----:B------:R-:W-:Y:S01]  /*1f8d0*/  SHF.R.S32.HI R14, RZ, 0x1f, R104 ;  /* 0x0000001fff0e7819 */ /* 0x000fe20000011468 */
[----:B------:R-:W5:Y:S01]  /*1f8e0*/  LD.E.128 R32, desc[UR4][R32.64] ;  /* 0x0000000420207980 */ /* 0x000f62000c101d00 */
[----:B------:R-:W-:-:S02]  /*1f8f0*/  LOP3.LUT R48, R0, R3, RZ, 0x3c, !PT ;  /* 0x0000000300307212 */ /* 0x000fc400078e3cff */
[----:B------:R-:W-:Y:S01]  /*1f900*/  LOP3.LUT R98, R5, R98, RZ, 0x3c, !PT ;  /* 0x0000006205627212 */ /* 0x000fe200078e3cff */
[----:B------:R-:W5:Y:S01]  /*1f910*/  LD.E.128 R36, desc[UR4][R36.64] ;  /* 0x0000000424247980 */ /* 0x000f62000c101d00 */
[----:B------:R-:W-:-:S03]  /*1f920*/  LEA.HI R14, R14, R104, RZ, 0x3 ;  /* 0x000000680e0e7211 */ /* 0x000fc600078f18ff */
[----:B------:R1:W5:Y:S01]  /*1f930*/  LD.E.128 R4, desc[UR4][R98.64] ;  /* 0x0000000462047980 */ /* 0x000362000c101d00 */
[----:B------:R-:W-:-:S03]  /*1f940*/  LOP3.LUT R14, R14, 0xfffffff8, RZ, 0xc0, !PT ;  /* 0xfffffff80e0e7812 */ /* 0x000fc600078ec0ff */
[----:B------:R-:W5:Y:S04]  /*1f950*/  LD.E.128 R40, desc[UR4][R40.64] ;  /* 0x0000000428287980 */ /* 0x000f68000c101d00 */
[----:B------:R-:W5:Y:S04]  /*1f960*/  LD.E.128 R44, desc[UR4][R44.64] ;  /* 0x000000042c2c7980 */ /* 0x000f68000c101d00 */
[----:B------:R-:W5:Y:S01]  /*1f970*/  LD.E.128 R48, desc[UR4][R48.64] ;  /* 0x0000000430307980 */ /* 0x000f62000c101d00 */
[----:B------:R-:W-:Y:S02]  /*1f980*/  ULDC.64 UR4, c[0x0][0xaa0] ;  /* 0x0002a80000047ab9 */ /* 0x000fe40000000a00 */
[----:B------:R-:W-:Y:S01]  /*1f990*/  IMAD R12, R12, UR4, RZ ;  /* 0x000000040c0c7c24 */ /* 0x000fe2000f8e02ff */
[----:B------:R-:W-:Y:S01]  /*1f9a0*/  @!PT LDS RZ, [RZ] ;  /* 0x00000000fffff984 */ /* 0x000fe20000000800 */
[----:B------:R-:W-:Y:S01]  /*1f9b0*/  @!PT LDS RZ, [RZ] ;  /* 0x00000000fffff984 */ /* 0x000fe20000000800 */
[----:B------:R-:W-:Y:S01]  /*1f9c0*/  @!PT LDS RZ, [RZ] ;  /* 0x00000000fffff984 */ /* 0x000fe20000000800 */
[----:B------:R-:W-:Y:S01]  /*1f9d0*/  @!PT LDS RZ, [RZ] ;  /* 0x00000000fffff984 */ /* 0x000fe20000000800 */
[----:B------:R3:W-:Y:S06]  /*1f9e0*/  MEMBAR.ALL.CTA ;  /* 0x0000000000007992 */ /* 0x0007ec0000008000 */
[----:B---3--:R-:W3:Y:S01]  /*1f9f0*/  FENCE.VIEW.ASYNC.S ;  /* 0x00000000000073c6 */ /* 0x008ee20000000000 */
[----:B------:R-:W-:-:S02]  /*1fa00*/  IMAD.IADD R14, R104, 0x1, -R14 ;  /* 0x00000001680e7824 */ /* 0x000fc400078e0a0e */
[C---:B------:R-:W-:Y:S02]  /*1fa10*/  IMAD R3, R11.reuse, UR5, R12 ;  /* 0x000000050b037c24 */ /* 0x040fe4000f8e020c */
[----:B------:R-:W-:Y:S01]  /*1fa20*/  IMAD.WIDE.U32 R12, R11, UR4, RZ ;  /* 0x000000040b0c7c25 */ /* 0x000fe2000f8e00ff */
[----:B------:R-:W-:-:S03]  /*1fa30*/  ULDC.64 UR4, c[0x0][0xae8] ;  /* 0x0002ba0000047ab9 */ /* 0x000fc60000000a00 */
[----:B------:R-:W-:Y:S02]  /*1fa40*/  IMAD R0, R14, 0x20, R22 ;  /* 0x000000200e007824 */ /* 0x000fe400078e0216 */
[----:B------:R-:W-:Y:S02]  /*1fa50*/  IMAD.IADD R13, R13, 0x1, R3 ;  /* 0x000000010d0d7824 */ /* 0x000fe400078e0203 */
[----:B------:R-:W-:Y:S02]  /*1fa60*/  IMAD R14, R103, 0x80, R0 ;  /* 0x00000080670e7824 */ /* 0x000fe400078e0200 */
[----:B------:R-:W-:Y:S01]  /*1fa70*/  IMAD.WIDE.U32 R12, R102, UR4, R12 ;  /* 0x00000004660c7c25 */ /* 0x000fe2000f8e000c */
[----:B------:R-:W-:-:S03]  /*1fa80*/  SHF.R.S32.HI R11, RZ, 0x1f, R10 ;  /* 0x0000001fff0b7819 */ /* 0x000fc6000001140a */
[----:B0-----:R-:W-:-:S04]  /*1fa90*/  @P1 IMAD.HI.U32 R0, R14, R15, RZ ;  /* 0x0000000f0e001227 */ /* 0x001fc800078e00ff */
[----:B------:R-:W-:Y:S01]  /*1faa0*/  IMAD R13, R102, UR5, R13 ;  /* 0x00000005660d7c24 */ /* 0x000fe2000f8e020d */
[----:B------:R-:W-:Y:S01]  /*1fab0*/  ULDC.64 UR4, c[0x0][0xaf0] ;  /* 0x0002bc0000047ab9 */ /* 0x000fe20000000a00 */
[----:B------:R-:W-:Y:S01]  /*1fac0*/  IMAD.MOV.U32 R3, RZ, RZ, R14 ;  /* 0x000000ffff037224 */ /* 0x000fe200078e000e */
[----:B--2---:R-:W-:Y:S01]  /*1fad0*/  @P1 SHF.R.U32.HI R3, RZ, R21, R0 ;  /* 0x00000015ff031219 */ /* 0x004fe20000011600 */
[----:B------:R-:W-:-:S03]  /*1fae0*/  IMAD R11, R11, UR4, RZ ;  /* 0x000000040b0b7c24 */ /* 0x000fc6000f8e02ff */
[----:B------:R-:W-:Y:S01]  /*1faf0*/  SHF.R.S32.HI R0, RZ, 0x1f, R3 ;  /* 0x0000001fff007819 */ /* 0x000fe20000011403 */
[C---:B------:R-:W-:Y:S02]  /*1fb00*/  IMAD R15, R10.reuse, UR5, R11 ;  /* 0x000000050a0f7c24 */ /* 0x040fe4000f8e020b */
[----:B------:R-:W-:Y:S01]  /*1fb10*/  IMAD.WIDE.U32 R10, R10, UR4, R12 ;  /* 0x000000040a0a7c25 */ /* 0x000fe2000f8e000c */
[----:B------:R-:W-:-:S03]  /*1fb20*/  ULDC.64 UR4, c[0x0][0xae0] ;  /* 0x0002b80000047ab9 */ /* 0x000fc60000000a00 */
[----:B------:R-:W-:Y:S02]  /*1fb30*/  IMAD.MOV R13, RZ, RZ, -R3 ;  /* 0x000000ffff0d7224 */ /* 0x000fe400078e0a03 */
[----:B------:R-:W-:Y:S02]  /*1fb40*/  IMAD R12, R0, UR4, RZ ;  /* 0x00000004000c7c24 */ /* 0x000fe4000f8e02ff */
[----:B------:R-:W-:Y:S02]  /*1fb50*/  IMAD.IADD R11, R11, 0x1, R15 ;  /* 0x000000010b0b7824 */ /* 0x000fe400078e020f */
[----:B------:R-:W-:Y:S02]  /*1fb60*/  VIADD R0, R2, 0x34820 ;  /* 0x0003482002007836 */ /* 0x000fe40000000000 */
[----:B------:R-:W-:Y:S02]  /*1fb70*/  IMAD R13, R8, R13, R14 ;  /* 0x0000000d080d7224 */ /* 0x000fe400078e020e */
[C---:B------:R-:W-:Y:S01]  /*1fb80*/  IMAD R15, R3.reuse, UR5, R12 ;  /* 0x00000005030f7c24 */ /* 0x040fe2000f8e020c */
[----:B------:R-:W-:Y:S01]  /*1fb90*/  PRMT R0, RZ, 0x654, R0 ;  /* 0x00000654ff007816 */ /* 0x000fe20000000000 */
[----:B------:R-:W-:Y:S01]  /*1fba0*/  IMAD.WIDE.U32 R10, R3, UR4, R10 ;  /* 0x00000004030a7c25 */ /* 0x000fe2000f8e000a */
[----:B------:R-:W-:Y:S01]  /*1fbb0*/  SHF.R.S32.HI R3, RZ, 0x1f, R13 ;  /* 0x0000001fff037819 */ /* 0x000fe2000001140d */
[----:B------:R-:W-:Y:S01]  /*1fbc0*/  ULDC.64 UR4, c[0x0][0xad8] ;  /* 0x0002b60000047ab9 */ /* 0x000fe20000000a00 */
[----:B---3--:R0:W-:Y:S01]  /*1fbd0*/  SYNCS.ARRIVE.TRANS64.RED.A1T0 RZ, [R0+URZ], RZ ;  /* 0x000000ff00ff79a7 */ /* 0x0081e2000810043f */
[----:B------:R-:W-:-:S02]  /*1fbe0*/  IMAD.IADD R11, R11, 0x1, R15 ;  /* 0x000000010b0b7824 */ /* 0x000fc400078e020f */
[----:B------:R-:W-:-:S04]  /*1fbf0*/  IMAD.WIDE.U32 R10, R13, UR4, R10 ;  /* 0x000000040d0a7c25 */ /* 0x000fc8000f8e000a */
[----:B0-----:R-:W-:-:S04]  /*1fc00*/  IMAD R0, R3, UR4, RZ ;  /* 0x0000000403007c24 */ /* 0x001fc8000f8e02ff */
[----:B------:R-:W-:Y:S01]  /*1fc10*/  IMAD R13, R13, UR5, R0 ;  /* 0x000000050d0d7c24 */ /* 0x000fe2000f8e0200 */
[----:B------:R-:W-:Y:S02]  /*1fc20*/  ULDC.64 UR4, c[0x0][0xa80] ;  /* 0x0002a00000047ab9 */ /* 0x000fe40000000a00 */
[----:B------:R-:W-:Y:S01]  /*1fc30*/  LEA R3, P0, R10, UR4, 0x1 ;  /* 0x000000040a037c11 */ /* 0x000fe2000f8008ff */
[----:B------:R-:W-:Y:S01]  /*1fc40*/  IMAD.IADD R11, R11, 0x1, R13 ;  /* 0x000000010b0b7824 */ /* 0x000fe200078e020d */
[----:B------:R-:W-:Y:S01]  /*1fc50*/  UMOV UR4, 0xffffffff ;  /* 0xffffffff00047882 */ /* 0x000fe20000000000 */
[----:B------:R-:W-:-:S03]  /*1fc60*/  IMAD R20, R103, 0x80, R22 ;  /* 0x0000008067147824 */ /* 0x000fc600078e0216 */
[----:B------:R-:W-:Y:S02]  /*1fc70*/  LEA.HI.X R8, R10, UR5, R11, 0x1, P0 ;  /* 0x000000050a087c11 */ /* 0x000fe400080f0c0b */
[----:B------:R-:W-:Y:S01]  /*1fc80*/  SHF.R.S32.HI R21, RZ, 0x1f, R221 ;  /* 0x0000001fff157819 */ /* 0x000fe200000114dd */
[----:B-1----:R-:W-:Y:S06]  /*1fc90*/  BRA.DIV UR4, `(.L_x_619) ;  /* 0x000000a2047c7947 */ /* 0x002fec000b800000 */
[----:B------:R0:W1:Y:S04]  /*1fca0*/  SHFL.IDX PT, R0, R8, RZ, 0x181f ;  /* 0x00181fff08007589 */ /* 0x00006800000e0000 */
[----:B------:R0:W2:Y:S02]  /*1fcb0*/  SHFL.IDX PT, R14, R3, RZ, 0x181f ;  /* 0x00181fff030e7589 */ /* 0x0000a400000e0000 */
.L_x_826:
[----:B------:R-:W-:Y:S01]  /*1fcc0*/  ISETP.GE.AND P0, PT, R20, R9, PT ;  /* 0x000000091400720c */ /* 0x000fe20003f06270 */
[----:B------:R-:W-:-:S12]  /*1fcd0*/  BSSY B1, `(.L_x_620) ;  /* 0x000000c000017945 */ /* 0x000fd80003800000 */
[----:B------:R-:W-:Y:S05]  /*1fce0*/  @P0 BRA `(.L_x_621) ;  /* 0x0000000000280947 */ /* 0x000fea0003800000 */
[----:B------:R-:W-:Y:S01]  /*1fcf0*/  ULDC UR4, c[0x0][0xac8] ;  /* 0x0002b20000047ab9 */ /* 0x000fe20000000800 */
[----:B------:R-:W-:Y:S01]  /*1fd00*/  ULDC.64 UR6, c[0x0][0x208] ;  /* 0x0000820000067ab9 */ /* 0x000fe20000000a00 */
[----:B------:R-:W-:Y:S02]  /*1fd10*/  ISETP.GE.AND P0, PT, R16, UR4, PT ;  /* 0x0000000410007c0c */ /* 0x000fe4000bf06270 */
[----:B------:R-:W-:-:S11]  /*1fd20*/  ISETP.GE.AND P1, PT, R221, UR4, PT ;  /* 0x00000004dd007c0c */ /* 0x000fd6000bf26270 */
[CC--:B--2---:R-:W-:Y:S02]  /*1fd30*/  @!P0 LEA R10, P2, R16.reuse, R14.reuse, 0x1 ;  /* 0x0000000e100a8211 */ /* 0x0c4fe400078408ff */
[C---:B------:R-:W-:Y:S02]  /*1fd40*/  @!P1 LEA R14, P3, R221.reuse, R14, 0x1 ;  /* 0x0000000edd0e9211 */ /* 0x040fe400078608ff */
[-C--:B-1----:R-:W-:Y:S02]  /*1fd50*/  @!P0 LEA.HI.X R11, R16, R0.reuse, R17, 0x1, P2 ;  /* 0x00000000100b8211 */ /* 0x082fe400010f0c11 */
[----:B------:R-:W-:-:S03]  /*1fd60*/  @!P1 LEA.HI.X R15, R221, R0, R21, 0x1, P3 ;  /* 0x00000000dd0f9211 */ /* 0x000fc600018f0c15 */
[----:B-----5:R3:W-:Y:S04]  /*1fd70*/  @!P0 ST.E.128 desc[UR6][R10.64], R4 ;  /* 0x000000040a008985 */ /* 0x0207e8000c101d06 */
[----:B------:R3:W-:Y:S02]  /*1fd80*/  @!P1 ST.E.128 desc[UR6][R14.64], R36 ;  /* 0x000000240e009985 */ /* 0x0007e4000c101d06 */
.L_x_621:
[----:B------:R-:W-:Y:S05]  /*1fd90*/  BSYNC B1 ;  /* 0x0000000000017941 */ /* 0x000fea0003800000 */
.L_x_620:
[----:B------:R-:W-:-:S03]  /*1fda0*/  UMOV UR4, 0xffffffff ;  /* 0xffffffff00047882 */ /* 0x000fc60000000000 */
[----:B------:R-:W-:Y:S05]  /*1fdb0*/  BRA.DIV UR4, `(.L_x_622) ;  /* 0x000000a204687947 */ /* 0x000fea000b800000 */
[----:B-1----:R1:W4:Y:S04]  /*1fdc0*/  SHFL.IDX PT, R0, R8, 0x1, 0x181f ;  /* 0x00381f0008007f89 */ /* 0x00232800000e0000 */
[----:B--23--:R1:W2:Y:S02]  /*1fdd0*/  SHFL.IDX PT, R14, R3, 0x1, 0x181f ;  /* 0x00381f00030e7f89 */ /* 0x00c2a400000e0000 */
.L_x_830:
[----:B-----5:R-:W-:Y:S01]  /*1fde0*/  VIADD R4, R20, 0x20 ;  /* 0x0000002014047836 */ /* 0x020fe20000000000 */
[----:B------:R-:W-:Y:S04]  /*1fdf0*/  BSSY B1, `(.L_x_623) ;  /* 0x000000d000017945 */ /* 0x000fe80003800000 */
[----:B------:R-:W-:-:S13]  /*1fe00*/  ISETP.GE.AND P0, PT, R4, R9, PT ;  /* 0x000000090400720c */ /* 0x000fda0003f06270 */
[----:B------:R-:W-:Y:S05]  /*1fe10*/  @P0 BRA `(.L_x_624) ;  /* 0x0000000000280947 */ /* 0x000fea0003800000 */
[----:B------:R-:W-:Y:S01]  /*1fe20*/  ULDC UR4, c[0x0][0xac8] ;  /* 0x0002b20000047ab9 */ /* 0x000fe20000000800 */
[----:B------:R-:W-:Y:S01]  /*1fe30*/  ULDC.64 UR6, c[0x0][0x208] ;  /* 0x0000820000067ab9 */ /* 0x000fe20000000a00 */
[----:B------:R-:W-:Y:S02]  /*1fe40*/  ISETP.GE.AND P2, PT, R16, UR4, PT ;  /* 0x0000000410007c0c */ /* 0x000fe4000bf46270 */
[----:B------:R-:W-:-:S11]  /*1fe50*/  ISETP.GE.AND P3, PT, R221, UR4, PT ;  /* 0x00000004dd007c0c */ /* 0x000fd6000bf66270 */
[CC--:B--2---:R-:W-:Y:S02]  /*1fe60*/  @!P2 LEA R4, P0, R16.reuse, R14.reuse, 0x1 ;  /* 0x0000000e1004a211 */ /* 0x0c4fe400078008ff */
[C---:B------:R-:W-:Y:S02]  /*1fe70*/  @!P3 LEA R14, P1, R221.reuse, R14, 0x1 ;  /* 0x0000000edd0eb211 */ /* 0x040fe400078208ff */
[-C--:B----4-:R-:W-:Y:S02]  /*1fe80*/  @!P2 LEA.HI.X R5, R16, R0.reuse, R17, 0x1, P0 ;  /* 0x000000001005a211 */ /* 0x090fe400000f0c11 */
[----:B------:R-:W-:-:S03]  /*1fe90*/  @!P3 LEA.HI.X R15, R221, R0, R21, 0x1, P1 ;  /* 0x00000000dd0fb211 */ /* 0x000fc600008f0c15 */
[----:B------:R3:W-:Y:S04]  /*1fea0*/  @!P2 ST.E.128 desc[UR6][R4.64], R24 ;  /* 0x000000180400a985 */ /* 0x0007e8000c101d06 */
[----:B------:R3:W-:Y:S02]  /*1feb0*/  @!P3 ST.E.128 desc[UR6][R14.64], R40 ;  /* 0x000000280e00b985 */ /* 0x0007e4000c101d06 */
.L_x_624:
[----:B------:R-:W-:Y:S05]  /*1fec0*/  BSYNC B1 ;  /* 0x0000000000017941 */ /* 0x000fea0003800000 */
.L_x_623:
[----:B------:R-:W-:-:S03]  /*1fed0*/  UMOV UR4, 0xffffffff ;  /* 0xffffffff00047882 */ /* 0x000fc60000000000 */
[----:B------:R-:W-:Y:S05]  /*1fee0*/  BRA.DIV UR4, `(.L_x_625) ;  /* 0x000000a204647947 */ /* 0x000fea000b800000 */
[----:B----4-:R4:W0:Y:S04]  /*1fef0*/  SHFL.IDX PT, R0, R8, 0x2, 0x181f ;  /* 0x00581f0008007f89 */ /* 0x01082800000e0000 */
[----:B--23--:R4:W2:Y:S02]  /*1ff00*/  SHFL.IDX PT, R14, R3, 0x2, 0x181f ;  /* 0x00581f00030e7f89 */ /* 0x00c8a400000e0000 */
.L_x_834:
[----:B------:R-:W-:Y:S01]  /*1ff10*/  VIADD R4, R20, 0x40 ;  /* 0x0000004014047836 */ /* 0x000fe20000000000 */
        /* <DEDUP_REMOVED lines=9> */
[-C--:B0-----:R-:W-:Y:S02]  /*1ffb0*/  @!P2 LEA.HI.X R5, R16, R0.reuse, R17, 0x1, P0 ;  /* 0x000000001005a211 */ /* 0x081fe400000f0c11 */
[----:B------:R-:W-:-:S03]  /*1ffc0*/  @!P3 LEA.HI.X R15, R221, R0, R21, 0x1, P1 ;  /* 0x00000000dd0fb211 */ /* 0x000fc600008f0c15 */
[----:B------:R3:W-:Y:S04]  /*1ffd0*/  @!P2 ST.E.128 desc[UR6][R4.64], R28 ;  /* 0x0000001c0400a985 */ /* 0x0007e8000c101d06 */
[----:B------:R3:W-:Y:S02]  /*1ffe0*/  @!P3 ST.E.128 desc[UR6][R14.64], R44 ;  /* 0x0000002c0e00b985 */ /* 0x0007e4000c101d06 */
.L_x_627:
[----:B------:R-:W-:Y:S05]  /*1fff0*/  BSYNC B1 ;  /* 0x0000000000017941 */ /* 0x000fea0003800000 */
.L_x_626:
[----:B------:R-:W-:-:S03]  /*20000*/  UMOV UR4, 0xffffffff ;  /* 0xffffffff00047882 */ /* 0x000fc60000000000 */
[----:B------:R-:W-:Y:S05]  /*20010*/  BRA.DIV UR4, `(.L_x_628) ;  /* 0x000000a204607947 */ /* 0x000fea000b800000 */
[----:B0-----:R0:W0:Y:S04]  /*20020*/  SHFL.IDX PT, R0, R8, 0x3, 0x181f ;  /* 0x00781f0008007f89 */ /* 0x00102800000e0000 */
[----:B--23--:R2:W3:Y:S02]  /*20030*/  SHFL.IDX PT, R14, R3, 0x3, 0x181f ;  /* 0x00781f00030e7f89 */ /* 0x00c4e400000e0000 */
.L_x_838:
[----:B------:R-:W-:-:S05]  /*20040*/  VIADD R4, R20, 0x60 ;  /* 0x0000006014047836 */ /* 0x000fca0000000000 */
[----:B------:R-:W-:-:S13]  /*20050*/  ISETP.GE.AND P0, PT, R4, R9, PT ;  /* 0x000000090400720c */ /* 0x000fda0003f06270 */
[----:B------:R-:W-:Y:S05]  /*20060*/  @P0 BRA `(.L_x_629) ;  /* 0x0000001c000c0947 */ /* 0x000fea0003800000 */
[----:B------:R-:W-:Y:S01]  /*20070*/  ULDC UR4, c[0x0][0xac8] ;  /* 0x0002b20000047ab9 */ /* 0x000fe20000000800 */
[----:B------:R-:W-:Y:S01]  /*20080*/  ULDC.64 UR6, c[0x0][0x208] ;  /* 0x0000820000067ab9 */ /* 0x000fe20000000a00 */
[----:B------:R-:W-:-:S13]  /*20090*/  ISETP.GE.AND P1, PT, R16, UR4, PT ;  /* 0x0000000410007c0c */ /* 0x000fda000bf26270 */
[----:B---3--:R-:W-:-:S04]  /*200a0*/  @!P1 LEA R4, P0, R16, R14, 0x1 ;  /* 0x0000000e10049211 */ /* 0x008fc800078008ff */
[----:B0-----:R-:W-:Y:S02]  /*200b0*/  @!P1 LEA.HI.X R5, R16, R0, R17, 0x1, P0 ;  /* 0x0000000010059211 */ /* 0x001fe400000f0c11 */
[----:B------:R-:W-:-:S03]  /*200c0*/  ISETP.GE.AND P0, PT, R221, UR4, PT ;  /* 0x00000004dd007c0c */ /* 0x000fc6000bf06270 */
[----:B------:R0:W-:Y:S10]  /*200d0*/  @!P1 ST.E.128 desc[UR6][R4.64], R32 ;  /* 0x0000002004009985 */ /* 0x0001f4000c101d06 */
[----:B------:R-:W-:Y:S05]  /*200e0*/  @P0 BRA `(.L_x_629) ;  /* 0x0000001800ec0947 */ /* 0x000fea0003800000 */
[----:B------:R-:W-:Y:S01]  /*200f0*/  LEA R14, P0, R221, R14, 0x1 ;  /* 0x0000000edd0e7211 */ /* 0x000fe200078008ff */
[----:B------:R-:W-:-:S03]  /*20100*/  ULDC.64 UR4, c[0x0][0x208] ;  /* 0x0000820000047ab9 */ /* 0x000fc60000000a00 */
[----:B------:R-:W-:-:S05]  /*20110*/  LEA.HI.X R15, R221, R0, R21, 0x1, P0 ;  /* 0x00000000dd0f7211 */ /* 0x000fca00000f0c15 */
[----:B------:R3:W-:Y:S01]  /*20120*/  ST.E.128 desc[UR4][R14.64], R48 ;  /* 0x000000300e007985 */ /* 0x0007e2000c101d04 */
[----:B------:R-:W-:Y:S05]  /*20130*/  BRA `(.L_x_629) ;  /* 0x0000001800d87947 */ /* 0x000fea0003800000 */
.L_x_618:
[----:B------:R-:W2:Y:S01]  /*20140*/  LDL R119, [R1+0x38] ;  /* 0x0000380001777983 */ /* 0x000ea20000100800 */
[----:B0-----:R-:W0:Y:S01]  /*20150*/  @P1 LDC R0, c[0x0][0xbec] ;  /* 0x0002fb00ff001b82 */ /* 0x001e220000000800 */
[----:B------:R-:W-:Y:S01]  /*20160*/  ULDC.64 UR4, c[0x0][0xb08] ;  /* 0x0002c20000047ab9 */ /* 0x000fe20000000a00 */
[----:B------:R-:W-:Y:S01]  /*20170*/  SHF.R.S32.HI R3, RZ, 0x1f, R10 ;  /* 0x0000001fff037819 */ /* 0x000fe2000001140a */
[----:B------:R-:W-:Y:S01]  /*20180*/  IMAD R12, R12, UR4, RZ ;  /* 0x000000040c0c7c24 */ /* 0x000fe2000f8e02ff */
[----:B------:R-:W-:Y:S01]  /*20190*/  ULDC.64 UR6, c[0x0][0xb30] ;  /* 0x0002cc0000067ab9 */ /* 0x000fe20000000a00 */
[----:B------:R-:W-:-:S03]  /*201a0*/  IMAD.WIDE.U32 R4, R11, UR4, RZ ;  /* 0x000000040b047c25 */ /* 0x000fc6000f8e00ff */
[----:B------:R-:W1:Y:S01]  /*201b0*/  @P1 LDC R13, c[0x0][0xbf0] ;  /* 0x0002fc00ff0d1b82 */ /* 0x000e620000000800 */
[----:B------:R-:W-:Y:S01]  /*201c0*/  IMAD R11, R11, UR5, R12 ;  /* 0x000000050b0b7c24 */ /* 0x000fe2000f8e020c */
[----:B------:R-:W-:-:S03]  /*201d0*/  ULDC.64 UR4, c[0x0][0xb38] ;  /* 0x0002ce0000047ab9 */ /* 0x000fc60000000a00 */
[----:B------:R-:W-:Y:S02]  /*201e0*/  IMAD.IADD R5, R5, 0x1, R11 ;  /* 0x0000000105057824 */ /* 0x000fe400078e020b */
[----:B------:R-:W-:-:S04]  /*201f0*/  IMAD.WIDE.U32 R4, R102, UR4, R4 ;  /* 0x0000000466047c25 */ /* 0x000fc8000f8e0004 */
[----:B------:R-:W-:Y:S01]  /*20200*/  IMAD R5, R102, UR5, R5 ;  /* 0x0000000566057c24 */ /* 0x000fe2000f8e0205 */
[----:B------:R-:W-:Y:S02]  /*20210*/  ULDC.64 UR4, c[0x0][0xb40] ;  /* 0x0002d00000047ab9 */ /* 0x000fe40000000a00 */
[----:B------:R-:W-:Y:S02]  /*20220*/  IMAD R3, R3, UR4, RZ ;  /* 0x0000000403037c24 */ /* 0x000fe4000f8e02ff */
[----:B0-----:R-:W-:-:S04]  /*20230*/  @P1 IMAD.HI.U32 R0, R101, R0, RZ ;  /* 0x0000000065001227 */ /* 0x001fc800078e00ff */
[C---:B------:R-:W-:Y:S02]  /*20240*/  IMAD R7, R10.reuse, UR5, R3 ;  /* 0x000000050a077c24 */ /* 0x040fe4000f8e0203 */
[----:B------:R-:W-:Y:S01]  /*20250*/  IMAD.WIDE.U32 R10, R10, UR4, R4 ;  /* 0x000000040a0a7c25 */ /* 0x000fe2000f8e0004 */
[----:B------:R-:W-:-:S03]  /*20260*/  ULDC.64 UR4, c[0x0][0xb48] ;  /* 0x0002d20000047ab9 */ /* 0x000fc60000000a00 */
[----:B------:R-:W-:Y:S01]  /*20270*/  IMAD.MOV.U32 R3, RZ, RZ, R101 ;  /* 0x000000ffff037224 */ /* 0x000fe200078e0065 */
[----:B-1----:R-:W-:Y:S01]  /*20280*/  @P1 SHF.R.U32.HI R3, RZ, R13, R0 ;  /* 0x0000000dff031219 */ /* 0x002fe20000011600 */
[----:B------:R-:W-:-:S03]  /*20290*/  IMAD.IADD R11, R11, 0x1, R7 ;  /* 0x000000010b0b7824 */ /* 0x000fc600078e0207 */
[--C-:B------:R-:W-:Y:S01]  /*202a0*/  SHF.R.S32.HI R0, RZ, 0x1f, R3.reuse ;  /* 0x0000001fff007819 */ /* 0x100fe20000011403 */
[----:B------:R-:W-:Y:S02]  /*202b0*/  IMAD.MOV R7, RZ, RZ, -R3 ;  /* 0x000000ffff077224 */ /* 0x000fe400078e0a03 */
[----:B------:R-:W-:-:S04]  /*202c0*/  IMAD.WIDE.U32 R4, R100, UR4, R10 ;  /* 0x0000000464047c25 */ /* 0x000fc8000f8e000a */
[----:B------:R-:W-:Y:S02]  /*202d0*/  IMAD R7, R8, R7, R101 ;  /* 0x0000000708077224 */ /* 0x000fe400078e0265 */
[----:B------:R-:W-:Y:S02]  /*202e0*/  IMAD R0, R0, UR6, RZ ;  /* 0x0000000600007c24 */ /* 0x000fe4000f8e02ff */
[----:B------:R-:W-:Y:S01]  /*202f0*/  IMAD R5, R100, UR5, R5 ;  /* 0x0000000564057c24 */ /* 0x000fe2000f8e0205 */
[----:B------:R-:W-:Y:S01]  /*20300*/  ULDC.64 UR4, c[0x0][0xb28] ;  /* 0x0002ca0000047ab9 */ /* 0x000fe20000000a00 */
[C---:B------:R-:W-:Y:S01]  /*20310*/  IMAD R11, R3.reuse, UR7, R0 ;  /* 0x00000007030b7c24 */ /* 0x040fe2000f8e0200 */
[----:B------:R-:W-:Y:S01]  /*20320*/  SHF.R.S32.HI R0, RZ, 0x1f, R7 ;  /* 0x0000001fff007819 */ /* 0x000fe20000011407 */
[----:B------:R-:W-:-:S04]  /*20330*/  IMAD.WIDE.U32 R4, R3, UR6, R4 ;  /* 0x0000000603047c25 */ /* 0x000fc8000f8e0004 */
[----:B------:R-:W-:Y:S02]  /*20340*/  IMAD R0, R0, UR4, RZ ;  /* 0x0000000400007c24 */ /* 0x000fe4000f8e02ff */
[----:B------:R-:W-:Y:S02]  /*20350*/  IMAD.IADD R5, R5, 0x1, R11 ;  /* 0x0000000105057824 */ /* 0x000fe400078e020b */
[----:B------:R-:W-:Y:S02]  /*20360*/  VIADD R8, R2, 0x34820 ;  /* 0x0003482002087836 */ /* 0x000fe40000000000 */
[C---:B------:R-:W-:Y:S02]  /*20370*/  IMAD R3, R7.reuse, UR5, R0 ;  /* 0x0000000507037c24 */ /* 0x040fe4000f8e0200 */
[----:B------:R-:W-:Y:S01]  /*20380*/  IMAD.WIDE.U32 R4, R7, UR4, R4 ;  /* 0x0000000407047c25 */ /* 0x000fe2000f8e0004 */
[----:B------:R-:W-:Y:S01]  /*20390*/  ULDC.64 UR4, c[0x0][0xb00] ;  /* 0x0002c00000047ab9 */ /* 0x000fe20000000a00 */
[----:B------:R-:W-:-:S02]  /*203a0*/  PRMT R8, RZ, 0x654, R8 ;  /* 0x00000654ff087816 */ /* 0x000fc40000000008 */
[----:B------:R-:W-:Y:S01]  /*203b0*/  IMAD.IADD R3, R5, 0x1, R3 ;  /* 0x0000000105037824 */ /* 0x000fe200078e0203 */
[C---:B------:R-:W-:Y:S01]  /*203c0*/  LEA R0, P0, R4.reuse, UR4, 0x2 ;  /* 0x0000000404007c11 */ /* 0x040fe2000f8010ff */
[----:B------:R-:W-:Y:S01]  /*203d0*/  UMOV UR4, 0xffffffff ;  /* 0xffffffff00047882 */ /* 0x000fe20000000000 */
[----:B------:R0:W-:Y:S02]  /*203e0*/  SYNCS.ARRIVE.TRANS64.RED.A1T0 RZ, [R8+URZ], RZ ;  /* 0x000000ff08ff79a7 */ /* 0x0001e4000810043f */
[----:B------:R-:W-:Y:S01]  /*203f0*/  LEA.HI.X R4, R4, UR5, R3, 0x2, P0 ;  /* 0x0000000504047c11 */ /* 0x000fe200080f1403 */
[C---:B--2---:R-:W-:Y:S01]  /*20400*/  VIADD R32, R119.reuse, 0x38 ;  /* 0x0000003877207836 */ /* 0x044fe20000000000 */
[C---:B------:R-:W-:Y:S01]  /*20410*/  IADD3 R30, R119.reuse, 0x30, RZ ;  /* 0x00000030771e7810 */ /* 0x040fe20007ffe0ff */
[C---:B------:R-:W-:Y:S02]  /*20420*/  VIADD R34, R119.reuse, 0x40 ;  /* 0x0000004077227836 */ /* 0x040fe40000000000 */
[----:B------:R-:W-:-:S02]  /*20430*/  VIADD R98, R119, 0x48 ;  /* 0x0000004877627836 */ /* 0x000fc40000000000 */
[C---:B------:R-:W-:Y:S02]  /*20440*/  VIADD R100, R119.reuse, 0x50 ;  /* 0x0000005077647836 */ /* 0x040fe40000000000 */
[C---:B------:R-:W-:Y:S02]  /*20450*/  VIADD R102, R119.reuse, 0x58 ;  /* 0x0000005877667836 */ /* 0x040fe40000000000 */
[C---:B------:R-:W-:Y:S02]  /*20460*/  VIADD R104, R119.reuse, 0x60 ;  /* 0x0000006077687836 */ /* 0x040fe40000000000 */
[C---:B------:R-:W-:Y:S02]  /*20470*/  VIADD R106, R119.reuse, 0x68 ;  /* 0x00000068776a7836 */ /* 0x040fe40000000000 */
[C---:B------:R-:W-:Y:S02]  /*20480*/  VIADD R108, R119.reuse, 0x70 ;  /* 0x00000070776c7836 */ /* 0x040fe40000000000 */
[----:B------:R-:W-:-:S02]  /*20490*/  VIADD R110, R119, 0x78 ;  /* 0x00000078776e7836 */ /* 0x000fc40000000000 */
[C---:B------:R-:W-:Y:S02]  /*204a0*/  VIADD R7, R119.reuse, 0x8 ;  /* 0x0000000877077836 */ /* 0x040fe40000000000 */
[C---:B------:R-:W-:Y:S02]  /*204b0*/  VIADD R112, R119.reuse, 0x10 ;  /* 0x0000001077707836 */ /* 0x040fe40000000000 */
[C---:B------:R-:W-:Y:S02]  /*204c0*/  VIADD R114, R119.reuse, 0x28 ;  /* 0x0000002877727836 */ /* 0x040fe40000000000 */
[C---:B------:R-:W-:Y:S02]  /*204d0*/  VIADD R115, R119.reuse, 0x20 ;  /* 0x0000002077737836 */ /* 0x040fe40000000000 */
[----:B------:R-:W-:Y:S01]  /*204e0*/  VIADD R117, R119, 0x18 ;  /* 0x0000001877757836 */ /* 0x000fe20000000000 */
[----:B------:R-:W-:Y:S02]  /*204f0*/  SHF.R.S32.HI R31, RZ, 0x1f, R30 ;  /* 0x0000001fff1f7819 */ /* 0x000fe4000001141e */
[----:B------:R-:W-:-:S02]  /*20500*/  SHF.R.S32.HI R33, RZ, 0x1f, R32 ;  /* 0x0000001fff217819 */ /* 0x000fc40000011420 */
[----:B------:R-:W-:Y:S02]  /*20510*/  SHF.R.S32.HI R35, RZ, 0x1f, R34 ;  /* 0x0000001fff237819 */ /* 0x000fe40000011422 */
[----:B------:R-:W-:Y:S02]  /*20520*/  SHF.R.S32.HI R99, RZ, 0x1f, R98 ;  /* 0x0000001fff637819 */ /* 0x000fe40000011462 */
[----:B------:R-:W-:Y:S02]  /*20530*/  SHF.R.S32.HI R101, RZ, 0x1f, R100 ;  /* 0x0000001fff657819 */ /* 0x000fe40000011464 */
[----:B------:R-:W-:Y:S02]  /*20540*/  SHF.R.S32.HI R103, RZ, 0x1f, R102 ;  /* 0x0000001fff677819 */ /* 0x000fe40000011466 */
[----:B------:R-:W-:Y:S02]  /*20550*/  SHF.R.S32.HI R105, RZ, 0x1f, R104 ;  /* 0x0000001fff697819 */ /* 0x000fe40000011468 */
[----:B------:R-:W-:-:S02]  /*20560*/  SHF.R.S32.HI R107, RZ, 0x1f, R106 ;  /* 0x0000001fff6b7819 */ /* 0x000fc4000001146a */
[----:B------:R-:W-:Y:S02]  /*20570*/  SHF.R.S32.HI R109, RZ, 0x1f, R108 ;  /* 0x0000001fff6d7819 */ /* 0x000fe4000001146c */
[----:B------:R-:W-:Y:S02]  /*20580*/  SHF.R.S32.HI R111, RZ, 0x1f, R110 ;  /* 0x0000001fff6f7819 */ /* 0x000fe4000001146e */
[----:B0-----:R-:W-:Y:S02]  /*20590*/  SHF.R.S32.HI R8, RZ, 0x1f, R7 ;  /* 0x0000001fff087819 */ /* 0x001fe40000011407 */
[----:B------:R-:W-:Y:S02]  /*205a0*/  SHF.R.S32.HI R113, RZ, 0x1f, R112 ;  /* 0x0000001fff717819 */ /* 0x000fe40000011470 */
[----:B------:R-:W-:Y:S02]  /*205b0*/  SHF.R.S32.HI R116, RZ, 0x1f, R114 ;  /* 0x0000001fff747819 */ /* 0x000fe40000011472 */
[----:B------:R-:W-:-:S02]  /*205c0*/  SHF.R.S32.HI R118, RZ, 0x1f, R115 ;  /* 0x0000001fff767819 */ /* 0x000fc40000011473 */
[----:B------:R-:W-:Y:S01]  /*205d0*/  SHF.R.S32.HI R120, RZ, 0x1f, R117 ;  /* 0x0000001fff787819 */ /* 0x000fe20000011475 */
[----:B------:R-:W-:Y:S06]  /*205e0*/  BRA.DIV UR4, `(.L_x_630) ;  /* 0x0000009e04347947 */ /* 0x000fec000b800000 */
[----:B------:R0:W1:Y:S04]  /*205f0*/  SHFL.IDX PT, R3, R4, RZ, 0x1c1f ;  /* 0x001c1fff04037589 */ /* 0x00006800000e0000 */
[----:B------:R0:W2:Y:S02]  /*20600*/  SHFL.IDX PT, R14, R0, RZ, 0x1c1f ;  /* 0x001c1fff000e7589 */ /* 0x0000a400000e0000 */
.L_x_841:
[----:B------:R-:W-:Y:S01]  /*20610*/  ISETP.GE.AND P0, PT, R24, R9, PT ;  /* 0x000000091800720c */ /* 0x000fe20003f06270 */
[----:B------:R-:W-:-:S12]  /*20620*/  BSSY B1, `(.L_x_631) ;  /* 0x0000044000017945 */ /* 0x000fd80003800000 */
[----:B------:R-:W-:Y:S05]  /*20630*/  @P0 BRA `(.L_x_632) ;  /* 0x0000000400080947 */ /* 0x000fea0003800000 */
[----:B------:R-:W-:Y:S01]  /*20640*/  ULDC UR4, c[0x0][0xac8] ;  /* 0x0002b20000047ab9 */ /* 0x000fe20000000800 */
[----:B------:R-:W-:Y:S01]  /*20650*/  ULDC.64 UR6, c[0x0][0x208] ;  /* 0x0000820000067ab9 */ /* 0x000fe20000000a00 */
[----:B------:R-:W-:Y:S02]  /*20660*/  ISETP.GE.AND P0, PT, R119, UR4, PT ;  /* 0x0000000477007c0c */ /* 0x000fe4000bf06270 */
[----:B------:R-:W-:Y:S02]  /*20670*/  ISETP.GE.AND P2, PT, R7, UR4, PT ;  /* 0x0000000407007c0c */ /* 0x000fe4000bf46270 */
[----:B------:R-:W-:Y:S02]  /*20680*/  ISETP.GE.AND P3, PT, R112, UR4, PT ;  /* 0x0000000470007c0c */ /* 0x000fe4000bf66270 */
[----:B------:R-:W-:-:S07]  /*20690*/  ISETP.GE.AND P1, PT, R117, UR4, PT ;  /* 0x0000000475007c0c */ /* 0x000fce000bf26270 */
[----:B-1----:R-:W-:Y:S02]  /*206a0*/  @!P0 IMAD.MOV.U32 R15, RZ, RZ, R3 ;  /* 0x000000ffff0f8224 */ /* 0x002fe400078e0003 */
[----:B--2---:R-:W-:Y:S01]  /*206b0*/  @!P2 LEA R10, P4, R7, R14, 0x2 ;  /* 0x0000000e070aa211 */ /* 0x004fe200078810ff */
[----:B------:R-:W-:-:S03]  /*206c0*/  @!P0 IMAD.WIDE R12, R119, 0x4, R14 ;  /* 0x00000004770c8825 */ /* 0x000fc600078e020e */
[-C--:B------:R-:W-:Y:S02]  /*206d0*/  @!P2 LEA.HI.X R11, R7, R3.reuse, R8, 0x2, P4 ;  /* 0x00000003070ba211 */ /* 0x080fe400020f1408 */
[-C--:B------:R-:W-:Y:S01]  /*206e0*/  @!P3 LEA R24, P4, R112, R14.reuse, 0x2 ;  /* 0x0000000e7018b211 */ /* 0x080fe200078810ff */
[----:B------:R1:W-:Y:S01]  /*206f0*/  @!P0 ST.E.64 desc[UR6][R12.64], R20 ;  /* 0x000000140c008985 */ /* 0x0003e2000c101b06 */
[----:B------:R-:W-:Y:S02]  /*20700*/  ISETP.GE.AND P0, PT, R115, UR4, PT ;  /* 0x0000000473007c0c */ /* 0x000fe4000bf06270 */
[----:B------:R-:W-:Y:S01]  /*20710*/  @!P1 LEA R26, P5, R117, R14, 0x2 ;  /* 0x0000000e751a9211 */ /* 0x000fe200078a10ff */
[----:B------:R2:W-:Y:S01]  /*20720*/  @!P2 ST.E.64 desc[UR6][R10.64], R88 ;  /* 0x000000580a00a985 */ /* 0x0005e2000c101b06 */
[----:B------:R-:W-:Y:S02]  /*20730*/  ISETP.GE.AND P2, PT, R114, UR4, PT ;  /* 0x0000000472007c0c */ /* 0x000fe4000bf46270 */
[----:B------:R-:W-:-:S02]  /*20740*/  @!P3 LEA.HI.X R25, R112, R3, R113, 0x2, P4 ;  /* 0x000000037019b211 */ /* 0x000fc400020f1471 */
[----:B------:R-:W-:Y:S02]  /*20750*/  @!P1 LEA.HI.X R27, R117, R3, R120, 0x2, P5 ;  /* 0x00000003751b9211 */ /* 0x000fe400028f1478 */
[----:B------:R-:W-:Y:S01]  /*20760*/  ISETP.GE.AND P4, PT, R30, UR4, PT ;  /* 0x000000041e007c0c */ /* 0x000fe2000bf86270 */
[----:B------:R3:W-:Y:S02]  /*20770*/  @!P3 ST.E.64 desc[UR6][R24.64], R90 ;  /* 0x0000005a1800b985 */ /* 0x0007e4000c101b06 */
[-C--:B------:R-:W-:Y:S02]  /*20780*/  @!P0 LEA R28, P3, R115, R14.reuse, 0x2 ;  /* 0x0000000e731c8211 */ /* 0x080fe400078610ff */
[----:B------:R4:W-:Y:S01]  /*20790*/  @!P1 ST.E.64 desc[UR6][R26.64], R36 ;  /* 0x000000241a009985 */ /* 0x0009e2000c101b06 */
[----:B------:R-:W-:Y:S02]  /*207a0*/  ISETP.GE.AND P1, PT, R32, UR4, PT ;  /* 0x0000000420007c0c */ /* 0x000fe4000bf26270 */
[----:B-1----:R-:W-:-:S02]  /*207b0*/  @!P2 LEA R12, P5, R114, R14, 0x2 ;  /* 0x0000000e720ca211 */ /* 0x002fc400078a10ff */
[-C--:B------:R-:W-:Y:S02]  /*207c0*/  @!P0 LEA.HI.X R29, R115, R3.reuse, R118, 0x2, P3 ;  /* 0x00000003731d8211 */ /* 0x080fe400018f1476 */
[----:B------:R-:W-:Y:S02]  /*207d0*/  @!P2 LEA.HI.X R13, R114, R3, R116, 0x2, P5 ;  /* 0x00000003720da211 */ /* 0x000fe400028f1474 */
[----:B------:R-:W-:Y:S01]  /*207e0*/  ISETP.GE.AND P3, PT, R34, UR4, PT ;  /* 0x0000000422007c0c */ /* 0x000fe2000bf66270 */
[----:B------:R-:W-:Y:S01]  /*207f0*/  @!P0 ST.E.64 desc[UR6][R28.64], R40 ;  /* 0x000000281c008985 */ /* 0x000fe2000c101b06 */
[----:B--2---:R-:W-:-:S03]  /*20800*/  @!P4 LEA R10, P0, R30, R14, 0x2 ;  /* 0x0000000e1e0ac211 */ /* 0x004fc600078010ff */
[----:B------:R1:W-:Y:S01]  /*20810*/  @!P2 ST.E.64 desc[UR6][R12.64], R44 ;  /* 0x0000002c0c00a985 */ /* 0x0003e2000c101b06 */
[-C--:B------:R-:W-:Y:S02]  /*20820*/  @!P1 LEA R20, P5, R32, R14.reuse, 0x2 ;  /* 0x0000000e20149211 */ /* 0x080fe400078a10ff */
[----:B------:R-:W-:Y:S02]  /*20830*/  ISETP.GE.AND P2, PT, R98, UR4, PT ;  /* 0x0000000462007c0c */ /* 0x000fe4000bf46270 */
[-C--:B------:R-:W-:Y:S02]  /*20840*/  @!P4 LEA.HI.X R11, R30, R3.reuse, R31, 0x2, P0 ;  /* 0x000000031e0bc211 */ /* 0x080fe400000f141f */
[----:B------:R-:W-:Y:S02]  /*20850*/  ISETP.GE.AND P0, PT, R100, UR4, PT ;  /* 0x0000000464007c0c */ /* 0x000fe4000bf06270 */
[----:B------:R-:W-:Y:S01]  /*20860*/  @!P1 LEA.HI.X R21, R32, R3, R33, 0x2, P5 ;  /* 0x0000000320159211 */ /* 0x000fe200028f1421 */
[----:B------:R2:W-:Y:S01]  /*20870*/  @!P4 ST.E.64 desc[UR6][R10.64], R48 ;  /* 0x000000300a00c985 */ /* 0x0005e2000c101b06 */
[----:B---3--:R-:W-:-:S03]  /*20880*/  @!P3 LEA R24, P5, R34, R14, 0x2 ;  /* 0x0000000e2218b211 */ /* 0x008fc600078a10ff */
[----:B------:R3:W-:Y:S01]  /*20890*/  @!P1 ST.E.64 desc[UR6][R20.64], R52 ;  /* 0x0000003414009985 */ /* 0x0007e2000c101b06 */
[----:B------:R-:W-:Y:S02]  /*208a0*/  ISETP.GE.AND P1, PT, R102, UR4, PT ;  /* 0x0000000466007c0c */ /* 0x000fe4000bf26270 */
[-C--:B------:R-:W-:Y:S02]  /*208b0*/  @!P3 LEA.HI.X R25, R34, R3.reuse, R35, 0x2, P5 ;  /* 0x000000032219b211 */ /* 0x080fe400028f1423 */
[-C--:B----4-:R-:W-:Y:S02]  /*208c0*/  @!P2 LEA R26, P4, R98, R14.reuse, 0x2 ;  /* 0x0000000e621aa211 */ /* 0x090fe400078810ff */
[----:B-1----:R-:W-:Y:S01]  /*208d0*/  @!P0 LEA R12, P5, R100, R14, 0x2 ;  /* 0x0000000e640c8211 */ /* 0x002fe200078a10ff */
[----:B------:R1:W-:Y:S01]  /*208e0*/  @!P3 ST.E.64 desc[UR6][R24.64], R56 ;  /* 0x000000381800b985 */ /* 0x0003e2000c101b06 */
[----:B------:R-:W-:Y:S02]  /*208f0*/  @!P2 LEA.HI.X R27, R98, R3, R99, 0x2, P4 ;  /* 0x00000003621ba211 */ /* 0x000fe400020f1463 */
[----:B------:R-:W-:-:S02]  /*20900*/  ISETP.GE.AND P3, PT, R104, UR4, PT ;  /* 0x0000000468007c0c */ /* 0x000fc4000bf66270 */
[-C--:B------:R-:W-:Y:S01]  /*20910*/  @!P0 LEA.HI.X R13, R100, R3.reuse, R101, 0x2, P5 ;  /* 0x00000003640d8211 */ /* 0x080fe200028f1465 */
[----:B------:R4:W-:Y:S01]  /*20920*/  @!P2 ST.E.64 desc[UR6][R26.64], R60 ;  /* 0x0000003c1a00a985 */ /* 0x0009e2000c101b06 */
[----:B------:R-:W-:Y:S02]  /*20930*/  ISETP.GE.AND P4, PT, R106, UR4, PT ;  /* 0x000000046a007c0c */ /* 0x000fe4000bf86270 */
[----:B--2---:R-:W-:Y:S01]  /*20940*/  @!P1 LEA R10, P5, R102, R14, 0x2 ;  /* 0x0000000e660a9211 */ /* 0x004fe200078a10ff */
[----:B------:R2:W-:Y:S01]  /*20950*/  @!P0 ST.E.64 desc[UR6][R12.64], R64 ;  /* 0x000000400c008985 */ /* 0x0005e2000c101b06 */
[----:B------:R-:W-:Y:S02]  /*20960*/  ISETP.GE.AND P2, PT, R108, UR4, PT ;  /* 0x000000046c007c0c */ /* 0x000fe4000bf46270 */
[----:B------:R-:W-:Y:S02]  /*20970*/  ISETP.GE.AND P0, PT, R110, UR4, PT ;  /* 0x000000046e007c0c */ /* 0x000fe4000bf06270 */
[----:B------:R-:W-:-:S02]  /*20980*/  @!P1 LEA.HI.X R11, R102, R3, R103, 0x2, P5 ;  /* 0x00000003660b9211 */ /* 0x000fc400028f1467 */
[----:B---3--:R-:W-:-:S03]  /*20990*/  @!P3 LEA R20, P5, R104, R14, 0x2 ;  /* 0x0000000e6814b211 */ /* 0x008fc600078a10ff */
[----:B------:R2:W-:Y:S01]  /*209a0*/  @!P1 ST.E.64 desc[UR6][R10.64], R68 ;  /* 0x000000440a009985 */ /* 0x0005e2000c101b06 */
[-C--:B-1----:R-:W-:Y:S02]  /*209b0*/  @!P4 LEA R24, P1, R106, R14.reuse, 0x2 ;  /* 0x0000000e6a18c211 */ /* 0x082fe400078210ff */
[-C--:B------:R-:W-:Y:S02]  /*209c0*/  @!P3 LEA.HI.X R21, R104, R3.reuse, R105, 0x2, P5 ;  /* 0x000000036815b211 */ /* 0x080fe400028f1469 */
[-C--:B----4-:R-:W-:Y:S02]  /*209d0*/  @!P2 LEA R26, P5, R108, R14.reuse, 0x2 ;  /* 0x0000000e6c1aa211 */ /* 0x090fe400078a10ff */
[-C--:B------:R-:W-:Y:S01]  /*209e0*/  @!P4 LEA.HI.X R25, R106, R3.reuse, R107, 0x2, P1 ;  /* 0x000000036a19c211 */ /* 0x080fe200008f146b */
[----:B------:R2:W-:Y:S01]  /*209f0*/  @!P3 ST.E.64 desc[UR6][R20.64], R72 ;  /* 0x000000481400b985 */ /* 0x0005e2000c101b06 */
[----:B------:R-:W-:Y:S02]  /*20a00*/  @!P0 LEA R14, P1, R110, R14, 0x2 ;  /* 0x0000000e6e0e8211 */ /* 0x000fe400078210ff */
[-C--:B------:R-:W-:Y:S01]  /*20a10*/  @!P2 LEA.HI.X R27, R108, R3.reuse, R109, 0x2, P5 ;  /* 0x000000036c1ba211 */ /* 0x080fe200028f146d */
[----:B------:R2:W-:Y:S01]  /*20a20*/  @!P4 ST.E.64 desc[UR6][R24.64], R76 ;  /* 0x0000004c1800c985 */ /* 0x0005e2000c101b06 */
[----:B------:R-:W-:-:S03]  /*20a30*/  @!P0 LEA.HI.X R15, R110, R3, R111, 0x2, P1 ;  /* 0x000000036e0f8211 */ /* 0x000fc600008f146f */
[----:B------:R2:W-:Y:S04]  /*20a40*/  @!P2 ST.E.64 desc[UR6][R26.64], R80 ;  /* 0x000000501a00a985 */ /* 0x0005e8000c101b06 */
[----:B------:R2:W-:Y:S02]  /*20a50*/  @!P0 ST.E.64 desc[UR6][R14.64], R92 ;  /* 0x0000005c0e008985 */ /* 0x0005e4000c101b06 */
.L_x_632:
[----:B------:R-:W-:Y:S05]  /*20a60*/  BSYNC B1 ;  /* 0x0000000000017941 */ /* 0x000fea0003800000 */
.L_x_631:
[----:B------:R-:W-:-:S03]  /*20a70*/  UMOV UR4, 0xffffffff ;  /* 0xffffffff00047882 */ /* 0x000fc60000000000 */
[----:B------:R-:W-:Y:S05]  /*20a80*/  BRA.DIV UR4, `(.L_x_633) ;  /* 0x0000009a04407947 */ /* 0x000fea000b800000 */
[----:B-1----:R1:W3:Y:S04]  /*20a90*/  SHFL.IDX PT, R3, R4, 0x1, 0x1c1f ;  /* 0x003c1f0004037f89 */ /* 0x0022e800000e0000 */
[----:B--2---:R1:W2:Y:S02]  /*20aa0*/  SHFL.IDX PT, R14, R0, 0x1, 0x1c1f ;  /* 0x003c1f00000e7f89 */ /* 0x0042a400000e0000 */
.L_x_845:
[----:B------:R-:W-:-:S13]  /*20ab0*/  ISETP.GE.AND P0, PT, R6, R9, PT ;  /* 0x000000090600720c */ /* 0x000fda0003f06270 */
[----:B------:R-:W-:Y:S05]  /*20ac0*/  @P0 BRA `(.L_x_629) ;  /* 0x0000001000740947 */ /* 0x000fea0003800000 */
[----:B------:R-:W-:Y:S01]  /*20ad0*/  ULDC UR4, c[0x0][0xac8] ;  /* 0x0002b20000047ab9 */ /* 0x000fe20000000800 */
[----:B------:R-:W-:Y:S01]  /*20ae0*/  ULDC.64 UR6, c[0x0][0x208] ;  /* 0x0000820000067ab9 */ /* 0x000fe20000000a00 */
[----:B------:R-:W-:Y:S02]  /*20af0*/  ISETP.GE.AND P5, PT, R119, UR4, PT ;  /* 0x0000000477007c0c */ /* 0x000fe4000bfa6270 */
[----:B------:R-:W-:Y:S02]  /*20b00*/  ISETP.GE.AND P0, PT, R7, UR4, PT ;  /* 0x0000000407007c0c */ /* 0x000fe4000bf06270 */
[----:B------:R-:W-:Y:S02]  /*20b10*/  ISETP.GE.AND P1, PT, R112, UR4, PT ;  /* 0x0000000470007c0c */ /* 0x000fe4000bf26270 */
[----:B------:R-:W-:Y:S02]  /*20b20*/  ISETP.GE.AND P3, PT, R117, UR4, PT ;  /* 0x0000000475007c0c */ /* 0x000fe4000bf66270 */
[----:B------:R-:W-:-:S05]  /*20b30*/  ISETP.GE.AND P4, PT, R115, UR4, PT ;  /* 0x0000000473007c0c */ /* 0x000fca000bf86270 */
[----:B---3--:R-:W-:Y:S02]  /*20b40*/  @!P5 IMAD.MOV.U32 R15, RZ, RZ, R3 ;  /* 0x000000ffff0fd224 */ /* 0x008fe400078e0003 */
[----:B--2---:R-:W-:Y:S01]  /*20b50*/  @!P0 LEA R6, P2, R7, R14, 0x2 ;  /* 0x0000000e07068211 */ /* 0x004fe200078410ff */
[----:B01----:R-:W-:-:S03]  /*20b60*/  @!P5 IMAD.WIDE R4, R119, 0x4, R14 ;  /* 0x000000047704d825 */ /* 0x003fc600078e020e */
[----:B------:R-:W-:Y:S02]  /*20b70*/  @!P0 LEA.HI.X R7, R7, R3, R8, 0x2, P2 ;  /* 0x0000000307078211 */ /* 0x000fe400010f1408 */
[----:B------:R-:W-:Y:S01]  /*20b80*/  ISETP.GE.AND P2, PT, R114, UR4, PT ;  /* 0x0000000472007c0c */ /* 0x000fe2000bf46270 */
[----:B------:R0:W-:Y:S01]  /*20b90*/  @!P5 ST.E.64 desc[UR6][R4.64], R84 ;  /* 0x000000540400d985 */ /* 0x0001e2000c101b06 */
[----:B------:R-:W-:-:S03]  /*20ba0*/  @!P1 LEA R8, P5, R112, R14, 0x2 ;  /* 0x0000000e70089211 */ /* 0x000fc600078a10ff */
[----:B------:R1:W-:Y:S01]  /*20bb0*/  @!P0 ST.E.64 desc[UR6][R6.64], R94 ;  /* 0x0000005e06008985 */ /* 0x0003e2000c101b06 */
[CC--:B------:R-:W-:Y:S02]  /*20bc0*/  @!P3 LEA R10, P0, R117.reuse, R14.reuse, 0x2 ;  /* 0x0000000e750ab211 */ /* 0x0c0fe400078010ff */
[-C--:B------:R-:W-:Y:S02]  /*20bd0*/  @!P1 LEA.HI.X R9, R112, R3.reuse, R113, 0x2, P5 ;  /* 0x0000000370099211 */ /* 0x080fe400028f1471 */
[-C--:B------:R-:W-:Y:S02]  /*20be0*/  @!P3 LEA.HI.X R11, R117, R3.reuse, R120, 0x2, P0 ;  /* 0x00000003750bb211 */ /* 0x080fe400000f1478 */
[----:B------:R-:W-:Y:S01]  /*20bf0*/  ISETP.GE.AND P0, PT, R30, UR4, PT ;  /* 0x000000041e007c0c */ /* 0x000fe2000bf06270 */
[----:B------:R2:W-:Y:S01]  /*20c00*/  @!P1 ST.E.64 desc[UR6][R8.64], R96 ;  /* 0x0000006008009985 */ /* 0x0005e2000c101b06 */
[C---:B------:R-:W-:Y:S02]  /*20c10*/  @!P4 LEA R12, P5, R115.reuse, R14, 0x2 ;  /* 0x0000000e730cc211 */ /* 0x040fe400078a10ff */
[----:B------:R-:W-:Y:S01]  /*20c20*/  ISETP.GE.AND P1, PT, R32, UR4, PT ;  /* 0x0000000420007c0c */ /* 0x000fe2000bf26270 */
[----:B------:R3:W-:Y:S01]  /*20c30*/  @!P3 ST.E.64 desc[UR6][R10.64], R38 ;  /* 0x000000260a00b985 */ /* 0x0007e2000c101b06 */
[----:B------:R-:W-:-:S02]  /*20c40*/  @!P4 LEA.HI.X R13, R115, R3, R118, 0x2, P5 ;  /* 0x00000003730dc211 */ /* 0x000fc400028f1476 */
[-C--:B0-----:R-:W-:Y:S02]  /*20c50*/  @!P2 LEA R4, P5, R114, R14.reuse, 0x2 ;  /* 0x0000000e7204a211 */ /* 0x081fe400078a10ff */
[----:B------:R-:W-:Y:S01]  /*20c60*/  ISETP.GE.AND P3, PT, R34, UR4, PT ;  /* 0x0000000422007c0c */ /* 0x000fe2000bf66270 */
[----:B------:R0:W-:Y:S01]  /*20c70*/  @!P4 ST.E.64 desc[UR6][R12.64], R42 ;  /* 0x0000002a0c00c985 */ /* 0x0001e2000c101b06 */
[-C--:B------:R-:W-:Y:S02]  /*20c80*/  @!P2 LEA.HI.X R5, R114, R3.reuse, R116, 0x2, P5 ;  /* 0x000000037205a211 */ /* 0x080fe400028f1474 */
[----:B-1----:R-:W-:Y:S02]  /*20c90*/  @!P0 LEA R6, P5, R30, R14, 0x2 ;  /* 0x0000000e1e068211 */ /* 0x002fe400078a10ff */
[----:B------:R-:W-:Y:S01]  /*20ca0*/  ISETP.GE.AND P4, PT, R98, UR4, PT ;  /* 0x0000000462007c0c */ /* 0x000fe2000bf86270 */
[----:B------:R1:W-:Y:S01]  /*20cb0*/  @!P2 ST.E.64 desc[UR6][R4.64], R46 ;  /* 0x0000002e0400a985 */ /* 0x0003e2000c101b06 */
[----:B------:R-:W-:-:S02]  /*20cc0*/  @!P0 LEA.HI.X R7, R30, R3, R31, 0x2, P5 ;  /* 0x000000031e078211 */ /* 0x000fc400028f141f */
[-C--:B------:R-:W-:Y:S02]  /*20cd0*/  @!P1 LEA R20, P5, R32, R14.reuse, 0x2 ;  /* 0x0000000e20149211 */ /* 0x080fe400078a10ff */
[----:B------:R-:W-:Y:S01]  /*20ce0*/  ISETP.GE.AND P2, PT, R100, UR4, PT ;  /* 0x0000000464007c0c */ /* 0x000fe2000bf46270 */
[----:B------:R4:W-:Y:S01]  /*20cf0*/  @!P0 ST.E.64 desc[UR6][R6.64], R50 ;  /* 0x0000003206008985 */ /* 0x0009e2000c101b06 */
[-C--:B------:R-:W-:Y:S02]  /*20d00*/  @!P1 LEA.HI.X R21, R32, R3.reuse, R33, 0x2, P5 ;  /* 0x0000000320159211 */ /* 0x080fe400028f1421 */
[----:B--2---:R-:W-:Y:S02]  /*20d10*/  @!P3 LEA R8, P5, R34, R14, 0x2 ;  /* 0x0000000e2208b211 */ /* 0x004fe400078a10ff */
[----:B------:R-:W-:Y:S01]  /*20d20*/  ISETP.GE.AND P0, PT, R102, UR4, PT ;  /* 0x0000000466007c0c */ /* 0x000fe2000bf06270 */
[----:B------:R2:W-:Y:S01]  /*20d30*/  @!P1 ST.E.64 desc[UR6][R20.64], R54 ;  /* 0x0000003614009985 */ /* 0x0005e2000c101b06 */
[----:B------:R-:W-:-:S02]  /*20d40*/  @!P3 LEA.HI.X R9, R34, R3, R35, 0x2, P5 ;  /* 0x000000032209b211 */ /* 0x000fc400028f1423 */
[-C--:B---3--:R-:W-:Y:S02]  /*20d50*/  @!P4 LEA R10, P5, R98, R14.reuse, 0x2 ;  /* 0x0000000e620ac211 */ /* 0x088fe400078a10ff */
[----:B------:R-:W-:Y:S01]  /*20d60*/  ISETP.GE.AND P1, PT, R104, UR4, PT ;  /* 0x0000000468007c0c */ /* 0x000fe2000bf26270 */
[----:B------:R3:W-:Y:S01]  /*20d70*/  @!P3 ST.E.64 desc[UR6][R8.64], R58 ;  /* 0x0000003a0800b985 */ /* 0x0007e2000c101b06 */
[----:B------:R-:W-:Y:S02]  /*20d80*/  @!P4 LEA.HI.X R11, R98, R3, R99, 0x2, P5 ;  /* 0x00000003620bc211 */ /* 0x000fe400028f1463 */
[----:B------:R-:W-:Y:S02]  /*20d90*/  ISETP.GE.AND P3, PT, R106, UR4, PT ;  /* 0x000000046a007c0c */ /* 0x000fe4000bf66270 */
[-C--:B0-----:R-:W-:Y:S01]  /*20da0*/  @!P2 LEA R12, P5, R100, R14.reuse, 0x2 ;  /* 0x0000000e640ca211 */ /* 0x081fe200078a10ff */
[----:B------:R0:W-:Y:S01]  /*20db0*/  @!P4 ST.E.64 desc[UR6][R10.64], R62 ;  /* 0x0000003e0a00c985 */ /* 0x0001e2000c101b06 */
[----:B-1----:R-:W-:-:S02]  /*20dc0*/  @!P0 LEA R4, P4, R102, R14, 0x2 ;  /* 0x0000000e66048211 */ /* 0x002fc400078810ff */
[-C--:B------:R-:W-:Y:S02]  /*20dd0*/  @!P2 LEA.HI.X R13, R100, R3.reuse, R101, 0x2, P5 ;  /* 0x00000003640da211 */ /* 0x080fe400028f1465 */
[----:B------:R-:W-:Y:S02]  /*20de0*/  ISETP.GE.AND P5, PT, R108, UR4, PT ;  /* 0x000000046c007c0c */ /* 0x000fe4000bfa6270 */
[----:B------:R-:W-:Y:S01]  /*20df0*/  @!P0 LEA.HI.X R5, R102, R3, R103, 0x2, P4 ;  /* 0x0000000366058211 */ /* 0x000fe200020f1467 */
[----:B------:R0:W-:Y:S01]  /*20e00*/  @!P2 ST.E.64 desc[UR6][R12.64], R66 ;  /* 0x000000420c00a985 */ /* 0x0001e2000c101b06 */
[----:B----4-:R-:W-:-:S03]  /*20e10*/  @!P1 LEA R6, P4, R104, R14, 0x2 ;  /* 0x0000000e68069211 */ /* 0x010fc600078810ff */
[----:B------:R0:W-:Y:S01]  /*20e20*/  @!P0 ST.E.64 desc[UR6][R4.64], R70 ;  /* 0x0000004604008985 */ /* 0x0001e2000c101b06 */
[-C--:B------:R-:W-:Y:S02]  /*20e30*/  @!P1 LEA.HI.X R7, R104, R3.reuse, R105, 0x2, P4 ;  /* 0x0000000368079211 */ /* 0x080fe400020f1469 */
[-C--:B--2---:R-:W-:Y:S02]  /*20e40*/  @!P3 LEA R20, P4, R106, R14.reuse, 0x2 ;  /* 0x0000000e6a14b211 */ /* 0x084fe400078810ff */
[----:B------:R-:W-:Y:S01]  /*20e50*/  ISETP.GE.AND P0, PT, R110, UR4, PT ;  /* 0x000000046e007c0c */ /* 0x000fe2000bf06270 */
[----:B------:R0:W-:Y:S01]  /*20e60*/  @!P1 ST.E.64 desc[UR6][R6.64], R74 ;  /* 0x0000004a06009985 */ /* 0x0001e2000c101b06 */
[----:B------:R-:W-:Y:S02]  /*20e70*/  @!P3 LEA.HI.X R21, R106, R3, R107, 0x2, P4 ;  /* 0x000000036a15b211 */ /* 0x000fe400020f146b */
[----:B---3--:R-:W-:-:S03]  /*20e80*/  @!P5 LEA R8, P4, R108, R14, 0x2 ;  /* 0x0000000e6c08d211 */ /* 0x008fc600078810ff */
[----:B------:R0:W-:Y:S01]  /*20e90*/  @!P3 ST.E.64 desc[UR6][R20.64], R78 ;  /* 0x0000004e1400b985 */ /* 0x0001e2000c101b06 */
[----:B------:R-:W-:-:S05]  /*20ea0*/  @!P5 LEA.HI.X R9, R108, R3, R109, 0x2, P4 ;  /* 0x000000036c09d211 */ /* 0x000fca00020f146d */
[----:B------:R0:W-:Y:S01]  /*20eb0*/  @!P5 ST.E.64 desc[UR6][R8.64], R82 ;  /* 0x000000520800d985 */ /* 0x0001e2000c101b06 */
[----:B------:R-:W-:Y:S05]  /*20ec0*/  @P0 BRA `(.L_x_629) ;  /* 0x0000000c00740947 */ /* 0x000fea0003800000 */
[----:B------:R-:W-:Y:S01]  /*20ed0*/  LEA R14, P0, R110, R14, 0x2 ;  /* 0x0000000e6e0e7211 */ /* 0x000fe200078010ff */
[----:B------:R-:W-:-:S03]  /*20ee0*/  ULDC.64 UR4, c[0x0][0x208] ;  /* 0x0000820000047ab9 */ /* 0x000fc60000000a00 */
[----:B------:R-:W-:-:S05]  /*20ef0*/  LEA.HI.X R15, R110, R3, R111, 0x2, P0 ;  /* 0x000000036e0f7211 */ /* 0x000fca00000f146f */
[----:B------:R1:W-:Y:S01]  /*20f00*/  ST.E.64 desc[UR4][R14.64], R86 ;  /* 0x000000560e007985 */ /* 0x0003e2000c101b04 */
[----:B------:R-:W-:Y:S05]  /*20f10*/  BRA `(.L_x_629) ;  /* 0x0000000c00607947 */ /* 0x000fea0003800000 */
.L_x_616:
[----:B------:R-:W3:Y:S01]  /*20f20*/  LDL R9, [R1+0x54] ;  /* 0x0000540001097983 */ /* 0x000ee20000100800 */
[----:B------:R-:W-:Y:S01]  /*20f30*/  ULDC.64 UR6, c[0x0][0xc08] ;  /* 0x0003020000067ab9 */ /* 0x000fe20000000a00 */
[----:B------:R-:W-:Y:S02]  /*20f40*/  ULDC.64 UR4, c[0x0][0xc00] ;  /* 0x0003000000047ab9 */ /* 0x000fe40000000a00 */
[----:B0-----:R-:W4:Y:S01]  /*20f50*/  LDL R8, [R1+0x64] ;  /* 0x0000640001087983 */ /* 0x001f220000100800 */
[----:B------:R-:W-:Y:S01]  /*20f60*/  ISETP.NE.U32.AND P1, PT, RZ, UR6, PT ;  /* 0x00000006ff007c0c */ /* 0x000fe2000bf25070 */
[----:B------:R-:W-:Y:S01]  /*20f70*/  IMAD.MOV.U32 R3, RZ, RZ, RZ ;  /* 0x000000ffff037224 */ /* 0x000fe200078e00ff */
[----:B------:R-:W-:Y:S01]  /*20f80*/  ISETP.NE.U32.AND P0, PT, RZ, UR4, PT ;  /* 0x00000004ff007c0c */ /* 0x000fe2000bf05070 */
[----:B------:R-:W-:Y:S01]  /*20f90*/  ULDC.64 UR8, c[0x0][0x208] ;  /* 0x0000820000087ab9 */ /* 0x000fe20000000a00 */
[----:B------:R-:W-:Y:S01]  /*20fa0*/  ISETP.NE.AND.EX P1, PT, RZ, UR7, PT, P1 ;  /* 0x00000007ff007c0c */ /* 0x000fe2000bf25310 */
[----:B------:R-:W0:Y:S01]  /*20fb0*/  S2R R28, SR_TID.X ;  /* 0x00000000001c7919 */ /* 0x000e220000002100 */
[----:B------:R-:W-:Y:S01]  /*20fc0*/  ISETP.NE.AND.EX P0, PT, RZ, UR5, PT, P0 ;  /* 0x00000005ff007c0c */ /* 0x000fe2000bf05300 */
[----:B0-----:R-:W-:-:S05]  /*20fd0*/  VIADD R28, R28, 0xffffff80 ;  /* 0xffffff801c1c7836 */ /* 0x001fca0000000000 */
[----:B------:R-:W-:Y:S01]  /*20fe0*/  ISETP.GT.AND P3, PT, R28, 0x7f, PT ;  /* 0x0000007f1c00780c */ /* 0x000fe20003f64270 */
[----:B---3--:R-:W-:Y:S01]  /*20ff0*/  IMAD.SHL.U32 R6, R9, 0x4, RZ ;  /* 0x0000000409067824 */ /* 0x008fe200078e00ff */
[----:B------:R-:W-:-:S04]  /*21000*/  SHF.R.S32.HI R26, RZ, 0x1f, R9 ;  /* 0x0000001fff1a7819 */ /* 0x000fc80000011409 */
[----:B------:R-:W-:Y:S02]  /*21010*/  IADD3 R4, P2, R6, UR4, RZ ;  /* 0x0000000406047c10 */ /* 0x000fe4000ff5e0ff */
[----:B------:R-:W-:-:S04]  /*21020*/  SHF.L.U64.HI R0, R9, 0x2, R26 ;  /* 0x0000000209007819 */ /* 0x000fc8000001021a */
[----:B------:R-:W-:Y:S02]  /*21030*/  IADD3.X R5, R0, UR5, RZ, P2, !PT ;  /* 0x0000000500057c10 */ /* 0x000fe400097fe4ff */
[----:B------:R-:W-:Y:S01]  /*21040*/  @P1 IADD3 R6, P2, R6, UR6, RZ ;  /* 0x0000000606061c10 */ /* 0x000fe2000ff5e0ff */
[----:B------:R-:W-:Y:S02]  /*21050*/  ULDC UR4, c[0x0][0xa88] ;  /* 0x0002a20000047ab9 */ /* 0x000fe40000000800 */
[----:B------:R0:W5:Y:S01]  /*21060*/  @P0 LDG.E R3, desc[UR8][R4.64] ;  /* 0x0000000804030981 */ /* 0x000162000c1e1900 */
[----:B------:R-:W-:Y:S01]  /*21070*/  @P1 IADD3.X R7, R0, UR7, RZ, P2, !PT ;  /* 0x0000000700071c10 */ /* 0x000fe200097fe4ff */
[----:B------:R-:W-:Y:S01]  /*21080*/  IMAD.U32 R20, RZ, RZ, UR4 ;  /* 0x00000004ff147e24 */ /* 0x000fe2000f8e00ff */
[----:B----4-:R-:W-:-:S05]  /*21090*/  ISETP.NE.AND P2, PT, R8, RZ, PT ;  /* 0x000000ff0800720c */ /* 0x010fca0003f45270 */
[----:B------:R0:W5:Y:S08]  /*210a0*/  @P1 LDG.E R20, desc[UR8][R6.64] ;  /* 0x0000000806141981 */ /* 0x000170000c1e1900 */
[----:B------:R-:W3:Y:S02]  /*210b0*/  @!P2 LDC R8, c[0x0][0xad4] ;  /* 0x0002b500ff08ab82 */ /* 0x000ee40000000800 */
[----:B---3--:R0:W-:Y:S01]  /*210c0*/  @!P2 STL [R1+0x64], R8 ;  /* 0x000064080100a387 */ /* 0x0081e20000100800 */
[----:B------:R-:W-:Y:S01]  /*210d0*/  ISETP.GT.AND P2, PT, R8, 0x1, PT ;  /* 0x000000010800780c */ /* 0x000fe20003f44270 */
[----:B------:R-:W-:-:S12]  /*210e0*/  @P1 BRA `(.L_x_634) ;  /* 0x0000000000141947 */ /* 0x000fd80003800000 */
[----:B------:R-:W-:Y:S05]  /*210f0*/  @!P0 BRA `(.L_x_634) ;  /* 0x0000000000108947 */ /* 0x000fea0003800000 */
[----:B------:R-:W-:Y:S02]  /*21100*/  ULDC.64 UR4, c[0x0][0x208] ;  /* 0x0000820000047ab9 */ /* 0x000fe40000000a00 */
[----:B0-----:R-:W3:Y:S04]  /*21110*/  LDG.E R7, desc[UR4][R4.64] ;  /* 0x0000000404077981 */ /* 0x001ee8000c1e1900 */
[----:B-----5:R-:W3:Y:S02]  /*21120*/  LDG.E R20, desc[UR4][R4.64+0x4] ;  /* 0x0000040404147981 */ /* 0x020ee4000c1e1900 */
[----:B---3--:R-:W-:-:S07]  /*21130*/  IMAD.IADD R20, R20, 0x1, -R7 ;  /* 0x0000000114147824 */ /* 0x008fce00078e0a07 */
.L_x_634:
[----:B------:R-:W-:Y:S01]  /*21140*/  BSSY B1, `(.L_x_635) ;  /* 0x000003b000017945 */ /* 0x000fe20003800000 */
[----:B------:R-:W-:Y:S02]  /*21150*/  SEL R27, R9, RZ, !P0 ;  /* 0x000000ff091b7207 */ /* 0x000fe40004000000 */
[----:B------:R-:W-:Y:S02]  /*21160*/  SEL R26, R26, RZ, !P0 ;  /* 0x000000ff1a1a7207 */ /* 0x000fe40004000000 */
[----:B-----5:R-:W-:Y:S01]  /*21170*/  SHF.R.S32.HI R24, RZ, 0x1f, R3 ;  /* 0x0000001fff187819 */ /* 0x020fe20000011403 */
[----:B------:R-:W-:Y:S06]  /*21180*/  @P3 BRA `(.L_x_636) ;  /* 0x0000000000d83947 */ /* 0x000fec0003800000 */
[----:B0-----:R-:W3:Y:S01]  /*21190*/  LDL R4, [R1+0x70] ;  /* 0x0000700001047983 */ /* 0x001ee20000100800 */
[----:B------:R-:W0:Y:S01]  /*211a0*/  LDC R33, c[0x0][0xbe8] ;  /* 0x0002fa00ff217b82 */ /* 0x000e220000000800 */
[----:B------:R-:W3:Y:S02]  /*211b0*/  S2R R0, SR_TID.X ;  /* 0x0000000000007919 */ /* 0x000ee40000002100 */
[----:B---3--:R-:W-:Y:S02]  /*211c0*/  IMAD R0, R4, 0x80, R0 ;  /* 0x0000008004007824 */ /* 0x008fe400078e0200 */
[----:B0-----:R-:W-:Y:S02]  /*211d0*/  IMAD R4, R20, R33, RZ ;  /* 0x0000002114047224 */ /* 0x001fe400078e02ff */
[----:B------:R-:W-:-:S05]  /*211e0*/  VIADD R29, R0, 0xffffff80 ;  /* 0xffffff80001d7836 */ /* 0x000fca0000000000 */
[----:B------:R-:W-:-:S13]  /*211f0*/  ISETP.GE.AND P0, PT, R29, R4, PT ;  /* 0x000000041d00720c */ /* 0x000fda0003f06270 */
[----:B------:R-:W-:Y:S05]  /*21200*/  @P0 BRA `(.L_x_636) ;  /* 0x0000000000b80947 */ /* 0x000fea0003800000 */
[----:B------:R-:W3:Y:S01]  /*21210*/  LDL R12, [R1+0x60] ;  /* 0x00006000010c7983 */ /* 0x000ee20000100800 */
[----:B------:R-:W-:Y:S01]  /*21220*/  IMAD.MOV.U32 R14, RZ, RZ, 0x9b8 ;  /* 0x000009b8ff0e7424 */ /* 0x000fe200078e00ff */
[----:B------:R-:W-:Y:S01]  /*21230*/  ISETP.GT.AND P0, PT, R8, 0x1, PT ;  /* 0x000000010800780c */ /* 0x000fe20003f04270 */
[----:B------:R-:W0:Y:S01]  /*21240*/  LDC.64 R30, c[0x0][0xba8] ;  /* 0x0002ea00ff1e7b82 */ /* 0x000e220000000a00 */
[----:B------:R-:W4:Y:S01]  /*21250*/  LDL.LU R32, [R1+0x74] ;  /* 0x0000740001207983 */ /* 0x000f220000300800 */
[----:B------:R-:W-:Y:S01]  /*21260*/  ISETP.NE.AND P1, PT, R33, 0x1, PT ;  /* 0x000000012100780c */ /* 0x000fe20003f25270 */
[----:B------:R-:W-:Y:S01]  /*21270*/  IMAD.MOV.U32 R15, RZ, RZ, R29 ;  /* 0x000000ffff0f7224 */ /* 0x000fe200078e001d */
[----:B------:R-:W-:Y:S01]  /*21280*/  SEL R14, R14, 0x978, P0 ;  /* 0x000009780e0e7807 */ /* 0x000fe20000000000 */
[----:B------:R-:W-:-:S03]  /*21290*/  ULDC.64 UR4, c[0x0][0x208] ;  /* 0x0000820000047ab9 */ /* 0x000fc60000000a00 */
[----:B------:R-:W5:Y:S08]  /*212a0*/  LDC.64 R6, c[0x0][R14+0x220] ;  /* 0x000088000e067b82 */ /* 0x000f700000000a00 */
[----:B------:R-:W3:Y:S08]  /*212b0*/  LDC.64 R4, c[0x0][R14+0x218] ;  /* 0x000086000e047b82 */ /* 0x000ef00000000a00 */
[----:B------:R-:W1:Y:S08]  /*212c0*/  LDC.64 R8, c[0x0][R14+0x228] ;  /* 0x00008a000e087b82 */ /* 0x000e700000000a00 */
[----:B------:R-:W2:Y:S08]  /*212d0*/  @P1 LDC R0, c[0x0][0xbec] ;  /* 0x0002fb00ff001b82 */ /* 0x000eb00000000800 */
[----:B------:R-:W1:Y:S08]  /*212e0*/  LDC.64 R10, c[0x0][R14+0x210] ;  /* 0x000084000e0a7b82 */ /* 0x000e700000000a00 */
[----:B------:R-:W1:Y:S01]  /*212f0*/  @P1 LDC R25, c[0x0][0xbf0] ;  /* 0x0002fc00ff191b82 */ /* 0x000e620000000800 */
[----:B--2---:R-:W-:-:S07]  /*21300*/  @P1 IMAD.HI.U32 R0, R29, R0, RZ ;  /* 0x000000001d001227 */ /* 0x004fce00078e00ff */
[----:B0-----:R-:W0:Y:S01]  /*21310*/  @!P0 LDC R30, c[0x0][0xb50] ;  /* 0x0002d400ff1e8b82 */ /* 0x001e220000000800 */
[----:B-----5:R-:W-:-:S07]  /*21320*/  IMAD R7, R7, R27, RZ ;  /* 0x0000001b07077224 */ /* 0x020fce00078e02ff */
[----:B------:R-:W2:Y:S01]  /*21330*/  @!P0 LDC R31, c[0x0][0xb54] ;  /* 0x0002d500ff1f8b82 */ /* 0x000ea20000000800 */
[----:B-1----:R-:W-:Y:S01]  /*21340*/  @P1 SHF.R.U32.HI R15, RZ, R25, R0 ;  /* 0x00000019ff0f1219 */ /* 0x002fe20000011600 */
[----:B------:R-:W-:Y:S02]  /*21350*/  IMAD R25, R6, R26, R7 ;  /* 0x0000001a06197224 */ /* 0x000fe400078e0207 */
[-C--:B---3--:R-:W-:Y:S02]  /*21360*/  IMAD R21, R5, R12.reuse, RZ ;  /* 0x0000000c05157224 */ /* 0x088fe400078e02ff */
[----:B------:R-:W-:Y:S01]  /*21370*/  IMAD.WIDE.U32 R4, R4, R12, RZ ;  /* 0x0000000c04047225 */ /* 0x000fe200078e00ff */
[----:B----4-:R-:W-:-:S03]  /*21380*/  SEL R7, R32, RZ, P0 ;  /* 0x000000ff20077207 */ /* 0x010fc60000000000 */
[----:B------:R-:W-:-:S04]  /*21390*/  IMAD.WIDE.U32 R12, R6, R27, RZ ;  /* 0x0000001b060c7225 */ /* 0x000fc800078e00ff */
[----:B------:R-:W-:Y:S01]  /*213a0*/  IMAD.IADD R21, R5, 0x1, R21 ;  /* 0x0000000105157824 */ /* 0x000fe200078e0215 */
[----:B------:R-:W-:Y:S01]  /*213b0*/  IADD3 R0, P1, P3, R12, R4, R3 ;  /* 0x000000040c007210 */ /* 0x000fe20007b3e003 */
[----:B------:R-:W-:Y:S02]  /*213c0*/  IMAD.MOV R6, RZ, RZ, -R15 ;  /* 0x000000ffff067224 */ /* 0x000fe400078e0a0f */
[----:B------:R-:W-:Y:S02]  /*213d0*/  IMAD.IADD R25, R13, 0x1, R25 ;  /* 0x000000010d197824 */ /* 0x000fe400078e0219 */
[----:B------:R-:W-:-:S04]  /*213e0*/  IMAD.WIDE.U32 R4, R8, R7, RZ ;  /* 0x0000000708047225 */ /* 0x000fc800078e00ff */
[----:B------:R-:W-:Y:S02]  /*213f0*/  IMAD R9, R9, R7, RZ ;  /* 0x0000000709097224 */ /* 0x000fe400078e02ff */
[----:B------:R-:W-:Y:S01]  /*21400*/  IMAD R7, R33, R6, R29 ;  /* 0x0000000621077224 */ /* 0x000fe200078e021d */
[----:B------:R-:W-:Y:S01]  /*21410*/  IADD3.X R6, R25, R21, R24, P1, P3 ;  /* 0x0000001519067210 */ /* 0x000fe20000fe6418 */
[----:B------:R-:W-:Y:S01]  /*21420*/  IMAD.IADD R9, R5, 0x1, R9 ;  /* 0x0000000105097824 */ /* 0x000fe200078e0209 */
[----:B------:R-:W-:Y:S01]  /*21430*/  IADD3 R4, P0, P1, R15, R0, R4 ;  /* 0x000000000f047210 */ /* 0x000fe2000791e004 */
[----:B------:R-:W-:Y:S01]  /*21440*/  IMAD R0, R11, R7, RZ ;  /* 0x000000070b007224 */ /* 0x000fe200078e02ff */
[----:B------:R-:W-:-:S04]  /*21450*/  SHF.R.S32.HI R15, RZ, 0x1f, R15 ;  /* 0x0000001fff0f7819 */ /* 0x000fc8000001140f */
[----:B------:R-:W-:Y:S02]  /*21460*/  IADD3.X R5, R15, R6, R9, P0, P1 ;  /* 0x000000060f057210 */ /* 0x000fe400007e2409 */
[----:B------:R-:W-:Y:S01]  /*21470*/  SHF.R.S32.HI R9, RZ, 0x1f, R7 ;  /* 0x0000001fff097819 */ /* 0x000fe20000011407 */
[----:B------:R-:W-:-:S04]  /*21480*/  IMAD.WIDE.U32 R4, R10, R7, R4 ;  /* 0x000000070a047225 */ /* 0x000fc800078e0004 */
[----:B------:R-:W-:Y:S01]  /*21490*/  IMAD R9, R10, R9, R0 ;  /* 0x000000090a097224 */ /* 0x000fe200078e0200 */
[----:B0-----:R-:W-:-:S03]  /*214a0*/  LEA R6, P0, R4, R30, 0x2 ;  /* 0x0000001e04067211 */ /* 0x001fc600078010ff */
[----:B------:R-:W-:Y:S02]  /*214b0*/  IMAD.IADD R0, R5, 0x1, R9 ;  /* 0x0000000105007824 */ /* 0x000fe400078e0209 */
[----:B------:R-:W-:-:S03]  /*214c0*/  IMAD.MOV.U32 R5, RZ, RZ, -0x800000 ;  /* 0xff800000ff057424 */ /* 0x000fc600078e00ff */
[----:B--2---:R-:W-:-:S05]  /*214d0*/  LEA.HI.X R7, R4, R31, R0, 0x2, P0 ;  /* 0x0000001f04077211 */ /* 0x004fca00000f1400 */
[----:B------:R3:W-:Y:S02]  /*214e0*/  STG.E desc[UR4][R6.64], R5 ;  /* 0x0000000506007986 */ /* 0x0007e4000c101904 */
.L_x_636:
[----:B------:R-:W-:Y:S05]  /*214f0*/  BSYNC B1 ;  /* 0x0000000000017941 */ /* 0x000fea0003800000 */
.L_x_635:
[----:B------:R-:W-:Y:S05]  /*21500*/  @P2 BRA `(.L_x_629) ;  /* 0x0000000400e42947 */ /* 0x000fea0003800000 */
[----:B------:R-:W4:Y:S01]  /*21510*/  LDL.LU R12, [R1+0x60] ;  /* 0x00006000010c7983 */ /* 0x000f220000300800 */
[----:B------:R-:W5:Y:S01]  /*21520*/  LDC R21, c[0x0][0xbe8] ;  /* 0x0002fa00ff157b82 */ /* 0x000f620000000800 */
[----:B0--3--:R-:W-:Y:S01]  /*21530*/  SHF.R.S32.HI R6, RZ, 0x1f, R28 ;  /* 0x0000001fff067819 */ /* 0x009fe2000001141c */
[----:B------:R-:W-:Y:S01]  /*21540*/  ULDC.64 UR4, c[0x0][0xaa0] ;  /* 0x0002a80000047ab9 */ /* 0x000fe20000000a00 */
[----:B------:R-:W3:Y:S01]  /*21550*/  LDL.LU R10, [R1+0x70] ;  /* 0x00007000010a7983 */ /* 0x000ee20000300800 */
[----:B------:R-:W-:Y:S01]  /*21560*/  IMAD R0, R24, UR4, RZ ;  /* 0x0000000418007c24 */ /* 0x000fe2000f8e02ff */
[----:B------:R-:W-:Y:S01]  /*21570*/  LEA.HI R6, R6, R28, RZ, 0x3 ;  /* 0x0000001c06067211 */ /* 0x000fe200078f18ff */
[C---:B------:R-:W-:Y:S01]  /*21580*/  IMAD.WIDE.U32 R4, R3.reuse, UR4, RZ ;  /* 0x0000000403047c25 */ /* 0x040fe2000f8e00ff */
[----:B------:R-:W-:Y:S02]  /*21590*/  ULDC.64 UR6, c[0x0][0xaf0] ;  /* 0x0002bc0000067ab9 */ /* 0x000fe40000000a00 */
[----:B------:R-:W-:Y:S01]  /*215a0*/  LOP3.LUT R6, R6, 0xfffffff8, RZ, 0xc0, !PT ;  /* 0xfffffff806067812 */ /* 0x000fe200078ec0ff */
[----:B------:R-:W-:Y:S01]  /*215b0*/  IMAD R7, R3, UR5, R0 ;  /* 0x0000000503077c24 */ /* 0x000fe2000f8e0200 */
[----:B------:R-:W-:-:S03]  /*215c0*/  ULDC.64 UR4, c[0x0][0xae8] ;  /* 0x0002ba0000047ab9 */ /* 0x000fc60000000a00 */
[----:B------:R-:W-:Y:S02]  /*215d0*/  IMAD.IADD R6, R28, 0x1, -R6 ;  /* 0x000000011c067824 */ /* 0x000fe400078e0a06 */
[----:B------:R-:W-:Y:S02]  /*215e0*/  IMAD.IADD R5, R5, 0x1, R7 ;  /* 0x0000000105057824 */ /* 0x000fe400078e0207 */
[----:B------:R-:W-:Y:S02]  /*215f0*/  IMAD R0, R6, 0x20, R22 ;  /* 0x0000002006007824 */ /* 0x000fe400078e0216 */
[----:B------:R-:W-:Y:S01]  /*21600*/  IMAD R6, R26, UR6, RZ ;  /* 0x000000061a067c24 */ /* 0x000fe2000f8e02ff */
[----:B-----5:R-:W-:-:S13]  /*21610*/  ISETP.NE.AND P0, PT, R21, 0x1, PT ;  /* 0x000000011500780c */ /* 0x020fda0003f05270 */
[----:B------:R-:W0:Y:S08]  /*21620*/  @P0 LDC R9, c[0x0][0xbec] ;  /* 0x0002fb00ff090b82 */ /* 0x000e300000000800 */
[----:B------:R-:W5:Y:S01]  /*21630*/  @P0 LDC R11, c[0x0][0xbf0] ;  /* 0x0002fc00ff0b0b82 */ /* 0x000f620000000800 */
[----:B----4-:R-:W-:-:S04]  /*21640*/  IMAD.WIDE.U32 R4, R12, UR4, R4 ;  /* 0x000000040c047c25 */ /* 0x010fc8000f8e0004 */
[----:B---3--:R-:W-:Y:S02]  /*21650*/  IMAD R8, R10, 0x80, R0 ;  /* 0x000000800a087824 */ /* 0x008fe400078e0200 */
[----:B------:R-:W-:Y:S01]  /*21660*/  IMAD R5, R12, UR5, R5 ;  /* 0x000000050c057c24 */ /* 0x000fe2000f8e0205 */
[----:B------:R-:W-:Y:S01]  /*21670*/  ULDC.64 UR4, c[0x0][0xae0] ;  /* 0x0002b80000047ab9 */ /* 0x000fe20000000a00 */
[----:B0-----:R-:W-:-:S04]  /*21680*/  @P0 IMAD.HI.U32 R0, R8, R9, RZ ;  /* 0x0000000908000227 */ /* 0x001fc800078e00ff */
[----:B------:R-:W-:Y:S01]  /*21690*/  IMAD.MOV.U32 R3, RZ, RZ, R8 ;  /* 0x000000ffff037224 */ /* 0x000fe200078e0008 */
[----:B-----5:R-:W-:Y:S01]  /*216a0*/  @P0 SHF.R.U32.HI R3, RZ, R11, R0 ;  /* 0x0000000bff030219 */ /* 0x020fe20000011600 */
[C---:B------:R-:W-:Y:S02]  /*216b0*/  IMAD R9, R27.reuse, UR7, R6 ;  /* 0x000000071b097c24 */ /* 0x040fe4000f8e0206 */
[----:B------:R-:W-:Y:S01]  /*216c0*/  IMAD.WIDE.U32 R4, R27, UR6, R4 ;  /* 0x000000061b047c25 */ /* 0x000fe2000f8e0004 */
[----:B------:R-:W-:-:S03]  /*216d0*/  SHF.R.S32.HI R0, RZ, 0x1f, R3 ;  /* 0x0000001fff007819 */ /* 0x000fc60000011403 */
[----:B------:R-:W-:Y:S02]  /*216e0*/  IMAD.MOV R7, RZ, RZ, -R3 ;  /* 0x000000ffff077224 */ /* 0x000fe400078e0a03 */
[----:B------:R-:W-:Y:S02]  /*216f0*/  IMAD R0, R0, UR4, RZ ;  /* 0x0000000400007c24 */ /* 0x000fe4000f8e02ff */
[----:B------:R-:W-:Y:S02]  /*21700*/  IMAD R7, R21, R7, R8 ;  /* 0x0000000715077224 */ /* 0x000fe400078e0208 */
[----:B------:R-:W-:Y:S02]  /*21710*/  IMAD.IADD R5, R5, 0x1, R9 ;  /* 0x0000000105057824 */ /* 0x000fe400078e0209 */
[C---:B------:R-:W-:Y:S01]  /*21720*/  IMAD R9, R3.reuse, UR5, R0 ;  /* 0x0000000503097c24 */ /* 0x040fe2000f8e0200 */
[----:B------:R-:W-:Y:S01]  /*21730*/  SHF.R.S32.HI R0, RZ, 0x1f, R7 ;  /* 0x0000001fff007819 */ /* 0x000fe20000011407 */
[----:B------:R-:W-:Y:S01]  /*21740*/  IMAD.WIDE.U32 R4, R3, UR4, R4 ;  /* 0x0000000403047c25 */ /* 0x000fe2000f8e0004 */
[----:B------:R-:W-:-:S03]  /*21750*/  ULDC.64 UR4, c[0x0][0xad8] ;  /* 0x0002b60000047ab9 */ /* 0x000fc60000000a00 */
[----:B------:R-:W-:Y:S02]  /*21760*/  IMAD R0, R0, UR4, RZ ;  /* 0x0000000400007c24 */ /* 0x000fe4000f8e02ff */
[----:B------:R-:W-:Y:S02]  /*21770*/  IMAD.IADD R5, R5, 0x1, R9 ;  /* 0x0000000105057824 */ /* 0x000fe400078e0209 */
[C---:B------:R-:W-:Y:S02]  /*21780*/  IMAD R3, R7.reuse, UR5, R0 ;  /* 0x0000000507037c24 */ /* 0x040fe4000f8e0200 */
[----:B------:R-:W-:Y:S01]  /*21790*/  IMAD.WIDE.U32 R4, R7, UR4, R4 ;  /* 0x0000000407047c25 */ /* 0x000fe2000f8e0004 */
[----:B------:R-:W-:Y:S01]  /*217a0*/  ULDC.64 UR4, c[0x0][0xa80] ;  /* 0x0002a00000047ab9 */ /* 0x000fe20000000a00 */
[----:B------:R-:W-:Y:S02]  /*217b0*/  SHF.R.S32.HI R7, RZ, 0x1f, R221 ;  /* 0x0000001fff077819 */ /* 0x000fe400000114dd */
[----:B------:R-:W-:Y:S01]  /*217c0*/  IMAD.IADD R5, R5, 0x1, R3 ;  /* 0x0000000105057824 */ /* 0x000fe200078e0203 */
[----:B------:R-:W-:Y:S01]  /*217d0*/  LEA R3, P0, R4, UR4, 0x1 ;  /* 0x0000000404037c11 */ /* 0x000fe2000f8008ff */
[----:B------:R-:W-:Y:S01]  /*217e0*/  UMOV UR4, 0xffffffff ;  /* 0xffffffff00047882 */ /* 0x000fe20000000000 */
[----:B------:R-:W-:-:S02]  /*217f0*/  IMAD R6, R10, 0x80, R22 ;  /* 0x000000800a067824 */ /* 0x000fc400078e0216 */
[----:B------:R-:W-:Y:S01]  /*21800*/  LEA.HI.X R4, R4, UR5, R5, 0x1, P0 ;  /* 0x0000000504047c11 */ /* 0x000fe200080f0c05 */
[----:B------:R-:W-:Y:S08]  /*21810*/  BRA.DIV UR4, `(.L_x_637) ;  /* 0x0000008e04247947 */ /* 0x000ff0000b800000 */
[----:B------:R0:W3:Y:S04]  /*21820*/  SHFL.IDX PT, R0, R4, RZ, 0x181f ;  /* 0x00181fff04007589 */ /* 0x0000e800000e0000 */
[----:B------:R0:W4:Y:S02]  /*21830*/  SHFL.IDX PT, R14, R3, RZ, 0x181f ;  /* 0x00181fff030e7589 */ /* 0x00012400000e0000 */
.L_x_848:
[----:B------:R-:W-:Y:S01]  /*21840*/  IMAD R20, R20, R21, RZ ;  /* 0x0000001514147224 */ /* 0x000fe200078e02ff */
[----:B------:R-:W-:Y:S04]  /*21850*/  BSSY B1, `(.L_x_638) ;  /* 0x000000d000017945 */ /* 0x000fe80003800000 */
[----:B------:R-:W-:-:S13]  /*21860*/  ISETP.GE.AND P0, PT, R6, R20, PT ;  /* 0x000000140600720c */ /* 0x000fda0003f06270 */
[----:B------:R-:W-:Y:S05]  /*21870*/  @P0 BRA `(.L_x_639) ;  /* 0x0000000000280947 */ /* 0x000fea0003800000 */
[----:B------:R-:W-:Y:S01]  /*21880*/  ULDC UR4, c[0x0][0xac8] ;  /* 0x0002b20000047ab9 */ /* 0x000fe20000000800 */
[----:B------:R-:W-:Y:S01]  /*21890*/  ULDC.64 UR6, c[0x0][0x208] ;  /* 0x0000820000067ab9 */ /* 0x000fe20000000a00 */
[----:B------:R-:W-:Y:S02]  /*218a0*/  ISETP.GE.AND P2, PT, R16, UR4, PT ;  /* 0x0000000410007c0c */ /* 0x000fe4000bf46270 */
[----:B------:R-:W-:-:S11]  /*218b0*/  ISETP.GE.AND P3, PT, R221, UR4, PT ;  /* 0x00000004dd007c0c */ /* 0x000fd6000bf66270 */
[CC--:B----4-:R-:W-:Y:S02]  /*218c0*/  @!P2 LEA R8, P0, R16.reuse, R14.reuse, 0x1 ;  /* 0x0000000e1008a211 */ /* 0x0d0fe400078008ff */
[C---:B------:R-:W-:Y:S02]  /*218d0*/  @!P3 LEA R14, P1, R221.reuse, R14, 0x1 ;  /* 0x0000000edd0eb211 */ /* 0x040fe400078208ff */
[-C--:B---3--:R-:W-:Y:S02]  /*218e0*/  @!P2 LEA.HI.X R9, R16, R0.reuse, R17, 0x1, P0 ;  /* 0x000000001009a211 */ /* 0x088fe400000f0c11 */
[----:B------:R-:W-:-:S03]  /*218f0*/  @!P3 LEA.HI.X R15, R221, R0, R7, 0x1, P1 ;  /* 0x00000000dd0fb211 */ /* 0x000fc600008f0c07 */
[----:B------:R3:W-:Y:S04]  /*21900*/  @!P2 ST.E.128 desc[UR6][R8.64], RZ ;  /* 0x000000ff0800a985 */ /* 0x0007e8000c101d06 */
[----:B------:R3:W-:Y:S02]  /*21910*/  @!P3 ST.E.128 desc[UR6][R14.64], RZ ;  /* 0x000000ff0e00b985 */ /* 0x0007e4000c101d06 */
.L_x_639:
[----:B------:R-:W-:Y:S05]  /*21920*/  BSYNC B1 ;  /* 0x0000000000017941 */ /* 0x000fea0003800000 */
.L_x_638:
[----:B------:R-:W-:-:S03]  /*21930*/  UMOV UR4, 0xffffffff ;  /* 0xffffffff00047882 */ /* 0x000fc60000000000 */
[----:B------:R-:W-:Y:S05]  /*21940*/  BRA.DIV UR4, `(.L_x_640) ;  /* 0x0000008e040c7947 */ /* 0x000fea000b800000 */
[----:B---3--:R3:W0:Y:S04]  /*21950*/  SHFL.IDX PT, R0, R4, 0x1, 0x181f ;  /* 0x00381f0004007f89 */ /* 0x00862800000e0000 */
[----:B----4-:R3:W4:Y:S02]  /*21960*/  SHFL.IDX PT, R14, R3, 0x1, 0x181f ;  /* 0x00381f00030e7f89 */ /* 0x01072400000e0000 */
.L_x_852:
        /* <DEDUP_REMOVED lines=10> */
[-C--:B0-----:R-:W-:Y:S02]  /*21a10*/  @!P2 LEA.HI.X R9, R16, R0.reuse, R17, 0x1, P0 ;  /* 0x000000001009a211 */ /* 0x081fe400000f0c11 */
[----:B------:R-:W-:-:S03]  /*21a20*/  @!P3 LEA.HI.X R15, R221, R0, R7, 0x1, P1 ;  /* 0x00000000dd0fb211 */ /* 0x000fc600008f0c07 */
[----:B------:R0:W-:Y:S04]  /*21a30*/  @!P2 ST.E.128 desc[UR6][R8.64], RZ ;  /* 0x000000ff0800a985 */ /* 0x0001e8000c101d06 */
[----:B------:R0:W-:Y:S02]  /*21a40*/  @!P3 ST.E.128 desc[UR6][R14.64], RZ ;  /* 0x000000ff0e00b985 */ /* 0x0001e4000c101d06 */
.L_x_642:
[----:B------:R-:W-:Y:S05]  /*21a50*/  BSYNC B1 ;  /* 0x0000000000017941 */ /* 0x000fea0003800000 */
.L_x_641:
[----:B------:R-:W-:-:S03]  /*21a60*/  UMOV UR4, 0xffffffff ;  /* 0xffffffff00047882 */ /* 0x000fc60000000000 */
[----:B------:R-:W-:Y:S05]  /*21a70*/  BRA.DIV UR4, `(.L_x_643) ;  /* 0x0000008e04087947 */ /* 0x000fea000b800000 */
[----:B0-----:R0:W0:Y:S04]  /*21a80*/  SHFL.IDX PT, R0, R4, 0x2, 0x181f ;  /* 0x00581f0004007f89 */ /* 0x00102800000e0000 */
[----:B----4-:R4:W0:Y:S02]  /*21a90*/  SHFL.IDX PT, R14, R3, 0x2, 0x181f ;  /* 0x00581f00030e7f89 */ /* 0x01082400000e0000 */
.L_x_856:
        /* <DEDUP_REMOVED lines=8> */
[CC--:B0-----:R-:W-:Y:S02]  /*21b20*/  @!P2 LEA R8, P0, R16.reuse, R14.reuse, 0x1 ;  /* 0x0000000e1008a211 */ /* 0x0c1fe400078008ff */
[C---:B------:R-:W-:Y:S02]  /*21b30*/  @!P3 LEA R14, P1, R221.reuse, R14, 0x1 ;  /* 0x0000000edd0eb211 */ /* 0x040fe400078208ff */
[-C--:B------:R-:W-:Y:S02]  /*21b40*/  @!P2 LEA.HI.X R9, R16, R0.reuse, R17, 0x1, P0 ;  /* 0x000000001009a211 */ /* 0x080fe400000f0c11 */
[----:B------:R-:W-:-:S03]  /*21b50*/  @!P3 LEA.HI.X R15, R221, R0, R7, 0x1, P1 ;  /* 0x00000000dd0fb211 */ /* 0x000fc600008f0c07 */
[----:B------:R0:W-:Y:S04]  /*21b60*/  @!P2 ST.E.128 desc[UR6][R8.64], RZ ;  /* 0x000000ff0800a985 */ /* 0x0001e8000c101d06 */
[----:B------:R0:W-:Y:S02]  /*21b70*/  @!P3 ST.E.128 desc[UR6][R14.64], RZ ;  /* 0x000000ff0e00b985 */ /* 0x0001e4000c101d06 */
.L_x_645:
[----:B------:R-:W-:Y:S05]  /*21b80*/  BSYNC B1 ;  /* 0x0000000000017941 */ /* 0x000fea0003800000 */
.L_x_644:
[----:B------:R-:W-:-:S03]  /*21b90*/  UMOV UR4, 0xffffffff ;  /* 0xffffffff00047882 */ /* 0x000fc60000000000 */
[----:B------:R-:W-:Y:S05]  /*21ba0*/  BRA.DIV UR4, `(.L_x_646) ;  /* 0x0000008e04047947 */ /* 0x000fea000b800000 */
[----:B0-----:R0:W0:Y:S04]  /*21bb0*/  SHFL.IDX PT, R0, R4, 0x3, 0x181f ;  /* 0x00781f0004007f89 */ /* 0x00102800000e0000 */
[----:B------:R0:W0:Y:S02]  /*21bc0*/  SHFL.IDX PT, R14, R3, 0x3, 0x181f ;  /* 0x00781f00030e7f89 */ /* 0x00002400000e0000 */
.L_x_860:
[----:B0--34-:R-:W-:-:S05]  /*21bd0*/  VIADD R3, R6, 0x60 ;  /* 0x0000006006037836 */ /* 0x019fca0000000000 */
[----:B------:R-:W-:-:S13]  /*21be0*/  ISETP.GE.AND P0, PT, R3, R20, PT ;  /* 0x000000140300720c */ /* 0x000fda0003f06270 */
[----:B------:R-:W-:Y:S05]  /*21bf0*/  @P0 BRA `(.L_x_629) ;  /* 0x0000000000280947 */ /* 0x000fea0003800000 */
[----:B------:R-:W-:Y:S01]  /*21c00*/  ULDC UR4, c[0x0][0xac8] ;  /* 0x0002b20000047ab9 */ /* 0x000fe20000000800 */
[----:B------:R-:W-:Y:S01]  /*21c10*/  ULDC.64 UR6, c[0x0][0x208] ;  /* 0x0000820000067ab9 */ /* 0x000fe20000000a00 */
[----:B------:R-:W-:Y:S02]  /*21c20*/  ISETP.GE.AND P2, PT, R16, UR4, PT ;  /* 0x0000000410007c0c */ /* 0x000fe4000bf46270 */
[----:B------:R-:W-:-:S11]  /*21c30*/  ISETP.GE.AND P3, PT, R221, UR4, PT ;  /* 0x00000004dd007c0c */ /* 0x000fd6000bf66270 */
[CC--:B------:R-:W-:Y:S02]  /*21c40*/  @!P2 LEA R4, P0, R16.reuse, R14.reuse, 0x1 ;  /* 0x0000000e1004a211 */ /* 0x0c0fe400078008ff */
[C---:B------:R-:W-:Y:S02]  /*21c50*/  @!P3 LEA R14, P1, R221.reuse, R14, 0x1 ;  /* 0x0000000edd0eb211 */ /* 0x040fe400078208ff */
[-C--:B------:R-:W-:Y:S02]  /*21c60*/  @!P2 LEA.HI.X R5, R16, R0.reuse, R17, 0x1, P0 ;  /* 0x000000001005a211 */ /* 0x080fe400000f0c11 */
[----:B------:R-:W-:-:S03]  /*21c70*/  @!P3 LEA.HI.X R15, R221, R0, R7, 0x1, P1 ;  /* 0x00000000dd0fb211 */ /* 0x000fc600008f0c07 */
[----:B------:R4:W-:Y:S04]  /*21c80*/  @!P2 ST.E.128 desc[UR6][R4.64], RZ ;  /* 0x000000ff0400a985 */ /* 0x0009e8000c101d06 */
[----:B------:R4:W-:Y:S02]  /*21c90*/  @!P3 ST.E.128 desc[UR6][R14.64], RZ ;  /* 0x000000ff0e00b985 */ /* 0x0009e4000c101d06 */
.L_x_629:
[----:B------:R-:W-:Y:S05]  /*21ca0*/  BSYNC B0 ;  /* 0x0000000000007941 */ /* 0x000fea0003800000 */
.L_x_615:
[----:B------:R-:W-:Y:S02]  /*21cb0*/  ULDC UR4, c[0x0][0xc3c] ;  /* 0x00030f0000047ab9 */ /* 0x000fe40000000800 */
[----:B--2---:R-:W-:-:S13]  /*21cc0*/  ISETP.GE.AND P0, PT, R151, UR4, PT ;  /* 0x0000000497007c0c */ /* 0x004fda000bf06270 */
[----:B------:R-:W-:Y:S05]  /*21cd0*/  @!P0 BRA `(.L_x_647) ;  /* 0xfffffdf400808947 */ /* 0x000fea000383ffff */
[----:B------:R-:W-:Y:S05]  /*21ce0*/  BRA `(.L_x_416) ;  /* 0x0000007800907947 */ /* 0x000fea0003800000 */
.L_x_414:
[----:B------:R-:W-:-:S08]  /*21cf0*/  NOP ;  /* 0x0000000000007918 */ /* 0x000fd00000000000 */
[----:B--2---:R-:W0:-:S00]  /*21d00*/  USETMAXREG.DEALLOC.CTAPOOL 0x18 ;  /* 0x00000018000079c8 */ /* 0x004e0000080e0500 */
[----:B0-----:R-:W2:Y:S01]  /*21d10*/  LDL.LU R2, [R1] ;  /* 0x0000000001027983 */ /* 0x001ea20000300800 */
[----:B------:R-:W-:Y:S01]  /*21d20*/  LOP3.LUT R0, R0, 0x3, RZ, 0xc0, !PT ;  /* 0x0000000300007812 */ /* 0x000fe200078ec0ff */
[----:B------:R-:W-:-:S05]  /*21d30*/  IMAD.MOV.U32 R7, RZ, RZ, RZ ;  /* 0x000000ffff077224 */ /* 0x000fca00078e00ff */
[----:B------:R-:W0:Y:S02]  /*21d40*/  SHFL.IDX PT, R0, R0, RZ, 0x1f ;  /* 0x00001fff00007589 */ /* 0x000e2400000e0000 */
[----:B0-----:R-:W-:Y:S02]  /*21d50*/  ISETP.NE.AND P0, PT, R0, RZ, PT ;  /* 0x000000ff0000720c */ /* 0x001fe40003f05270 */
[----:B--2---:R-:W-:-:S11]  /*21d60*/  LOP3.LUT R2, R2, 0xfffffffd, RZ, 0xc0, !PT ;  /* 0xfffffffd02027812 */ /* 0x004fd600078ec0ff */
[----:B------:R-:W-:-:S05]  /*21d70*/  @P0 LOP3.LUT R2, R2, 0x2, RZ, 0xfc, !PT ;  /* 0x0000000202020812 */ /* 0x000fca00078efcff */
[----:B------:R0:W-:Y:S01]  /*21d80*/  STL [R1], R2 ;  /* 0x0000000201007387 */ /* 0x0001e20000100800 */
[----:B------:R-:W-:Y:S05]  /*21d90*/  @!P0 BRA `(.L_x_648) ;  /* 0x0000000000248947 */ /* 0x000fea0003800000 */
[----:B------:R-:W1:Y:S08]  /*21da0*/  S2UR UR5, SR_CgaCtaId ;  /* 0x00000000000579c3 */ /* 0x000e700000008800 */
[----:B------:R-:W-:Y:S06]  /*21db0*/  BAR.SYNC.DEFER_BLOCKING 0x5, 0x180 ;  /* 0x0146000000007b1d */ /* 0x000fec0000010000 */
[----:B------:R-:W-:-:S02]  /*21dc0*/  UMOV UR4, 0x400 ;  /* 0x0000040000047882 */ /* 0x000fc40000000000 */
[----:B-1----:R-:W-:-:S09]  /*21dd0*/  ULEA UR4, UR5, UR4, 0x18 ;  /* 0x0000000405047291 */ /* 0x002fd2000f8ec03f */
[----:B------:R-:W1:Y:S04]  /*21de0*/  LDS.128 R8, [UR4+0x348d0] ;  /* 0x0348d004ff087984 */ /* 0x000e680008000c00 */
[----:B-1----:R1:W-:Y:S04]  /*21df0*/  STL.64 [R1+0x10], R8 ;  /* 0x0000100801007387 */ /* 0x0023e80000100a00 */
[----:B------:R1:W-:Y:S01]  /*21e00*/  STL.64 [R1+0x18], R10 ;  /* 0x0000180a01007387 */ /* 0x0003e20000100a00 */
[----:B------:R-:W-:Y:S06]  /*21e10*/  BAR.ARV 0x4, 0x180 ;  /* 0x0106000000007b1d */ /* 0x000fec0000002000 */
[----:B------:R-:W-:Y:S05]  /*21e20*/  BRA `(.L_x_649) ;  /* 0x0000000800ac7947 */ /* 0x000fea0003800000 */
.L_x_648:
[----:B------:R-:W-:Y:S01]  /*21e30*/  LOP3.LUT R0, R6, 0x1f, RZ, 0xc0, !PT ;  /* 0x0000001f06007812 */ /* 0x000fe200078ec0ff */
[----:B------:R-:W-:Y:S01]  /*21e40*/  ULDC UR4, c[0x0][0xc3c] ;  /* 0x00030f0000047ab9 */ /* 0x000fe20000000800 */
[----:B------:R-:W-:Y:S01]  /*21e50*/  ULDC.64 UR6, c[0x0][0x208] ;  /* 0x0000820000067ab9 */ /* 0x000fe20000000a00 */
[----:B------:R-:W-:Y:S01]  /*21e60*/  IMAD.MOV.U32 R10, RZ, RZ, RZ ;  /* 0x000000ffff0a7224 */ /* 0x000fe200078e00ff */
[----:B------:R-:W-:Y:S01]  /*21e70*/  ISETP.NE.AND P0, PT, R0, 0x1f, PT ;  /* 0x0000001f0000780c */ /* 0x000fe20003f05270 */
[----:B------:R-:W-:-:S03]  /*21e80*/  ULDC UR5, c[0x0][0xc38] ;  /* 0x00030e0000057ab9 */ /* 0x000fc60000000800 */
[----:B------:R-:W-:-:S13]  /*21e90*/  ISETP.GE.OR P1, PT, R0, UR4, !P0 ;  /* 0x0000000400007c0c */ /* 0x000fda000c726670 */
[----:B0-----:R-:W0:Y:S08]  /*21ea0*/  @!P1 LDC.64 R2, c[0x0][0xc80] ;  /* 0x00032000ff029b82 */ /* 0x001e300000000a00 */
        /* <DEDUP_REMOVED lines=36> */
.L_x_652:
        /* <DEDUP_REMOVED lines=13> */
[----:B------:R-:W-:Y:S02]  /*221c0*/  IMAD.MOV.U32 R10, RZ, RZ, RZ ;  /* 0x000000ffff0a7224 */ /* 0x000fe400078e00ff */
[----:B0-----:R-:W-:-:S05]  /*221d0*/  @!P6 IMAD.WIDE R2, R9, 0x4, R2 ;  /* 0x000000040902e825 */ /* 0x001fca00078e0202 */
[----:B------:R1:W2:Y:S02]  /*221e0*/  @!P6 LDG.E R7, desc[UR8][R2.64] ;  /* 0x000000080207e981 */ /* 0x0002a4000c1e1900 */
[----:B-1----:R-:W-:-:S05]  /*221f0*/  @!P6 IMAD.WIDE R2, R9, 0x4, R4 ;  /* 0x000000040902e825 */ /* 0x002fca00078e0204 */
        /* <DEDUP_REMOVED lines=22> */
.L_x_650:
[----:B------:R-:W-:Y:S01]  /*22360*/  IMAD.IADD R11, R8, 0x1, -R11 ;  /* 0x00000001080b7824 */ /* 0x000fe200078e0a0b */
[----:B------:R-:W-:-:S03]  /*22370*/  MOV R14, RZ ;  /* 0x000000ff000e7202 */ /* 0x000fc60000000f00 */
        /* <DEDUP_REMOVED lines=18> */
.L_x_653:
[----:B-1----:R-:W-:Y:S01]  /*224a0*/  IMAD R10, R14, UR5, R11 ;  /* 0x000000050e0a7c24 */ /* 0x002fe2000f8e020b */
[----:B------:R-:W1:Y:S01]  /*224b0*/  MUFU.RCP R12, R12 ;  /* 0x0000000c000c7308 */ /* 0x000e620000001000 */
[----:B------:R-:W-:Y:S02]  /*224c0*/  IMAD R11, R16, R5, RZ ;  /* 0x00000005100b7224 */ /* 0x000fe400078e02ff */
[----:B0-----:R-:W-:Y:S01]  /*224d0*/  IMAD.MOV.U32 R2, RZ, RZ, RZ ;  /* 0x000000ffff027224 */ /* 0x001fe200078e00ff */
[----:B------:R0:W-:Y:S03]  /*224e0*/  STL [R1+0x10], R10 ;  /* 0x0000100a01007387 */ /* 0x0001e60000100800 */
[----:B------:R-:W-:Y:S01]  /*224f0*/  IMAD.HI.U32 R2, R3, R11, R2 ;  /* 0x0000000b03027227 */ /* 0x000fe200078e0002 */
[----:B------:R-:W-:-:S05]  /*22500*/  IABS R11, R7 ;  /* 0x00000007000b7213 */ /* 0x000fca0000000000 */
[----:B------:R-:W-:Y:S01]  /*22510*/  IMAD.MOV R14, RZ, RZ, -R11 ;  /* 0x000000ffff0e7224 */ /* 0x000fe200078e0a0b */
[----:B0-----:R-:W-:-:S04]  /*22520*/  IADD3 R10, -R10, UR6, RZ ;  /* 0x000000060a0a7c10 */ /* 0x001fc8000fffe1ff */
[----:B------:R-:W-:-:S05]  /*22530*/  IABS R3, R10 ;  /* 0x0000000a00037213 */ /* 0x000fca0000000000 */
[----:B------:R-:W-:-:S04]  /*22540*/  IMAD.HI.U32 R11, R2, R3, RZ ;  /* 0x00000003020b7227 */ /* 0x000fc800078e00ff */
[----:B------:R-:W-:Y:S02]  /*22550*/  IMAD R2, R11, R14, R3 ;  /* 0x0000000e0b027224 */ /* 0x000fe400078e0203 */
[----:B-1----:R-:W-:-:S03]  /*22560*/  VIADD R3, R12, 0xffffffe ;  /* 0x0ffffffe0c037836 */ /* 0x002fc60000000000 */
[----:B------:R-:W-:-:S03]  /*22570*/  ISETP.GT.U32.AND P1, PT, R5, R2, PT ;  /* 0x000000020500720c */ /* 0x000fc60003f24070 */
[----:B------:R-:W0:Y:S10]  /*22580*/  F2I.FTZ.U32.TRUNC.NTZ R3, R3 ;  /* 0x0000000300037305 */ /* 0x000e34000021f000 */
[----:B------:R-:W-:-:S02]  /*22590*/  @!P1 IMAD.IADD R2, R2, 0x1, -R5 ;  /* 0x0000000102029824 */ /* 0x000fc400078e0a05 */
[----:B------:R-:W-:Y:S01]  /*225a0*/  @!P1 VIADD R11, R11, 0x1 ;  /* 0x000000010b0b9836 */ /* 0x000fe20000000000 */
[----:B------:R-:W-:Y:S02]  /*225b0*/  ISETP.NE.AND P1, PT, R7, RZ, PT ;  /* 0x000000ff0700720c */ /* 0x000fe40003f25270 */
[----:B------:R-:W-:Y:S01]  /*225c0*/  ISETP.GE.U32.AND P0, PT, R2, R5, PT ;  /* 0x000000050200720c */ /* 0x000fe20003f06070 */
[----:B0-----:R-:W-:Y:S02]  /*225d0*/  IMAD.MOV R5, RZ, RZ, -R3 ;  /* 0x000000ffff057224 */ /* 0x001fe400078e0a03 */
[----:B------:R-:W-:Y:S02]  /*225e0*/  IMAD.MOV.U32 R2, RZ, RZ, RZ ;  /* 0x000000ffff027224 */ /* 0x000fe400078e00ff */
[----:B------:R-:W-:-:S04]  /*225f0*/  IMAD R5, R5, R8, RZ ;  /* 0x0000000805057224 */ /* 0x000fc800078e02ff */
[----:B------:R-:W-:Y:S01]  /*22600*/  IMAD.HI.U32 R5, R3, R5, R2 ;  /* 0x0000000503057227 */ /* 0x000fe200078e0002 */
[----:B------:R-:W-:Y:S02]  /*22610*/  LOP3.LUT R2, R10, R7, RZ, 0x3c, !PT ;  /* 0x000000070a027212 */ /* 0x000fe400078e3cff */
[----:B------:R-:W-:Y:S01]  /*22620*/  IABS R3, R9 ;  /* 0x0000000900037213 */ /* 0x000fe20000000000 */
[----:B------:R-:W-:Y:S01]  /*22630*/  @P0 VIADD R11, R11, 0x1 ;  /* 0x000000010b0b0836 */ /* 0x000fe20000000000 */
[----:B------:R-:W-:-:S03]  /*22640*/  ISETP.GE.AND P2, PT, R2, RZ, PT ;  /* 0x000000ff0200720c */ /* 0x000fc60003f46270 */
[----:B------:R-:W-:-:S10]  /*22650*/  IMAD.MOV R3, RZ, RZ, -R3 ;  /* 0x000000ffff037224 */ /* 0x000fd400078e0a03 */
[----:B------:R-:W-:Y:S01]  /*22660*/  @!P2 IMAD.MOV R11, RZ, RZ, -R11 ;  /* 0x000000ffff0ba224 */ /* 0x000fe200078e0a0b */
[----:B------:R-:W-:-:S04]  /*22670*/  @!P1 LOP3.LUT R11, RZ, R7, RZ, 0x33, !PT ;  /* 0x00000007ff0b9212 */ /* 0x000fc800078e33ff */
[-C--:B------:R-:W-:Y:S01]  /*22680*/  IABS R2, R11.reuse ;  /* 0x0000000b00027213 */ /* 0x080fe20000000000 */
[----:B------:R-:W-:-:S04]  /*22690*/  IMAD R7, R7, R11, RZ ;  /* 0x0000000b07077224 */ /* 0x000fc800078e02ff */
[----:B------:R-:W-:-:S04]  /*226a0*/  IMAD.HI.U32 R5, R5, R2, RZ ;  /* 0x0000000205057227 */ /* 0x000fc800078e00ff */
[----:B------:R-:W-:Y:S01]  /*226b0*/  IMAD R3, R5, R3, R2 ;  /* 0x0000000305037224 */ /* 0x000fe200078e0202 */
[----:B------:R-:W-:-:S04]  /*226c0*/  LOP3.LUT R2, R11, R9, RZ, 0x3c, !PT ;  /* 0x000000090b027212 */ /* 0x000fc800078e3cff */
[----:B------:R-:W-:Y:S02]  /*226d0*/  ISETP.GT.U32.AND P1, PT, R8, R3, PT ;  /* 0x000000030800720c */ /* 0x000fe40003f24070 */
[----:B------:R-:W-:-:S11]  /*226e0*/  ISETP.GE.AND P2, PT, R2, RZ, PT ;  /* 0x000000ff0200720c */ /* 0x000fd60003f46270 */
[----:B------:R-:W-:Y:S02]  /*226f0*/  @!P1 IMAD.IADD R3, R3, 0x1, -R8 ;  /* 0x0000000103039824 */ /* 0x000fe400078e0a08 */
[----:B------:R-:W-:Y:S01]  /*22700*/  @!P1 VIADD R5, R5, 0x1 ;  /* 0x0000000105059836 */ /* 0x000fe20000000000 */
[----:B------:R-:W-:Y:S02]  /*22710*/  ISETP.NE.AND P1, PT, R9, RZ, PT ;  /* 0x000000ff0900720c */ /* 0x000fe40003f25270 */
[----:B------:R-:W-:-:S13]  /*22720*/  ISETP.GE.U32.AND P0, PT, R3, R8, PT ;  /* 0x000000080300720c */ /* 0x000fda0003f06070 */
[----:B------:R-:W-:-:S04]  /*22730*/  @P0 VIADD R5, R5, 0x1 ;  /* 0x0000000105050836 */ /* 0x000fc80000000000 */
[----:B------:R-:W-:Y:S01]  /*22740*/  @!P2 IMAD.MOV R5, RZ, RZ, -R5 ;  /* 0x000000ffff05a224 */ /* 0x000fe200078e0a05 */
[----:B------:R-:W-:-:S05]  /*22750*/  @!P1 LOP3.LUT R5, RZ, R9, RZ, 0x33, !PT ;  /* 0x00000009ff059212 */ /* 0x000fca00078e33ff */
[----:B------:R-:W-:-:S04]  /*22760*/  IMAD.MOV R2, RZ, RZ, -R5 ;  /* 0x000000ffff027224 */ /* 0x000fc800078e0a05 */
[C---:B------:R-:W-:Y:S02]  /*22770*/  IMAD R11, R9.reuse, R2, R11 ;  /* 0x00000002090b7224 */ /* 0x040fe400078e020b */
[----:B------:R-:W-:Y:S02]  /*22780*/  IMAD R2, R9, 0x1000000, R5 ;  /* 0x0100000009027824 */ /* 0x000fe400078e0205 */
[----:B------:R-:W-:Y:S02]  /*22790*/  IMAD.IADD R5, R10, 0x1, -R7 ;  /* 0x000000010a057824 */ /* 0x000fe400078e0a07 */
[----:B------:R-:W-:Y:S02]  /*227a0*/  IMAD R3, R11, 0x10000, R2 ;  /* 0x000100000b037824 */ /* 0x000fe400078e0202 */
[----:B------:R-:W-:Y:S01]  /*227b0*/  VIADD R2, R4, UR4 ;  /* 0x0000000404027c36 */ /* 0x000fe20008000000 */
[----:B------:R1:W-:Y:S04]  /*227c0*/  STL [R1+0x14], R5 ;  /* 0x0000140501007387 */ /* 0x0003e80000100800 */
[----:B------:R1:W-:Y:S04]  /*227d0*/  STL [R1+0x1c], R2 ;  /* 0x00001c0201007387 */ /* 0x0003e80000100800 */
[----:B------:R1:W-:Y:S01]  /*227e0*/  STL [R1+0x18], R3 ;  /* 0x0000180301007387 */ /* 0x0003e20000100800 */
[----:B------:R-:W-:Y:S05]  /*227f0*/  BRA `(.L_x_654) ;  /* 0x0000000000107947 */ /* 0x000fea0003800000 */
.L_x_651:
[----:B------:R-:W-:Y:S01]  /*22800*/  IMAD.U32 R2, RZ, RZ, UR6 ;  /* 0x00000006ff027e24 */ /* 0x000fe2000f8e00ff */
[----:B------:R0:W-:Y:S04]  /*22810*/  STL [R1+0x14], RZ ;  /* 0x000014ff01007387 */ /* 0x0001e80000100800 */
[----:B------:R0:W-:Y:S04]  /*22820*/  STL [R1+0x18], RZ ;  /* 0x000018ff01007387 */ /* 0x0001e80000100800 */
[----:B------:R0:W-:Y:S02]  /*22830*/  STL [R1+0x10], R2 ;  /* 0x0000100201007387 */ /* 0x0001e40000100800 */
.L_x_654:
[----:B------:R-:W2:Y:S04]  /*22840*/  LDL R8, [R1+0x10] ;  /* 0x0000100001087983 */ /* 0x000ea80000100800 */
[----:B------:R-:W2:Y:S04]  /*22850*/  LDL R9, [R1+0x14] ;  /* 0x0000140001097983 */ /* 0x000ea80000100800 */
[----:B------:R-:W2:Y:S04]  /*22860*/  LDL R10, [R1+0x18] ;  /* 0x00001800010a7983 */ /* 0x000ea80000100800 */
[----:B------:R-:W2:Y:S01]  /*22870*/  LDL R11, [R1+0x1c] ;  /* 0x00001c00010b7983 */ /* 0x000ea20000100800 */
[----:B------:R-:W-:-:S13]  /*22880*/  ISETP.NE.AND P0, PT, R0, RZ, PT ;  /* 0x000000ff0000720c */ /* 0x000fda0003f05270 */
[----:B-1----:R-:W1:Y:S01]  /*22890*/  @!P0 S2R R3, SR_CgaCtaId ;  /* 0x0000000000038919 */ /* 0x002e620000008800 */
[----:B------:R-:W-:-:S04]  /*228a0*/  @!P0 MOV R0, 0x400 ;  /* 0x0000040000008802 */ /* 0x000fc80000000f00 */
[----:B-1----:R-:W-:-:S05]  /*228b0*/  @!P0 LEA R0, R3, R0, 0x18 ;  /* 0x0000000003008211 */ /* 0x002fca00078ec0ff */
[----:B--2---:R2:W-:Y:S01]  /*228c0*/  @!P0 STS.128 [R0+0x348d0], R8 ;  /* 0x0348d00800008388 */ /* 0x0045e20000000c00 */
[----:B------:R-:W-:Y:S06]  /*228d0*/  BAR.ARV 0x5, 0x180 ;  /* 0x0146000000007b1d */ /* 0x000fec0000002000 */
.L_x_649:
[----:B--2---:R-:W2:Y:S01]  /*228e0*/  LDL R0, [R1+0x1c] ;  /* 0x00001c0001007983 */ /* 0x004ea20000100800 */
[----:B------:R-:W-:Y:S01]  /*228f0*/  ULDC UR4, c[0x0][0xc3c] ;  /* 0x00030f0000047ab9 */ /* 0x000fe20000000800 */
[----:B------:R-:W-:Y:S01]  /*22900*/  IMAD.MOV.U32 R19, RZ, RZ, RZ ;  /* 0x000000ffff137224 */ /* 0x000fe200078e00ff */
[----:B--2---:R-:W-:Y:S01]  /*22910*/  ISETP.GE.AND P0, PT, R0, UR4, PT ;  /* 0x0000000400007c0c */ /* 0x004fe2000bf06270 */
[----:B------:R-:W-:-:S05]  /*22920*/  IMAD.MOV.U32 R0, RZ, RZ, 0x1 ;  /* 0x00000001ff007424 */ /* 0x000fca00078e00ff */
[----:B------:R2:W-:Y:S04]  /*22930*/  STL [R1+0xc], R0 ;  /* 0x00000c0001007387 */ /* 0x0005e80000100800 */
[----:B------:R2:W-:Y:S03]  /*22940*/  STL [R1+0x5c], RZ ;  /* 0x00005cff01007387 */ /* 0x0005e60000100800 */
[----:B------:R-:W-:Y:S05]  /*22950*/  @P0 BRA `(.L_x_655) ;  /* 0x0000006800940947 */ /* 0x000fea0003800000 */
[----:B------:R-:W3:Y:S01]  /*22960*/  S2UR UR5, SR_CgaCtaId ;  /* 0x00000000000579c3 */ /* 0x000ee20000008800 */
[C---:B--2---:R-:W-:Y:S01]  /*22970*/  IMAD.SHL.U32 R0, R6.reuse, 0x8, RZ ;  /* 0x0000000806007824 */ /* 0x044fe200078e00ff */
[----:B------:R-:W-:Y:S01]  /*22980*/  LOP3.LUT R4, R6, 0x7f, RZ, 0xc0, !PT ;  /* 0x0000007f06047812 */ /* 0x000fe200078ec0ff */
[----:B------:R-:W-:Y:S01]  /*22990*/  UMOV UR4, 0x400 ;  /* 0x0000040000047882 */ /* 0x000fe20000000000 */
[----:B------:R-:W-:Y:S01]  /*229a0*/  BSSY B8, `(.L_x_655) ;  /* 0x00006a0000087945 */ /* 0x000fe20003800000 */
[----:B------:R-:W-:Y:S01]  /*229b0*/  IMAD.MOV.U32 R19, RZ, RZ, RZ ;  /* 0x000000ffff137224 */ /* 0x000fe200078e00ff */
[----:B------:R-:W-:Y:S01]  /*229c0*/  LOP3.LUT R3, R0, 0x1f8, RZ, 0xc0, !PT ;  /* 0x000001f800037812 */ /* 0x000fe200078ec0ff */
[----:B0-----:R-:W-:Y:S01]  /*229d0*/  IMAD.SHL.U32 R2, R4, 0x8, RZ ;  /* 0x0000000804027824 */ /* 0x001fe200078e00ff */
[----:B------:R-:W-:Y:S01]  /*229e0*/  LOP3.LUT R0, R0, 0x38, RZ, 0xc0, !PT ;  /* 0x0000003800007812 */ /* 0x000fe200078ec0ff */
[----:B------:R-:W-:Y:S01]  /*229f0*/  ULDC.64 UR38, c[0x0][0x198] ;  /* 0x0000660000267ab9 */ /* 0x000fe20000000a00 */
[----:B------:R-:W-:Y:S01]  /*22a00*/  LOP3.LUT R3, R3, 0x38, R6, 0x78, !PT ;  /* 0x0000003803037812 */ /* 0x000fe200078e7806 */
[----:B------:R-:W-:Y:S01]  /*22a10*/  IMAD.SHL.U32 R6, R6, 0x10, RZ ;  /* 0x0000001006067824 */ /* 0x000fe200078e00ff */
[----:B------:R-:W-:Y:S01]  /*22a20*/  LOP3.LUT R0, R0, 0x40, RZ, 0xfc, !PT ;  /* 0x0000004000007812 */ /* 0x000fe200078efcff */
[----:B------:R-:W-:Y:S01]  /*22a30*/  ULDC UR36, c[0x0][0xc] ;  /* 0x0000030000247ab9 */ /* 0x000fe20000000800 */
[----:B------:R-:W-:-:S02]  /*22a40*/  LOP3.LUT R3, R3, 0x200, R2, 0xf8, !PT ;  /* 0x0000020003037812 */ /* 0x000fc400078ef802 */
[----:B------:R-:W-:-:S04]  /*22a50*/  SHF.R.U32.HI R2, RZ, 0x3, R4 ;  /* 0x00000003ff027819 */ /* 0x000fc80000011604 */
[----:B------:R-:W-:Y:S01]  /*22a60*/  LOP3.LUT R4, R2, 0x70, R6, 0xf8, !PT ;  /* 0x0000007002047812 */ /* 0x000fe200078ef806 */
[----:B------:R-:W-:Y:S01]  /*22a70*/  IMAD.MOV.U32 R2, RZ, RZ, 0x1 ;  /* 0x00000001ff027424 */ /* 0x000fe200078e00ff */
[----:B---3--:R-:W-:-:S06]  /*22a80*/  ULEA UR4, UR5, UR4, 0x18 ;  /* 0x0000000405047291 */ /* 0x008fcc000f8ec03f */
[----:B------:R-:W-:-:S04]  /*22a90*/  IMAD.U32 R18, RZ, RZ, UR4 ;  /* 0x00000004ff127e24 */ /* 0x000fc8000f8e00ff */
[----:B------:R-:W-:-:S05]  /*22aa0*/  IMAD R3, R3, 0x2, R18 ;  /* 0x0000000203037824 */ /* 0x000fca00078e0212 */
[----:B------:R0:W-:Y:S04]  /*22ab0*/  STL [R1+0x30], R3 ;  /* 0x0000300301007387 */ /* 0x0001e80000100800 */
[----:B------:R0:W-:Y:S04]  /*22ac0*/  STL [R1+0x5c], RZ ;  /* 0x00005cff01007387 */ /* 0x0001e80000100800 */
[----:B------:R0:W-:Y:S04]  /*22ad0*/  STL [R1+0x24], R2 ;  /* 0x0000240201007387 */ /* 0x0001e80000100800 */
[----:B------:R0:W-:Y:S04]  /*22ae0*/  STL [R1+0x20], RZ ;  /* 0x000020ff01007387 */ /* 0x0001e80000100800 */
[----:B------:R0:W-:Y:S02]  /*22af0*/  STL [R1+0xc], R2 ;  /* 0x00000c0201007387 */ /* 0x0001e40000100800 */
.L_x_792:
[----:B------:R-:W2:Y:S01]  /*22b00*/  LDL R0, [R1+0x1c] ;  /* 0x00001c0001007983 */ /* 0x000ea20000100800 */
        /* <DEDUP_REMOVED lines=13> */
[----:B------:R-:W-:Y:S01]  /*22be0*/  ULDC.64 UR6, c[0x0][0xa08] ;  /* 0x0002820000067ab9 */ /* 0x000fe20000000a00 */
[----:B--2---:R-:W-:Y:S01]  /*22bf0*/  SHF.R.S32.HI R4, RZ, 0x1f, R15 ;  /* 0x0000001fff047819 */ /* 0x004fe2000001140f */
[----:B------:R-:W-:-:S09]  /*22c00*/  IMAD.SHL.U32 R14, R15, 0x4, RZ ;  /* 0x000000040f0e7824 */ /* 0x000fd200078e00ff */
        /* <DEDUP_REMOVED lines=8> */
[----:B------:R-:W-:Y:S02]  /*22c90*/  ISETP.NE.AND.EX P1, PT, RZ, UR5, PT, P1 ;  /* 0x00000005ff007c0c */ /* 0x000fe4000bf25310 */
[----:B------:R-:W-:Y:S02]  /*22ca0*/  CS2R R10, SRZ ;  /* 0x00000000000a7805 */ /* 0x000fe4000001ff00 */
[----:B------:R-:W-:Y:S01]  /*22cb0*/  ISETP.NE.U32.AND P3, PT, RZ, UR10, PT ;  /* 0x0000000aff007c0c */ /* 0x000fe2000bf65070 */
[----:B------:R-:W-:Y:S01]  /*22cc0*/  STL [R1+0x4], R14 ;  /* 0x0000040e01007387 */ /* 0x000fe20000100800 */
[----:B------:R-:W-:Y:S02]  /*22cd0*/  ISETP.NE.U32.AND P0, PT, RZ, UR6, PT ;  /* 0x00000006ff007c0c */ /* 0x000fe4000bf05070 */
[----:B------:R-:W-:Y:S01]  /*22ce0*/  ISETP.NE.U32.AND P2, PT, RZ, UR8, PT ;  /* 0x00000008ff007c0c */ /* 0x000fe2000bf45070 */
[----:B------:R-:W-:Y:S01]  /*22cf0*/  STL [R1+0x28], R13 ;  /* 0x0000280d01007387 */ /* 0x000fe20000100800 */
[----:B------:R-:W-:-:S02]  /*22d00*/  IADD3 R6, P5, R14, UR6, RZ ;  /* 0x000000060e067c10 */ /* 0x000fc4000ffbe0ff */
[C---:B-1----:R-:W-:Y:S02]  /*22d10*/  IADD3 R2, P4, R14.reuse, UR4, RZ ;  /* 0x000000040e027c10 */ /* 0x042fe4000ff9e0ff */
[----:B------:R-:W-:Y:S02]  /*22d20*/  ISETP.NE.AND.EX P3, PT, RZ, UR11, PT, P3 ;  /* 0x0000000bff007c0c */ /* 0x000fe4000bf65330 */
[C---:B------:R-:W-:Y:S02]  /*22d30*/  IADD3.X R3, R13.reuse, UR5, RZ, P4, !PT ;  /* 0x000000050d037c10 */ /* 0x040fe4000a7fe4ff */
[----:B0-----:R-:W-:Y:S02]  /*22d40*/  IADD3 R4, P4, R14, UR8, RZ ;  /* 0x000000080e047c10 */ /* 0x001fe4000ff9e0ff */
[----:B------:R-:W-:Y:S01]  /*22d50*/  ISETP.NE.AND.EX P0, PT, RZ, UR7, PT, P0 ;  /* 0x00000007ff007c0c */ /* 0x000fe2000bf05300 */
[----:B------:R-:W2:Y:S01]  /*22d60*/  @P1 LDG.E R8, desc[UR12][R2.64] ;  /* 0x0000000c02081981 */ /* 0x000ea2000c1e1900 */
[C---:B------:R-:W-:Y:S01]  /*22d70*/  IADD3.X R5, R13.reuse, UR9, RZ, P4, !PT ;  /* 0x000000090d057c10 */ /* 0x040fe2000a7fe4ff */
[----:B------:R-:W-:Y:S01]  /*22d80*/  ULDC UR4, c[0x0][0x288] ;  /* 0x0000a20000047ab9 */ /* 0x000fe20000000800 */
[----:B------:R-:W-:Y:S01]  /*22d90*/  ISETP.NE.AND.EX P2, PT, RZ, UR9, PT, P2 ;  /* 0x00000009ff007c0c */ /* 0x000fe2000bf45320 */
[----:B------:R-:W-:Y:S01]  /*22da0*/  IMAD.U32 R12, RZ, RZ, UR4 ;  /* 0x00000004ff0c7e24 */ /* 0x000fe2000f8e00ff */
[----:B------:R-:W-:Y:S01]  /*22db0*/  ULDC.64 UR4, c[0x0][0x418] ;  /* 0x0001060000047ab9 */ /* 0x000fe20000000a00 */
[----:B------:R-:W-:Y:S01]  /*22dc0*/  IADD3.X R7, R13, UR7, RZ, P5, !PT ;  /* 0x000000070d077c10 */ /* 0x000fe2000affe4ff */
[----:B--2---:R0:W-:Y:S01]  /*22dd0*/  STL [R1+0x48], R8 ;  /* 0x0000480801007387 */ /* 0x0041e20000100800 */
[----:B------:R-:W-:-:S03]  /*22de0*/  UISETP.NE.U32.AND UP0, UPT, UR4, URZ, UPT ;  /* 0x0000003f0400728c */ /* 0x000fc6000bf05070 */
[----:B------:R-:W-:Y:S01]  /*22df0*/  ULDC UR4, c[0x0][0x424] ;  /* 0x0001090000047ab9 */ /* 0x000fe20000000800 */
[----:B------:R-:W5:Y:S04]  /*22e00*/  @P0 LDG.E R11, desc[UR12][R6.64] ;  /* 0x0000000c060b0981 */ /* 0x000f68000c1e1900 */
[----:B------:R-:W5:Y:S01]  /*22e10*/  @P2 LDG.E R10, desc[UR12][R4.64] ;  /* 0x0000000c040a2981 */ /* 0x000f62000c1e1900 */
[----:B0-----:R-:W-:-:S04]  /*22e20*/  @P3 IADD3 R8, P4, R14, UR10, RZ ;  /* 0x0000000a0e083c10 */ /* 0x001fc8000ff9e0ff */
[----:B------:R-:W-:-:S05]  /*22e30*/  @P3 IADD3.X R9, R13, UR11, RZ, P4, !PT ;  /* 0x0000000b0d093c10 */ /* 0x000fca000a7fe4ff */
[----:B------:R0:W2:Y:S01]  /*22e40*/  @P3 LDG.E R12, desc[UR12][R8.64] ;  /* 0x0000000c080c3981 */ /* 0x0000a2000c1e1900 */
[----:B------:R-:W-:-:S03]  /*22e50*/  UISETP.NE.AND.EX UP0, UPT, UR5, URZ, UPT, UP0 ;  /* 0x0000003f0500728c */ /* 0x000fc6000bf05300 */
[----:B------:R-:W-:Y:S01]  /*22e60*/  ULDC UR5, c[0x0][0x2f0] ;  /* 0x0000bc0000057ab9 */ /* 0x000fe20000000800 */
[----:B------:R-:W-:-:S04]  /*22e70*/  USEL UR4, UR4, 0x1, UP0 ;  /* 0x0000000104047887 */ /* 0x000fc80008000000 */
[----:B------:R-:W-:-:S03]  /*22e80*/  UIMAD UR4, UR4, UR5, URZ ;  /* 0x00000005040472a4 */ /* 0x000fc6000f8e023f */
[----:B------:R-:W-:Y:S02]  /*22e90*/  ULDC UR5, c[0x0][0x348] ;  /* 0x0000d20000057ab9 */ /* 0x000fe40000000800 */
[----:B0-----:R-:W-:Y:S02]  /*22ea0*/  IMAD.U32 R9, RZ, RZ, UR5 ;  /* 0x00000005ff097e24 */ /* 0x001fe4000f8e00ff */
[----:B------:R-:W-:Y:S01]  /*22eb0*/  IMAD.U32 R8, RZ, RZ, UR4 ;  /* 0x00000004ff087e24 */ /* 0x000fe2000f8e00ff */
[----:B--2---:R0:W-:Y:S01]  /*22ec0*/  STL [R1+0x54], R12 ;  /* 0x0000540c01007387 */ /* 0x0041e20000100800 */
[----:B------:R-:W-:Y:S05]  /*22ed0*/  @P3 BRA `(.L_x_656) ;  /* 0x0000000000183947 */ /* 0x000fea0003800000 */
[----:B------:R-:W-:Y:S05]  /*22ee0*/  @!P1 BRA `(.L_x_656) ;  /* 0x0000000000149947 */ /* 0x000fea0003800000 */
[----:B------:R-:W-:Y:S02]  /*22ef0*/  ULDC.64 UR4, c[0x0][0x208] ;  /* 0x0000820000047ab9 */ /* 0x000fe40000000a00 */
[----:B0-----:R-:W2:Y:S04]  /*22f00*/  LDG.E R12, desc[UR4][R2.64] ;  /* 0x00000004020c7981 */ /* 0x001ea8000c1e1900 */
[----:B------:R-:W2:Y:S02]  /*22f10*/  LDG.E R2, desc[UR4][R2.64+0x4] ;  /* 0x0000040402027981 */ /* 0x000ea4000c1e1900 */
[----:B--2---:R-:W-:-:S05]  /*22f20*/  IMAD.IADD R2, R2, 0x1, -R12 ;  /* 0x0000000102027824 */ /* 0x004fca00078e0a0c */
[----:B------:R1:W-:Y:S02]  /*22f30*/  STL [R1+0x54], R2 ;  /* 0x0000540201007387 */ /* 0x0003e40000100800 */
.L_x_656:
[----:B------:R-:W2:Y:S01]  /*22f40*/  LDL.LU R3, [R1+0x18] ;  /* 0x0000180001037983 */ /* 0x000ea20000300800 */
[----:B0-----:R-:W-:Y:S01]  /*22f50*/  IMAD.MOV.U32 R12, RZ, RZ, R15 ;  /* 0x000000ffff0c7224 */ /* 0x001fe200078e000f */
[----:B------:R-:W-:Y:S02]  /*22f60*/  ULDC.64 UR4, c[0x0][0xa20] ;  /* 0x0002880000047ab9 */ /* 0x000fe40000000a00 */
[----:B------:R-:W-:Y:S02]  /*22f70*/  ISETP.NE.U32.AND P1, PT, RZ, UR4, PT ;  /* 0x00000004ff007c0c */ /* 0x000fe4000bf25070 */
[----:B------:R0:W-:Y:S02]  /*22f80*/  STL [R1+0x8], R12 ;  /* 0x0000080c01007387 */ /* 0x0001e40000100800 */
[----:B------:R-:W-:Y:S02]  /*22f90*/  ISETP.NE.AND.EX P1, PT, RZ, UR5, PT, P1 ;  /* 0x00000005ff007c0c */ /* 0x000fe4000bf25310 */
[----:B--2---:R-:W-:-:S02]  /*22fa0*/  LOP3.LUT R17, R3, 0xff000000, RZ, 0xc0, !PT ;  /* 0xff00000003117812 */ /* 0x004fc400078ec0ff */
[C---:B-1----:R-:W-:Y:S02]  /*22fb0*/  LOP3.LUT R2, R3.reuse, 0xff0000, RZ, 0xc0, !PT ;  /* 0x00ff000003027812 */ /* 0x042fe400078ec0ff */
[----:B------:R-:W-:Y:S02]  /*22fc0*/  SHF.R.U32.HI R17, RZ, 0x8, R17 ;  /* 0x00000008ff117819 */ /* 0x000fe40000011611 */
[----:B------:R-:W-:Y:S02]  /*22fd0*/  LOP3.LUT R16, R3, 0xffff, RZ, 0xc0, !PT ;  /* 0x0000ffff03107812 */ /* 0x000fe400078ec0ff */
[----:B------:R-:W-:Y:S01]  /*22fe0*/  LEA.HI R17, R2, R17, RZ, 0x10 ;  /* 0x0000001102117211 */ /* 0x000fe200078f80ff */
[----:B-----5:R-:W-:-:S05]  /*22ff0*/  IMAD.IADD R2, R11, 0x1, R0 ;  /* 0x000000010b027824 */ /* 0x020fca00078e0200 */
[----:B------:R0:W-:Y:S01]  /*23000*/  STL [R1+0x18], R2 ;  /* 0x0000180201007387 */ /* 0x0001e20000100800 */
[----:B------:R-:W-:Y:S05]  /*23010*/  @!P1 BRA `(.L_x_657) ;  /* 0x0000000000149947 */ /* 0x000fea0003800000 */
[----:B0-----:R-:W-:Y:S01]  /*23020*/  IADD3 R2, P0, R14, UR4, RZ ;  /* 0x000000040e027c10 */ /* 0x001fe2000ff1e0ff */
[----:B------:R-:W-:-:S03]  /*23030*/  ULDC.64 UR6, c[0x0][0x208] ;  /* 0x0000820000067ab9 */ /* 0x000fc60000000a00 */
[----:B------:R-:W-:-:S05]  /*23040*/  IADD3.X R3, R13, UR5, RZ, P0, !PT ;  /* 0x000000050d037c10 */ /* 0x000fca00087fe4ff */
[----:B------:R0:W5:Y:S01]  /*23050*/  LDG.E R8, desc[UR6][R2.64] ;  /* 0x0000000602087981 */ /* 0x000162000c1e1900 */
[----:B------:R-:W-:Y:S05]  /*23060*/  BRA `(.L_x_658) ;  /* 0x0000000000147947 */ /* 0x000fea0003800000 */
.L_x_657:
[----:B------:R-:W-:Y:S05]  /*23070*/  @!P0 BRA `(.L_x_658) ;  /* 0x0000000000108947 */ /* 0x000fea0003800000 */
[----:B------:R-:W-:Y:S02]  /*23080*/  ULDC.64 UR4, c[0x0][0x208] ;  /* 0x0000820000047ab9 */ /* 0x000fe40000000a00 */
[----:B------:R-:W2:Y:S04]  /*23090*/  LDG.E R8, desc[UR4][R6.64] ;  /* 0x0000000406087981 */ /* 0x000ea8000c1e1900 */
[----:B------:R-:W2:Y:S02]  /*230a0*/  LDG.E R6, desc[UR4][R6.64+0x4] ;  /* 0x0000040406067981 */ /* 0x000ea4000c1e1900 */
[----:B--2---:R-:W-:-:S07]  /*230b0*/  IMAD.IADD R8, R6, 0x1, -R8 ;  /* 0x0000000106087824 */ /* 0x004fce00078e0a08 */
.L_x_658:
[----:B------:R-:W-:Y:S01]  /*230c0*/  ULDC.64 UR4, c[0x0][0x208] ;  /* 0x0000820000047ab9 */ /* 0x000fe20000000a00 */
[----:B-----5:R-:W-:Y:S02]  /*230d0*/  IMAD.IADD R6, R8, 0x1, -R0 ;  /* 0x0000000108067824 */ /* 0x020fe400078e0a00 */
[----:B------:R-:W2:Y:S04]  /*230e0*/  @P2 LDG.E R0, desc[UR4][R4.64] ;  /* 0x0000000404002981 */ /* 0x000ea8000c1e1900 */
[----:B------:R-:W2:Y:S01]  /*230f0*/  @P2 LDG.E R4, desc[UR4][R4.64+0x4] ;  /* 0x0000040404042981 */ /* 0x000ea2000c1e1900 */
[----:B------:R-:W-:Y:S01]  /*23100*/  LOP3.LUT R13, R17, 0xff, RZ, 0xc0, !PT ;  /* 0x000000ff110d7812 */ /* 0x000fe200078ec0ff */
[----:B------:R-:W-:Y:S01]  /*23110*/  BSSY B0, `(.L_x_659) ;  /* 0x000002a000007945 */ /* 0x000fe20003800000 */
[----:B------:R-:W-:Y:S01]  /*23120*/  SHF.R.U32.HI R17, RZ, 0x10, R17 ;  /* 0x00000010ff117819 */ /* 0x000fe20000011611 */
[----:B--2---:R-:W-:-:S04]  /*23130*/  @P2 IMAD.IADD R9, R4, 0x1, -R0 ;  /* 0x0000000104092824 */ /* 0x004fc800078e0a00 */
[----:B0-----:R-:W-:-:S04]  /*23140*/  IMAD.IADD R2, R6, 0x1, R9 ;  /* 0x0000000106027824 */ /* 0x001fc800078e0209 */
[C---:B------:R-:W-:Y:S01]  /*23150*/  VIADD R0, R2.reuse, 0xaf ;  /* 0x000000af02007836 */ /* 0x040fe20000000000 */
[----:B------:R-:W-:-:S03]  /*23160*/  ISETP.GE.AND P1, PT, R2, 0x1, PT ;  /* 0x000000010200780c */ /* 0x000fc60003f26270 */
[----:B------:R-:W-:-:S05]  /*23170*/  IMAD.HI R0, R0, 0x2e8ba2e9, RZ ;  /* 0x2e8ba2e900007827 */ /* 0x000fca00078e02ff */
[----:B------:R-:W-:-:S04]  /*23180*/  SHF.R.U32.HI R2, RZ, 0x1f, R0 ;  /* 0x0000001fff027819 */ /* 0x000fc80000011600 */
[----:B------:R-:W-:Y:S01]  /*23190*/  LEA.HI.SX32 R11, R0, R2, 0x1b ;  /* 0x00000002000b7211 */ /* 0x000fe200078fdaff */
[----:B------:R-:W-:-:S04]  /*231a0*/  IMAD.MOV.U32 R0, RZ, RZ, RZ ;  /* 0x000000ffff007224 */ /* 0x000fc800078e00ff */
[----:B------:R0:W-:Y:S04]  /*231b0*/  STL [R1+0x3c], R11 ;  /* 0x00003c0b01007387 */ /* 0x0001e80000100800 */
[----:B------:R0:W-:Y:S01]  /*231c0*/  STL [R1+0x58], R13 ;  /* 0x0000580d01007387 */ /* 0x0001e20000100800 */
[----:B------:R-:W-:Y:S05]  /*231d0*/  @!P1 BRA `(.L_x_660) ;  /* 0x0000000000749947 */ /* 0x000fea0003800000 */
[----:B------:R-:W-:Y:S01]  /*231e0*/  ISETP.NE.AND P0, PT, R17, RZ, PT ;  /* 0x000000ff1100720c */ /* 0x000fe20003f05270 */
[----:B------:R-:W-:-:S03]  /*231f0*/  ULDC UR4, c[0x0][0x9f0] ;  /* 0x00027c0000047ab9 */ /* 0x000fc60000000800 */
[----:B------:R-:W-:-:S04]  /*23200*/  SEL R2, R17, UR4, P0 ;  /* 0x0000000411027c07 */ /* 0x000fc80008000000 */
[----:B------:R-:W-:Y:S02]  /*23210*/  IABS R3, R2 ;  /* 0x0000000200037213 */ /* 0x000fe40000000000 */
[----:B------:R-:W-:Y:S02]  /*23220*/  IADD3 R0, R2, -0x1, R11 ;  /* 0xffffffff02007810 */ /* 0x000fe40007ffe00b */
[----:B------:R-:W1:Y:S08]  /*23230*/  I2F.RP R4, R3 ;  /* 0x0000000300047306 */ /* 0x000e700000209400 */
[----:B-1----:R-:W1:Y:S02]  /*23240*/  MUFU.RCP R4, R4 ;  /* 0x0000000400047308 */ /* 0x002e640000001000 */
[----:B-1----:R-:W-:-:S06]  /*23250*/  VIADD R4, R4, 0xffffffe ;  /* 0x0ffffffe04047836 */ /* 0x002fcc0000000000 */
[----:B------:R1:W2:Y:S02]  /*23260*/  F2I.FTZ.U32.TRUNC.NTZ R5, R4 ;  /* 0x0000000400057305 */ /* 0x0002a4000021f000 */
[----:B-1----:R-:W-:-:S04]  /*23270*/  LOP3.LUT R4, R0, R2, RZ, 0x3c, !PT ;  /* 0x0000000200047212 */ /* 0x002fc800078e3cff */
[----:B------:R-:W-:Y:S01]  /*23280*/  ISETP.GE.AND P4, PT, R4, RZ, PT ;  /* 0x000000ff0400720c */ /* 0x000fe20003f86270 */
[----:B--2---:R-:W-:-:S04]  /*23290*/  IMAD.MOV R4, RZ, RZ, -R5 ;  /* 0x000000ffff047224 */ /* 0x004fc800078e0a05 */
[----:B------:R-:W-:Y:S02]  /*232a0*/  IMAD R7, R4, R3, RZ ;  /* 0x0000000304077224 */ /* 0x000fe400078e02ff */
[----:B------:R-:W-:-:S04]  /*232b0*/  IMAD.MOV.U32 R4, RZ, RZ, RZ ;  /* 0x000000ffff047224 */ /* 0x000fc800078e00ff */
[----:B------:R-:W-:Y:S01]  /*232c0*/  IMAD.HI.U32 R7, R5, R7, R4 ;  /* 0x0000000705077227 */ /* 0x000fe200078e0004 */
[----:B------:R-:W-:Y:S02]  /*232d0*/  IABS R4, R0 ;  /* 0x0000000000047213 */ /* 0x000fe40000000000 */
[----:B------:R-:W-:-:S05]  /*232e0*/  IABS R0, R2 ;  /* 0x0000000200007213 */ /* 0x000fca0000000000 */
[----:B------:R-:W-:-:S04]  /*232f0*/  IMAD.MOV R0, RZ, RZ, -R0 ;  /* 0x000000ffff007224 */ /* 0x000fc800078e0a00 */
[----:B------:R-:W-:Y:S02]  /*23300*/  IMAD.MOV.U32 R5, RZ, RZ, R0 ;  /* 0x000000ffff057224 */ /* 0x000fe400078e0000 */
        /* <DEDUP_REMOVED lines=9> */
[----:B------:R-:W-:-:S07]  /*233a0*/  @!P3 LOP3.LUT R0, RZ, R2, RZ, 0x33, !PT ;  /* 0x00000002ff00b212 */ /* 0x000fce00078e33ff */
.L_x_660:
[----:B------:R-:W-:Y:S05]  /*233b0*/  BSYNC B0 ;  /* 0x0000000000007941 */ /* 0x000fea0003800000 */
.L_x_659:
[-C--:B------:R-:W-:Y:S01]  /*233c0*/  IMAD R2, R13, R0.reuse, RZ ;  /* 0x000000000d027224 */ /* 0x080fe200078e02ff */
[----:B------:R-:W-:Y:S04]  /*233d0*/  BSSY B0, `(.L_x_661) ;  /* 0x0000121000007945 */ /* 0x000fe80003800000 */
[C---:B------:R-:W-:Y:S01]  /*233e0*/  VIADDMNMX R0, R2.reuse, R0, R11, PT ;  /* 0x0000000002007246 */ /* 0x040fe2000380010b */
[----:B------:R-:W-:-:S04]  /*233f0*/  IMAD R2, R2, 0xb0, -R6 ;  /* 0x000000b002027824 */ /* 0x000fc800078e0a06 */
[----:B------:R-:W-:Y:S01]  /*23400*/  IMAD R6, R0, 0xb0, -R6 ;  /* 0x000000b000067824 */ /* 0x000fe200078e0a06 */
[----:B------:R-:W-:-:S04]  /*23410*/  VIMNMX R0, RZ, R2, !PT ;  /* 0x00000002ff007248 */ /* 0x000fc80007fe0100 */
[----:B------:R-:W-:Y:S01]  /*23420*/  VIMNMX R9, R6, R9, PT ;  /* 0x0000000906097248 */ /* 0x000fe20003fe0100 */
[----:B------:R-:W-:-:S03]  /*23430*/  IMAD.WIDE.U32 R2, R0, -0x45d1745d, RZ ;  /* 0xba2e8ba300027825 */ /* 0x000fc600078e00ff */
[----:B------:R-:W-:Y:S02]  /*23440*/  ISETP.GT.AND P0, PT, R9, R0, PT ;  /* 0x000000000900720c */ /* 0x000fe40003f04270 */
[----:B------:R-:W-:-:S05]  /*23450*/  SHF.R.U32.HI R2, RZ, 0x7, R3 ;  /* 0x00000007ff027819 */ /* 0x000fca0000011603 */
[----:B------:R-:W-:-:S06]  /*23460*/  IMAD.MOV.U32 R7, RZ, RZ, R2 ;  /* 0x000000ffff077224 */ /* 0x000fcc00078e0002 */
[----:B------:R-:W-:-:S04]  /*23470*/  @P0 VIADD R9, R9, 0xaf ;  /* 0x000000af09090836 */ /* 0x000fc80000000000 */
[----:B------:R-:W-:-:S05]  /*23480*/  @P0 IMAD.HI R0, R9, 0x2e8ba2e9, RZ ;  /* 0x2e8ba2e909000827 */ /* 0x000fca00078e02ff */
[----:B------:R-:W-:-:S04]  /*23490*/  @P0 SHF.R.U32.HI R3, RZ, 0x1f, R0 ;  /* 0x0000001fff030819 */ /* 0x000fc80000011600 */
[----:B------:R-:W-:Y:S02]  /*234a0*/  @P0 LEA.HI.SX32 R7, R0, R3, 0x1b ;  /* 0x0000000300070211 */ /* 0x000fe400078fdaff */
[----:B------:R-:W-:Y:S02]  /*234b0*/  PLOP3.LUT P0, PT, PT, PT, PT, 0x80, 0x0 ;  /* 0x000000000000781c */ /* 0x000fe40003f0f070 */
[----:B------:R-:W-:-:S13]  /*234c0*/  ISETP.GT.AND P3, PT, R7, R2, PT ;  /* 0x000000020700720c */ /* 0x000fda0003f64270 */
[----:B------:R-:W-:Y:S05]  /*234d0*/  @!P3 BRA `(.L_x_662) ;  /* 0x000000100040b947 */ /* 0x000fea0003800000 */
[----:B------:R-:W-:Y:S01]  /*234e0*/  UMOV UR4, 0xffffffff ;  /* 0xffffffff00047882 */ /* 0x000fe20000000000 */
[----:B------:R-:W-:Y:S02]  /*234f0*/  SEL R0, R12, RZ, !P2 ;  /* 0x000000ff0c007207 */ /* 0x000fe40005000000 */
[----:B------:R-:W-:Y:S05]  /*23500*/  BRA.DIV UR4, `(.L_x_663) ;  /* 0x0000007204f47947 */ /* 0x000fea000b800000 */
[----:B------:R-:W1:Y:S02]  /*23510*/  S2R R3, SR_TID.X ;  /* 0x0000000000037919 */ /* 0x000e640000002100 */
[----:B-1----:R-:W-:-:S04]  /*23520*/  SHF.R.U32.HI R3, RZ, 0x5, R3 ;  /* 0x00000005ff037819 */ /* 0x002fc80000011603 */
[----:B------:R-:W-:-:S05]  /*23530*/  LOP3.LUT R3, R3, 0x3, RZ, 0xc0, !PT ;  /* 0x0000000303037812 */ /* 0x000fca00078ec0ff */
[----:B------:R1:W2:Y:S02]  /*23540*/  SHFL.IDX PT, R14, R3, RZ, 0x1f ;  /* 0x00001fff030e7589 */ /* 0x0002a400000e0000 */
.L_x_863:
[----:B--2---:R-:W-:Y:S02]  /*23550*/  ISETP.NE.AND P0, PT, R14, RZ, PT ;  /* 0x000000ff0e00720c */ /* 0x004fe40003f05270 */
[----:B------:R-:W-:-:S11]  /*23560*/  PLOP3.LUT P6, PT, PT, PT, PT, 0x8, 0x0 ;  /* 0x000000000000781c */ /* 0x000fd60003fce170 */
[----:B------:R-:W-:Y:S05]  /*23570*/  @P0 BRA `(.L_x_664) ;  /* 0x00000000000c0947 */ /* 0x000fea0003800000 */
[----:B------:R-:W-:-:S03]  /*23580*/  UMOV UR4, 0xffffffff ;  /* 0xffffffff00047882 */ /* 0x000fc60000000000 */
[----:B------:R-:W-:Y:S05]  /*23590*/  BRA.DIV UR4, `(.L_x_665) ;  /* 0x0000007604047947 */ /* 0x000fea000b800000 */
[----:B------:R-:W-:-:S13]  /*235a0*/  ELECT P6, URZ, PT ;  /* 0x00000000003f782f */ /* 0x000fda00038c0000 */
.L_x_664:
[----:B-1----:R-:W2:Y:S01]  /*235b0*/  LDL R3, [R1+0x5c] ;  /* 0x00005c0001037983 */ /* 0x002ea20000100800 */
[----:B------:R-:W-:Y:S01]  /*235c0*/  BSSY B1, `(.L_x_666) ;  /* 0x0000008000017945 */ /* 0x000fe20003800000 */
[----:B--2---:R-:W-:-:S05]  /*235d0*/  VIADD R3, R3, 0x1 ;  /* 0x0000000103037836 */ /* 0x004fca0000000000 */
[----:B------:R-:W-:-:S04]  /*235e0*/  LEA.HI R4, R3, R3, RZ, 0x1 ;  /* 0x0000000303047211 */ /* 0x000fc800078f08ff */
[----:B------:R-:W-:-:S05]  /*235f0*/  LOP3.LUT R4, R4, 0xfffffffe, RZ, 0xc0, !PT ;  /* 0xfffffffe04047812 */ /* 0x000fca00078ec0ff */
[----:B------:R-:W-:-:S05]  /*23600*/  IMAD.IADD R3, R3, 0x1, -R4 ;  /* 0x0000000103037824 */ /* 0x000fca00078e0a04 */
[----:B------:R-:W-:-:S04]  /*23610*/  SHF.L.U32 R3, R3, 0x1f, RZ ;  /* 0x0000001f03037819 */ /* 0x000fc800000006ff */
[----:B------:R-:W1:Y:S02]  /*23620*/  SYNCS.PHASECHK.TRANS64.TRYWAIT P0, [R18+URZ+0x34820], R3 ;  /* 0x03482003120075a7 */ /* 0x000e64000800017f */
[----:B-1----:R-:W-:Y:S05]  /*23630*/  @!P0 BRA `(.L_x_667) ;  /* 0x0000007000fc8947 */ /* 0x002fea0003800000 */
.L_x_866:
[----:B------:R-:W-:Y:S05]  /*23640*/  BSYNC B1 ;  /* 0x0000000000017941 */ /* 0x000fea0003800000 */
.L_x_666:
[----:B------:R-:W-:Y:S04]  /*23650*/  BSSY B1, `(.L_x_668) ;  /* 0x000006f000017945 */ /* 0x000fe80003800000 */
[----:B------:R-:W-:Y:S05]  /*23660*/  @!P6 BRA `(.L_x_669) ;  /* 0x0000000400b4e947 */ /* 0x000fea0003800000 */
[----:B------:R-:W2:Y:S04]  /*23670*/  LDL R5, [R1+0x20] ;  /* 0x0000200001057983 */ /* 0x000ea80000100800 */
[----:B------:R-:W3:Y:S01]  /*23680*/  LDL R6, [R1+0x24] ;  /* 0x0000240001067983 */ /* 0x000ee20000100800 */
[----:B------:R-:W-:Y:S01]  /*23690*/  BSSY B2, `(.L_x_670) ;  /* 0x0000008000027945 */ /* 0x000fe20003800000 */
[----:B------:R-:W4:Y:S02]  /*236a0*/  S2R R4, SR_TID.X ;  /* 0x0000000000047919 */ /* 0x000f240000002100 */
[----:B----4-:R-:W-:-:S04]  /*236b0*/  LOP3.LUT R4, R4, 0x7f, RZ, 0xc0, !PT ;  /* 0x0000007f04047812 */ /* 0x010fc800078ec0ff */
[----:B------:R-:W-:Y:S01]  /*236c0*/  ISETP.NE.AND P2, PT, R4, RZ, PT ;  /* 0x000000ff0400720c */ /* 0x000fe20003f45270 */
[----:B--2---:R-:W-:Y:S01]  /*236d0*/  IMAD R5, R5, 0x8, R18 ;  /* 0x0000000805057824 */ /* 0x004fe200078e0212 */
[----:B---3--:R-:W-:-:S04]  /*236e0*/  SHF.L.U32 R9, R6, 0x1f, RZ ;  /* 0x0000001f06097819 */ /* 0x008fc800000006ff */
[----:B------:R-:W2:Y:S02]  /*236f0*/  SYNCS.PHASECHK.TRANS64.TRYWAIT P0, [R5+URZ+0x348a0], R9 ;  /* 0x0348a009050075a7 */ /* 0x000ea4000800017f */
[----:B--2---:R-:W-:Y:S05]  /*23700*/  @!P0 BRA `(.L_x_671) ;  /* 0x0000007000dc8947 */ /* 0x004fea0003800000 */
.L_x_867:
[----:B------:R-:W-:Y:S05]  /*23710*/  BSYNC B2 ;  /* 0x0000000000027941 */ /* 0x000fea0003800000 */
.L_x_670:
[----:B------:R-:W-:Y:S04]  /*23720*/  BSSY B2, `(.L_x_672) ;  /* 0x0000009000027945 */ /* 0x000fe80003800000 */
[----:B------:R-:W-:Y:S05]  /*23730*/  @P2 BRA `(.L_x_673) ;  /* 0x00000000001c2947 */ /* 0x000fea0003800000 */
[----:B------:R-:W3:Y:S01]  /*23740*/  S2R R4, SR_TID.X ;  /* 0x0000000000047919 */ /* 0x000ee20000002100 */
[----:B-1----:R-:W-:-:S04]  /*23750*/  IMAD.MOV.U32 R3, RZ, RZ, 0xb000 ;  /* 0x0000b000ff037424 */ /* 0x002fc800078e00ff */
[----:B------:R4:W-:Y:S01]  /*23760*/  SYNCS.ARRIVE.TRANS64 RZ, [R5+URZ+0x34890], R3 ;  /* 0x0348900305ff79a7 */ /* 0x0009e2000800003f */
[----:B---3--:R-:W-:-:S04]  /*23770*/  LOP3.LUT R4, R4, 0x1f, RZ, 0xc0, !PT ;  /* 0x0000001f04047812 */ /* 0x008fc800078ec0ff */
[----:B------:R-:W-:-:S13]  /*23780*/  ISETP.NE.AND P0, PT, R4, RZ, PT ;  /* 0x000000ff0400720c */ /* 0x000fda0003f05270 */
[----:B----4-:R-:W-:Y:S05]  /*23790*/  @!P0 BRA `(.L_x_673) ;  /* 0x0000000000048947 */ /* 0x010fea0003800000 */
[----:B------:R-:W-:Y:S01]  /*237a0*/  BPT.TRAP 0x1 ;  /* 0x000000040000795c */ /* 0x000fe20000300000 */
.L_x_673:
[----:B------:R-:W-:Y:S05]  /*237b0*/  BSYNC B2 ;  /* 0x0000000000027941 */ /* 0x000fea0003800000 */
.L_x_672:
[----:B-1----:R-:W3:Y:S01]  /*237c0*/  LDL R3, [R1+0x20] ;  /* 0x0000200001037983 */ /* 0x002ee20000100800 */
[----:B------:R-:W-:Y:S01]  /*237d0*/  IMAD.MOV.U32 R14, RZ, RZ, RZ ;  /* 0x000000ffff0e7224 */ /* 0x000fe200078e00ff */
[----:B------:R-:W-:Y:S01]  /*237e0*/  UIADD3 UR4, UP0, UR38, 0x570, URZ ;  /* 0x0000057026047890 */ /* 0x000fe2000ff1e03f */
[----:B------:R-:W-:Y:S01]  /*237f0*/  IMAD R4, R7, 0xb0, R10 ;  /* 0x000000b007047824 */ /* 0x000fe200078e020a */
[----:B------:R-:W-:Y:S01]  /*23800*/  PLOP3.LUT P0, PT, PT, PT, PT, 0x80, 0x0 ;  /* 0x000000000000781c */ /* 0x000fe20003f0f070 */
[----:B------:R-:W-:Y:S01]  /*23810*/  UMOV UR6, 0x0 ;  /* 0x0000000000067882 */ /* 0x000fe20000000000 */
[----:B------:R-:W-:Y:S01]  /*23820*/  R2UR UR10, R14 ;  /* 0x000000000e0a72ca */ /* 0x000fe200000e0000 */
[----:B------:R-:W-:Y:S01]  /*23830*/  VIADD R4, R4, 0xffffff50 ;  /* 0xffffff5004047836 */ /* 0x000fe20000000000 */
[----:B------:R-:W-:Y:S01]  /*23840*/  UIADD3.X UR5, URZ, UR39, URZ, UP0, !UPT ;  /* 0x000000273f057290 */ /* 0x000fe200087fe43f */
[----:B------:R-:W-:Y:S01]  /*23850*/  UMOV UR7, 0x12f00000 ;  /* 0x12f0000000077882 */ /* 0x000fe20000000000 */
[----:B---3--:R-:W-:-:S02]  /*23860*/  IMAD R8, R3, 0xb000, R18 ;  /* 0x0000b00003087824 */ /* 0x008fc400078e0212 */
[----:B------:R-:W-:Y:S02]  /*23870*/  VIADD R3, R5, 0x34890 ;  /* 0x0003489005037836 */ /* 0x000fe40000000000 */
[----:B------:R-:W-:-:S07]  /*23880*/  VIADD R6, R8, 0x1e400 ;  /* 0x0001e40008067836 */ /* 0x000fce0000000000 */
.L_x_674:
        /* <DEDUP_REMOVED lines=9> */
[----:B-1----:R-:W-:Y:S05]  /*23920*/  @P0 BRA.U.ANY `(.L_x_674) ;  /* 0xfffffffd00d80947 */ /* 0x002fea000393ffff */
[----:B0-----:R-:W-:Y:S01]  /*23930*/  IMAD.MOV.U32 R11, RZ, RZ, 0x40 ;  /* 0x00000040ff0b7424 */ /* 0x001fe200078e00ff */
[----:B------:R-:W-:Y:S01]  /*23940*/  PLOP3.LUT P0, PT, PT, PT, PT, 0x80, 0x0 ;  /* 0x000000000000781c */ /* 0x000fe20003f0f070 */
[----:B------:R-:W-:Y:S01]  /*23950*/  VIADD R6, R8, 0x23c00 ;  /* 0x00023c0008067836 */ /* 0x000fe20000000000 */
[----:B------:R-:W-:Y:S01]  /*23960*/  UMOV UR6, 0x0 ;  /* 0x0000000000067882 */ /* 0x000fe20000000000 */
[----:B------:R-:W-:Y:S01]  /*23970*/  UMOV UR7, 0x12f00000 ;  /* 0x12f0000000077882 */ /* 0x000fe20000000000 */
[----:B------:R-:W-:-:S15]  /*23980*/  R2UR UR10, R11 ;  /* 0x000000000b0a72ca */ /* 0x000fde00000e0000 */
.L_x_675:
        /* <DEDUP_REMOVED lines=10> */
[----:B------:R-:W0:Y:S01]  /*23a30*/  SYNCS.PHASECHK.TRANS64.TRYWAIT P0, [R5+URZ+0x348c0], R9 ;  /* 0x0348c009050075a7 */ /* 0x000e22000800017f */
[----:B------:R-:W-:Y:S04]  /*23a40*/  BSSY B2, `(.L_x_676) ;  /* 0x0000002000027945 */ /* 0x000fe80003800000 */
[----:B0-----:R-:W-:Y:S05]  /*23a50*/  @!P0 BRA `(.L_x_677) ;  /* 0x00000070001c8947 */ /* 0x001fea0003800000 */
.L_x_868:
[----:B------:R-:W-:Y:S05]  /*23a60*/  BSYNC B2 ;  /* 0x0000000000027941 */ /* 0x000fea0003800000 */
.L_x_676:
[----:B------:R-:W-:Y:S01]  /*23a70*/  BSSY B2, `(.L_x_678) ;  /* 0x000000b000027945 */ /* 0x000fe20003800000 */
[----:B------:R-:W-:Y:S01]  /*23a80*/  MOV R12, 0x0 ;  /* 0x00000000000c7802 */ /* 0x000fe20000000f00 */
[----:B------:R-:W-:Y:S02]  /*23a90*/  IMAD.MOV.U32 R13, RZ, RZ, 0x12f00000 ;  /* 0x12f00000ff0d7424 */ /* 0x000fe400078e00ff */
[----:B------:R-:W-:Y:S05]  /*23aa0*/  @P2 BRA `(.L_x_679) ;  /* 0x00000000001c2947 */ /* 0x000fea0003800000 */
[----:B------:R-:W1:Y:S01]  /*23ab0*/  S2R R6, SR_TID.X ;  /* 0x0000000000067919 */ /* 0x000e620000002100 */
[----:B------:R-:W-:-:S04]  /*23ac0*/  IMAD.MOV.U32 R3, RZ, RZ, 0xb000 ;  /* 0x0000b000ff037424 */ /* 0x000fc800078e00ff */
[----:B------:R3:W-:Y:S01]  /*23ad0*/  SYNCS.ARRIVE.TRANS64 RZ, [R5+URZ+0x348b0], R3 ;  /* 0x0348b00305ff79a7 */ /* 0x0007e2000800003f */
[----:B-1----:R-:W-:-:S04]  /*23ae0*/  LOP3.LUT R6, R6, 0x1f, RZ, 0xc0, !PT ;  /* 0x0000001f06067812 */ /* 0x002fc800078ec0ff */
[----:B------:R-:W-:-:S13]  /*23af0*/  ISETP.NE.AND P0, PT, R6, RZ, PT ;  /* 0x000000ff0600720c */ /* 0x000fda0003f05270 */
[----:B---3--:R-:W-:Y:S05]  /*23b00*/  @!P0 BRA `(.L_x_679) ;  /* 0x0000000000048947 */ /* 0x008fea0003800000 */
[----:B------:R-:W-:Y:S01]  /*23b10*/  BPT.TRAP 0x1 ;  /* 0x000000040000795c */ /* 0x000fe20000300000 */
.L_x_679:
[----:B------:R-:W-:Y:S05]  /*23b20*/  BSYNC B2 ;  /* 0x0000000000027941 */ /* 0x000fea0003800000 */
.L_x_678:
[----:B------:R-:W-:Y:S01]  /*23b30*/  R2UR UR10, R14 ;  /* 0x000000000e0a72ca */ /* 0x000fe200000e0000 */
[----:B------:R-:W-:Y:S01]  /*23b40*/  UIADD3 UR4, UP0, UR38, 0x670, URZ ;  /* 0x0000067026047890 */ /* 0x000fe2000ff1e03f */
[----:B------:R-:W-:Y:S01]  /*23b50*/  R2UR UR6, R12 ;  /* 0x000000000c0672ca */ /* 0x000fe200000e0000 */
[----:B0-2---:R-:W-:Y:S01]  /*23b60*/  VIADD R5, R5, 0x348b0 ;  /* 0x000348b005057836 */ /* 0x005fe20000000000 */
[----:B------:R-:W-:Y:S01]  /*23b70*/  R2UR UR7, R13 ;  /* 0x000000000d0772ca */ /* 0x000fe200000e0000 */
[----:B------:R-:W-:Y:S01]  /*23b80*/  VIADD R3, R8, 0x400 ;  /* 0x0000040008037836 */ /* 0x000fe20000000000 */
[----:B------:R-:W-:Y:S01]  /*23b90*/  PLOP3.LUT P0, PT, PT, PT, PT, 0x80, 0x0 ;  /* 0x000000000000781c */ /* 0x000fe20003f0f070 */
[----:B------:R-:W-:-:S12]  /*23ba0*/  UIADD3.X UR5, URZ, UR39, URZ, UP0, !UPT ;  /* 0x000000273f057290 */ /* 0x000fd800087fe43f */
.L_x_680:
        /* <DEDUP_REMOVED lines=15> */
.L_x_681:
        /* <DEDUP_REMOVED lines=10> */
.L_x_669:
[----:B------:R-:W-:Y:S05]  /*23d40*/  BSYNC B1 ;  /* 0x0000000000017941 */ /* 0x000fea0003800000 */
.L_x_668:
[----:B------:R-:W1:Y:S04]  /*23d50*/  LDL.LU R8, [R1+0x20] ;  /* 0x0000200001087983 */ /* 0x000e680000300800 */
[----:B------:R-:W2:Y:S01]  /*23d60*/  LDL.LU R6, [R1+0x24] ;  /* 0x0000240001067983 */ /* 0x000ea20000300800 */
[----:B------:R-:W-:Y:S01]  /*23d70*/  PLOP3.LUT P0, PT, PT, PT, PT, 0x8, 0x0 ;  /* 0x000000000000781c */ /* 0x000fe20003f0e170 */
[----:B-1----:R-:W-:Y:S02]  /*23d80*/  VIADD R3, R8, 0x1 ;  /* 0x0000000108037836 */ /* 0x002fe40000000000 */
[----:B------:R-:W-:-:S03]  /*23d90*/  VIADD R8, R7, 0xfffffffe ;  /* 0xfffffffe07087836 */ /* 0x000fc60000000000 */
[C---:B------:R-:W-:Y:S02]  /*23da0*/  ISETP.NE.AND P2, PT, R3.reuse, 0x2, PT ;  /* 0x000000020300780c */ /* 0x040fe40003f45270 */
[----:B------:R-:W-:Y:S02]  /*23db0*/  ISETP.GE.AND P3, PT, R8, R2, PT ;  /* 0x000000020800720c */ /* 0x000fe40003f66270 */
[----:B------:R-:W-:Y:S02]  /*23dc0*/  SEL R4, RZ, 0x1, P2 ;  /* 0x00000001ff047807 */ /* 0x000fe40001000000 */
[----:B------:R-:W-:Y:S02]  /*23dd0*/  SEL R3, R3, RZ, P2 ;  /* 0x000000ff03037207 */ /* 0x000fe40001000000 */
[----:B--2---:R-:W-:-:S03]  /*23de0*/  LOP3.LUT R6, R6, R4, RZ, 0x3c, !PT ;  /* 0x0000000406067212 */ /* 0x004fc600078e3cff */
[----:B------:R1:W-:Y:S04]  /*23df0*/  STL [R1+0x20], R3 ;  /* 0x0000200301007387 */ /* 0x0003e80000100800 */
[----:B------:R1:W-:Y:S01]  /*23e00*/  STL [R1+0x24], R6 ;  /* 0x0000240601007387 */ /* 0x0003e20000100800 */
[----:B------:R-:W-:Y:S05]  /*23e10*/  @!P3 BRA `(.L_x_662) ;  /* 0x0000000400f0b947 */ /* 0x000fea0003800000 */
.L_x_696:
[----:B------:R-:W-:Y:S05]  /*23e20*/  YIELD ;  /* 0x0000000000007946 */ /* 0x000fea0003800000 */
[----:B------:R-:W-:Y:S04]  /*23e30*/  BSSY B1, `(.L_x_682) ;  /* 0x000006e000017945 */ /* 0x000fe80003800000 */
[----:B--2---:R-:W-:Y:S05]  /*23e40*/  @!P6 BRA `(.L_x_683) ;  /* 0x0000000400b0e947 */ /* 0x004fea0003800000 */
[----:B------:R-:W2:Y:S04]  /*23e50*/  LDL R5, [R1+0x20] ;  /* 0x0000200001057983 */ /* 0x000ea80000100800 */
[----:B------:R-:W3:Y:S01]  /*23e60*/  LDL R4, [R1+0x24] ;  /* 0x0000240001047983 */ /* 0x000ee20000100800 */
[----:B------:R-:W-:Y:S01]  /*23e70*/  BSSY B2, `(.L_x_684) ;  /* 0x0000008000027945 */ /* 0x000fe20003800000 */
[----:B-1----:R-:W1:Y:S02]  /*23e80*/  S2R R3, SR_TID.X ;  /* 0x0000000000037919 */ /* 0x002e640000002100 */
[----:B-1----:R-:W-:-:S04]  /*23e90*/  LOP3.LUT R3, R3, 0x7f, RZ, 0xc0, !PT ;  /* 0x0000007f03037812 */ /* 0x002fc800078ec0ff */
[----:B------:R-:W-:Y:S01]  /*23ea0*/  ISETP.NE.AND P3, PT, R3, RZ, PT ;  /* 0x000000ff0300720c */ /* 0x000fe20003f65270 */
[----:B--2---:R-:W-:Y:S01]  /*23eb0*/  IMAD R7, R5, 0x8, R18 ;  /* 0x0000000805077824 */ /* 0x004fe200078e0212 */
[----:B---3--:R-:W-:-:S04]  /*23ec0*/  SHF.L.U32 R6, R4, 0x1f, RZ ;  /* 0x0000001f04067819 */ /* 0x008fc800000006ff */
[----:B------:R-:W1:Y:S02]  /*23ed0*/  SYNCS.PHASECHK.TRANS64.TRYWAIT P2, [R7+URZ+0x348a0], R6 ;  /* 0x0348a006070075a7 */ /* 0x000e64000804017f */
[----:B-1----:R-:W-:Y:S05]  /*23ee0*/  @!P2 BRA `(.L_x_685) ;  /* 0x0000006c000ca947 */ /* 0x002fea0003800000 */
.L_x_869:
[----:B------:R-:W-:Y:S05]  /*23ef0*/  BSYNC B2 ;  /* 0x0000000000027941 */ /* 0x000fea0003800000 */
.L_x_684:
[----:B------:R-:W-:Y:S04]  /*23f00*/  BSSY B2, `(.L_x_686) ;  /* 0x0000009000027945 */ /* 0x000fe80003800000 */
[----:B------:R-:W-:Y:S05]  /*23f10*/  @P3 BRA `(.L_x_687) ;  /* 0x00000000001c3947 */ /* 0x000fea0003800000 */
[----:B------:R-:W2:Y:S01]  /*23f20*/  S2R R4, SR_TID.X ;  /* 0x0000000000047919 */ /* 0x000ea20000002100 */
[----:B------:R-:W-:-:S04]  /*23f30*/  IMAD.MOV.U32 R3, RZ, RZ, 0xb000 ;  /* 0x0000b000ff037424 */ /* 0x000fc800078e00ff */
[----:B------:R3:W-:Y:S01]  /*23f40*/  SYNCS.ARRIVE.TRANS64 RZ, [R7+URZ+0x34890], R3 ;  /* 0x0348900307ff79a7 */ /* 0x0007e2000800003f */
[----:B--2---:R-:W-:-:S04]  /*23f50*/  LOP3.LUT R4, R4, 0x1f, RZ, 0xc0, !PT ;  /* 0x0000001f04047812 */ /* 0x004fc800078ec0ff */
[----:B------:R-:W-:-:S13]  /*23f60*/  ISETP.NE.AND P2, PT, R4, RZ, PT ;  /* 0x000000ff0400720c */ /* 0x000fda0003f45270 */
[----:B---3--:R-:W-:Y:S05]  /*23f70*/  @!P2 BRA `(.L_x_687) ;  /* 0x000000000004a947 */ /* 0x008fea0003800000 */
[----:B------:R-:W-:Y:S01]  /*23f80*/  BPT.TRAP 0x1 ;  /* 0x000000040000795c */ /* 0x000fe20000300000 */
.L_x_687:
[----:B------:R-:W-:Y:S05]  /*23f90*/  BSYNC B2 ;  /* 0x0000000000027941 */ /* 0x000fea0003800000 */
.L_x_686:
[----:B------:R-:W2:Y:S01]  /*23fa0*/  LDL R3, [R1+0x20] ;  /* 0x0000200001037983 */ /* 0x000ea20000100800 */
[----:B0-----:R-:W-:Y:S01]  /*23fb0*/  IMAD.MOV.U32 R11, RZ, RZ, RZ ;  /* 0x000000ffff0b7224 */ /* 0x001fe200078e00ff */
[----:B------:R-:W-:Y:S01]  /*23fc0*/  UIADD3 UR4, UP0, UR38, 0x570, URZ ;  /* 0x0000057026047890 */ /* 0x000fe2000ff1e03f */
[----:B------:R-:W-:Y:S01]  /*23fd0*/  PLOP3.LUT P2, PT, PT, PT, PT, 0x80, 0x0 ;  /* 0x000000000000781c */ /* 0x000fe20003f4f070 */
[----:B------:R-:W-:Y:S01]  /*23fe0*/  IMAD R4, R8, 0xb0, R10 ;  /* 0x000000b008047824 */ /* 0x000fe200078e020a */
[----:B------:R-:W-:Y:S01]  /*23ff0*/  UMOV UR6, 0x0 ;  /* 0x0000000000067882 */ /* 0x000fe20000000000 */
[----:B------:R-:W-:Y:S01]  /*24000*/  R2UR UR10, R11 ;  /* 0x000000000b0a72ca */ /* 0x000fe200000e0000 */
[----:B------:R-:W-:Y:S01]  /*24010*/  UIADD3.X UR5, URZ, UR39, URZ, UP0, !UPT ;  /* 0x000000273f057290 */ /* 0x000fe200087fe43f */
[----:B------:R-:W-:Y:S01]  /*24020*/  UMOV UR7, 0x12f00000 ;  /* 0x12f0000000077882 */ /* 0x000fe20000000000 */
[----:B--2---:R-:W-:Y:S02]  /*24030*/  IMAD R5, R3, 0xb000, R18 ;  /* 0x0000b00003057824 */ /* 0x004fe400078e0212 */
[----:B------:R-:W-:-:S02]  /*24040*/  VIADD R3, R7, 0x34890 ;  /* 0x0003489007037836 */ /* 0x000fc40000000000 */
[----:B------:R-:W-:-:S08]  /*24050*/  VIADD R9, R5, 0x1e400 ;  /* 0x0001e40005097836 */ /* 0x000fd00000000000 */
.L_x_688:
        /* <DEDUP_REMOVED lines=16> */
.L_x_689:
        /* <DEDUP_REMOVED lines=13> */
.L_x_870:
[----:B------:R-:W-:Y:S05]  /*24230*/  BSYNC B2 ;  /* 0x0000000000027941 */ /* 0x000fea0003800000 */
.L_x_690:
[----:B------:R-:W-:Y:S01]  /*24240*/  BSSY B2, `(.L_x_692) ;  /* 0x000000b000027945 */ /* 0x000fe20003800000 */
[----:B------:R-:W-:Y:S02]  /*24250*/  IMAD.MOV.U32 R12, RZ, RZ, 0x0 ;  /* 0x00000000ff0c7424 */ /* 0x000fe400078e00ff */
[----:B------:R-:W-:Y:S01]  /*24260*/  IMAD.MOV.U32 R13, RZ, RZ, 0x12f00000 ;  /* 0x12f00000ff0d7424 */ /* 0x000fe200078e00ff */
[----:B------:R-:W-:Y:S06]  /*24270*/  @P3 BRA `(.L_x_693) ;  /* 0x00000000001c3947 */ /* 0x000fec0003800000 */
[----:B------:R-:W2:Y:S01]  /*24280*/  S2R R9, SR_TID.X ;  /* 0x0000000000097919 */ /* 0x000ea20000002100 */
[----:B------:R-:W-:-:S04]  /*24290*/  IMAD.MOV.U32 R3, RZ, RZ, 0xb000 ;  /* 0x0000b000ff037424 */ /* 0x000fc800078e00ff */
[----:B------:R3:W-:Y:S01]  /*242a0*/  SYNCS.ARRIVE.TRANS64 RZ, [R7+URZ+0x348b0], R3 ;  /* 0x0348b00307ff79a7 */ /* 0x0007e2000800003f */
[----:B--2---:R-:W-:-:S04]  /*242b0*/  LOP3.LUT R9, R9, 0x1f, RZ, 0xc0, !PT ;  /* 0x0000001f09097812 */ /* 0x004fc800078ec0ff */
[----:B------:R-:W-:-:S13]  /*242c0*/  ISETP.NE.AND P2, PT, R9, RZ, PT ;  /* 0x000000ff0900720c */ /* 0x000fda0003f45270 */
[----:B---3--:R-:W-:Y:S05]  /*242d0*/  @!P2 BRA `(.L_x_693) ;  /* 0x000000000004a947 */ /* 0x008fea0003800000 */
[----:B------:R-:W-:Y:S01]  /*242e0*/  BPT.TRAP 0x1 ;  /* 0x000000040000795c */ /* 0x000fe20000300000 */
.L_x_693:
[----:B------:R-:W-:Y:S05]  /*242f0*/  BSYNC B2 ;  /* 0x0000000000027941 */ /* 0x000fea0003800000 */
.L_x_692:
[----:B------:R-:W-:Y:S01]  /*24300*/  R2UR UR10, R11 ;  /* 0x000000000b0a72ca */ /* 0x000fe200000e0000 */
[----:B------:R-:W-:Y:S01]  /*24310*/  UIADD3 UR4, UP0, UR38, 0x670, URZ ;  /* 0x0000067026047890 */ /* 0x000fe2000ff1e03f */
[----:B------:R-:W-:Y:S01]  /*24320*/  R2UR UR6, R12 ;  /* 0x000000000c0672ca */ /* 0x000fe200000e0000 */
[----:B01----:R-:W-:Y:S01]  /*24330*/  VIADD R7, R7, 0x348b0 ;  /* 0x000348b007077836 */ /* 0x003fe20000000000 */
[----:B------:R-:W-:Y:S01]  /*24340*/  R2UR UR7, R13 ;  /* 0x000000000d0772ca */ /* 0x000fe200000e0000 */
[----:B------:R-:W-:Y:S01]  /*24350*/  VIADD R3, R5, 0x400 ;  /* 0x0000040005037836 */ /* 0x000fe20000000000 */
[----:B------:R-:W-:Y:S01]  /*24360*/  PLOP3.LUT P2, PT, PT, PT, PT, 0x80, 0x0 ;  /* 0x000000000000781c */ /* 0x000fe20003f4f070 */
[----:B------:R-:W-:-:S12]  /*24370*/  UIADD3.X UR5, URZ, UR39, URZ, UP0, !UPT ;  /* 0x000000273f057290 */ /* 0x000fd800087fe43f */
.L_x_694:
        /* <DEDUP_REMOVED lines=15> */
.L_x_695:
        /* <DEDUP_REMOVED lines=10> */
.L_x_683:
[----:B------:R-:W-:Y:S05]  /*24510*/  BSYNC B1 ;  /* 0x0000000000017941 */ /* 0x000fea0003800000 */
.L_x_682:
[----:B-1----:R-:W2:Y:S04]  /*24520*/  LDL.LU R3, [R1+0x20] ;  /* 0x0000200001037983 */ /* 0x002ea80000300800 */
[----:B------:R-:W3:Y:S01]  /*24530*/  LDL.LU R6, [R1+0x24] ;  /* 0x0000240001067983 */ /* 0x000ee20000300800 */
[C---:B------:R-:W-:Y:S01]  /*24540*/  ISETP.GT.AND P3, PT, R8.reuse, R2, PT ;  /* 0x000000020800720c */ /* 0x040fe20003f64270 */
[----:B------:R-:W-:Y:S02]  /*24550*/  VIADD R8, R8, 0xffffffff ;  /* 0xffffffff08087836 */ /* 0x000fe40000000000 */
[----:B--2---:R-:W-:-:S05]  /*24560*/  VIADD R3, R3, 0x1 ;  /* 0x0000000103037836 */ /* 0x004fca0000000000 */
[----:B------:R-:W-:-:S04]  /*24570*/  ISETP.NE.AND P2, PT, R3, 0x2, PT ;  /* 0x000000020300780c */ /* 0x000fc80003f45270 */
[----:B------:R-:W-:Y:S02]  /*24580*/  SEL R4, RZ, 0x1, P2 ;  /* 0x00000001ff047807 */ /* 0x000fe40001000000 */
[----:B------:R-:W-:Y:S02]  /*24590*/  SEL R3, R3, RZ, P2 ;  /* 0x000000ff03037207 */ /* 0x000fe40001000000 */
[----:B---3--:R-:W-:-:S05]  /*245a0*/  LOP3.LUT R6, R6, R4, RZ, 0x3c, !PT ;  /* 0x0000000406067212 */ /* 0x008fca00078e3cff */
[----:B------:R2:W-:Y:S04]  /*245b0*/  STL [R1+0x24], R6 ;  /* 0x0000240601007387 */ /* 0x0005e80000100800 */
[----:B------:R2:W-:Y:S01]  /*245c0*/  STL [R1+0x20], R3 ;  /* 0x0000200301007387 */ /* 0x0005e20000100800 */
[----:B------:R-:W-:Y:S05]  /*245d0*/  @P3 BRA `(.L_x_696) ;  /* 0xfffffff800103947 */ /* 0x000fea000383ffff */
.L_x_662:
[----:B------:R-:W-:Y:S05]  /*245e0*/  BSYNC B0 ;  /* 0x0000000000007941 */ /* 0x000fea0003800000 */
.L_x_661:
[----:B------:R3:W5:Y:S01]  /*245f0*/  LDL R7, [R1+0x3c] ;  /* 0x00003c0001077983 */ /* 0x0007620000100800 */
[----:B------:R-:W-:Y:S05]  /*24600*/  @!P0 WARPSYNC.ALL ;  /* 0x0000000000008948 */ /* 0x000fea0003800000 */
[----:B------:R3:W-:Y:S01]  /*24610*/  STL [R1+0x44], RZ ;  /* 0x000044ff01007387 */ /* 0x0007e20000100800 */
[----:B------:R-:W-:Y:S01]  /*24620*/  BSSY B0, `(.L_x_697) ;  /* 0x0000020000007945 */ /* 0x000fe20003800000 */
[----:B------:R-:W-:Y:S06]  /*24630*/  @!P0 BAR.SYNC.DEFER_BLOCKING 0xc, 0x180 ;  /* 0x0306000000008b1d */ /* 0x000fec0000010000 */
[----:B---3--:R-:W-:Y:S05]  /*24640*/  @!P1 BRA `(.L_x_698) ;  /* 0x0000000000749947 */ /* 0x008fea0003800000 */
[----:B------:R-:W-:-:S13]  /*24650*/  ISETP.NE.AND P0, PT, R17, RZ, PT ;  /* 0x000000ff1100720c */ /* 0x000fda0003f05270 */
[----:B------:R-:W3:Y:S02]  /*24660*/  @!P0 LDC R17, c[0x0][0x9f0] ;  /* 0x00027c00ff118b82 */ /* 0x000ee40000000800 */
[----:B---3--:R-:W-:-:S04]  /*24670*/  IABS R0, R17 ;  /* 0x0000001100007213 */ /* 0x008fc80000000000 */
[----:B------:R-:W3:Y:S08]  /*24680*/  I2F.RP R2, R0 ;  /* 0x0000000000027306 */ /* 0x000ef00000209400 */
[----:B---3--:R-:W3:Y:S02]  /*24690*/  MUFU.RCP R2, R2 ;  /* 0x0000000200027308 */ /* 0x008ee40000001000 */
[----:B---3--:R-:W-:-:S06]  /*246a0*/  VIADD R2, R2, 0xffffffe ;  /* 0x0ffffffe02027836 */ /* 0x008fcc0000000000 */
[----:B-12---:R-:W1:Y:S02]  /*246b0*/  F2I.FTZ.U32.TRUNC.NTZ R3, R2 ;  /* 0x0000000200037305 */ /* 0x006e64000021f000 */
[----:B-1----:R-:W-:-:S04]  /*246c0*/  IMAD.MOV R2, RZ, RZ, -R3 ;  /* 0x000000ffff027224 */ /* 0x002fc800078e0a03 */
[----:B------:R-:W-:Y:S02]  /*246d0*/  IMAD R4, R2, R0, RZ ;  /* 0x0000000002047224 */ /* 0x000fe400078e02ff */
[----:B------:R-:W-:-:S04]  /*246e0*/  IMAD.MOV.U32 R2, RZ, RZ, RZ ;  /* 0x000000ffff027224 */ /* 0x000fc800078e00ff */
[----:B------:R-:W-:Y:S01]  /*246f0*/  IMAD.HI.U32 R6, R3, R4, R2 ;  /* 0x0000000403067227 */ /* 0x000fe200078e0002 */
[----:B------:R-:W-:Y:S02]  /*24700*/  IABS R2, R17 ;  /* 0x0000001100027213 */ /* 0x000fe40000000000 */
[----:B-----5:R-:W-:-:S03]  /*24710*/  IADD3 R4, R7, -0x1, R17 ;  /* 0xffffffff07047810 */ /* 0x020fc60007ffe011 */
[----:B------:R-:W-:Y:S01]  /*24720*/  IMAD.MOV R2, RZ, RZ, -R2 ;  /* 0x000000ffff027224 */ /* 0x000fe200078e0a02 */
[----:B------:R-:W-:Y:S02]  /*24730*/  IABS R3, R4 ;  /* 0x0000000400037213 */ /* 0x000fe40000000000 */
[----:B------:R-:W-:Y:S01]  /*24740*/  LOP3.LUT R4, R4, R17, RZ, 0x3c, !PT ;  /* 0x0000001104047212 */ /* 0x000fe200078e3cff */
[----:B------:R-:W-:Y:S02]  /*24750*/  IMAD.MOV.U32 R5, RZ, RZ, R2 ;  /* 0x000000ffff057224 */ /* 0x000fe400078e0002 */
        /* <DEDUP_REMOVED lines=11> */
[----:B------:R3:W-:Y:S02]  /*24810*/  STL [R1+0x44], R2 ;  /* 0x0000440201007387 */ /* 0x0007e40000100800 */
.L_x_698:
[----:B------:R-:W-:Y:S05]  /*24820*/  BSYNC B0 ;  /* 0x0000000000007941 */ /* 0x000fea0003800000 */
.L_x_697:
[----:B------:R-:W4:Y:S04]  /*24830*/  LDL R0, [R1+0x44] ;  /* 0x0000440001007983 */ /* 0x000f280000100800 */
[----:B---3--:R-:W4:Y:S01]  /*24840*/  LDL R2, [R1+0x58] ;  /* 0x0000580001027983 */ /* 0x008f220000100800 */
[----:B------:R-:W-:Y:S01]  /*24850*/  BSSY B7, `(.L_x_699) ;  /* 0x00003d8000077945 */ /* 0x000fe20003800000 */
[----:B----4-:R-:W-:-:S05]  /*24860*/  IMAD R2, R2, R0, RZ ;  /* 0x0000000002027224 */ /* 0x010fca00078e02ff */
[----:B-----5:R-:W-:Y:S01]  /*24870*/  VIADDMNMX R0, R2, R0, R7, PT ;  /* 0x0000000002007246 */ /* 0x020fe20003800107 */
[----:B------:R3:W-:Y:S03]  /*24880*/  STL [R1+0x2c], R2 ;  /* 0x00002c0201007387 */ /* 0x0007e60000100800 */
[----:B------:R-:W-:Y:S01]  /*24890*/  ISETP.GT.AND P0, PT, R0, R2, PT ;  /* 0x000000020000720c */ /* 0x000fe20003f04270 */
[----:B------:R3:W-:-:S12]  /*248a0*/  STL [R1+0x40], R0 ;  /* 0x0000400001007387 */ /* 0x0007d80000100800 */
[----:B---3--:R-:W-:Y:S05]  /*248b0*/  @P0 BRA `(.L_x_700) ;  /* 0x00000000004c0947 */ /* 0x008fea0003800000 */
[----:B------:R-:W3:Y:S02]  /*248c0*/  S2R R0, SR_TID.X ;  /* 0x0000000000007919 */ /* 0x000ee40000002100 */
[----:B---3--:R-:W-:-:S04]  /*248d0*/  LOP3.LUT R0, R0, 0x7f, RZ, 0xc0, !PT ;  /* 0x0000007f00007812 */ /* 0x008fc800078ec0ff */
[----:B------:R-:W-:-:S13]  /*248e0*/  ISETP.NE.AND P0, PT, R0, RZ, PT ;  /* 0x000000ff0000720c */ /* 0x000fda0003f05270 */
[----:B------:R-:W-:Y:S05]  /*248f0*/  @P0 BRA `(.L_x_701) ;  /* 0x0000003c00340947 */ /* 0x000fea0003800000 */
[----:B-12---:R-:W1:Y:S01]  /*24900*/  S2R R3, SR_LANEID ;  /* 0x0000000000037919 */ /* 0x006e620000000000 */
[----:B------:R-:W-:Y:S01]  /*24910*/  VOTEU.ANY UR4, UPT, PT ;  /* 0x0000000000047886 */ /* 0x000fe200038e0100 */
[----:B------:R-:W-:Y:S01]  /*24920*/  ULDC.64 UR6, c[0x0][0x208] ;  /* 0x0000820000067ab9 */ /* 0x000fe20000000a00 */
[----:B------:R-:W1:Y:S08]  /*24930*/  FLO.U32 R0, UR4 ;  /* 0x0000000400007d00 */ /* 0x000e7000080e0000 */
[----:B------:R-:W2:Y:S01]  /*24940*/  POPC R5, UR4 ;  /* 0x0000000400057d09 */ /* 0x000ea20008000000 */
[----:B-1----:R-:W-:-:S02]  /*24950*/  ISETP.EQ.U32.AND P0, PT, R0, R3, PT ;  /* 0x000000030000720c */ /* 0x002fc40003f02070 */
[----:B------:R-:W2:Y:S11]  /*24960*/  LDC.64 R2, c[0x0][0xc60] ;  /* 0x00031800ff027b82 */ /* 0x000eb60000000a00 */
[----:B--2---:R-:W2:Y:S01]  /*24970*/  @P0 ATOMG.E.ADD.STRONG.GPU PT, R3, desc[UR6][R2.64], R5 ;  /* 0x00000005020309a8 */ /* 0x004ea200081ee1c6 */
[----:B------:R-:W1:Y:S02]  /*24980*/  S2R R4, SR_LTMASK ;  /* 0x0000000000047919 */ /* 0x000e640000003900 */
[----:B-1----:R-:W-:-:S04]  /*24990*/  LOP3.LUT R4, R4, UR4, RZ, 0xc0, !PT ;  /* 0x0000000404047c12 */ /* 0x002fc8000f8ec0ff */
[----:B------:R-:W1:Y:S01]  /*249a0*/  POPC R7, R4 ;  /* 0x0000000400077309 */ /* 0x000e620000000000 */
[----:B--2---:R-:W1:Y:S02]  /*249b0*/  SHFL.IDX PT, R0, R3, R0, 0x1f ;  /* 0x00001f0003007589 */ /* 0x004e6400000e0000 */
[----:B-1----:R-:W-:-:S05]  /*249c0*/  IADD3 R0, R0, UR36, R7 ;  /* 0x0000002400007c10 */ /* 0x002fca000fffe007 */
[----:B------:R3:W-:Y:S01]  /*249d0*/  STL [R1+0x10], R0 ;  /* 0x0000100001007387 */ /* 0x0007e20000100800 */
[----:B------:R-:W-:Y:S05]  /*249e0*/  BRA `(.L_x_701) ;  /* 0x0000003800f87947 */ /* 0x000fea0003800000 */
.L_x_700:
        /* <DEDUP_REMOVED lines=8> */
[----:B------:R-:W-:Y:S02]  /*24a70*/  IMAD.U32 R4, RZ, RZ, UR6 ;  /* 0x00000006ff047e24 */ /* 0x000fe4000f8e00ff */
[----:B-12---:R-:W1:Y:S01]  /*24a80*/  LDC.64 R2, c[0x4][R2] ;  /* 0x0100000002027b82 */ /* 0x006e620000000a00 */
[----:B------:R-:W-:Y:S02]  /*24a90*/  IMAD.U32 R5, RZ, RZ, UR7 ;  /* 0x00000007ff057e24 */ /* 0x000fe4000f8e00ff */
[----:B------:R-:W-:Y:S02]  /*24aa0*/  IMAD.U32 R6, RZ, RZ, UR8 ;  /* 0x00000008ff067e24 */ /* 0x000fe4000f8e00ff */
[----:B------:R-:W-:-:S02]  /*24ab0*/  IMAD.U32 R7, RZ, RZ, UR9 ;  /* 0x00000009ff077e24 */ /* 0x000fc4000f8e00ff */
[----:B------:R-:W-:Y:S02]  /*24ac0*/  IMAD.U32 R10, RZ, RZ, UR4 ;  /* 0x00000004ff0a7e24 */ /* 0x000fe4000f8e00ff */
[----:B0-----:R-:W-:Y:S02]  /*24ad0*/  IMAD.U32 R11, RZ, RZ, UR5 ;  /* 0x00000005ff0b7e24 */ /* 0x001fe4000f8e00ff */
[----:B------:R-:W-:Y:S02]  /*24ae0*/  IMAD.MOV.U32 R8, RZ, RZ, 0x70 ;  /* 0x00000070ff087424 */ /* 0x000fe400078e00ff */
[----:B------:R-:W-:Y:S02]  /*24af0*/  IMAD.MOV.U32 R12, RZ, RZ, 0x1 ;  /* 0x00000001ff0c7424 */ /* 0x000fe400078e00ff */
[----:B------:R-:W-:-:S07]  /*24b00*/  IMAD.MOV.U32 R13, RZ, RZ, RZ ;  /* 0x000000ffff0d7224 */ /* 0x000fce00078e00ff */
[----:B------:R-:W-:-:S07]  /*24b10*/  LEPC R20, `(.L_x_703) ;  /* 0x000000001014794e */ /* 0x000fce0000000000 */
[----:B-1----:R-:W-:Y:S05]  /*24b20*/  CALL.ABS.NOINC R2 ;  /* 0x0000000002007343 */ /* 0x002fea0003c00000 */
.L_x_703:
[----:B------:R-:W-:Y:S05]  /*24b30*/  BSYNC B6 ;  /* 0x0000000000067941 */ /* 0x000fea0003800000 */
.L_x_702:
        /* <DEDUP_REMOVED lines=8> */
[----:B-12---:R1:W2:Y:S01]  /*24bc0*/  LDC.64 R2, c[0x4][R17] ;  /* 0x0100000011027b82 */ /* 0x0062a20000000a00 */
[----:B------:R-:W-:Y:S02]  /*24bd0*/  IMAD.U32 R4, RZ, RZ, UR6 ;  /* 0x00000006ff047e24 */ /* 0x000fe4000f8e00ff */
[----:B------:R-:W-:Y:S02]  /*24be0*/  IMAD.U32 R5, RZ, RZ, UR7 ;  /* 0x00000007ff057e24 */ /* 0x000fe4000f8e00ff */
[----:B------:R-:W-:Y:S02]  /*24bf0*/  IMAD.U32 R6, RZ, RZ, UR8 ;  /* 0x00000008ff067e24 */ /* 0x000fe4000f8e00ff */
[----:B------:R-:W-:-:S02]  /*24c00*/  IMAD.U32 R7, RZ, RZ, UR9 ;  /* 0x00000009ff077e24 */ /* 0x000fc4000f8e00ff */
[----:B------:R-:W-:Y:S02]  /*24c10*/  IMAD.U32 R10, RZ, RZ, UR4 ;  /* 0x00000004ff0a7e24 */ /* 0x000fe4000f8e00ff */
[----:B0-----:R-:W-:Y:S02]  /*24c20*/  IMAD.U32 R11, RZ, RZ, UR5 ;  /* 0x00000005ff0b7e24 */ /* 0x001fe4000f8e00ff */
[----:B------:R-:W-:Y:S02]  /*24c30*/  IMAD.MOV.U32 R8, RZ, RZ, 0x70 ;  /* 0x00000070ff087424 */ /* 0x000fe400078e00ff */
[----:B------:R-:W-:Y:S02]  /*24c40*/  IMAD.MOV.U32 R12, RZ, RZ, 0x1 ;  /* 0x00000001ff0c7424 */ /* 0x000fe400078e00ff */
[----:B-1----:R-:W-:-:S07]  /*24c50*/  IMAD.MOV.U32 R13, RZ, RZ, RZ ;  /* 0x000000ffff0d7224 */ /* 0x002fce00078e00ff */
[----:B------:R-:W-:-:S07]  /*24c60*/  LEPC R20, `(.L_x_706) ;  /* 0x000000001014794e */ /* 0x000fce0000000000 */
[----:B--2---:R-:W-:Y:S05]  /*24c70*/  CALL.ABS.NOINC R2 ;  /* 0x0000000002007343 */ /* 0x004fea0003c00000 */
.L_x_706:
[----:B------:R0:W1:Y:S01]  /*24c80*/  LDC.64 R2, c[0x4][R17] ;  /* 0x0100000011027b82 */ /* 0x0000620000000a00 */
[----:B------:R-:W-:Y:S01]  /*24c90*/  ULDC.64 UR4, c[0x4][0xa0] ;  /* 0x0100280000047ab9 */ /* 0x000fe20000000a00 */
[----:B------:R-:W-:Y:S01]  /*24ca0*/  ULDC.64 UR6, c[0x4][0xa8] ;  /* 0x01002a0000067ab9 */ /* 0x000fe20000000a00 */
[----:B------:R-:W-:Y:S01]  /*24cb0*/  ULDC.64 UR8, c[0x4][0x38] ;  /* 0x01000e0000087ab9 */ /* 0x000fe20000000a00 */
[----:B------:R-:W-:Y:S02]  /*24cc0*/  IMAD.U32 R4, RZ, RZ, UR4 ;  /* 0x00000004ff047e24 */ /* 0x000fe4000f8e00ff */
[----:B------:R-:W-:Y:S02]  /*24cd0*/  IMAD.U32 R5, RZ, RZ, UR5 ;  /* 0x00000005ff057e24 */ /* 0x000fe4000f8e00ff */
[----:B------:R-:W-:Y:S02]  /*24ce0*/  IMAD.U32 R6, RZ, RZ, UR6 ;  /* 0x00000006ff067e24 */ /* 0x000fe4000f8e00ff */
[----:B------:R-:W-:-:S02]  /*24cf0*/  IMAD.U32 R7, RZ, RZ, UR7 ;  /* 0x00000007ff077e24 */ /* 0x000fc4000f8e00ff */
[----:B------:R-:W-:Y:S02]  /*24d00*/  IMAD.U32 R10, RZ, RZ, UR8 ;  /* 0x00000008ff0a7e24 */ /* 0x000fe4000f8e00ff */
[----:B------:R-:W-:Y:S02]  /*24d10*/  IMAD.U32 R11, RZ, RZ, UR9 ;  /* 0x00000009ff0b7e24 */ /* 0x000fe4000f8e00ff */
[----:B------:R-:W-:Y:S02]  /*24d20*/  IMAD.MOV.U32 R8, RZ, RZ, 0x70 ;  /* 0x00000070ff087424 */ /* 0x000fe400078e00ff */
[----:B------:R-:W-:Y:S02]  /*24d30*/  IMAD.MOV.U32 R12, RZ, RZ, 0x1 ;  /* 0x00000001ff0c7424 */ /* 0x000fe400078e00ff */
[----:B0-----:R-:W-:-:S07]  /*24d40*/  IMAD.MOV.U32 R13, RZ, RZ, RZ ;  /* 0x000000ffff0d7224 */ /* 0x001fce00078e00ff */
[----:B------:R-:W-:-:S07]  /*24d50*/  LEPC R20, `(.L_x_705) ;  /* 0x000000001014794e */ /* 0x000fce0000000000 */
[----:B-1----:R-:W-:Y:S05]  /*24d60*/  CALL.ABS.NOINC R2 ;  /* 0x0000000002007343 */ /* 0x002fea0003c00000 */
.L_x_705:
[----:B------:R-:W-:Y:S05]  /*24d70*/  BSYNC B6 ;  /* 0x0000000000067941 */ /* 0x000fea0003800000 */
.L_x_704:
[----:B------:R-:W3:Y:S01]  /*24d80*/  LDL.LU R2, [R1+0x4] ;  /* 0x0000040001027983 */ /* 0x000ee20000300800 */
[----:B------:R-:W-:-:S03]  /*24d90*/  ULDC.64 UR4, c[0x0][0x9f8] ;  /* 0x00027e0000047ab9 */ /* 0x000fc60000000a00 */
[----:B------:R-:W1:Y:S04]  /*24da0*/  LDL.LU R0, [R1+0x28] ;  /* 0x0000280001007983 */ /* 0x000e680000300800 */
[----:B------:R-:W4:Y:S01]  /*24db0*/  LDL R7, [R1+0x8] ;  /* 0x0000080001077983 */ /* 0x000f220000100800 */
[----:B------:R-:W-:Y:S01]  /*24dc0*/  ISETP.NE.U32.AND P0, PT, RZ, UR4, PT ;  /* 0x00000004ff007c0c */ /* 0x000fe2000bf05070 */
[----:B------:R-:W-:Y:S02]  /*24dd0*/  ULDC.64 UR6, c[0x0][0x208] ;  /* 0x0000820000067ab9 */ /* 0x000fe40000000a00 */
[----:B------:R-:W5:Y:S01]  /*24de0*/  LDL R17, [R1+0x40] ;  /* 0x0000400001117983 */ /* 0x000f620000100800 */
[----:B------:R-:W-:-:S13]  /*24df0*/  ISETP.NE.AND.EX P0, PT, RZ, UR5, PT, P0 ;  /* 0x00000005ff007c0c */ /* 0x000fda000bf05300 */
[----:B---3--:R-:W-:-:S04]  /*24e00*/  @P0 IADD3 R2, P1, R2, UR4, RZ ;  /* 0x0000000402020c10 */ /* 0x008fc8000ff3e0ff */
[----:B-12---:R-:W-:Y:S01]  /*24e10*/  @P0 IADD3.X R3, R0, UR5, RZ, P1, !PT ;  /* 0x0000000500030c10 */ /* 0x006fe20008ffe4ff */
[----:B------:R-:W-:-:S04]  /*24e20*/  ULDC.64 UR4, c[0x0][0xa08] ;  /* 0x0002820000047ab9 */ /* 0x000fc80000000a00 */
[----:B----4-:R1:W2:Y:S02]  /*24e30*/  @P0 LDG.E R7, desc[UR6][R2.64] ;  /* 0x0000000602070981 */ /* 0x0102a4000c1e1900 */
[----:B-1----:R-:W1:Y:S01]  /*24e40*/  LDC.64 R2, c[0x0][0x418] ;  /* 0x00010600ff027b82 */ /* 0x002e620000000a00 */
[----:B-----5:R-:W-:Y:S01]  /*24e50*/  VIADD R0, R17, 0xffffffff ;  /* 0xffffffff11007836 */ /* 0x020fe20000000000 */
[----:B--2---:R-:W-:Y:S01]  /*24e60*/  SHF.R.S32.HI R8, RZ, 0x1f, R7 ;  /* 0x0000001fff087819 */ /* 0x004fe20000011407 */
[----:B------:R2:W-:Y:S04]  /*24e70*/  @P0 STL [R1+0x8], R7 ;  /* 0x0000080701000387 */ /* 0x0005e80000100800 */
[----:B------:R2:W-:Y:S01]  /*24e80*/  STL [R1+0x28], R8 ;  /* 0x0000280801007387 */ /* 0x0005e20000100800 */
[----:B-1----:R-:W-:Y:S01]  /*24e90*/  LOP3.LUT P0, RZ, R2, UR4, RZ, 0xfc, !PT ;  /* 0x0000000402ff7c12 */ /* 0x002fe2000f80fcff */
[----:B------:R-:W-:-:S03]  /*24ea0*/  UMOV UR4, 0xffffffff ;  /* 0xffffffff00047882 */ /* 0x000fc60000000000 */
[----:B------:R-:W-:-:S04]  /*24eb0*/  LOP3.LUT P0, RZ, R3, UR5, RZ, 0xfc, P0 ;  /* 0x0000000503ff7c12 */ /* 0x000fc8000800fcff */
[----:B------:R-:W-:Y:S01]  /*24ec0*/  SEL R17, R7, RZ, !P0 ;  /* 0x000000ff07117207 */ /* 0x000fe20004000000 */
[----:B--2---:R-:W-:Y:S08]  /*24ed0*/  BRA.DIV UR4, `(.L_x_707) ;  /* 0x0000005e04387947 */ /* 0x004ff0000b800000 */
[----:B------:R-:W1:Y:S02]  /*24ee0*/  S2R R4, SR_TID.X ;  /* 0x0000000000047919 */ /* 0x000e640000002100 */
[----:B-1----:R-:W-:-:S04]  /*24ef0*/  SHF.R.U32.HI R4, RZ, 0x5, R4 ;  /* 0x00000005ff047819 */ /* 0x002fc80000011604 */
[----:B------:R-:W-:-:S05]  /*24f00*/  LOP3.LUT R4, R4, 0x3, RZ, 0xc0, !PT ;  /* 0x0000000304047812 */ /* 0x000fca00078ec0ff */
[----:B------:R1:W2:Y:S02]  /*24f10*/  SHFL.IDX PT, R14, R4, RZ, 0x1f ;  /* 0x00001fff040e7589 */ /* 0x0002a400000e0000 */
.L_x_873:
[----:B-1----:R-:W3:Y:S01]  /*24f20*/  LDL.LU R4, [R1] ;  /* 0x0000000001047983 */ /* 0x002ee20000300800 */
[----:B------:R-:W-:Y:S02]  /*24f30*/  PLOP3.LUT P1, PT, PT, PT, PT, 0x8, 0x0 ;  /* 0x000000000000781c */ /* 0x000fe40003f2e170 */
[----:B--2---:R-:W-:Y:S01]  /*24f40*/  ISETP.NE.AND P0, PT, R14, RZ, PT ;  /* 0x000000ff0e00720c */ /* 0x004fe20003f05270 */
[----:B------:R1:W-:Y:S01]  /*24f50*/  STL [R1+0x4], R0 ;  /* 0x0000040001007387 */ /* 0x0003e20000100800 */
[----:B---3--:R-:W-:-:S09]  /*24f60*/  LOP3.LUT R4, R4, 0xfffffffe, RZ, 0xc0, !PT ;  /* 0xfffffffe04047812 */ /* 0x008fd200078ec0ff */
[----:B------:R-:W-:-:S05]  /*24f70*/  @P1 LOP3.LUT R4, R4, 0x1, RZ, 0xfc, !PT ;  /* 0x0000000104041812 */ /* 0x000fca00078efcff */
[----:B------:R1:W-:Y:S01]  /*24f80*/  STL [R1], R4 ;  /* 0x0000000401007387 */ /* 0x0003e20000100800 */
[----:B------:R-:W-:Y:S05]  /*24f90*/  @P0 BRA `(.L_x_708) ;  /* 0x0000000400240947 */ /* 0x000fea0003800000 */
[----:B------:R-:W-:-:S03]  /*24fa0*/  UMOV UR4, 0xffffffff ;  /* 0xffffffff00047882 */ /* 0x000fc60000000000 */
[----:B------:R-:W-:Y:S05]  /*24fb0*/  BRA.DIV UR4, `(.L_x_709) ;  /* 0x0000005e04347947 */ /* 0x000fea000b800000 */
[----:B------:R-:W-:-:S13]  /*24fc0*/  ELECT P6, URZ, PT ;  /* 0x00000000003f782f */ /* 0x000fda00038c0000 */
.L_x_876:
        /* <DEDUP_REMOVED lines=8> */
[----:B-1----:R-:W-:Y:S01]  /*25050*/  IMAD.MOV.U32 R0, RZ, RZ, R9 ;  /* 0x000000ffff007224 */ /* 0x002fe200078e0009 */
[----:B--2---:R-:W-:-:S13]  /*25060*/  ISETP.NE.AND P0, PT, R6, 0x1, PT ;  /* 0x000000010600780c */ /* 0x004fda0003f05270 */
[----:B------:R-:W1:Y:S02]  /*25070*/  @P0 LDC.64 R4, c[0x0][0x440] ;  /* 0x00011000ff040b82 */ /* 0x000e640000000a00 */
[----:B-1----:R-:W-:-:S05]  /*25080*/  @P0 IMAD.HI.U32 R4, R9, R4, RZ ;  /* 0x0000000409040227 */ /* 0x002fca00078e00ff */
        /* <DEDUP_REMOVED lines=13> */
.L_x_710:
[----:B--2---:R-:W2:Y:S01]  /*25160*/  LDL R2, [R1+0xc] ;  /* 0x00000c0001027983 */ /* 0x004ea20000100800 */
[----:B-1----:R-:W-:Y:S02]  /*25170*/  LEA R0, R19, R18, 0x3 ;  /* 0x0000001213007211 */ /* 0x002fe400078e18ff */
[----:B--2---:R-:W-:-:S04]  /*25180*/  SHF.L.U32 R2, R2, 0x1f, RZ ;  /* 0x0000001f02027819 */ /* 0x004fc800000006ff */
[----:B------:R-:W1:Y:S02]  /*25190*/  SYNCS.PHASECHK.TRANS64.TRYWAIT P0, [R0+URZ+0x34840], R2 ;  /* 0x03484002000075a7 */ /* 0x000e64000800017f */
[----:B-1----:R-:W-:Y:S05]  /*251a0*/  @!P0 BRA `(.L_x_711) ;  /* 0x0000005800d88947 */ /* 0x002fea0003800000 */
.L_x_877:
[----:B------:R-:W2:Y:S02]  /*251b0*/  S2R R3, SR_TID.X ;  /* 0x0000000000037919 */ /* 0x000ea40000002100 */
[----:B--2---:R-:W-:-:S04]  /*251c0*/  LOP3.LUT R3, R3, 0x7f, RZ, 0xc0, !PT ;  /* 0x0000007f03037812 */ /* 0x004fc800078ec0ff */
[----:B------:R-:W-:-:S13]  /*251d0*/  ISETP.NE.AND P0, PT, R3, RZ, PT ;  /* 0x000000ff0300720c */ /* 0x000fda0003f05270 */
[----:B------:R-:W-:Y:S05]  /*251e0*/  @P0 BRA `(.L_x_712) ;  /* 0x00000000001c0947 */ /* 0x000fea0003800000 */
[----:B------:R-:W2:Y:S01]  /*251f0*/  S2R R3, SR_TID.X ;  /* 0x0000000000037919 */ /* 0x000ea20000002100 */
[----:B-1----:R-:W-:-:S04]  /*25200*/  IMAD.MOV.U32 R2, RZ, RZ, 0xb000 ;  /* 0x0000b000ff027424 */ /* 0x002fc800078e00ff */
[----:B------:R3:W-:Y:S01]  /*25210*/  SYNCS.ARRIVE.TRANS64 RZ, [R0+URZ+0x34830], R2 ;  /* 0x0348300200ff79a7 */ /* 0x0007e2000800003f */
[----:B--2---:R-:W-:-:S04]  /*25220*/  LOP3.LUT R3, R3, 0x1f, RZ, 0xc0, !PT ;  /* 0x0000001f03037812 */ /* 0x004fc800078ec0ff */
[----:B------:R-:W-:-:S13]  /*25230*/  ISETP.NE.AND P0, PT, R3, RZ, PT ;  /* 0x000000ff0300720c */ /* 0x000fda0003f05270 */
[----:B---3--:R-:W-:Y:S05]  /*25240*/  @!P0 BRA `(.L_x_712) ;  /* 0x0000000000048947 */ /* 0x008fea0003800000 */
[----:B------:R-:W-:Y:S01]  /*25250*/  BPT.TRAP 0x1 ;  /* 0x000000040000795c */ /* 0x000fe20000300000 */
.L_x_712:
[----:B------:R-:W2:Y:S04]  /*25260*/  LDL R4, [R1+0x4] ;  /* 0x0000040001047983 */ /* 0x000ea80000100800 */
[----:B------:R-:W3:Y:S04]  /*25270*/  LDL R3, [R1+0x18] ;  /* 0x0000180001037983 */ /* 0x000ee80000100800 */
[----:B-1----:R-:W4:Y:S01]  /*25280*/  LDL.LU R2, [R1] ;  /* 0x0000000001027983 */ /* 0x002f220000300800 */
[----:B------:R-:W-:Y:S01]  /*25290*/  R2UR UR9, R0 ;  /* 0x00000000000972ca */ /* 0x000fe200000e0000 */
[----:B------:R-:W-:Y:S01]  /*252a0*/  IMAD R0, R19, 0xb000, R18 ;  /* 0x0000b00013007824 */ /* 0x000fe200078e0212 */
[----:B------:R-:W-:Y:S01]  /*252b0*/  PLOP3.LUT P0, PT, PT, PT, PT, 0x80, 0x0 ;  /* 0x000000000000781c */ /* 0x000fe20003f0f070 */
[----:B------:R-:W-:Y:S01]  /*252c0*/  UIADD3 UR4, UP0, UR38, 0x370, URZ ;  /* 0x0000037026047890 */ /* 0x000fe2000ff1e03f */
[----:B------:R-:W-:Y:S01]  /*252d0*/  R2UR UR12, R16 ;  /* 0x00000000100c72ca */ /* 0x000fe200000e0000 */
[----:B------:R-:W-:Y:S01]  /*252e0*/  UMOV UR10, URZ ;  /* 0x0000003f000a7c82 */ /* 0x000fe20008000000 */
[----:B------:R-:W-:Y:S01]  /*252f0*/  R2UR UR6, R0 ;  /* 0x00000000000672ca */ /* 0x000fe200000e0000 */
[----:B------:R-:W-:Y:S01]  /*25300*/  UMOV UR7, 0x14f00000 ;  /* 0x14f0000000077882 */ /* 0x000fe20000000000 */
[----:B-----5:R-:W-:Y:S01]  /*25310*/  R2UR UR13, R17 ;  /* 0x00000000110d72ca */ /* 0x020fe200000e0000 */
[----:B------:R-:W-:-:S04]  /*25320*/  UMOV UR15, 0x40 ;  /* 0x00000040000f7882 */ /* 0x000fc80000000000 */
[----:B------:R-:W-:-:S06]  /*25330*/  UIADD3 UR9, UR9, 0x34830, URZ ;  /* 0x0003483009097890 */ /* 0x000fcc000fffe03f */
[----:B------:R-:W-:Y:S02]  /*25340*/  UIADD3 UR8, UR6, 0x1e400, URZ ;  /* 0x0001e40006087890 */ /* 0x000fe4000fffe03f */
[----:B------:R-:W-:-:S03]  /*25350*/  UIADD3 UR14, UR6, 0x23c00, URZ ;  /* 0x00023c00060e7890 */ /* 0x000fc6000fffe03f */
[----:B------:R-:W-:Y:S01]  /*25360*/  UMOV UR6, 0x0 ;  /* 0x0000000000067882 */ /* 0x000fe20000000000 */
[----:B--2---:R-:W-:Y:S02]  /*25370*/  R2UR UR11, R4 ;  /* 0x00000000040b72ca */ /* 0x004fe400000e0000 */
[----:B---3--:R-:W-:Y:S02]  /*25380*/  R2UR UR5, R3 ;  /* 0x00000000030572ca */ /* 0x008fe400000e0000 */
[----:B----4-:R-:W-:-:S04]  /*25390*/  LOP3.LUT R2, R2, 0xfffffffe, RZ, 0xc0, !PT ;  /* 0xfffffffe02027812 */ /* 0x010fc800078ec0ff */
[----:B------:R-:W-:-:S07]  /*253a0*/  @P0 LOP3.LUT R2, R2, 0x1, RZ, 0xfc, !PT ;  /* 0x0000000102020812 */ /* 0x000fce00078efcff */
[----:B------:R-:W-:Y:S01]  /*253b0*/  UIMAD UR11, UR11, 0xb0, UR5 ;  /* 0x000000b00b0b78a4 */ /* 0x000fe2000f8e0205 */
[----:B------:R2:W-:Y:S01]  /*253c0*/  STL [R1], R2 ;  /* 0x0000000201007387 */ /* 0x0005e20000100800 */
[----:B------:R-:W-:-:S09]  /*253d0*/  UIADD3.X UR5, URZ, UR39, URZ, UP0, !UPT ;  /* 0x000000273f057290 */ /* 0x000fd200087fe43f */
[----:B------:R1:W-:Y:S02]  /*253e0*/  UTMALDG.4D [UR8], [UR4], desc[UR6] ;  /* 0x00000608040075b4 */ /* 0x0003e40008019000 */
[----:B-1----:R-:W-:Y:S01]  /*253f0*/  UMOV UR8, UR14 ;  /* 0x0000000e00087c82 */ /* 0x002fe20008000000 */
[----:B------:R-:W-:Y:S02]  /*25400*/  UMOV UR10, UR15 ;  /* 0x0000000f000a7c82 */ /* 0x000fe40008000000 */
[----:B------:R2:W-:Y:S02]  /*25410*/  UTMALDG.4D [UR8], [UR4], desc[UR6] ;  /* 0x00000608040075b4 */ /* 0x0005e40008019000 */
[----:B--2---:R-:W-:Y:S01]  /*25420*/  NOP ;  /* 0x0000000000007918 */ /* 0x004fe20000000000 */
.L_x_708:
[----:B------:R-:W2:Y:S04]  /*25430*/  LDL.LU R3, [R1+0x48] ;  /* 0x0000480001037983 */ /* 0x000ea80000300800 */
[----:B------:R-:W3:Y:S04]  /*25440*/  LDL.LU R5, [R1+0x34] ;  /* 0x0000340001057983 */ /* 0x000ee80000300800 */
[----:B-1----:R-:W4:Y:S01]  /*25450*/  LDL.LU R4, [R1+0x50] ;  /* 0x0000500001047983 */ /* 0x002f220000300800 */
[----:B------:R-:W-:Y:S05]  /*25460*/  WARPSYNC.ALL ;  /* 0x0000000000007948 */ /* 0x000fea0003800000 */
[----:B------:R-:W-:Y:S01]  /*25470*/  ULDC.64 UR6, c[0x0][0xa00] ;  /* 0x0002800000067ab9 */ /* 0x000fe20000000a00 */
[----:B------:R-:W-:Y:S01]  /*25480*/  ULDC.64 UR4, c[0x0][0x298] ;  /* 0x0000a60000047ab9 */ /* 0x000fe20000000a00 */
[----:B------:R-:W-:Y:S01]  /*25490*/  BAR.SYNC.DEFER_BLOCKING 0x8, 0x180 ;  /* 0x0206000000007b1d */ /* 0x000fe20000010000 */
[----:B------:R-:W-:Y:S01]  /*254a0*/  ISETP.NE.U32.AND P0, PT, RZ, UR6, PT ;  /* 0x00000006ff007c0c */ /* 0x000fe2000bf05070 */
[----:B------:R-:W-:-:S03]  /*254b0*/  VIADD R2, R18, 0x16400 ;  /* 0x0001640012027836 */ /* 0x000fc60000000000 */
[----:B------:R-:W-:Y:S01]  /*254c0*/  ISETP.NE.AND.EX P0, PT, RZ, UR7, PT, P0 ;  /* 0x00000007ff007c0c */ /* 0x000fe2000bf05300 */
[----:B------:R-:W-:Y:S01]  /*254d0*/  BSSY B6, `(.L_x_713) ;  /* 0x000001e000067945 */ /* 0x000fe20003800000 */
[----:B------:R-:W-:Y:S02]  /*254e0*/  LOP3.LUT P1, RZ, R2, 0x3ff, RZ, 0xc0, !PT ;  /* 0x000003ff02ff7812 */ /* 0x000fe4000782c0ff */
[----:B--2---:R-:W-:Y:S02]  /*254f0*/  SHF.R.S32.HI R0, RZ, 0x1f, R3 ;  /* 0x0000001fff007819 */ /* 0x004fe40000011403 */
[----:B---3--:R-:W-:-:S03]  /*25500*/  SEL R5, R5, RZ, !P0 ;  /* 0x000000ff05057207 */ /* 0x008fc60004000000 */
[----:B------:R-:W-:Y:S01]  /*25510*/  IMAD R0, R0, UR4, RZ ;  /* 0x0000000400007c24 */ /* 0x000fe2000f8e02ff */
[----:B----4-:R-:W-:-:S03]  /*25520*/  SEL R4, R4, RZ, !P0 ;  /* 0x000000ff04047207 */ /* 0x010fc60004000000 */
[C---:B------:R-:W-:Y:S02]  /*25530*/  IMAD R0, R3.reuse, UR5, R0 ;  /* 0x0000000503007c24 */ /* 0x040fe4000f8e0200 */
[----:B------:R-:W-:-:S04]  /*25540*/  IMAD.WIDE.U32 R2, R3, UR4, RZ ;  /* 0x0000000403027c25 */ /* 0x000fc8000f8e00ff */
[----:B------:R-:W-:Y:S01]  /*25550*/  IMAD.IADD R0, R3, 0x1, R0 ;  /* 0x0000000103007824 */ /* 0x000fe200078e0200 */
[----:B------:R1:W-:Y:S04]  /*25560*/  STL.64 [R1+0x48], R2 ;  /* 0x0000480201007387 */ /* 0x0003e80000100a00 */
[----:B------:R1:W-:Y:S04]  /*25570*/  STL [R1+0x34], R5 ;  /* 0x0000340501007387 */ /* 0x0003e80000100800 */
[----:B------:R1:W-:Y:S04]  /*25580*/  STL [R1+0x60], R4 ;  /* 0x0000600401007387 */ /* 0x0003e80000100800 */
[----:B------:R1:W-:Y:S01]  /*25590*/  STL [R1+0x50], R0 ;  /* 0x0000500001007387 */ /* 0x0003e20000100800 */
[----:B------:R-:W-:Y:S05]  /*255a0*/  @!P1 BRA `(.L_x_714) ;  /* 0x0000000000409947 */ /* 0x000fea0003800000 */
[----:B-1----:R-:W-:Y:S01]  /*255b0*/  MOV R2, 0x0 ;  /* 0x0000000000027802 */ /* 0x002fe20000000f00 */
[----:B------:R-:W-:Y:S01]  /*255c0*/  ULDC.64 UR4, c[0x4][0xa0] ;  /* 0x0100280000047ab9 */ /* 0x000fe20000000a00 */
[----:B------:R-:W-:Y:S01]  /*255d0*/  ULDC.64 UR6, c[0x4][0xa8] ;  /* 0x01002a0000067ab9 */ /* 0x000fe20000000a00 */
[----:B------:R-:W-:Y:S01]  /*255e0*/  ULDC.64 UR8, c[0x4][0x20] ;  /* 0x0100080000087ab9 */ /* 0x000fe20000000a00 */
[----:B------:R-:W-:Y:S02]  /*255f0*/  IMAD.U32 R4, RZ, RZ, UR4 ;  /* 0x00000004ff047e24 */ /* 0x000fe4000f8e00ff */
[----:B------:R-:W1:Y:S01]  /*25600*/  LDC.64 R2, c[0x4][R2] ;  /* 0x0100000002027b82 */ /* 0x000e620000000a00 */
        /* <DEDUP_REMOVED lines=10> */
.L_x_714:
[----:B------:R-:W-:Y:S05]  /*256b0*/  BSYNC B6 ;  /* 0x0000000000067941 */ /* 0x000fea0003800000 */
.L_x_713:
[----:B-1----:R-:W2:Y:S01]  /*256c0*/  LDL.LU R0, [R1+0x60] ;  /* 0x0000600001007983 */ /* 0x002ea20000300800 */
[----:B------:R-:W-:Y:S01]  /*256d0*/  ULDC.64 UR4, c[0x0][0x2d8] ;  /* 0x0000b60000047ab9 */ /* 0x000fe20000000a00 */
[----:B------:R-:W1:Y:S01]  /*256e0*/  LDC R8, c[0x0][0x448] ;  /* 0x00011200ff087b82 */ /* 0x000e620000000800 */
[----:B------:R-:W-:Y:S01]  /*256f0*/  ULDC.64 UR6, c[0x0][0x280] ;  /* 0x0000a00000067ab9 */ /* 0x000fe20000000a00 */
[----:B------:R-:W3:Y:S04]  /*25700*/  LDL.LU R5, [R1+0x50] ;  /* 0x0000500001057983 */ /* 0x000ee80000300800 */
[----:B------:R-:W3:Y:S04]  /*25710*/  LDL.LU.64 R2, [R1+0x48] ;  /* 0x0000480001027983 */ /* 0x000ee80000300a00 */
[----:B------:R-:W4:Y:S01]  /*25720*/  LDL.LU R4, [R1+0x34] ;  /* 0x0000340001047983 */ /* 0x000f220000300800 */
[----:B-1----:R-:W-:Y:S01]  /*25730*/  ISETP.NE.AND P0, PT, R8, 0x1, PT ;  /* 0x000000010800780c */ /* 0x002fe20003f05270 */
[----:B------:R-:W1:-:S12]  /*25740*/  S2R R9, SR_TID.X ;  /* 0x0000000000097919 */ /* 0x000e580000002100 */
[----:B------:R-:W0:Y:S01]  /*25750*/  @P0 LDC R7, c[0x0][0x450] ;  /* 0x00011400ff070b82 */ /* 0x000e220000000800 */
[----:B---3--:R-:W-:Y:S02]  /*25760*/  IMAD.MOV.U32 R3, RZ, RZ, R5 ;  /* 0x000000ffff037224 */ /* 0x008fe400078e0005 */
[----:B------:R-:W3:Y:S01]  /*25770*/  LDL.LU R5, [R1+0x14] ;  /* 0x0000140001057983 */ /* 0x000ee20000300800 */
[----:B-1----:R-:W-:Y:S02]  /*25780*/  IMAD.SHL.U32 R9, R9, 0x8, RZ ;  /* 0x0000000809097824 */ /* 0x002fe400078e00ff */
[C---:B------:R-:W-:Y:S01]  /*25790*/  IMAD.WIDE.U32 R2, R16.reuse, UR4, R2 ;  /* 0x0000000410027c25 */ /* 0x040fe2000f8e0002 */
[----:B------:R-:W1:Y:S02]  /*257a0*/  S2R R10, SR_TID.X ;  /* 0x00000000000a7919 */ /* 0x000e640000002100 */
[----:B------:R-:W-:Y:S01]  /*257b0*/  LOP3.LUT R9, R9, 0x38, RZ, 0xc0, !PT ;  /* 0x0000003809097812 */ /* 0x000fe200078ec0ff */
[----:B------:R-:W-:Y:S01]  /*257c0*/  IMAD R3, R16, UR5, R3 ;  /* 0x0000000510037c24 */ /* 0x000fe2000f8e0203 */
[----:B------:R-:W-:-:S02]  /*257d0*/  ULDC.64 UR4, c[0x0][0x2e0] ;  /* 0x0000b80000047ab9 */ /* 0x000fc40000000a00 */
[----:B--2---:R-:W-:Y:S01]  /*257e0*/  IMAD R0, R0, UR4, RZ ;  /* 0x0000000400007c24 */ /* 0x004fe2000f8e02ff */
[----:B------:R-:W-:Y:S01]  /*257f0*/  LOP3.LUT R9, R9, 0x40, RZ, 0xfc, !PT ;  /* 0x0000004009097812 */ /* 0x000fe200078efcff */
[----:B----4-:R-:W-:-:S04]  /*25800*/  IMAD.WIDE.U32 R2, R4, UR4, R2 ;  /* 0x0000000404027c25 */ /* 0x010fc8000f8e0002 */
[----:B------:R-:W-:Y:S01]  /*25810*/  IMAD R0, R4, UR5, R0 ;  /* 0x0000000504007c24 */ /* 0x000fe2000f8e0200 */
[----:B------:R-:W-:Y:S01]  /*25820*/  ULDC.64 UR4, c[0x0][0x2d0] ;  /* 0x0000b40000047ab9 */ /* 0x000fe20000000a00 */
[----:B------:R-:W2:Y:S02]  /*25830*/  S2R R4, SR_TID.X ;  /* 0x0000000000047919 */ /* 0x000ea40000002100 */
[----:B------:R-:W-:Y:S02]  /*25840*/  IMAD.IADD R3, R3, 0x1, R0 ;  /* 0x0000000103037824 */ /* 0x000fe400078e0200 */
[----:B-1----:R-:W-:-:S05]  /*25850*/  IMAD.SHL.U32 R10, R10, 0x8, RZ ;  /* 0x000000080a0a7824 */ /* 0x002fca00078e00ff */
[----:B------:R-:W-:Y:S02]  /*25860*/  LOP3.LUT R10, R10, 0x38, RZ, 0xc0, !PT ;  /* 0x000000380a0a7812 */ /* 0x000fe400078ec0ff */
[----:B--2---:R-:W-:-:S04]  /*25870*/  LOP3.LUT R4, R4, 0x7f, RZ, 0xc0, !PT ;  /* 0x0000007f04047812 */ /* 0x004fc800078ec0ff */
[----:B------:R-:W-:Y:S02]  /*25880*/  SHF.R.U32.HI R6, RZ, 0x3, R4 ;  /* 0x00000003ff067819 */ /* 0x000fe40000011604 */
[----:B------:R-:W1:Y:S02]  /*25890*/  S2R R4, SR_TID.X ;  /* 0x0000000000047919 */ /* 0x000e640000002100 */
[----:B-1----:R-:W-:-:S05]  /*258a0*/  IMAD.SHL.U32 R4, R4, 0x10, RZ ;  /* 0x0000001004047824 */ /* 0x002fca00078e00ff */
[----:B------:R-:W-:Y:S02]  /*258b0*/  LOP3.LUT R4, R6, 0x70, R4, 0xf8, !PT ;  /* 0x0000007006047812 */ /* 0x000fe400078ef804 */
[----:B------:R-:W1:Y:S01]  /*258c0*/  @P0 LDC R6, c[0x0][0x44c] ;  /* 0x00011300ff060b82 */ /* 0x000e620000000800 */
[----:B---3--:R-:W-:-:S05]  /*258d0*/  IMAD.SHL.U32 R5, R5, 0x80, RZ ;  /* 0x0000008005057824 */ /* 0x008fca00078e00ff */
[----:B------:R-:W-:-:S05]  /*258e0*/  LOP3.LUT R4, R4, R5, RZ, 0xfc, !PT ;  /* 0x0000000504047212 */ /* 0x000fca00078efcff */
[----:B-1----:R-:W-:-:S04]  /*258f0*/  @P0 IMAD.HI.U32 R6, R4, R6, RZ ;  /* 0x0000000604060227 */ /* 0x002fc800078e00ff */
[----:B------:R-:W-:Y:S01]  /*25900*/  IMAD.MOV.U32 R0, RZ, RZ, R4 ;  /* 0x000000ffff007224 */ /* 0x000fe200078e0004 */
[----:B0-----:R-:W-:-:S05]  /*25910*/  @P0 SHF.R.U32.HI R0, RZ, R7, R6 ;  /* 0x00000007ff000219 */ /* 0x001fca0000011606 */
[----:B------:R-:W-:Y:S02]  /*25920*/  IMAD.MOV R6, RZ, RZ, -R0 ;  /* 0x000000ffff067224 */ /* 0x000fe400078e0a00 */
[----:B------:R-:W-:-:S04]  /*25930*/  IMAD.WIDE.U32 R2, R0, UR4, R2 ;  /* 0x0000000400027c25 */ /* 0x000fc8000f8e0002 */
[----:B------:R-:W-:Y:S01]  /*25940*/  IMAD R4, R8, R6, R4 ;  /* 0x0000000608047224 */ /* 0x000fe200078e0204 */
[----:B------:R-:W-:-:S05]  /*25950*/  SHF.R.S32.HI R6, RZ, 0x1f, R0 ;  /* 0x0000001fff067819 */ /* 0x000fca0000011400 */
        /* <DEDUP_REMOVED lines=8> */
[----:B------:R-:W-:Y:S01]  /*259e0*/  ISETP.GE.AND P1, PT, R9, UR4, PT ;  /* 0x0000000409007c0c */ /* 0x000fe2000bf26270 */
[----:B------:R-:W-:Y:S01]  /*259f0*/  IMAD R0, R4, UR5, R0 ;  /* 0x0000000504007c24 */ /* 0x000fe2000f8e0200 */
[----:B------:R0:W5:Y:S01]  /*25a00*/  LDL R9, [R1+0x30] ;  /* 0x0000300001097983 */ /* 0x0001620000100800 */
[----:B------:R-:W-:Y:S02]  /*25a10*/  LEA R4, P2, R2, UR6, 0x1 ;  /* 0x0000000602047c11 */ /* 0x000fe4000f8408ff */
[----:B------:R-:W-:Y:S01]  /*25a20*/  IMAD.IADD R0, R3, 0x1, R0 ;  /* 0x0000000103007824 */ /* 0x000fe200078e0200 */
[----:B------:R-:W-:Y:S01]  /*25a30*/  ISETP.GE.AND P0, PT, R10, UR4, PT ;  /* 0x000000040a007c0c */ /* 0x000fe2000bf06270 */
[----:B------:R-:W-:-:S03]  /*25a40*/  UMOV UR4, 0xffffffff ;  /* 0xffffffff00047882 */ /* 0x000fc60000000000 */
[----:B------:R-:W-:Y:S01]  /*25a50*/  LEA.HI.X R3, R2, UR7, R0, 0x1, P2 ;  /* 0x0000000702037c11 */ /* 0x000fe200090f0c00 */
[----:B0-----:R-:W-:Y:S08]  /*25a60*/  BRA.DIV UR4, `(.L_x_715) ;  /* 0x0000005204bc7947 */ /* 0x001ff0000b800000 */
        /* <DEDUP_REMOVED lines=80> */
.L_x_894:
[----:B------:R-:W-:Y:S01]  /*25f70*/  VIADD R0, R0, 0x70 ;  /* 0x0000007000007836 */ /* 0x000fe20000000000 */
[----:B------:R-:W-:Y:S04]  /*25f80*/  BSSY B0, `(.L_x_716) ;  /* 0x000000b000007945 */ /* 0x000fe80003800000 */
[----:B------:R-:W-:-:S13]  /*25f90*/  ISETP.GE.AND P2, PT, R0, R2, PT ;  /* 0x000000020000720c */ /* 0x000fda0003f46270 */
[----:B------:R-:W-:Y:S05]  /*25fa0*/  @P2 BRA `(.L_x_717) ;  /* 0x0000000000202947 */ /* 0x000fea0003800000 */
[----:B--2---:R-:W-:Y:S01]  /*25fb0*/  LEA R2, P2, R10, R3, 0x1 ;  /* 0x000000030a027211 */ /* 0x004fe200078408ff */
[----:B------:R-:W-:-:S04]  /*25fc0*/  ULDC.64 UR4, c[0x0][0x208] ;  /* 0x0000820000047ab9 */ /* 0x000fc80000000a00 */
[----:B01----:R-:W-:-:S05]  /*25fd0*/  IMAD.X R3, RZ, RZ, R5, P2 ;  /* 0x000000ffff037224 */ /* 0x003fca00010e0605 */
[----:B------:R-:W-:Y:S01]  /*25fe0*/  @!PT LDS RZ, [RZ] ;  /* 0x00000000fffff984 */ /* 0x000fe20000000800 */
[----:B------:R-:W-:Y:S01]  /*25ff0*/  @!PT LDS RZ, [RZ] ;  /* 0x00000000fffff984 */ /* 0x000fe20000000800 */
[----:B------:R-:W-:Y:S01]  /*26000*/  @!PT LDS RZ, [RZ] ;  /* 0x00000000fffff984 */ /* 0x000fe20000000800 */
[----:B------:R3:W-:Y:S04]  /*26010*/  LDGSTS.E.BYPASS.LTC128B.128 [R9+0x19c00], desc[UR4][R2.64], !P0 ;  /* 0x19c0000002097fae */ /* 0x0007e8000c101d44 */
[----:B------:R3:W-:Y:S02]  /*26020*/  LDGSTS.E.BYPASS.LTC128B.128 [R9+0x1dc00], desc[UR4][R2.64+0x80], !P1 ;  /* 0x1dc0008002097fae */ /* 0x0007e4000c901d44 */
.L_x_717:
[----:B------:R-:W-:Y:S05]  /*26030*/  BSYNC B0 ;  /* 0x0000000000007941 */ /* 0x000fea0003800000 */
.L_x_716:
[----:B------:R-:W-:Y:S01]  /*26040*/  NOP ;  /* 0x0000000000007918 */ /* 0x000fe20000000000 */
[----:B------:R-:W-:Y:S01]  /*26050*/  PLOP3.LUT P0, PT, PT, PT, PT, 0x80, 0x0 ;  /* 0x000000000000781c */ /* 0x000fe20003f0f070 */
[----:B------:R-:W-:-:S12]  /*26060*/  VIADD R11, R18, 0x34800 ;  /* 0x00034800120b7836 */ /* 0x000fd80000000000 */
.L_x_718:
        /* <DEDUP_REMOVED lines=16> */
[----:B------:R-:W4:Y:S03]  /*26170*/  SYNCS.PHASECHK.TRANS64.TRYWAIT P0, [R18+URZ+0x34820], R0 ;  /* 0x03482000120075a7 */ /* 0x000f26000800017f */
[----:B---34-:R-:W-:Y:S05]  /*26180*/  @!P0 BRA `(.L_x_720) ;  /* 0x0000005400cc8947 */ /* 0x018fea0003800000 */
.L_x_895:
[----:B------:R-:W-:Y:S05]  /*26190*/  BSYNC B0 ;  /* 0x0000000000007941 */ /* 0x000fea0003800000 */
.L_x_719:
[----:B0-2---:R-:W3:Y:S04]  /*261a0*/  LDL R3, [R1+0x40] ;  /* 0x0000400001037983 */ /* 0x005ee80000100800 */
[----:B------:R-:W2:Y:S01]  /*261b0*/  LDL R2, [R1+0x2c] ;  /* 0x00002c0001027983 */ /* 0x000ea20000100800 */
[----:B------:R-:W-:Y:S01]  /*261c0*/  BSSY B0, `(.L_x_721) ;  /* 0x00001e9000007945 */ /* 0x000fe20003800000 */
[----:B---3--:R-:W-:-:S05]  /*261d0*/  VIADD R0, R3, 0xfffffffe ;  /* 0xfffffffe03007836 */ /* 0x008fca0000000000 */
[----:B--2---:R-:W-:-:S13]  /*261e0*/  ISETP.GE.AND P0, PT, R0, R2, PT ;  /* 0x000000020000720c */ /* 0x004fda0003f06270 */
[----:B------:R-:W-:Y:S05]  /*261f0*/  @!P0 BRA `(.L_x_722) ;  /* 0x0000001c00948947 */ /* 0x000fea0003800000 */
[----:B-1----:R-:W2:Y:S04]  /*26200*/  LDL.LU R5, [R1+0x58] ;  /* 0x0000580001057983 */ /* 0x002ea80000300800 */
[----:B------:R-:W3:Y:S04]  /*26210*/  LDL.LU R4, [R1+0x44] ;  /* 0x0000440001047983 */ /* 0x000ee80000300800 */
        /* <DEDUP_REMOVED lines=12> */
[----:B------:R-:W2:Y:S04]  /*262e0*/  LDL R4, [R1] ;  /* 0x0000000001047983 */ /* 0x000ea80000100800 */
[----:B------:R-:W3:Y:S01]  /*262f0*/  LDL R3, [R1+0xc] ;  /* 0x00000c0001037983 */ /* 0x000ee20000100800 */
[----:B------:R-:W-:Y:S01]  /*26300*/  VIADD R7, R19, 0x1 ;  /* 0x0000000113077836 */ /* 0x000fe20000000000 */
[----:B------:R-:W-:Y:S04]  /*26310*/  BSSY B1, `(.L_x_725) ;  /* 0x0000095000017945 */ /* 0x000fe80003800000 */
[----:B------:R-:W-:-:S04]  /*26320*/  ISETP.NE.AND P0, PT, R7, 0x2, PT ;  /* 0x000000020700780c */ /* 0x000fc80003f05270 */
[----:B------:R-:W-:Y:S02]  /*26330*/  SEL R10, RZ, 0x1, P0 ;  /* 0x00000001ff0a7807 */ /* 0x000fe40000000000 */
[----:B------:R-:W-:Y:S02]  /*26340*/  SEL R7, R7, RZ, P0 ;  /* 0x000000ff07077207 */ /* 0x000fe40000000000 */
[----:B--2---:R-:W-:Y:S02]  /*26350*/  LOP3.LUT P1, RZ, R4, 0x1, RZ, 0xc0, !PT ;  /* 0x0000000104ff7812 */ /* 0x004fe4000782c0ff */
        /* <DEDUP_REMOVED lines=27> */
.L_x_727:
[----:B------:R-:W-:Y:S01]  /*26510*/  IMAD R3, R7, 0x8, R18 ;  /* 0x0000000807037824 */ /* 0x000fe200078e0212 */
[----:B------:R-:W-:Y:S01]  /*26520*/  SHF.L.U32 R2, R10, 0x1f, RZ ;  /* 0x0000001f0a027819 */ /* 0x000fe200000006ff */
[----:B------:R-:W-:Y:S03]  /*26530*/  BSSY B3, `(.L_x_728) ;  /* 0x0000003000037945 */ /* 0x000fe60003800000 */
[----:B------:R-:W1:Y:S02]  /*26540*/  SYNCS.PHASECHK.TRANS64.TRYWAIT P0, [R3+URZ+0x34840], R2 ;  /* 0x03484002030075a7 */ /* 0x000e64000800017f */
[----:B-1----:R-:W-:Y:S05]  /*26550*/  @!P0 BRA `(.L_x_729) ;  /* 0x0000005000ec8947 */ /* 0x002fea0003800000 */
.L_x_896:
[----:B------:R-:W-:Y:S05]  /*26560*/  BSYNC B3 ;  /* 0x0000000000037941 */ /* 0x000fea0003800000 */
.L_x_728:
        /* <DEDUP_REMOVED lines=12> */
.L_x_731:
[----:B------:R-:W-:Y:S05]  /*26630*/  BSYNC B3 ;  /* 0x0000000000037941 */ /* 0x000fea0003800000 */
.L_x_730:
        /* <DEDUP_REMOVED lines=12> */
.L_x_732:
        /* <DEDUP_REMOVED lines=12> */
[----:B------:R-:W-:Y:S01]  /*267c0*/  UMOV UR6, 0x0 ;  /* 0x0000000000067882 */ /* 0x000fe20000000000 */
[----:B------:R-:W-:Y:S01]  /*267d0*/  IADD3 R5, R8, 0x23c00, RZ ;  /* 0x00023c0008057810 */ /* 0x000fe20007ffe0ff */
[----:B------:R-:W-:Y:S01]  /*267e0*/  UMOV UR7, 0x14f00000 ;  /* 0x14f0000000077882 */ /* 0x000fe20000000000 */
[----:B------:R-:W-:-:S15]  /*267f0*/  R2UR UR10, R15 ;  /* 0x000000000f0a72ca */ /* 0x000fde00000e0000 */
.L_x_733:
        /* <DEDUP_REMOVED lines=16> */
.L_x_897:
[----:B------:R-:W-:Y:S05]  /*26900*/  BSYNC B3 ;  /* 0x0000000000037941 */ /* 0x000fea0003800000 */
.L_x_734:
        /* <DEDUP_REMOVED lines=12> */
.L_x_737:
[----:B------:R-:W-:Y:S05]  /*269d0*/  BSYNC B3 ;  /* 0x0000000000037941 */ /* 0x000fea0003800000 */
.L_x_736:
        /* <DEDUP_REMOVED lines=13> */
.L_x_738:
        /* <DEDUP_REMOVED lines=15> */
.L_x_739:
        /* <DEDUP_REMOVED lines=12> */
.L_x_726:
[----:B------:R-:W-:Y:S05]  /*26c60*/  BSYNC B1 ;  /* 0x0000000000017941 */ /* 0x000fea0003800000 */
.L_x_725:
[----:B0-----:R-:W2:Y:S01]  /*26c70*/  LDL.LU R0, [R1+0x40] ;  /* 0x0000400001007983 */ /* 0x001ea20000300800 */
[----:B------:R-:W-:-:S03]  /*26c80*/  IMAD.MOV.U32 R19, RZ, RZ, R7 ;  /* 0x000000ffff137224 */ /* 0x000fc600078e0007 */
[----:B------:R0:W-:Y:S02]  /*26c90*/  STL [R1+0xc], R10 ;  /* 0x00000c0a01007387 */ /* 0x0001e40000100800 */
[----:B0-2---:R-:W-:-:S07]  /*26ca0*/  VIADD R0, R0, 0xfffffffd ;  /* 0xfffffffd00007836 */ /* 0x005fce0000000000 */
.L_x_724:
[----:B------:R-:W-:Y:S05]  /*26cb0*/  BSYNC B2 ;  /* 0x0000000000027941 */ /* 0x000fea0003800000 */
.L_x_723:
[----:B------:R-:W-:Y:S01]  /*26cc0*/  VIADD R9, R9, 0xfffffffe ;  /* 0xfffffffe09097836 */ /* 0x000fe20000000000 */
[----:B------:R-:W-:-:S04]  /*26cd0*/  LOP3.LUT R6, RZ, R6, RZ, 0x33, !PT ;  /* 0x00000006ff067212 */ /* 0x000fc800078e33ff */
[----:B------:R-:W-:-:S13]  /*26ce0*/  ISETP.NE.AND P0, PT, R9, R6, PT ;  /* 0x000000060900720c */ /* 0x000fda0003f05270 */
[----:B------:R-:W-:Y:S05]  /*26cf0*/  @!P0 BRA `(.L_x_722) ;  /* 0x0000001000d48947 */ /* 0x000fea0003800000 */
[----:B------:R-:W-:-:S07]  /*26d00*/  IMAD.MOV.U32 R8, RZ, RZ, R17 ;  /* 0x000000ffff087224 */ /* 0x000fce00078e0011 */
.L_x_770:
[----:B------:R-:W2:Y:S04]  /*26d10*/  LDL R3, [R1] ;  /* 0x0000000001037983 */ /* 0x000ea80000100800 */
[----:B------:R-:W3:Y:S01]  /*26d20*/  LDL R2, [R1+0xc] ;  /* 0x00000c0001027983 */ /* 0x000ee20000100800 */
[----:B------:R-:W-:Y:S01]  /*26d30*/  VIADD R4, R19, 0x1 ;  /* 0x0000000113047836 */ /* 0x000fe20000000000 */
[----:B------:R-:W-:Y:S05]  /*26d40*/  YIELD ;  /* 0x0000000000007946 */ /* 0x000fea0003800000 */
[----:B------:R-:W-:Y:S01]  /*26d50*/  ISETP.NE.AND P0, PT, R4, 0x2, PT ;  /* 0x000000020400780c */ /* 0x000fe20003f05270 */
[----:B------:R-:W-:Y:S03]  /*26d60*/  BSSY B1, `(.L_x_740) ;  /* 0x0000092000017945 */ /* 0x000fe60003800000 */
[----:B------:R-:W-:-:S02]  /*26d70*/  SEL R5, RZ, 0x1, P0 ;  /* 0x00000001ff057807 */ /* 0x000fc40000000000 */
[----:B------:R-:W-:Y:S02]  /*26d80*/  SEL R4, R4, RZ, P0 ;  /* 0x000000ff04047207 */ /* 0x000fe40000000000 */
[----:B--2---:R-:W-:Y:S02]  /*26d90*/  LOP3.LUT P1, RZ, R3, 0x1, RZ, 0xc0, !PT ;  /* 0x0000000103ff7812 */ /* 0x004fe4000782c0ff */
        /* <DEDUP_REMOVED lines=27> */
.L_x_742:
[----:B------:R-:W-:Y:S01]  /*26f50*/  IMAD R3, R4, 0x8, R18 ;  /* 0x0000000804037824 */ /* 0x000fe200078e0212 */
[----:B------:R-:W-:Y:S01]  /*26f60*/  SHF.L.U32 R2, R5, 0x1f, RZ ;  /* 0x0000001f05027819 */ /* 0x000fe200000006ff */
[----:B------:R-:W-:Y:S03]  /*26f70*/  BSSY B2, `(.L_x_743) ;  /* 0x0000003000027945 */ /* 0x000fe60003800000 */
[----:B------:R-:W1:Y:S02]  /*26f80*/  SYNCS.PHASECHK.TRANS64.TRYWAIT P0, [R3+URZ+0x34840], R2 ;  /* 0x03484002030075a7 */ /* 0x000e64000800017f */
[----:B-1----:R-:W-:Y:S05]  /*26f90*/  @!P0 BRA `(.L_x_744) ;  /* 0x0000004800848947 */ /* 0x002fea0003800000 */
.L_x_898:
[----:B------:R-:W-:Y:S05]  /*26fa0*/  BSYNC B2 ;  /* 0x0000000000027941 */ /* 0x000fea0003800000 */
.L_x_743:
[----:B------:R-:W2:Y:S01]  /*26fb0*/  S2R R7, SR_TID.X ;  /* 0x0000000000077919 */ /* 0x000ea20000002100 */
[----:B------:R-:W-:Y:S01]  /*26fc0*/  BSSY B2, `(.L_x_745) ;  /* 0x000000b000027945 */ /* 0x000fe20003800000 */
        /* <DEDUP_REMOVED lines=10> */
.L_x_746:
[----:B------:R-:W-:Y:S05]  /*27070*/  BSYNC B2 ;  /* 0x0000000000027941 */ /* 0x000fea0003800000 */
.L_x_745:
[----:B------:R-:W2:Y:S01]  /*27080*/  LDL R7, [R1+0x18] ;  /* 0x0000180001077983 */ /* 0x000ea20000100800 */
[----:B------:R-:W-:Y:S01]  /*27090*/  IMAD.MOV.U32 R10, RZ, RZ, RZ ;  /* 0x000000ffff0a7224 */ /* 0x000fe200078e00ff */
[----:B------:R-:W-:Y:S01]  /*270a0*/  UIADD3 UR4, UP0, UR38, 0x370, URZ ;  /* 0x0000037026047890 */ /* 0x000fe2000ff1e03f */
[----:B-1----:R-:W-:Y:S01]  /*270b0*/  IMAD R2, R4, 0xb000, R18 ;  /* 0x0000b00004027824 */ /* 0x002fe200078e0212 */
[----:B------:R-:W-:Y:S01]  /*270c0*/  PLOP3.LUT P0, PT, PT, PT, PT, 0x80, 0x0 ;  /* 0x000000000000781c */ /* 0x000fe20003f0f070 */
[----:B------:R-:W-:Y:S01]  /*270d0*/  VIADD R3, R3, 0x34830 ;  /* 0x0003483003037836 */ /* 0x000fe20000000000 */
[----:B------:R-:W-:Y:S01]  /*270e0*/  R2UR UR10, R10 ;  /* 0x000000000a0a72ca */ /* 0x000fe200000e0000 */
[----:B0-----:R-:W-:Y:S01]  /*270f0*/  VIADD R9, R2, 0x1e400 ;  /* 0x0001e40002097836 */ /* 0x001fe20000000000 */
[----:B------:R-:W-:Y:S01]  /*27100*/  UIADD3.X UR5, URZ, UR39, URZ, UP0, !UPT ;  /* 0x000000273f057290 */ /* 0x000fe200087fe43f */
[----:B------:R-:W-:Y:S01]  /*27110*/  UMOV UR6, 0x0 ;  /* 0x0000000000067882 */ /* 0x000fe20000000000 */
[----:B------:R-:W-:Y:S01]  /*27120*/  UMOV UR7, 0x14f00000 ;  /* 0x14f0000000077882 */ /* 0x000fe20000000000 */
[----:B--2---:R-:W-:-:S10]  /*27130*/  IMAD R7, R6, 0xb0, R7 ;  /* 0x000000b006077824 */ /* 0x004fd400078e0207 */
.L_x_747:
        /* <DEDUP_REMOVED lines=16> */
.L_x_748:
        /* <DEDUP_REMOVED lines=16> */
.L_x_899:
[----:B------:R-:W-:Y:S05]  /*27340*/  BSYNC B2 ;  /* 0x0000000000027941 */ /* 0x000fea0003800000 */
.L_x_749:
        /* <DEDUP_REMOVED lines=11> */
.L_x_752:
[----:B------:R-:W-:Y:S05]  /*27400*/  BSYNC B2 ;  /* 0x0000000000027941 */ /* 0x000fea0003800000 */
.L_x_751:
        /* <DEDUP_REMOVED lines=12> */
.L_x_753:
        /* <DEDUP_REMOVED lines=15> */
.L_x_754:
        /* <DEDUP_REMOVED lines=12> */
.L_x_741:
[----:B------:R-:W-:Y:S05]  /*27680*/  BSYNC B1 ;  /* 0x0000000000017941 */ /* 0x000fea0003800000 */
.L_x_740:
[----:B------:R-:W2:Y:S01]  /*27690*/  LDL R2, [R1] ;  /* 0x0000000001027983 */ /* 0x000ea20000100800 */
[----:B------:R-:W-:Y:S01]  /*276a0*/  VIADD R19, R4, 0x1 ;  /* 0x0000000104137836 */ /* 0x000fe20000000000 */
[----:B------:R-:W-:Y:S01]  /*276b0*/  BSSY B1, `(.L_x_755) ;  /* 0x0000095000017945 */ /* 0x000fe20003800000 */
[----:B0-----:R-:W-:-:S03]  /*276c0*/  VIADD R6, R0, 0xffffffff ;  /* 0xffffffff00067836 */ /* 0x001fc60000000000 */
[----:B------:R-:W-:-:S04]  /*276d0*/  ISETP.NE.AND P0, PT, R19, 0x2, PT ;  /* 0x000000021300780c */ /* 0x000fc80003f05270 */
[----:B------:R-:W-:Y:S02]  /*276e0*/  SEL R19, R19, RZ, P0 ;  /* 0x000000ff13137207 */ /* 0x000fe40000000000 */
[----:B--2---:R-:W-:Y:S02]  /*276f0*/  LOP3.LUT P1, RZ, R2, 0x1, RZ, 0xc0, !PT ;  /* 0x0000000102ff7812 */ /* 0x004fe4000782c0ff */
        /* <DEDUP_REMOVED lines=29> */
.L_x_757:
[----:B------:R-:W-:Y:S01]  /*278d0*/  IMAD R2, R19, 0x8, R18 ;  /* 0x0000000813027824 */ /* 0x000fe200078e0212 */
[----:B------:R-:W-:Y:S01]  /*278e0*/  SHF.L.U32 R3, R10, 0x1f, RZ ;  /* 0x0000001f0a037819 */ /* 0x000fe200000006ff */
[----:B------:R-:W-:Y:S03]  /*278f0*/  BSSY B2, `(.L_x_758) ;  /* 0x0000003000027945 */ /* 0x000fe60003800000 */
[----:B------:R-:W2:Y:S02]  /*27900*/  SYNCS.PHASECHK.TRANS64.TRYWAIT P0, [R2+URZ+0x34840], R3 ;  /* 0x03484003020075a7 */ /* 0x000ea4000800017f */
[----:B--2---:R-:W-:Y:S05]  /*27910*/  @!P0 BRA `(.L_x_759) ;  /* 0x00000040004c8947 */ /* 0x004fea0003800000 */
.L_x_900:
[----:B------:R-:W-:Y:S05]  /*27920*/  BSYNC B2 ;  /* 0x0000000000027941 */ /* 0x000fea0003800000 */
.L_x_758:
        /* <DEDUP_REMOVED lines=12> */
.L_x_761:
[----:B------:R-:W-:Y:S05]  /*279f0*/  BSYNC B2 ;  /* 0x0000000000027941 */ /* 0x000fea0003800000 */
.L_x_760:
[----:B--2---:R-:W2:Y:S01]  /*27a00*/  LDL R3, [R1+0x18] ;  /* 0x0000180001037983 */ /* 0x004ea20000100800 */
[----:B------:R-:W-:Y:S01]  /*27a10*/  IMAD.MOV.U32 R14, RZ, RZ, RZ ;  /* 0x000000ffff0e7224 */ /* 0x000fe200078e00ff */
[----:B------:R-:W-:Y:S01]  /*27a20*/  UIADD3 UR4, UP0, UR38, 0x370, URZ ;  /* 0x0000037026047890 */ /* 0x000fe2000ff1e03f */
[C---:B------:R-:W-:Y:S01]  /*27a30*/  IMAD R2, R19.reuse, 0x8, R11 ;  /* 0x0000000813027824 */ /* 0x040fe200078e020b */
[----:B------:R-:W-:Y:S01]  /*27a40*/  PLOP3.LUT P0, PT, PT, PT, PT, 0x80, 0x0 ;  /* 0x000000000000781c */ /* 0x000fe20003f0f070 */
[----:B0-----:R-:W-:Y:S01]  /*27a50*/  IMAD R10, R19, 0xb000, R18 ;  /* 0x0000b000130a7824 */ /* 0x001fe200078e0212 */
[----:B------:R-:W-:Y:S01]  /*27a60*/  R2UR UR10, R14 ;  /* 0x000000000e0a72ca */ /* 0x000fe200000e0000 */
[----:B------:R-:W-:Y:S01]  /*27a70*/  VIADD R2, R2, 0x30 ;  /* 0x0000003002027836 */ /* 0x000fe20000000000 */
[----:B------:R-:W-:Y:S01]  /*27a80*/  UIADD3.X UR5, URZ, UR39, URZ, UP0, !UPT ;  /* 0x000000273f057290 */ /* 0x000fe200087fe43f */
[----:B------:R-:W-:Y:S01]  /*27a90*/  VIADD R9, R10, 0x1e400 ;  /* 0x0001e4000a097836 */ /* 0x000fe20000000000 */
[----:B------:R-:W-:Y:S01]  /*27aa0*/  UMOV UR6, 0x0 ;  /* 0x0000000000067882 */ /* 0x000fe20000000000 */
[----:B------:R-:W-:Y:S01]  /*27ab0*/  UMOV UR7, 0x14f00000 ;  /* 0x14f0000000077882 */ /* 0x000fe20000000000 */
[----:B--2---:R-:W-:-:S09]  /*27ac0*/  IMAD R3, R7, 0xb0, R3 ;  /* 0x000000b007037824 */ /* 0x004fd200078e0203 */
.L_x_762:
        /* <DEDUP_REMOVED lines=16> */
.L_x_763:
        /* <DEDUP_REMOVED lines=15> */
.L_x_901:
[----:B------:R-:W-:Y:S05]  /*27cc0*/  BSYNC B2 ;  /* 0x0000000000027941 */ /* 0x000fea0003800000 */
.L_x_764:
[----:B------:R-:W-:Y:S01]  /*27cd0*/  BSSY B2, `(.L_x_766) ;  /* 0x000000b000027945 */ /* 0x000fe20003800000 */
[----:B------:R-:W-:Y:S02]  /*27ce0*/  IMAD.MOV.U32 R12, RZ, RZ, 0x0 ;  /* 0x00000000ff0c7424 */ /* 0x000fe400078e00ff */
[----:B------:R-:W-:Y:S01]  /*27cf0*/  IMAD.MOV.U32 R13, RZ, RZ, 0x14f00000 ;  /* 0x14f00000ff0d7424 */ /* 0x000fe200078e00ff */
[----:B------:R-:W-:Y:S06]  /*27d00*/  @P1 BRA `(.L_x_767) ;  /* 0x00000000001c1947 */ /* 0x000fec0003800000 */
[----:B------:R-:W1:Y:S01]  /*27d10*/  S2R R10, SR_TID.X ;  /* 0x00000000000a7919 */ /* 0x000e620000002100 */
[----:B------:R-:W-:-:S04]  /*27d20*/  IMAD.MOV.U32 R3, RZ, RZ, 0xb000 ;  /* 0x0000b000ff037424 */ /* 0x000fc800078e00ff */
[----:B------:R2:W-:Y:S01]  /*27d30*/  SYNCS.ARRIVE.TRANS64 RZ, [R2+URZ+0x50], R3 ;  /* 0x0000500302ff79a7 */ /* 0x0005e2000800003f */
[----:B-1----:R-:W-:-:S04]  /*27d40*/  LOP3.LUT R10, R10, 0x1f, RZ, 0xc0, !PT ;  /* 0x0000001f0a0a7812 */ /* 0x002fc800078ec0ff */
[----:B------:R-:W-:-:S13]  /*27d50*/  ISETP.NE.AND P0, PT, R10, RZ, PT ;  /* 0x000000ff0a00720c */ /* 0x000fda0003f05270 */
[----:B--2---:R-:W-:Y:S05]  /*27d60*/  @!P0 BRA `(.L_x_767) ;  /* 0x0000000000048947 */ /* 0x004fea0003800000 */
[----:B------:R-:W-:Y:S01]  /*27d70*/  BPT.TRAP 0x1 ;  /* 0x000000040000795c */ /* 0x000fe20000300000 */
.L_x_767:
[----:B------:R-:W-:Y:S05]  /*27d80*/  BSYNC B2 ;  /* 0x0000000000027941 */ /* 0x000fea0003800000 */
.L_x_766:
        /* <DEDUP_REMOVED lines=12> */
.L_x_768:
        /* <DEDUP_REMOVED lines=15> */
.L_x_769:
        /* <DEDUP_REMOVED lines=12> */
.L_x_756:
[----:B------:R-:W-:Y:S05]  /*28000*/  BSYNC B1 ;  /* 0x0000000000017941 */ /* 0x000fea0003800000 */
.L_x_755:
[----:B------:R-:W2:Y:S01]  /*28010*/  LDL R2, [R1+0x2c] ;  /* 0x00002c0001027983 */ /* 0x000ea20000100800 */
[----:B------:R-:W-:Y:S01]  /*28020*/  VIADD R0, R0, 0xfffffffe ;  /* 0xfffffffe00007836 */ /* 0x000fe20000000000 */
[----:B--2---:R-:W-:-:S13]  /*28030*/  ISETP.GT.AND P0, PT, R6, R2, PT ;  /* 0x000000020600720c */ /* 0x004fda0003f04270 */
[----:B------:R-:W-:Y:S05]  /*28040*/  @P0 BRA `(.L_x_770) ;  /* 0xffffffec00300947 */ /* 0x000fea000383ffff */
.L_x_722:
[----:B------:R-:W-:Y:S05]  /*28050*/  BSYNC B0 ;  /* 0x0000000000007941 */ /* 0x000fea0003800000 */
.L_x_721:
        /* <DEDUP_REMOVED lines=18> */
[----:B------:R2:W-:Y:S02]  /*28180*/  STL [R1+0x10], R0 ;  /* 0x0000100001007387 */ /* 0x0005e40000100800 */
.L_x_772:
[----:B------:R-:W-:Y:S05]  /*28190*/  BSYNC B0 ;  /* 0x0000000000007941 */ /* 0x000fea0003800000 */
.L_x_771:
[----:B--2---:R-:W2:Y:S01]  /*281a0*/  LDL R0, [R1] ;  /* 0x0000000001007983 */ /* 0x004ea20000100800 */
[----:B------:R-:W-:Y:S01]  /*281b0*/  BSSY B0, `(.L_x_773) ;  /* 0x000003a000007945 */ /* 0x000fe20003800000 */
[----:B--2---:R-:W-:-:S13]  /*281c0*/  LOP3.LUT P0, RZ, R0, 0x1, RZ, 0xc0, !PT ;  /* 0x0000000100ff7812 */ /* 0x004fda000780c0ff */
        /* <DEDUP_REMOVED lines=8> */
.L_x_902:
[----:B------:R-:W-:Y:S05]  /*28250*/  BSYNC B1 ;  /* 0x0000000000017941 */ /* 0x000fea0003800000 */
.L_x_775:
        /* <DEDUP_REMOVED lines=9> */
.L_x_778:
[----:B------:R-:W-:Y:S05]  /*282f0*/  BSYNC B1 ;  /* 0x0000000000017941 */ /* 0x000fea0003800000 */
.L_x_777:
        /* <DEDUP_REMOVED lines=12> */
.L_x_779:
        /* <DEDUP_REMOVED lines=15> */
.L_x_780:
        /* <DEDUP_REMOVED lines=10> */
.L_x_774:
[----:B------:R-:W-:Y:S05]  /*28550*/  BSYNC B0 ;  /* 0x0000000000007941 */ /* 0x000fea0003800000 */
.L_x_773:
[----:B------:R-:W2:Y:S01]  /*28560*/  LDL.LU R4, [R1+0xc] ;  /* 0x00000c0001047983 */ /* 0x000ea20000300800 */
[----:B------:R-:W-:-:S05]  /*28570*/  VIADD R19, R19, 0x1 ;  /* 0x0000000113137836 */ /* 0x000fca0000000000 */
[----:B------:R-:W-:-:S04]  /*28580*/  ISETP.NE.AND P0, PT, R19, 0x2, PT ;  /* 0x000000021300780c */ /* 0x000fc80003f05270 */
[----:B------:R-:W-:Y:S02]  /*28590*/  SEL R0, RZ, 0x1, P0 ;  /* 0x00000001ff007807 */ /* 0x000fe40000000000 */
[----:B------:R-:W-:Y:S02]  /*285a0*/  SEL R19, R19, RZ, P0 ;  /* 0x000000ff13137207 */ /* 0x000fe40000000000 */
[----:B--2---:R-:W-:-:S05]  /*285b0*/  LOP3.LUT R4, R4, R0, RZ, 0x3c, !PT ;  /* 0x0000000004047212 */ /* 0x004fca00078e3cff */
[----:B------:R2:W-:Y:S02]  /*285c0*/  STL [R1+0xc], R4 ;  /* 0x00000c0401007387 */ /* 0x0005e40000100800 */
.L_x_701:
[----:B------:R-:W-:Y:S05]  /*285d0*/  BSYNC B7 ;  /* 0x0000000000077941 */ /* 0x000fea0003800000 */
.L_x_699:
[----:B---3--:R-:W3:Y:S02]  /*285e0*/  LDL R0, [R1] ;  /* 0x0000000001007983 */ /* 0x008ee40000100800 */
[----:B---3--:R-:W-:-:S13]  /*285f0*/  LOP3.LUT P0, RZ, R0, 0x2, RZ, 0xc0, !PT ;  /* 0x0000000200ff7812 */ /* 0x008fda000780c0ff */
[----:B------:R-:W-:Y:S05]  /*28600*/  @!P0 BRA `(.L_x_781) ;  /* 0x00000000002c8947 */ /* 0x000fea0003800000 */
[----:B------:R-:W-:Y:S05]  /*28610*/  WARPSYNC.ALL ;  /* 0x0000000000007948 */ /* 0x000fea0003800000 */
[----:B------:R-:W3:Y:S08]  /*28620*/  S2UR UR5, SR_CgaCtaId ;  /* 0x00000000000579c3 */ /* 0x000ef00000008800 */
[----:B------:R-:W-:Y:S06]  /*28630*/  BAR.SYNC.DEFER_BLOCKING 0x5, 0x180 ;  /* 0x0146000000007b1d */ /* 0x000fec0000010000 */
[----:B------:R-:W-:-:S02]  /*28640*/  UMOV UR4, 0x400 ;  /* 0x0000040000047882 */ /* 0x000fc40000000000 */
[----:B---3--:R-:W-:-:S06]  /*28650*/  ULEA UR4, UR5, UR4, 0x18 ;  /* 0x0000000405047291 */ /* 0x008fcc000f8ec03f */
[----:B------:R-:W-:-:S05]  /*28660*/  IMAD.U32 R18, RZ, RZ, UR4 ;  /* 0x00000004ff127e24 */ /* 0x000fca000f8e00ff */
[----:B-12---:R-:W1:Y:S04]  /*28670*/  LDS.128 R4, [R18+0x348d0] ;  /* 0x0348d00012047984 */ /* 0x006e680000000c00 */
[----:B-1----:R1:W-:Y:S04]  /*28680*/  STL.64 [R1+0x10], R4 ;  /* 0x0000100401007387 */ /* 0x0023e80000100a00 */
[----:B------:R1:W-:Y:S01]  /*28690*/  STL.64 [R1+0x18], R6 ;  /* 0x0000180601007387 */ /* 0x0003e20000100a00 */
[----:B------:R-:W-:Y:S06]  /*286a0*/  BAR.ARV 0x4, 0x180 ;  /* 0x0106000000007b1d */ /* 0x000fec0000002000 */
[----:B------:R-:W-:Y:S05]  /*286b0*/  BRA `(.L_x_782) ;  /* 0x0000000c00287947 */ /* 0x000fea0003800000 */
.L_x_781:
[----:B------:R-:W3:Y:S01]  /*286c0*/  S2R R16, SR_TID.X ;  /* 0x0000000000107919 */ /* 0x000ee20000002100 */
[----:B------:R-:W-:Y:S01]  /*286d0*/  UMOV UR4, 0xffffffff ;  /* 0xffffffff00047882 */ /* 0x000fe20000000000 */
[----:B---3--:R-:W-:-:S04]  /*286e0*/  LOP3.LUT R16, R16, 0x1f, RZ, 0xc0, !PT ;  /* 0x0000001f10107812 */ /* 0x008fc800078ec0ff */
[----:B------:R-:W-:Y:S01]  /*286f0*/  ISETP.NE.AND P0, PT, R16, 0x1f, PT ;  /* 0x0000001f1000780c */ /* 0x000fe20003f05270 */
[----:B------:R-:W-:-:S12]  /*28700*/  BRA.DIV UR4, `(.L_x_783) ;  /* 0x00000036040c7947 */ /* 0x000fd8000b800000 */
[----:B------:R-:W0:Y:S01]  /*28710*/  LDL.LU R2, [R1+0x10] ;  /* 0x0000100001027983 */ /* 0x000e220000300800 */
[----:B------:R-:W-:-:S03]  /*28720*/  ULDC UR4, c[0x0][0xc3c] ;  /* 0x00030f0000047ab9 */ /* 0x000fc60000000800 */
[----:B-12---:R-:W2:Y:S01]  /*28730*/  LDL R3, [R1+0x1c] ;  /* 0x00001c0001037983 */ /* 0x006ea20000100800 */
[----:B------:R-:W-:Y:S01]  /*28740*/  ULDC.64 UR6, c[0x0][0x208] ;  /* 0x0000820000067ab9 */ /* 0x000fe20000000a00 */
[----:B0-----:R-:W-:Y:S02]  /*28750*/  IMAD.MOV.U32 R10, RZ, RZ, R2 ;  /* 0x000000ffff0a7224 */ /* 0x001fe400078e0002 */
[----:B--2---:R-:W-:-:S05]  /*28760*/  IMAD.IADD R0, R3, 0x1, R16 ;  /* 0x0000000103007824 */ /* 0x004fca00078e0210 */
[----:B------:R-:W-:-:S13]  /*28770*/  ISETP.GE.OR P1, PT, R0, UR4, !P0 ;  /* 0x0000000400007c0c */ /* 0x000fda000c726670 */
[----:B------:R-:W0:Y:S08]  /*28780*/  @!P1 LDC.64 R2, c[0x0][0xc80] ;  /* 0x00032000ff029b82 */ /* 0x000e300000000a00 */
[----:B------:R-:W1:Y:S01]  /*28790*/  @!P1 LDC.64 R6, c[0x0][0xc78] ;  /* 0x00031e00ff069b82 */ /* 0x000e620000000a00 */
[----:B0-----:R-:W-:-:S05]  /*287a0*/  @!P1 IMAD.WIDE R2, R0, 0x4, R2 ;  /* 0x0000000400029825 */ /* 0x001fca00078e0202 */
[----:B------:R1:W2:Y:S02]  /*287b0*/  @!P1 LDG.E R8, desc[UR6][R2.64] ;  /* 0x0000000602089981 */ /* 0x0002a4000c1e1900 */
[----:B-1----:R-:W-:-:S06]  /*287c0*/  @!P1 IMAD.WIDE R2, R0, 0x4, R6 ;  /* 0x0000000400029825 */ /* 0x002fcc00078e0206 */
[----:B------:R-:W3:Y:S01]  /*287d0*/  @!P1 LDG.E R2, desc[UR6][R2.64] ;  /* 0x0000000602029981 */ /* 0x000ee2000c1e1900 */
[----:B------:R-:W-:Y:S01]  /*287e0*/  MOV R4, RZ ;  /* 0x000000ff00047202 */ /* 0x000fe20000000f00 */
[----:B------:R-:W-:Y:S01]  /*287f0*/  IMAD.MOV.U32 R6, RZ, RZ, RZ ;  /* 0x000000ffff067224 */ /* 0x000fe200078e00ff */
[C---:B------:R-:W-:Y:S01]  /*28800*/  ISETP.GE.U32.AND P2, PT, R16.reuse, 0x2, PT ;  /* 0x000000021000780c */ /* 0x040fe20003f46070 */
[----:B------:R-:W-:Y:S01]  /*28810*/  SHFL.IDX PT, R5, R10, RZ, 0x1f ;  /* 0x00001fff0a057589 */ /* 0x000fe200000e0000 */
[C---:B------:R-:W-:Y:S02]  /*28820*/  ISETP.GE.U32.AND P3, PT, R16.reuse, 0x4, PT ;  /* 0x000000041000780c */ /* 0x040fe40003f66070 */
[C---:B------:R-:W-:Y:S01]  /*28830*/  ISETP.GE.U32.AND P4, PT, R16.reuse, 0x8, PT ;  /* 0x000000081000780c */ /* 0x040fe20003f86070 */
[----:B------:R-:W-:Y:S01]  /*28840*/  SHFL.IDX PT, R0, R10, 0x1, 0x1f ;  /* 0x00201f000a007f89 */ /* 0x000fe200000e0000 */
[----:B------:R-:W-:Y:S01]  /*28850*/  ISETP.GE.U32.AND P5, PT, R16, 0x10, PT ;  /* 0x000000101000780c */ /* 0x000fe20003fa6070 */
[----:B--2---:R-:W-:-:S02]  /*28860*/  @!P1 IMAD.MOV.U32 R4, RZ, RZ, R8 ;  /* 0x000000ffff049224 */ /* 0x004fc400078e0008 */
[----:B------:R-:W-:Y:S02]  /*28870*/  IMAD.MOV.U32 R8, RZ, RZ, RZ ;  /* 0x000000ffff087224 */ /* 0x000fe400078e00ff */
[----:B---3--:R-:W-:Y:S01]  /*28880*/  @!P1 IMAD.MOV.U32 R6, RZ, RZ, R2 ;  /* 0x000000ffff069224 */ /* 0x008fe200078e0002 */
[----:B------:R-:W-:-:S03]  /*28890*/  ISETP.NE.AND P1, PT, R16, RZ, PT ;  /* 0x000000ff1000720c */ /* 0x000fc60003f25270 */
[----:B------:R-:W-:-:S05]  /*288a0*/  IMAD R2, R6, R4, RZ ;  /* 0x0000000406027224 */ /* 0x000fca00078e02ff */
        /* <DEDUP_REMOVED lines=15> */
[----:B------:R0:W1:Y:S02]  /*289a0*/  SHFL.IDX PT, R9, R7, 0x1f, 0x1f ;  /* 0x03e01f0007097f89 */ /* 0x00006400000e0000 */
.L_x_912:
[----:B------:R-:W-:Y:S02]  /*289b0*/  ULDC UR4, c[0x0][0xc38] ;  /* 0x00030e0000047ab9 */ /* 0x000fe40000000800 */
[----:B------:R-:W-:-:S04]  /*289c0*/  IMAD.U32 R2, RZ, RZ, UR4 ;  /* 0x00000004ff027e24 */ /* 0x000fc8000f8e00ff */
[----:B-1----:R-:W-:-:S04]  /*289d0*/  IMAD R9, R9, R2, RZ ;  /* 0x0000000209097224 */ /* 0x002fc800078e02ff */
[----:B------:R-:W-:-:S05]  /*289e0*/  IMAD.IADD R0, R0, 0x1, R9 ;  /* 0x0000000100007824 */ /* 0x000fca00078e0209 */
[----:B------:R-:W-:-:S13]  /*289f0*/  ISETP.GT.AND P6, PT, R0, R5, PT ;  /* 0x000000050000720c */ /* 0x000fda0003fc4270 */
[----:B------:R-:W-:Y:S05]  /*28a00*/  @P6 BRA `(.L_x_784) ;  /* 0x0000000000b06947 */ /* 0x000fea0003800000 */
.L_x_787:
[----:B------:R-:W2:Y:S01]  /*28a10*/  LDL.LU R3, [R1+0x1c] ;  /* 0x00001c0001037983 */ /* 0x000ea20000300800 */
        /* <DEDUP_REMOVED lines=35> */
[----:B0-----:R-:W-:-:S05]  /*28c50*/  IMAD.IADD R7, R2, 0x1, R3 ;  /* 0x0000000102077824 */ /* 0x001fca00078e0203 */
[----:B------:R0:W1:Y:S02]  /*28c60*/  SHFL.IDX PT, R9, R7, 0x1f, 0x1f ;  /* 0x03e01f0007097f89 */ /* 0x00006400000e0000 */
.L_x_920:
[----:B------:R-:W-:Y:S02]  /*28c70*/  ULDC UR4, c[0x0][0xc38] ;  /* 0x00030e0000047ab9 */ /* 0x000fe40000000800 */
[----:B------:R-:W-:-:S04]  /*28c80*/  IMAD.U32 R2, RZ, RZ, UR4 ;  /* 0x00000004ff027e24 */ /* 0x000fc8000f8e00ff */
[----:B-1----:R-:W-:-:S04]  /*28c90*/  IMAD R9, R9, R2, RZ ;  /* 0x0000000209097224 */ /* 0x002fc800078e02ff */
[----:B------:R-:W-:-:S05]  /*28ca0*/  IMAD.IADD R0, R9, 0x1, R0 ;  /* 0x0000000109007824 */ /* 0x000fca00078e0200 */
[----:B------:R-:W-:-:S13]  /*28cb0*/  ISETP.GT.AND P6, PT, R0, R5, PT ;  /* 0x000000050000720c */ /* 0x000fda0003fc4270 */
[----:B------:R-:W-:Y:S05]  /*28cc0*/  @!P6 BRA `(.L_x_787) ;  /* 0xfffffffc0050e947 */ /* 0x000fea000383ffff */
.L_x_784:
[----:B------:R-:W-:Y:S01]  /*28cd0*/  IMAD.IADD R9, R0, 0x1, -R9 ;  /* 0x0000000100097824 */ /* 0x000fe200078e0a09 */
[----:B------:R-:W-:-:S03]  /*28ce0*/  UMOV UR4, 0xffffffff ;  /* 0xffffffff00047882 */ /* 0x000fc60000000000 */
[----:B------:R-:W-:-:S05]  /*28cf0*/  IMAD R0, R7, R2, R9 ;  /* 0x0000000207007224 */ /* 0x000fca00078e0209 */
[----:B------:R-:W-:Y:S01]  /*28d00*/  ISETP.GT.AND P6, PT, R0, R5, PT ;  /* 0x000000050000720c */ /* 0x000fe20003fc4270 */
[----:B------:R-:W-:-:S12]  /*28d10*/  BRA.DIV UR4, `(.L_x_788) ;  /* 0x0000003604c47947 */ /* 0x000fd8000b800000 */
[----:B------:R-:W-:-:S04]  /*28d20*/  VOTE.ANY R3, PT, !P6 ;  /* 0x0000000000037806 */ /* 0x000fc800070e0100 */
[----:B------:R-:W1:Y:S02]  /*28d30*/  POPC R0, R3 ;  /* 0x0000000300007309 */ /* 0x000e640000000000 */
[----:B-1----:R1:W2:Y:S04]  /*28d40*/  SHFL.IDX PT, R4, R4, R0, 0x1f ;  /* 0x00001f0004047589 */ /* 0x0022a800000e0000 */
[----:B------:R1:W3:Y:S02]  /*28d50*/  SHFL.IDX PT, R6, R6, R0, 0x1f ;  /* 0x00001f0006067589 */ /* 0x0002e400000e0000 */
.L_x_925:
[----:B------:R-:W-:-:S13]  /*28d60*/  ISETP.NE.AND P0, PT, R3, RZ, PT ;  /* 0x000000ff0300720c */ /* 0x000fda0003f05270 */
[----:B------:R-:W-:Y:S05]  /*28d70*/  @!P0 BRA `(.L_x_789) ;  /* 0x0000000000148947 */ /* 0x000fea0003800000 */
[----:B------:R-:W-:Y:S01]  /*28d80*/  UMOV UR4, 0xffffffff ;  /* 0xffffffff00047882 */ /* 0x000fe20000000000 */
[----:B------:R-:W-:Y:S02]  /*28d90*/  VIADD R12, R0, 0xffffffff ;  /* 0xffffffff000c7836 */ /* 0x000fe40000000000 */
[----:B------:R-:W-:Y:S05]  /*28da0*/  BRA.DIV UR4, `(.L_x_790) ;  /* 0x0000003604fc7947 */ /* 0x000fea000b800000 */
[----:B0-----:R0:W4:Y:S02]  /*28db0*/  SHFL.IDX PT, R7, R7, R12, 0x1f ;  /* 0x00001f0c07077589 */ /* 0x00112400000e0000 */
.L_x_928:
[----:B----4-:R-:W-:-:S07]  /*28dc0*/  IMAD.MOV.U32 R8, RZ, RZ, R7 ;  /* 0x000000ffff087224 */ /* 0x010fce00078e0007 */
.L_x_789:
[----:B------:R-:W4:Y:S01]  /*28dd0*/  LDL.LU R10, [R1+0x1c] ;  /* 0x00001c00010a7983 */ /* 0x000f220000300800 */
[----:B0-2---:R-:W-:Y:S01]  /*28de0*/  IABS R7, R4 ;  /* 0x0000000400077213 */ /* 0x005fe20000000000 */
[----:B------:R-:W-:-:S03]  /*28df0*/  IMAD R9, R8, R2, R9 ;  /* 0x0000000208097224 */ /* 0x000fc600078e0209 */
[----:B------:R-:W0:Y:S01]  /*28e00*/  I2F.RP R2, R7 ;  /* 0x0000000700027306 */ /* 0x000e220000209400 */
[----:B------:R-:W-:Y:S01]  /*28e10*/  IMAD.IADD R5, R5, 0x1, -R9 ;  /* 0x0000000105057824 */ /* 0x000fe200078e0a09 */
[----:B------:R2:W-:Y:S02]  /*28e20*/  STL [R1+0x10], R9 ;  /* 0x0000100901007387 */ /* 0x0005e40000100800 */
[----:B--2---:R-:W-:-:S04]  /*28e30*/  IABS R9, R4 ;  /* 0x0000000400097213 */ /* 0x004fc80000000000 */
[----:B0-----:R-:W0:Y:S01]  /*28e40*/  MUFU.RCP R2, R2 ;  /* 0x0000000200027308 */ /* 0x001e220000001000 */
[----:B------:R-:W-:Y:S02]  /*28e50*/  IMAD.MOV R9, RZ, RZ, -R9 ;  /* 0x000000ffff097224 */ /* 0x000fe400078e0a09 */
[----:B0-----:R-:W-:-:S05]  /*28e60*/  VIADD R2, R2, 0xffffffe ;  /* 0x0ffffffe02027836 */ /* 0x001fca0000000000 */
[----:B------:R-:W0:Y:S02]  /*28e70*/  F2I.FTZ.U32.TRUNC.NTZ R3, R2 ;  /* 0x0000000200037305 */ /* 0x000e24000021f000 */
[----:B0-----:R-:W-:-:S04]  /*28e80*/  IMAD.MOV R2, RZ, RZ, -R3 ;  /* 0x000000ffff027224 */ /* 0x001fc800078e0a03 */
        /* <DEDUP_REMOVED lines=11> */
[----:B---3--:R-:W-:-:S04]  /*28f40*/  IABS R7, R6 ;  /* 0x0000000600077213 */ /* 0x008fc80000000000 */
[----:B------:R-:W0:Y:S07]  /*28f50*/  I2F.RP R2, R7 ;  /* 0x0000000700027306 */ /* 0x000e2e0000209400 */
[----:B------:R-:W-:Y:S01]  /*28f60*/  @P0 VIADD R8, R8, 0x1 ;  /* 0x0000000108080836 */ /* 0x000fe20000000000 */
[----:B0-----:R-:W0:Y:S02]  /*28f70*/  MUFU.RCP R2, R2 ;  /* 0x0000000200027308 */ /* 0x001e240000001000 */
[----:B0-----:R-:W-:-:S06]  /*28f80*/  VIADD R2, R2, 0xffffffe ;  /* 0x0ffffffe02027836 */ /* 0x001fcc0000000000 */
[----:B------:R-:W0:Y:S02]  /*28f90*/  F2I.FTZ.U32.TRUNC.NTZ R3, R2 ;  /* 0x0000000200037305 */ /* 0x000e24000021f000 */
[----:B0-----:R-:W-:-:S04]  /*28fa0*/  IMAD.MOV R2, RZ, RZ, -R3 ;  /* 0x000000ffff027224 */ /* 0x001fc800078e0a03 */
        /* <DEDUP_REMOVED lines=12> */
[----:B------:R-:W-:Y:S02]  /*29070*/  IMAD R3, R2, R9, R3 ;  /* 0x0000000902037224 */ /* 0x000fe400078e0203 */
[----:B------:R-:W-:-:S03]  /*29080*/  IMAD.IADD R4, R5, 0x1, -R4 ;  /* 0x0000000105047824 */ /* 0x000fc600078e0a04 */
[----:B------:R-:W-:-:S13]  /*29090*/  ISETP.GT.U32.AND P1, PT, R7, R3, PT ;  /* 0x000000030700720c */ /* 0x000fda0003f24070 */
[----:B------:R-:W-:Y:S02]  /*290a0*/  @!P1 IMAD.IADD R3, R3, 0x1, -R7 ;  /* 0x0000000103039824 */ /* 0x000fe400078e0a07 */
        /* <DEDUP_REMOVED lines=11> */
[----:B----4-:R-:W-:Y:S02]  /*29160*/  IMAD.IADD R10, R0, 0x1, R10 ;  /* 0x00000001000a7824 */ /* 0x010fe400078e020a */
[----:B-1----:R-:W-:-:S05]  /*29170*/  IMAD R0, R3, 0x10000, R2 ;  /* 0x0001000003007824 */ /* 0x002fca00078e0202 */
[----:B------:R2:W-:Y:S04]  /*29180*/  STL [R1+0x18], R0 ;  /* 0x0000180001007387 */ /* 0x0005e80000100800 */
[----:B------:R2:W-:Y:S04]  /*29190*/  STL [R1+0x1c], R10 ;  /* 0x00001c0a01007387 */ /* 0x0005e80000100800 */
[----:B------:R2:W-:Y:S01]  /*291a0*/  STL [R1+0x14], R4 ;  /* 0x0000140401007387 */ /* 0x0005e20000100800 */
[----:B------:R-:W-:Y:S05]  /*291b0*/  BRA `(.L_x_791) ;  /* 0x0000000000287947 */ /* 0x000fea0003800000 */
.L_x_785:
[----:B------:R-:W-:Y:S01]  /*291c0*/  UMOV UR4, URZ ;  /* 0x0000003f00047c82 */ /* 0x000fe20008000000 */
[----:B------:R-:W-:Y:S01]  /*291d0*/  ULDC UR6, c[0x0][0xc3c] ;  /* 0x00030f0000067ab9 */ /* 0x000fe20000000800 */
[----:B------:R-:W-:Y:S01]  /*291e0*/  UMOV UR5, URZ ;  /* 0x0000003f00057c82 */ /* 0x000fe20008000000 */
[----:B------:R-:W-:Y:S01]  /*291f0*/  IMAD.U32 R3, RZ, RZ, UR4 ;  /* 0x00000004ff037e24 */ /* 0x000fe2000f8e00ff */
[----:B------:R1:W-:Y:S01]  /*29200*/  STL [R1+0x10], R5 ;  /* 0x0000100501007387 */ /* 0x0003e20000100800 */
[----:B------:R-:W-:Y:S02]  /*29210*/  IMAD.U32 R0, RZ, RZ, UR6 ;  /* 0x00000006ff007e24 */ /* 0x000fe4000f8e00ff */
[----:B------:R-:W-:Y:S01]  /*29220*/  IMAD.U32 R2, RZ, RZ, UR5 ;  /* 0x00000005ff027e24 */ /* 0x000fe2000f8e00ff */
[----:B------:R1:W-:Y:S04]  /*29230*/  STL [R1+0x14], R3 ;  /* 0x0000140301007387 */ /* 0x0003e80000100800 */
[----:B------:R1:W-:Y:S04]  /*29240*/  STL [R1+0x1c], R0 ;  /* 0x00001c0001007387 */ /* 0x0003e80000100800 */
[----:B------:R1:W-:Y:S02]  /*29250*/  STL [R1+0x18], R2 ;  /* 0x0000180201007387 */ /* 0x0003e40000100800 */
.L_x_791:
[----:B-1----:R-:W0:Y:S04]  /*29260*/  LDL R2, [R1+0x1c] ;  /* 0x00001c0001027983 */ /* 0x002e280000100800 */
[----:B------:R-:W3:Y:S04]  /*29270*/  LDL R3, [R1+0x18] ;  /* 0x0000180001037983 */ /* 0x000ee80000100800 */
[----:B------:R-:W4:Y:S04]  /*29280*/  LDL R5, [R1+0x14] ;  /* 0x0000140001057983 */ /* 0x000f280000100800 */
[----:B--2---:R-:W4:Y:S01]  /*29290*/  LDL R4, [R1+0x10] ;  /* 0x0000100001047983 */ /* 0x004f220000100800 */
[----:B------:R-:W1:Y:S01]  /*292a0*/  S2R R0, SR_TID.X ;  /* 0x0000000000007919 */ /* 0x000e620000002100 */
[----:B------:R-:W-:Y:S05]  /*292b0*/  WARPSYNC.ALL ;  /* 0x0000000000007948 */ /* 0x000fea0003800000 */
[----:B-1----:R-:W-:Y:S01]  /*292c0*/  LOP3.LUT R0, R0, 0x1f, RZ, 0xc0, !PT ;  /* 0x0000001f00007812 */ /* 0x002fe200078ec0ff */
[----:B------:R-:W-:Y:S03]  /*292d0*/  BAR.SYNC.DEFER_BLOCKING 0x4, 0x180 ;  /* 0x0106000000007b1d */ /* 0x000fe60000010000 */
[----:B------:R-:W-:-:S13]  /*292e0*/  ISETP.NE.AND P0, PT, R0, RZ, PT ;  /* 0x000000ff0000720c */ /* 0x000fda0003f05270 */
[----:B------:R-:W1:Y:S01]  /*292f0*/  @!P0 S2R R0, SR_CgaCtaId ;  /* 0x0000000000008919 */ /* 0x000e620000008800 */
[----:B0-----:R-:W-:Y:S01]  /*29300*/  IMAD.MOV.U32 R7, RZ, RZ, R2 ;  /* 0x000000ffff077224 */ /* 0x001fe200078e0002 */
[----:B------:R-:W-:Y:S01]  /*29310*/  @!P0 MOV R2, 0x400 ;  /* 0x0000040000028802 */ /* 0x000fe20000000f00 */
[----:B---3--:R-:W-:-:S03]  /*29320*/  IMAD.MOV.U32 R6, RZ, RZ, R3 ;  /* 0x000000ffff067224 */ /* 0x008fc600078e0003 */
[----:B-1----:R-:W-:-:S05]  /*29330*/  @!P0 LEA R18, R0, R2, 0x18 ;  /* 0x0000000200128211 */ /* 0x002fca00078ec0ff */
[----:B----4-:R0:W-:Y:S01]  /*29340*/  @!P0 STS.128 [R18+0x348d0], R4 ;  /* 0x0348d00412008388 */ /* 0x0101e20000000c00 */
[----:B------:R-:W-:Y:S06]  /*29350*/  BAR.ARV 0x5, 0x180 ;  /* 0x0146000000007b1d */ /* 0x000fec0000002000 */
.L_x_782:
[----:B------:R-:W2:Y:S01]  /*29360*/  LDL R0, [R1+0x1c] ;  /* 0x00001c0001007983 */ /* 0x000ea20000100800 */
[----:B------:R-:W-:Y:S02]  /*29370*/  ULDC UR4, c[0x0][0xc3c] ;  /* 0x00030f0000047ab9 */ /* 0x000fe40000000800 */
[----:B--2---:R-:W-:-:S13]  /*29380*/  ISETP.GE.AND P0, PT, R0, UR4, PT ;  /* 0x0000000400007c0c */ /* 0x004fda000bf06270 */
[----:B------:R-:W-:Y:S05]  /*29390*/  @!P0 BRA `(.L_x_792) ;  /* 0xffffff9400d88947 */ /* 0x000fea000383ffff */
[----:B------:R-:W-:Y:S05]  /*293a0*/  BSYNC B8 ;  /* 0x0000000000087941 */ /* 0x000fea0003800000 */
.L_x_655:
[----:B--2---:R-:W2:Y:S01]  /*293b0*/  LDL.LU R0, [R1+0x5c] ;  /* 0x00005c0001007983 */ /* 0x004ea20000300800 */
[----:B------:R-:W-:Y:S01]  /*293c0*/  BSSY B0, `(.L_x_793) ;  /* 0x000000b000007945 */ /* 0x000fe20003800000 */
[----:B01----:R-:W0:Y:S01]  /*293d0*/  S2R R5, SR_CgaCtaId ;  /* 0x0000000000057919 */ /* 0x003e220000008800 */
[----:B--2---:R-:W-:-:S05]  /*293e0*/  VIADD R0, R0, 0x1 ;  /* 0x0000000100007836 */ /* 0x004fca0000000000 */
        /* <DEDUP_REMOVED lines=8> */
.L_x_929:
[----:B------:R-:W-:Y:S05]  /*29470*/  BSYNC B0 ;  /* 0x0000000000007941 */ /* 0x000fea0003800000 */
.L_x_793:
[----:B------:R-:W-:-:S03]  /*29480*/  UMOV UR4, 0xffffffff ;  /* 0xffffffff00047882 */ /* 0x000fc60000000000 */
[----:B------:R-:W-:Y:S05]  /*29490*/  BRA.DIV UR4, `(.L_x_795) ;  /* 0x00000032047c7947 */ /* 0x000fea000b800000 */
[----:B------:R-:W1:Y:S02]  /*294a0*/  S2R R2, SR_TID.X ;  /* 0x0000000000027919 */ /* 0x000e640000002100 */
[----:B-1----:R-:W-:-:S04]  /*294b0*/  SHF.R.U32.HI R2, RZ, 0x5, R2 ;  /* 0x00000005ff027819 */ /* 0x002fc80000011602 */
[----:B------:R-:W-:-:S05]  /*294c0*/  LOP3.LUT R2, R2, 0x3, RZ, 0xc0, !PT ;  /* 0x0000000302027812 */ /* 0x000fca00078ec0ff */
[----:B------:R1:W2:Y:S02]  /*294d0*/  SHFL.IDX PT, R14, R2, RZ, 0x1f ;  /* 0x00001fff020e7589 */ /* 0x0002a400000e0000 */
.L_x_932:
[----:B--2---:R-:W-:-:S13]  /*294e0*/  ISETP.NE.AND P0, PT, R14, RZ, PT ;  /* 0x000000ff0e00720c */ /* 0x004fda0003f05270 */
[----:B------:R-:W-:Y:S05]  /*294f0*/  @P0 BRA `(.L_x_416) ;  /* 0x00000000008c0947 */ /* 0x000fea0003800000 */
[----:B------:R-:W-:-:S03]  /*29500*/  UMOV UR4, 0xffffffff ;  /* 0xffffffff00047882 */ /* 0x000fc60000000000 */
[----:B------:R-:W-:Y:S05]  /*29510*/  BRA.DIV UR4, `(.L_x_796) ;  /* 0x0000003204907947 */ /* 0x000fea000b800000 */
[----:B------:R-:W-:-:S13]  /*29520*/  ELECT P6, URZ, PT ;  /* 0x00000000003f782f */ /* 0x000fda00038c0000 */
.L_x_935:
[----:B------:R-:W-:Y:S05]  /*29530*/  @!P6 BRA `(.L_x_416) ;  /* 0x00000000007ce947 */ /* 0x000fea0003800000 */
[----:B-1----:R-:W2:Y:S02]  /*29540*/  LDL.LU R2, [R1+0x68] ;  /* 0x0000680001027983 */ /* 0x002ea40000300800 */
[----:B--2---:R-:W-:-:S04]  /*29550*/  LOP3.LUT R2, R2, 0x2, RZ, 0xfc, !PT ;  /* 0x0000000202027812 */ /* 0x004fc800078efcff */
[----:B------:R-:W-:-:S13]  /*29560*/  ISETP.NE.AND P2, PT, R2, 0x3, PT ;  /* 0x000000030200780c */ /* 0x000fda0003f45270 */
[----:B------:R-:W-:Y:S05]  /*29570*/  @!P2 BRA `(.L_x_797) ;  /* 0x000000000004a947 */ /* 0x000fea0003800000 */
[----:B------:R-:W-:Y:S01]  /*29580*/  BPT.TRAP 0x1 ;  /* 0x000000040000795c */ /* 0x000fe20000300000 */
.L_x_797:
        /* <DEDUP_REMOVED lines=13> */
.L_x_936:
[----:B------:R-:W1:Y:S02]  /*29660*/  SYNCS.PHASECHK.TRANS64.TRYWAIT P0, [R7+URZ], R2 ;  /* 0x00000002070075a7 */ /* 0x000e64000800017f */
[----:B-1----:R-:W-:Y:S05]  /*29670*/  @!P0 BRA `(.L_x_799) ;  /* 0x00000030006c8947 */ /* 0x002fea0003800000 */
.L_x_937:
[----:B------:R-:W-:Y:S05]  /*29680*/  @!P2 BRA `(.L_x_800) ;  /* 0x000000000004a947 */ /* 0x000fea0003800000 */
[----:B------:R-:W-:Y:S01]  /*29690*/  BPT.TRAP 0x1 ;  /* 0x000000040000795c */ /* 0x000fe20000300000 */
.L_x_800:
[----:B------:R-:W-:-:S04]  /*296a0*/  VIADD R0, R0, 0x34860 ;  /* 0x0003486000007836 */ /* 0x000fc80000000000 */
[----:B------:R-:W-:-:S04]  /*296b0*/  IMAD R4, R19, 0x8, R0 ;  /* 0x0000000813047824 */ /* 0x000fc800078e0200 */
[----:B------:R-:W2:Y:S02]  /*296c0*/  SYNCS.PHASECHK.TRANS64.TRYWAIT P0, [R4+URZ], R5 ;  /* 0x00000005040075a7 */ /* 0x000ea4000800017f */
[----:B--2---:R-:W-:Y:S05]  /*296d0*/  @!P0 BRA `(.L_x_801) ;  /* 0x0000003000688947 */ /* 0x004fea0003800000 */
.L_x_938:
[----:B------:R-:W-:-:S07]  /*296e0*/  IMAD R3, R3, 0x8, R0 ;  /* 0x0000000803037824 */ /* 0x000fce00078e0200 */
.L_x_802:
[----:B---3--:R3:W4:Y:S02]  /*296f0*/  SYNCS.PHASECHK.TRANS64.TRYWAIT P0, [R3+URZ], R2 ;  /* 0x00000002030075a7 */ /* 0x008724000800017f */
[----:B----4-:R-:W-:Y:S05]  /*29700*/  @!P0 NANOSLEEP.SYNCS 0x989680 ;  /* 0x009896800000895d */ /* 0x010fea0003900000 */
[----:B------:R-:W4:Y:S02]  /*29710*/  @!P0 SYNCS.PHASECHK.TRANS64 P0, [R3+URZ], R2 ;  /* 0x00000002030085a7 */ /* 0x000f24000800007f */
[----:B----4-:R-:W-:Y:S05]  /*29720*/  @!P0 BRA `(.L_x_802) ;  /* 0xfffffffc00f08947 */ /* 0x010fea000383ffff */
.L_x_416:
[----:B------:R-:W-:Y:S05]  /*29730*/  BSYNC B9 ;  /* 0x0000000000097941 */ /* 0x000fea0003800000 */
.L_x_413:
[----:B------:R-:W-:Y:S05]  /*29740*/  EXIT ;  /* 0x000000000000794d */ /* 0x000fea0003800000 */
.L_x_444:
[----:B-1----:R1:W2:Y:S02]  /*29750*/  SYNCS.PHASECHK.TRANS64.TRYWAIT P6, [R3+URZ+0x34890], R0 ;  /* 0x03489000030075a7 */ /* 0x0022a400080c017f */
[----:B--2---:R-:W-:Y:S05]  /*29760*/  @!P6 NANOSLEEP.SYNCS 0x989680 ;  /* 0x009896800000e95d */ /* 0x004fea0003900000 */
[----:B------:R-:W2:Y:S02]  /*29770*/  @!P6 SYNCS.PHASECHK.TRANS64 P6, [R3+URZ+0x34890], R0 ;  /* 0x034890000300e5a7 */ /* 0x000ea400080c007f */
[----:B--2---:R-:W-:Y:S05]  /*29780*/  @!P6 BRA `(.L_x_444) ;  /* 0xfffffffc00f0e947 */ /* 0x004fea000383ffff */
[----:B------:R-:W-:Y:S05]  /*29790*/  BRA `(.L_x_803) ;  /* 0xfffffda800a47947 */ /* 0x000fea000383ffff */
.L_x_498:
[----:B-1----:R1:W3:Y:S02]  /*297a0*/  SYNCS.PHASECHK.TRANS64.TRYWAIT P4, [R3+URZ+0x34890], R0 ;  /* 0x03489000030075a7 */ /* 0x0022e4000808017f */
[----:B---3--:R-:W-:Y:S05]  /*297b0*/  @!P4 NANOSLEEP.SYNCS 0x989680 ;  /* 0x009896800000c95d */ /* 0x008fea0003900000 */
[----:B------:R-:W3:Y:S02]  /*297c0*/  @!P4 SYNCS.PHASECHK.TRANS64 P4, [R3+URZ+0x34890], R0 ;  /* 0x034890000300c5a7 */ /* 0x000ee4000808007f */
[----:B---3--:R-:W-:Y:S05]  /*297d0*/  @!P4 BRA `(.L_x_498) ;  /* 0xfffffffc00f0c947 */ /* 0x008fea000383ffff */
[----:B------:R-:W-:Y:S05]  /*297e0*/  BRA `(.L_x_804) ;  /* 0xfffffde400dc7947 */ /* 0x000fea000383ffff */
.L_x_523:
[----:B-1----:R1:W2:Y:S02]  /*297f0*/  SYNCS.PHASECHK.TRANS64.TRYWAIT P3, [R3+URZ+0x34890], R0 ;  /* 0x03489000030075a7 */ /* 0x0022a4000806017f */
[----:B--2---:R-:W-:Y:S05]  /*29800*/  @!P3 NANOSLEEP.SYNCS 0x989680 ;  /* 0x009896800000b95d */ /* 0x004fea0003900000 */
[----:B------:R-:W2:Y:S02]  /*29810*/  @!P3 SYNCS.PHASECHK.TRANS64 P3, [R3+URZ+0x34890], R0 ;  /* 0x034890000300b5a7 */ /* 0x000ea4000806007f */
[----:B--2---:R-:W-:Y:S05]  /*29820*/  @!P3 BRA `(.L_x_523) ;  /* 0xfffffffc00f0b947 */ /* 0x004fea000383ffff */
[----:B------:R-:W-:Y:S05]  /*29830*/  BRA `(.L_x_805) ;  /* 0xfffffe1c00ac7947 */ /* 0x000fea000383ffff */
.L_x_537:
[----:B--2---:R2:W3:Y:S02]  /*29840*/  SYNCS.PHASECHK.TRANS64.TRYWAIT P2, [R3+URZ+0x348b0], R0 ;  /* 0x0348b000030075a7 */ /* 0x0044e4000804017f */
[----:B---3--:R-:W-:Y:S05]  /*29850*/  @!P2 NANOSLEEP.SYNCS 0x989680 ;  /* 0x009896800000a95d */ /* 0x008fea0003900000 */
[----:B------:R-:W3:Y:S02]  /*29860*/  @!P2 SYNCS.PHASECHK.TRANS64 P2, [R3+URZ+0x348b0], R0 ;  /* 0x0348b0000300a5a7 */ /* 0x000ee4000804007f */
[----:B---3--:R-:W-:Y:S05]  /*29870*/  @!P2 BRA `(.L_x_537) ;  /* 0xfffffffc00f0a947 */ /* 0x008fea000383ffff */
[----:B------:R-:W-:Y:S05]  /*29880*/  BRA `(.L_x_806) ;  /* 0xfffffe28001c7947 */ /* 0x000fea000383ffff */
.L_x_555:
[----:B------:R-:W-:Y:S01]  /*29890*/  BSSY B0, `(.L_x_807) ;  /* 0x0000007000007945 */ /* 0x000fe20003800000 */
[----:B------:R-:W-:Y:S02]  /*298a0*/  IMAD.MOV.U32 R12, RZ, RZ, RZ ;  /* 0x000000ffff0c7224 */ /* 0x000fe400078e00ff */
[----:B------:R-:W-:Y:S02]  /*298b0*/  IMAD.MOV.U32 R11, RZ, RZ, 0x1f ;  /* 0x0000001fff0b7424 */ /* 0x000fe400078e00ff */
[----:B------:R-:W-:-:S07]  /*298c0*/  IMAD.MOV.U32 R15, RZ, RZ, -0x1 ;  /* 0xffffffffff0f7424 */ /* 0x000fce00078e00ff */
[----:B-----5:R-:W-:Y:S05]  /*298d0*/  WARPSYNC.COLLECTIVE R15, `(.L_x_808) ;  /* 0x000000000f087348 */ /* 0x020fea0003c00000 */
[----:B------:R0:W1:Y:S02]  /*298e0*/  SHFL.IDX P6, R14, R13, R12, R11 ;  /* 0x0000000c0d0e7389 */ /* 0x00006400000c000b */
[----:B01---5:R-:W-:Y:S01]  /*298f0*/  ENDCOLLECTIVE ;  /* 0x000000000000791b */ /* 0x023fe20003800000 */
.L_x_808:
[----:B------:R-:W-:Y:S05]  /*29900*/  BSYNC B0 ;  /* 0x0000000000007941 */ /* 0x000fea0003800000 */
.L_x_807:
[----:B------:R1:W-:Y:S01]  /*29910*/  STL [R1+0x1c], R14 ;  /* 0x00001c0e01007387 */ /* 0x0003e20000100800 */
[----:B------:R-:W-:Y:S05]  /*29920*/  BRA `(.L_x_809) ;  /* 0xfffffe3400c07947 */ /* 0x000fea000383ffff */
.L_x_565:
[----:B------:R-:W-:Y:S01]  /*29930*/  BSSY B1, `(.L_x_810) ;  /* 0x0000008000017945 */ /* 0x000fe20003800000 */
[----:B------:R-:W-:Y:S01]  /*29940*/  IMAD.MOV.U32 R13, RZ, RZ, R25 ;  /* 0x000000ffff0d7224 */ /* 0x000fe200078e0019 */
[----:B------:R-:W-:Y:S01]  /*29950*/  MOV R11, 0x181f ;  /* 0x0000181f000b7802 */ /* 0x000fe20000000f00 */
[----:B------:R-:W-:Y:S02]  /*29960*/  IMAD.MOV.U32 R12, RZ, RZ, RZ ;  /* 0x000000ffff0c7224 */ /* 0x000fe400078e00ff */
[----:B------:R-:W-:-:S07]  /*29970*/  IMAD.MOV.U32 R15, RZ, RZ, -0x1 ;  /* 0xffffffffff0f7424 */ /* 0x000fce00078e00ff */
[----:B-1----:R-:W-:Y:S05]  /*29980*/  WARPSYNC.COLLECTIVE R15, `(.L_x_811) ;  /* 0x000000000f087348 */ /* 0x002fea0003c00000 */
[----:B-1----:R0:W1:Y:S02]  /*29990*/  SHFL.IDX P6, R14, R13, R12, R11 ;  /* 0x0000000c0d0e7389 */ /* 0x00206400000c000b */
[----:B01----:R-:W-:Y:S01]  /*299a0*/  ENDCOLLECTIVE ;  /* 0x000000000000791b */ /* 0x003fe20003800000 */
.L_x_811:
[----:B------:R-:W-:Y:S05]  /*299b0*/  BSYNC B1 ;  /* 0x0000000000017941 */ /* 0x000fea0003800000 */
.L_x_810:
[----:B------:R-:W-:Y:S02]  /*299c0*/  IMAD.MOV.U32 R13, RZ, RZ, R24 ;  /* 0x000000ffff0d7224 */ /* 0x000fe400078e0018 */
[----:B------:R-:W-:Y:S02]  /*299d0*/  IMAD.MOV.U32 R12, RZ, RZ, RZ ;  /* 0x000000ffff0c7224 */ /* 0x000fe400078e00ff */
[----:B------:R-:W-:Y:S02]  /*299e0*/  IMAD.MOV.U32 R11, RZ, RZ, 0x181f ;  /* 0x0000181fff0b7424 */ /* 0x000fe400078e00ff */
[----:B------:R-:W-:Y:S02]  /*299f0*/  IMAD.MOV.U32 R15, RZ, RZ, -0x1 ;  /* 0xffffffffff0f7424 */ /* 0x000fe400078e00ff */
[----:B------:R-:W-:-:S07]  /*29a00*/  IMAD.MOV.U32 R0, RZ, RZ, R14 ;  /* 0x000000ffff007224 */ /* 0x000fce00078e000e */
[----:B------:R-:W-:Y:S05]  /*29a10*/  WARPSYNC.COLLECTIVE R15, `(.L_x_812) ;  /* 0x000000000f087348 */ /* 0x000fea0003c00000 */
[----:B------:R0:W1:Y:S02]  /*29a20*/  SHFL.IDX P6, R14, R13, R12, R11 ;  /* 0x0000000c0d0e7389 */ /* 0x00006400000c000b */
[----:B01----:R-:W-:Y:S01]  /*29a30*/  ENDCOLLECTIVE ;  /* 0x000000000000791b */ /* 0x003fe20003800000 */
.L_x_812:
[----:B------:R-:W-:Y:S02]  /*29a40*/  IMAD.MOV.U32 R13, RZ, RZ, R27 ;  /* 0x000000ffff0d7224 */ /* 0x000fe400078e001b */
[----:B------:R-:W-:-:S07]  /*29a50*/  IMAD.MOV.U32 R3, RZ, RZ, R14 ;  /* 0x000000ffff037224 */ /* 0x000fce00078e000e */
[----:B------:R-:W-:Y:S05]  /*29a60*/  WARPSYNC.COLLECTIVE R15, `(.L_x_813) ;  /* 0x000000000f087348 */ /* 0x000fea0003c00000 */
[----:B------:R0:W1:Y:S02]  /*29a70*/  SHFL.IDX P6, R14, R13, R12, R11 ;  /* 0x0000000c0d0e7389 */ /* 0x00006400000c000b */
[----:B01----:R-:W-:Y:S01]  /*29a80*/  ENDCOLLECTIVE ;  /* 0x000000000000791b */ /* 0x003fe20003800000 */
.L_x_813:
[----:B------:R-:W-:Y:S02]  /*29a90*/  IMAD.MOV.U32 R13, RZ, RZ, R26 ;  /* 0x000000ffff0d7224 */ /* 0x000fe400078e001a */
[----:B------:R-:W-:-:S07]  /*29aa0*/  IMAD.MOV.U32 R4, RZ, RZ, R14 ;  /* 0x000000ffff047224 */ /* 0x000fce00078e000e */
[----:B------:R-:W-:Y:S05]  /*29ab0*/  WARPSYNC.COLLECTIVE R15, `(.L_x_814) ;  /* 0x000000000f087348 */ /* 0x000fea0003c00000 */
[----:B------:R0:W1:Y:S02]  /*29ac0*/  SHFL.IDX P6, R14, R13, R12, R11 ;  /* 0x0000000c0d0e7389 */ /* 0x00006400000c000b */
[----:B01----:R-:W-:Y:S01]  /*29ad0*/  ENDCOLLECTIVE ;  /* 0x000000000000791b */ /* 0x003fe20003800000 */
.L_x_814:
[----:B------:R-:W-:Y:S05]  /*29ae0*/  BRA `(.L_x_815) ;  /* 0xfffffe3800c87947 */ /* 0x000fea000383ffff */
.L_x_569:
[----:B0-----:R0:W1:Y:S02]  /*29af0*/  SYNCS.PHASECHK.TRANS64.TRYWAIT P0, [R2+URZ+0x34800], R5 ;  /* 0x03480005020075a7 */ /* 0x001064000800017f */
[----:B-1----:R-:W-:Y:S05]  /*29b00*/  @!P0 NANOSLEEP.SYNCS 0x989680 ;  /* 0x009896800000895d */ /* 0x002fea0003900000 */
[----:B------:R-:W1:Y:S02]  /*29b10*/  @!P0 SYNCS.PHASECHK.TRANS64 P0, [R2+URZ+0x34800], R5 ;  /* 0x03480005020085a7 */ /* 0x000e64000800007f */
[----:B-1----:R-:W-:Y:S05]  /*29b20*/  @!P0 BRA `(.L_x_569) ;  /* 0xfffffffc00f08947 */ /* 0x002fea000383ffff */
[----:B------:R-:W-:Y:S05]  /*29b30*/  BRA `(.L_x_816) ;  /* 0xfffffe3c00c07947 */ /* 0x000fea000383ffff */
.L_x_585:
[----:B------:R-:W-:Y:S01]  /*29b40*/  BSSY B1, `(.L_x_817) ;  /* 0x0000008000017945 */ /* 0x000fe20003800000 */
[----:B------:R-:W-:Y:S02]  /*29b50*/  IMAD.MOV.U32 R13, RZ, RZ, R25 ;  /* 0x000000ffff0d7224 */ /* 0x000fe400078e0019 */
[----:B------:R-:W-:Y:S02]  /*29b60*/  IMAD.MOV.U32 R12, RZ, RZ, RZ ;  /* 0x000000ffff0c7224 */ /* 0x000fe400078e00ff */
[----:B------:R-:W-:Y:S02]  /*29b70*/  IMAD.MOV.U32 R11, RZ, RZ, 0x181f ;  /* 0x0000181fff0b7424 */ /* 0x000fe400078e00ff */
[----:B------:R-:W-:-:S07]  /*29b80*/  IMAD.MOV.U32 R15, RZ, RZ, -0x1 ;  /* 0xffffffffff0f7424 */ /* 0x000fce00078e00ff */
[----:B-1----:R-:W-:Y:S05]  /*29b90*/  WARPSYNC.COLLECTIVE R15, `(.L_x_818) ;  /* 0x000000000f087348 */ /* 0x002fea0003c00000 */
[----:B-1----:R0:W1:Y:S02]  /*29ba0*/  SHFL.IDX P6, R14, R13, R12, R11 ;  /* 0x0000000c0d0e7389 */ /* 0x00206400000c000b */
[----:B01----:R-:W-:Y:S01]  /*29bb0*/  ENDCOLLECTIVE ;  /* 0x000000000000791b */ /* 0x003fe20003800000 */
.L_x_818:
[----:B------:R-:W-:Y:S05]  /*29bc0*/  BSYNC B1 ;  /* 0x0000000000017941 */ /* 0x000fea0003800000 */
.L_x_817:
        /* <DEDUP_REMOVED lines=8> */
.L_x_819:
[----:B------:R-:W-:Y:S02]  /*29c50*/  IMAD.MOV.U32 R13, RZ, RZ, R27 ;  /* 0x000000ffff0d7224 */ /* 0x000fe400078e001b */
[----:B------:R-:W-:-:S07]  /*29c60*/  IMAD.MOV.U32 R3, RZ, RZ, R14 ;  /* 0x000000ffff037224 */ /* 0x000fce00078e000e */
[----:B------:R-:W-:Y:S05]  /*29c70*/  WARPSYNC.COLLECTIVE R15, `(.L_x_820) ;  /* 0x000000000f087348 */ /* 0x000fea0003c00000 */
[----:B------:R0:W1:Y:S02]  /*29c80*/  SHFL.IDX P6, R14, R13, R12, R11 ;  /* 0x0000000c0d0e7389 */ /* 0x00006400000c000b */
[----:B01----:R-:W-:Y:S01]  /*29c90*/  ENDCOLLECTIVE ;  /* 0x000000000000791b */ /* 0x003fe20003800000 */
.L_x_820:
[----:B------:R-:W-:Y:S02]  /*29ca0*/  IMAD.MOV.U32 R13, RZ, RZ, R26 ;  /* 0x000000ffff0d7224 */ /* 0x000fe400078e001a */
[----:B------:R-:W-:-:S07]  /*29cb0*/  IMAD.MOV.U32 R20, RZ, RZ, R14 ;  /* 0x000000ffff147224 */ /* 0x000fce00078e000e */
[----:B------:R-:W-:Y:S05]  /*29cc0*/  WARPSYNC.COLLECTIVE R15, `(.L_x_821) ;  /* 0x000000000f087348 */ /* 0x000fea0003c00000 */
[----:B------:R0:W1:Y:S02]  /*29cd0*/  SHFL.IDX P6, R14, R13, R12, R11 ;  /* 0x0000000c0d0e7389 */ /* 0x00006400000c000b */
[----:B01----:R-:W-:Y:S01]  /*29ce0*/  ENDCOLLECTIVE ;  /* 0x000000000000791b */ /* 0x003fe20003800000 */
.L_x_821:
[----:B------:R-:W-:Y:S05]  /*29cf0*/  BRA `(.L_x_822) ;  /* 0xfffffe5000f07947 */ /* 0x000fea000383ffff */
.L_x_589:
[----:B0-----:R0:W1:Y:S02]  /*29d00*/  SYNCS.PHASECHK.TRANS64.TRYWAIT P4, [R2+URZ+0x34800], R27 ;  /* 0x0348001b020075a7 */ /* 0x001064000808017f */
[----:B-1----:R-:W-:Y:S05]  /*29d10*/  @!P4 NANOSLEEP.SYNCS 0x989680 ;  /* 0x009896800000c95d */ /* 0x002fea0003900000 */
[----:B------:R-:W1:Y:S02]  /*29d20*/  @!P4 SYNCS.PHASECHK.TRANS64 P4, [R2+URZ+0x34800], R27 ;  /* 0x0348001b0200c5a7 */ /* 0x000e64000808007f */
[----:B-1----:R-:W-:Y:S05]  /*29d30*/  @!P4 BRA `(.L_x_589) ;  /* 0xfffffffc00f0c947 */ /* 0x002fea000383ffff */
[----:B------:R-:W-:Y:S05]  /*29d40*/  BRA `(.L_x_823) ;  /* 0xfffffe5400e47947 */ /* 0x000fea000383ffff */
.L_x_599:
[----:B-1----:R1:W2:Y:S02]  /*29d50*/  SYNCS.PHASECHK.TRANS64.TRYWAIT P2, [R0+URZ+0x34830], R3 ;  /* 0x03483003000075a7 */ /* 0x0022a4000804017f */
[----:B--2---:R-:W-:Y:S05]  /*29d60*/  @!P2 NANOSLEEP.SYNCS 0x989680 ;  /* 0x009896800000a95d */ /* 0x004fea0003900000 */
[----:B------:R-:W2:Y:S02]  /*29d70*/  @!P2 SYNCS.PHASECHK.TRANS64 P2, [R0+URZ+0x34830], R3 ;  /* 0x034830030000a5a7 */ /* 0x000ea4000804007f */
[----:B--2---:R-:W-:Y:S05]  /*29d80*/  @!P2 BRA `(.L_x_599) ;  /* 0xfffffffc00f0a947 */ /* 0x004fea000383ffff */
[----:B------:R-:W-:Y:S05]  /*29d90*/  BRA `(.L_x_598) ;  /* 0xfffffe7000c47947 */ /* 0x000fea000383ffff */
.L_x_605:
[----:B-1----:R1:W2:Y:S02]  /*29da0*/  SYNCS.PHASECHK.TRANS64.TRYWAIT P3, [R7+URZ+0x34830], R8 ;  /* 0x03483008070075a7 */ /* 0x0022a4000806017f */
[----:B--2---:R-:W-:Y:S05]  /*29db0*/  @!P3 NANOSLEEP.SYNCS 0x989680 ;  /* 0x009896800000b95d */ /* 0x004fea0003900000 */
[----:B------:R-:W2:Y:S02]  /*29dc0*/  @!P3 SYNCS.PHASECHK.TRANS64 P3, [R7+URZ+0x34830], R8 ;  /* 0x034830080700b5a7 */ /* 0x000ea4000806007f */
[----:B--2---:R-:W-:Y:S05]  /*29dd0*/  @!P3 BRA `(.L_x_605) ;  /* 0xfffffffc00f0b947 */ /* 0x004fea000383ffff */
[----:B------:R-:W-:Y:S05]  /*29de0*/  BRA `(.L_x_604) ;  /* 0xfffffed800887947 */ /* 0x000fea000383ffff */
.L_x_609:
[----:B-1----:R1:W2:Y:S02]  /*29df0*/  SYNCS.PHASECHK.TRANS64.TRYWAIT P2, [R7+URZ+0x34850], R5 ;  /* 0x03485005070075a7 */ /* 0x0022a4000804017f */
[----:B--2---:R-:W-:Y:S05]  /*29e00*/  @!P2 NANOSLEEP.SYNCS 0x989680 ;  /* 0x009896800000a95d */ /* 0x004fea0003900000 */
[----:B------:R-:W2:Y:S02]  /*29e10*/  @!P2 SYNCS.PHASECHK.TRANS64 P2, [R7+URZ+0x34850], R5 ;  /* 0x034850050700a5a7 */ /* 0x000ea4000804007f */
[----:B--2---:R-:W-:Y:S05]  /*29e20*/  @!P2 BRA `(.L_x_609) ;  /* 0xfffffffc00f0a947 */ /* 0x004fea000383ffff */
[----:B------:R-:W-:Y:S05]  /*29e30*/  BRA `(.L_x_606) ;  /* 0xffffff0c00cc7947 */ /* 0x000fea000383ffff */
.L_x_614:
[----:B-1----:R1:W2:Y:S02]  /*29e40*/  SYNCS.PHASECHK.TRANS64.TRYWAIT P0, [R9+URZ+0x34850], R0 ;  /* 0x03485000090075a7 */ /* 0x0022a4000800017f */
[----:B--2---:R-:W-:Y:S05]  /*29e50*/  @!P0 NANOSLEEP.SYNCS 0x989680 ;  /* 0x009896800000895d */ /* 0x004fea0003900000 */
[----:B------:R-:W2:Y:S02]  /*29e60*/  @!P0 SYNCS.PHASECHK.TRANS64 P0, [R9+URZ+0x34850], R0 ;  /* 0x03485000090085a7 */ /* 0x000ea4000800007f */
[----:B--2---:R-:W-:Y:S05]  /*29e70*/  @!P0 BRA `(.L_x_614) ;  /* 0xfffffffc00f08947 */ /* 0x004fea000383ffff */
[----:B------:R-:W-:Y:S05]  /*29e80*/  BRA `(.L_x_613) ;  /* 0xffffff3c00cc7947 */ /* 0x000fea000383ffff */
.L_x_619:
[----:B------:R-:W-:Y:S02]  /*29e90*/  IMAD.MOV.U32 R13, RZ, RZ, R8 ;  /* 0x000000ffff0d7224 */ /* 0x000fe400078e0008 */
[----:B------:R-:W-:Y:S02]  /*29ea0*/  IMAD.MOV.U32 R12, RZ, RZ, RZ ;  /* 0x000000ffff0c7224 */ /* 0x000fe400078e00ff */
[----:B------:R-:W-:Y:S02]  /*29eb0*/  IMAD.MOV.U32 R11, RZ, RZ, 0x181f ;  /* 0x0000181fff0b7424 */ /* 0x000fe400078e00ff */
[----:B------:R-:W-:-:S07]  /*29ec0*/  IMAD.MOV.U32 R15, RZ, RZ, -0x1 ;  /* 0xffffffffff0f7424 */ /* 0x000fce00078e00ff */
[----:B-----5:R-:W-:Y:S05]  /*29ed0*/  WARPSYNC.COLLECTIVE R15, `(.L_x_824) ;  /* 0x000000000f087348 */ /* 0x020fea0003c00000 */
[----:B------:R0:W1:Y:S02]  /*29ee0*/  SHFL.IDX P6, R14, R13, R12, R11 ;  /* 0x0000000c0d0e7389 */ /* 0x00006400000c000b */
[----:B01---5:R-:W-:Y:S01]  /*29ef0*/  ENDCOLLECTIVE ;  /* 0x000000000000791b */ /* 0x023fe20003800000 */
.L_x_824:
[----:B------:R-:W-:Y:S02]  /*29f00*/  IMAD.MOV.U32 R13, RZ, RZ, R3 ;  /* 0x000000ffff0d7224 */ /* 0x000fe400078e0003 */
[----:B------:R-:W-:-:S07]  /*29f10*/  IMAD.MOV.U32 R0, RZ, RZ, R14 ;  /* 0x000000ffff007224 */ /* 0x000fce00078e000e */
[----:B------:R-:W-:Y:S05]  /*29f20*/  WARPSYNC.COLLECTIVE R15, `(.L_x_825) ;  /* 0x000000000f087348 */ /* 0x000fea0003c00000 */
[----:B------:R0:W1:Y:S02]  /*29f30*/  SHFL.IDX P6, R14, R13, R12, R11 ;  /* 0x0000000c0d0e7389 */ /* 0x00006400000c000b */
[----:B01----:R-:W-:Y:S01]  /*29f40*/  ENDCOLLECTIVE ;  /* 0x000000000000791b */ /* 0x003fe20003800000 */
.L_x_825:
[----:B------:R-:W-:Y:S05]  /*29f50*/  BRA `(.L_x_826) ;  /* 0xffffff5c00587947 */ /* 0x000fea000383ffff */
.L_x_622:
[----:B------:R-:W-:Y:S01]  /*29f60*/  BSSY B1, `(.L_x_827) ;  /* 0x0000008000017945 */ /* 0x000fe20003800000 */
[----:B------:R-:W-:Y:S02]  /*29f70*/  IMAD.MOV.U32 R13, RZ, RZ, R8 ;  /* 0x000000ffff0d7224 */ /* 0x000fe400078e0008 */
[----:B------:R-:W-:Y:S02]  /*29f80*/  IMAD.MOV.U32 R12, RZ, RZ, 0x1 ;  /* 0x00000001ff0c7424 */ /* 0x000fe400078e00ff */
[----:B---3--:R-:W-:Y:S02]  /*29f90*/  IMAD.MOV.U32 R11, RZ, RZ, 0x181f ;  /* 0x0000181fff0b7424 */ /* 0x008fe400078e00ff */
[----:B------:R-:W-:-:S07]  /*29fa0*/  IMAD.MOV.U32 R15, RZ, RZ, -0x1 ;  /* 0xffffffffff0f7424 */ /* 0x000fce00078e00ff */
[----:B012--5:R-:W-:Y:S05]  /*29fb0*/  WARPSYNC.COLLECTIVE R15, `(.L_x_828) ;  /* 0x000000000f087348 */ /* 0x027fea0003c00000 */
[----:B--2---:R2:W3:Y:S02]  /*29fc0*/  SHFL.IDX P6, R14, R13, R12, R11 ;  /* 0x0000000c0d0e7389 */ /* 0x0044e400000c000b */
[----:B0123-5:R-:W-:Y:S01]  /*29fd0*/  ENDCOLLECTIVE ;  /* 0x000000000000791b */ /* 0x02ffe20003800000 */
.L_x_828:
[----:B------:R-:W-:Y:S05]  /*29fe0*/  BSYNC B1 ;  /* 0x0000000000017941 */ /* 0x000fea0003800000 */
.L_x_827:
[----:B------:R-:W-:Y:S02]  /*29ff0*/  IMAD.MOV.U32 R13, RZ, RZ, R3 ;  /* 0x000000ffff0d7224 */ /* 0x000fe400078e0003 */
[----:B------:R-:W-:Y:S02]  /*2a000*/  IMAD.MOV.U32 R12, RZ, RZ, 0x1 ;  /* 0x00000001ff0c7424 */ /* 0x000fe400078e00ff */
[----:B------:R-:W-:Y:S02]  /*2a010*/  IMAD.MOV.U32 R11, RZ, RZ, 0x181f ;  /* 0x0000181fff0b7424 */ /* 0x000fe400078e00ff */
[----:B------:R-:W-:Y:S02]  /*2a020*/  IMAD.MOV.U32 R15, RZ, RZ, -0x1 ;  /* 0xffffffffff0f7424 */ /* 0x000fe400078e00ff */
[----:B------:R-:W-:-:S07]  /*2a030*/  IMAD.MOV.U32 R0, RZ, RZ, R14 ;  /* 0x000000ffff007224 */ /* 0x000fce00078e000e */
[----:B------:R-:W-:Y:S05]  /*2a040*/  WARPSYNC.COLLECTIVE R15, `(.L_x_829) ;  /* 0x000000000f087348 */ /* 0x000fea0003c00000 */
[----:B------:R0:W1:Y:S02]  /*2a050*/  SHFL.IDX P6, R14, R13, R12, R11 ;  /* 0x0000000c0d0e7389 */ /* 0x00006400000c000b */
[----:B01----:R-:W-:Y:S01]  /*2a060*/  ENDCOLLECTIVE ;  /* 0x000000000000791b */ /* 0x003fe20003800000 */
.L_x_829:
[----:B------:R-:W-:Y:S05]  /*2a070*/  BRA `(.L_x_830) ;  /* 0xffffff5c00587947 */ /* 0x000fea000383ffff */
.L_x_625:
[----:B------:R-:W-:Y:S01]  /*2a080*/  BSSY B1, `(.L_x_831) ;  /* 0x0000008000017945 */ /* 0x000fe20003800000 */
[----:B------:R-:W-:Y:S02]  /*2a090*/  IMAD.MOV.U32 R13, RZ, RZ, R8 ;  /* 0x000000ffff0d7224 */ /* 0x000fe400078e0008 */
[----:B------:R-:W-:Y:S02]  /*2a0a0*/  IMAD.MOV.U32 R12, RZ, RZ, 0x2 ;  /* 0x00000002ff0c7424 */ /* 0x000fe400078e00ff */
[----:B------:R-:W-:Y:S02]  /*2a0b0*/  IMAD.MOV.U32 R11, RZ, RZ, 0x181f ;  /* 0x0000181fff0b7424 */ /* 0x000fe400078e00ff */
[----:B---3--:R-:W-:-:S07]  /*2a0c0*/  IMAD.MOV.U32 R15, RZ, RZ, -0x1 ;  /* 0xffffffffff0f7424 */ /* 0x008fce00078e00ff */
[----:B012-4-:R-:W-:Y:S05]  /*2a0d0*/  WARPSYNC.COLLECTIVE R15, `(.L_x_832) ;  /* 0x000000000f087348 */ /* 0x017fea0003c00000 */
[----:B--2---:R2:W3:Y:S02]  /*2a0e0*/  SHFL.IDX P6, R14, R13, R12, R11 ;  /* 0x0000000c0d0e7389 */ /* 0x0044e400000c000b */
[----:B01234-:R-:W-:Y:S01]  /*2a0f0*/  ENDCOLLECTIVE ;  /* 0x000000000000791b */ /* 0x01ffe20003800000 */
.L_x_832:
[----:B------:R-:W-:Y:S05]  /*2a100*/  BSYNC B1 ;  /* 0x0000000000017941 */ /* 0x000fea0003800000 */
.L_x_831:
        /* <DEDUP_REMOVED lines=8> */
.L_x_833:
[----:B------:R-:W-:Y:S05]  /*2a190*/  BRA `(.L_x_834) ;  /* 0xffffff5c005c7947 */ /* 0x000fea000383ffff */
.L_x_628:
        /* <DEDUP_REMOVED lines=8> */
.L_x_836:
[----:B------:R-:W-:Y:S05]  /*2a220*/  BSYNC B1 ;  /* 0x0000000000017941 */ /* 0x000fea0003800000 */
.L_x_835:
        /* <DEDUP_REMOVED lines=8> */
.L_x_837:
[----:B------:R-:W-:Y:S05]  /*2a2b0*/  BRA `(.L_x_838) ;  /* 0xffffff5c00607947 */ /* 0x000fea000383ffff */
.L_x_630:
[----:B------:R-:W-:Y:S02]  /*2a2c0*/  IMAD.MOV.U32 R13, RZ, RZ, R4 ;  /* 0x000000ffff0d7224 */ /* 0x000fe400078e0004 */
[----:B------:R-:W-:Y:S02]  /*2a2d0*/  IMAD.MOV.U32 R12, RZ, RZ, RZ ;  /* 0x000000ffff0c7224 */ /* 0x000fe400078e00ff */
[----:B------:R-:W-:Y:S02]  /*2a2e0*/  IMAD.MOV.U32 R11, RZ, RZ, 0x1c1f ;  /* 0x00001c1fff0b7424 */ /* 0x000fe400078e00ff */
[----:B------:R-:W-:-:S07]  /*2a2f0*/  IMAD.MOV.U32 R15, RZ, RZ, -0x1 ;  /* 0xffffffffff0f7424 */ /* 0x000fce00078e00ff */
[----:B------:R-:W-:Y:S05]  /*2a300*/  WARPSYNC.COLLECTIVE R15, `(.L_x_839) ;  /* 0x000000000f087348 */ /* 0x000fea0003c00000 */
[----:B------:R0:W1:Y:S02]  /*2a310*/  SHFL.IDX P6, R14, R13, R12, R11 ;  /* 0x0000000c0d0e7389 */ /* 0x00006400000c000b */
[----:B01----:R-:W-:Y:S01]  /*2a320*/  ENDCOLLECTIVE ;  /* 0x000000000000791b */ /* 0x003fe20003800000 */
.L_x_839:
[----:B------:R-:W-:Y:S02]  /*2a330*/  IMAD.MOV.U32 R13, RZ, RZ, R0 ;  /* 0x000000ffff0d7224 */ /* 0x000fe400078e0000 */
[----:B------:R-:W-:-:S07]  /*2a340*/  IMAD.MOV.U32 R3, RZ, RZ, R14 ;  /* 0x000000ffff037224 */ /* 0x000fce00078e000e */
[----:B------:R-:W-:Y:S05]  /*2a350*/  WARPSYNC.COLLECTIVE R15, `(.L_x_840) ;  /* 0x000000000f087348 */ /* 0x000fea0003c00000 */
[----:B------:R0:W1:Y:S02]  /*2a360*/  SHFL.IDX P6, R14, R13, R12, R11 ;  /* 0x0000000c0d0e7389 */ /* 0x00006400000c000b */
[----:B01----:R-:W-:Y:S01]  /*2a370*/  ENDCOLLECTIVE ;  /* 0x000000000000791b */ /* 0x003fe20003800000 */
.L_x_840:
[----:B------:R-:W-:Y:S05]  /*2a380*/  BRA `(.L_x_841) ;  /* 0xffffff6000a07947 */ /* 0x000fea000383ffff */
.L_x_633:
[----:B------:R-:W-:Y:S01]  /*2a390*/  BSSY B1, `(.L_x_842) ;  /* 0x0000008000017945 */ /* 0x000fe20003800000 */
[----:B--2---:R-:W-:Y:S02]  /*2a3a0*/  IMAD.MOV.U32 R13, RZ, RZ, R4 ;  /* 0x000000ffff0d7224 */ /* 0x004fe400078e0004 */
[----:B------:R-:W-:Y:S02]  /*2a3b0*/  IMAD.MOV.U32 R12, RZ, RZ, 0x1 ;  /* 0x00000001ff0c7424 */ /* 0x000fe400078e00ff */
[----:B------:R-:W-:Y:S02]  /*2a3c0*/  IMAD.MOV.U32 R11, RZ, RZ, 0x1c1f ;  /* 0x00001c1fff0b7424 */ /* 0x000fe400078e00ff */
[----:B------:R-:W-:-:S07]  /*2a3d0*/  IMAD.MOV.U32 R15, RZ, RZ, -0x1 ;  /* 0xffffffffff0f7424 */ /* 0x000fce00078e00ff */
[----:B01----:R-:W-:Y:S05]  /*2a3e0*/  WARPSYNC.COLLECTIVE R15, `(.L_x_843) ;  /* 0x000000000f087348 */ /* 0x003fea0003c00000 */
[----:B------:R2:W3:Y:S02]  /*2a3f0*/  SHFL.IDX P6, R14, R13, R12, R11 ;  /* 0x0000000c0d0e7389 */ /* 0x0004e400000c000b */
[----:B0123--:R-:W-:Y:S01]  /*2a400*/  ENDCOLLECTIVE ;  /* 0x000000000000791b */ /* 0x00ffe20003800000 */
.L_x_843:
[----:B------:R-:W-:Y:S05]  /*2a410*/  BSYNC B1 ;  /* 0x0000000000017941 */ /* 0x000fea0003800000 */
.L_x_842:
[----:B------:R-:W-:Y:S01]  /*2a420*/  IMAD.MOV.U32 R13, RZ, RZ, R0 ;  /* 0x000000ffff0d7224 */ /* 0x000fe200078e0000 */
[----:B------:R-:W-:Y:S01]  /*2a430*/  MOV R3, R14 ;  /* 0x0000000e00037202 */ /* 0x000fe20000000f00 */
[----:B------:R-:W-:Y:S02]  /*2a440*/  IMAD.MOV.U32 R12, RZ, RZ, 0x1 ;  /* 0x00000001ff0c7424 */ /* 0x000fe400078e00ff */
[----:B------:R-:W-:Y:S02]  /*2a450*/  IMAD.MOV.U32 R11, RZ, RZ, 0x1c1f ;  /* 0x00001c1fff0b7424 */ /* 0x000fe400078e00ff */
[----:B------:R-:W-:-:S07]  /*2a460*/  IMAD.MOV.U32 R15, RZ, RZ, -0x1 ;  /* 0xffffffffff0f7424 */ /* 0x000fce00078e00ff */
[----:B------:R-:W-:Y:S05]  /*2a470*/  WARPSYNC.COLLECTIVE R15, `(.L_x_844) ;  /* 0x000000000f087348 */ /* 0x000fea0003c00000 */
[----:B------:R0:W1:Y:S02]  /*2a480*/  SHFL.IDX P6, R14, R13, R12, R11 ;  /* 0x0000000c0d0e7389 */ /* 0x00006400000c000b */
[----:B01----:R-:W-:Y:S01]  /*2a490*/  ENDCOLLECTIVE ;  /* 0x000000000000791b */ /* 0x003fe20003800000 */
.L_x_844:
[----:B------:R-:W-:Y:S05]  /*2a4a0*/  BRA `(.L_x_845) ;  /* 0xffffff6400807947 */ /* 0x000fea000383ffff */
.L_x_637:
[----:B------:R-:W-:Y:S02]  /*2a4b0*/  IMAD.MOV.U32 R13, RZ, RZ, R4 ;  /* 0x000000ffff0d7224 */ /* 0x000fe400078e0004 */
[----:B------:R-:W-:Y:S02]  /*2a4c0*/  IMAD.MOV.U32 R12, RZ, RZ, RZ ;  /* 0x000000ffff0c7224 */ /* 0x000fe400078e00ff */
[----:B------:R-:W-:Y:S02]  /*2a4d0*/  IMAD.MOV.U32 R11, RZ, RZ, 0x181f ;  /* 0x0000181fff0b7424 */ /* 0x000fe400078e00ff */
[----:B------:R-:W-:-:S07]  /*2a4e0*/  IMAD.MOV.U32 R15, RZ, RZ, -0x1 ;  /* 0xffffffffff0f7424 */ /* 0x000fce00078e00ff */
[----:B-12---:R-:W-:Y:S05]  /*2a4f0*/  WARPSYNC.COLLECTIVE R15, `(.L_x_846) ;  /* 0x000000000f087348 */ /* 0x006fea0003c00000 */
[----:B------:R0:W3:Y:S02]  /*2a500*/  SHFL.IDX P6, R14, R13, R12, R11 ;  /* 0x0000000c0d0e7389 */ /* 0x0000e400000c000b */
[----:B0123--:R-:W-:Y:S01]  /*2a510*/  ENDCOLLECTIVE ;  /* 0x000000000000791b */ /* 0x00ffe20003800000 */
.L_x_846:
[----:B------:R-:W-:Y:S02]  /*2a520*/  IMAD.MOV.U32 R13, RZ, RZ, R3 ;  /* 0x000000ffff0d7224 */ /* 0x000fe400078e0003 */
[----:B------:R-:W-:-:S07]  /*2a530*/  IMAD.MOV.U32 R0, RZ, RZ, R14 ;  /* 0x000000ffff007224 */ /* 0x000fce00078e000e */
[----:B------:R-:W-:Y:S05]  /*2a540*/  WARPSYNC.COLLECTIVE R15, `(.L_x_847) ;  /* 0x000000000f087348 */ /* 0x000fea0003c00000 */
[----:B------:R0:W1:Y:S02]  /*2a550*/  SHFL.IDX P6, R14, R13, R12, R11 ;  /* 0x0000000c0d0e7389 */ /* 0x00006400000c000b */
[----:B01----:R-:W-:Y:S01]  /*2a560*/  ENDCOLLECTIVE ;  /* 0x000000000000791b */ /* 0x003fe20003800000 */
.L_x_847:
[----:B------:R-:W-:Y:S05]  /*2a570*/  BRA `(.L_x_848) ;  /* 0xffffff7000b07947 */ /* 0x000fea000383ffff */
.L_x_640:
[----:B------:R-:W-:Y:S01]  /*2a580*/  BSSY B1, `(.L_x_849) ;  /* 0x0000008000017945 */ /* 0x000fe20003800000 */
[----:B------:R-:W-:Y:S02]  /*2a590*/  IMAD.MOV.U32 R13, RZ, RZ, R4 ;  /* 0x000000ffff0d7224 */ /* 0x000fe400078e0004 */
[----:B------:R-:W-:Y:S02]  /*2a5a0*/  IMAD.MOV.U32 R12, RZ, RZ, 0x1 ;  /* 0x00000001ff0c7424 */ /* 0x000fe400078e00ff */
[----:B------:R-:W-:Y:S02]  /*2a5b0*/  IMAD.MOV.U32 R11, RZ, RZ, 0x181f ;  /* 0x0000181fff0b7424 */ /* 0x000fe400078e00ff */
[----:B---3--:R-:W-:-:S07]  /*2a5c0*/  IMAD.MOV.U32 R15, RZ, RZ, -0x1 ;  /* 0xffffffffff0f7424 */ /* 0x008fce00078e00ff */
[----:B012-4-:R-:W-:Y:S05]  /*2a5d0*/  WARPSYNC.COLLECTIVE R15, `(.L_x_850) ;  /* 0x000000000f087348 */ /* 0x017fea0003c00000 */
[----:B----4-:R3:W4:Y:S02]  /*2a5e0*/  SHFL.IDX P6, R14, R13, R12, R11 ;  /* 0x0000000c0d0e7389 */ /* 0x01072400000c000b */
[----:B01234-:R-:W-:Y:S01]  /*2a5f0*/  ENDCOLLECTIVE ;  /* 0x000000000000791b */ /* 0x01ffe20003800000 */
.L_x_850:
[----:B------:R-:W-:Y:S05]  /*2a600*/  BSYNC B1 ;  /* 0x0000000000017941 */ /* 0x000fea0003800000 */
.L_x_849:
        /* <DEDUP_REMOVED lines=8> */
.L_x_851:
[----:B------:R-:W-:Y:S05]  /*2a690*/  BRA `(.L_x_852) ;  /* 0xffffff7000b47947 */ /* 0x000fea000383ffff */
.L_x_643:
[----:B------:R-:W-:Y:S01]  /*2a6a0*/  BSSY B1, `(.L_x_853) ;  /* 0x0000008000017945 */ /* 0x000fe20003800000 */
[----:B------:R-:W-:Y:S02]  /*2a6b0*/  IMAD.MOV.U32 R13, RZ, RZ, R4 ;  /* 0x000000ffff0d7224 */ /* 0x000fe400078e0004 */
[----:B------:R-:W-:Y:S02]  /*2a6c0*/  IMAD.MOV.U32 R12, RZ, RZ, 0x2 ;  /* 0x00000002ff0c7424 */ /* 0x000fe400078e00ff */
[----:B------:R-:W-:Y:S02]  /*2a6d0*/  IMAD.MOV.U32 R11, RZ, RZ, 0x181f ;  /* 0x0000181fff0b7424 */ /* 0x000fe400078e00ff */
[----:B0-----:R-:W-:-:S07]  /*2a6e0*/  IMAD.MOV.U32 R15, RZ, RZ, -0x1 ;  /* 0xffffffffff0f7424 */ /* 0x001fce00078e00ff */
[----:B-1234-:R-:W-:Y:S05]  /*2a6f0*/  WARPSYNC.COLLECTIVE R15, `(.L_x_854) ;  /* 0x000000000f087348 */ /* 0x01efea0003c00000 */
[----:B----4-:R0:W4:Y:S02]  /*2a700*/  SHFL.IDX P6, R14, R13, R12, R11 ;  /* 0x0000000c0d0e7389 */ /* 0x01012400000c000b */
[----:B01234-:R-:W-:Y:S01]  /*2a710*/  ENDCOLLECTIVE ;  /* 0x000000000000791b */ /* 0x01ffe20003800000 */
.L_x_854:
[----:B------:R-:W-:Y:S05]  /*2a720*/  BSYNC B1 ;  /* 0x0000000000017941 */ /* 0x000fea0003800000 */
.L_x_853:
        /* <DEDUP_REMOVED lines=8> */
.L_x_855:
[----:B------:R-:W-:Y:S05]  /*2a7b0*/  BRA `(.L_x_856) ;  /* 0xffffff7000b87947 */ /* 0x000fea000383ffff */
.L_x_646:
[----:B------:R-:W-:Y:S01]  /*2a7c0*/  BSSY B1, `(.L_x_857) ;  /* 0x0000008000017945 */ /* 0x000fe20003800000 */
[----:B------:R-:W-:Y:S02]  /*2a7d0*/  IMAD.MOV.U32 R13, RZ, RZ, R4 ;  /* 0x000000ffff0d7224 */ /* 0x000fe400078e0004 */
[----:B------:R-:W-:Y:S02]  /*2a7e0*/  IMAD.MOV.U32 R12, RZ, RZ, 0x3 ;  /* 0x00000003ff0c7424 */ /* 0x000fe400078e00ff */
[----:B------:R-:W-:Y:S02]  /*2a7f0*/  IMAD.MOV.U32 R11, RZ, RZ, 0x181f ;  /* 0x0000181fff0b7424 */ /* 0x000fe400078e00ff */
[----:B0-----:R-:W-:-:S07]  /*2a800*/  IMAD.MOV.U32 R15, RZ, RZ, -0x1 ;  /* 0xffffffffff0f7424 */ /* 0x001fce00078e00ff */
[----:B-1234-:R-:W-:Y:S05]  /*2a810*/  WARPSYNC.COLLECTIVE R15, `(.L_x_858) ;  /* 0x000000000f087348 */ /* 0x01efea0003c00000 */
[----:B------:R0:W0:Y:S02]  /*2a820*/  SHFL.IDX P6, R14, R13, R12, R11 ;  /* 0x0000000c0d0e7389 */ /* 0x00002400000c000b */
[----:B01234-:R-:W-:Y:S01]  /*2a830*/  ENDCOLLECTIVE ;  /* 0x000000000000791b */ /* 0x01ffe20003800000 */
.L_x_858:
[----:B------:R-:W-:Y:S05]  /*2a840*/  BSYNC B1 ;  /* 0x0000000000017941 */ /* 0x000fea0003800000 */
.L_x_857:
        /* <DEDUP_REMOVED lines=8> */
.L_x_859:
[----:B------:R-:W-:Y:S05]  /*2a8d0*/  BRA `(.L_x_860) ;  /* 0xffffff7000bc7947 */ /* 0x000fea000383ffff */
.L_x_663:
[----:B------:R-:W1:Y:S01]  /*2a8e0*/  S2R R4, SR_TID.X ;  /* 0x0000000000047919 */ /* 0x000e620000002100 */
[----:B------:R-:W-:Y:S01]  /*2a8f0*/  BSSY B1, `(.L_x_861) ;  /* 0x000000a000017945 */ /* 0x000fe20003800000 */
[----:B------:R-:W-:Y:S02]  /*2a900*/  IMAD.MOV.U32 R12, RZ, RZ, RZ ;  /* 0x000000ffff0c7224 */ /* 0x000fe400078e00ff */
[----:B0-----:R-:W-:Y:S02]  /*2a910*/  IMAD.MOV.U32 R11, RZ, RZ, 0x1f ;  /* 0x0000001fff0b7424 */ /* 0x001fe400078e00ff */
[----:B------:R-:W-:Y:S01]  /*2a920*/  IMAD.MOV.U32 R15, RZ, RZ, -0x1 ;  /* 0xffffffffff0f7424 */ /* 0x000fe200078e00ff */
[----:B-1----:R-:W-:-:S04]  /*2a930*/  SHF.R.U32.HI R4, RZ, 0x5, R4 ;  /* 0x00000005ff047819 */ /* 0x002fc80000011604 */
[----:B------:R-:W-:-:S05]  /*2a940*/  LOP3.LUT R4, R4, 0x3, RZ, 0xc0, !PT ;  /* 0x0000000304047812 */ /* 0x000fca00078ec0ff */
[----:B------:R-:W-:-:S07]  /*2a950*/  IMAD.MOV.U32 R13, RZ, RZ, R4 ;  /* 0x000000ffff0d7224 */ /* 0x000fce00078e0004 */
[----:B------:R-:W-:Y:S05]  /*2a960*/  WARPSYNC.COLLECTIVE R15, `(.L_x_862) ;  /* 0x000000000f087348 */ /* 0x000fea0003c00000 */
[----:B------:R0:W1:Y:S02]  /*2a970*/  SHFL.IDX P6, R14, R13, R12, R11 ;  /* 0x0000000c0d0e7389 */ /* 0x00006400000c000b */
[----:B01----:R-:W-:Y:S01]  /*2a980*/  ENDCOLLECTIVE ;  /* 0x000000000000791b */ /* 0x003fe20003800000 */
.L_x_862:
[----:B------:R-:W-:Y:S05]  /*2a990*/  BSYNC B1 ;  /* 0x0000000000017941 */ /* 0x000fea0003800000 */
.L_x_861:
[----:B------:R-:W-:Y:S05]  /*2a9a0*/  BRA `(.L_x_863) ;  /* 0xffffff8800e87947 */ /* 0x000fea000383ffff */
.L_x_665:
[----:B------:R-:W-:Y:S01]  /*2a9b0*/  BSSY B1, `(.L_x_864) ;  /* 0x0000006000017945 */ /* 0x000fe20003800000 */
[----:B------:R-:W-:-:S07]  /*2a9c0*/  IMAD.MOV.U32 R15, RZ, RZ, -0x1 ;  /* 0xffffffffff0f7424 */ /* 0x000fce00078e00ff */
[----:B01----:R-:W-:Y:S05]  /*2a9d0*/  WARPSYNC.COLLECTIVE R15, `(.L_x_865) ;  /* 0x000000000f0c7348 */ /* 0x003fea0003c00000 */
[----:B------:R-:W-:Y:S02]  /*2a9e0*/  ELECT P6, UR62, PT ;  /* 0x00000000003e782f */ /* 0x000fe400038c0000 */
[----:B------:R-:W-:Y:S01]  /*2a9f0*/  MOV R14, UR62 ;  /* 0x0000003e000e7c02 */ /* 0x000fe20008000f00 */
[----:B01----:R-:W-:Y:S10]  /*2aa00*/  ENDCOLLECTIVE ;  /* 0x000000000000791b */ /* 0x003ff40003800000 */
.L_x_865:
[----:B------:R-:W-:Y:S05]  /*2aa10*/  BSYNC B1 ;  /* 0x0000000000017941 */ /* 0x000fea0003800000 */
.L_x_864:
[----:B------:R-:W-:Y:S05]  /*2aa20*/  BRA `(.L_x_664) ;  /* 0xffffff8800e07947 */ /* 0x000fea000383ffff */
.L_x_667:
[----:B-1----:R1:W2:Y:S02]  /*2aa30*/  SYNCS.PHASECHK.TRANS64.TRYWAIT P0, [R18+URZ+0x34820], R3 ;  /* 0x03482003120075a7 */ /* 0x0022a4000800017f */
[----:B--2---:R-:W-:Y:S05]  /*2aa40*/  @!P0 NANOSLEEP.SYNCS 0x989680 ;  /* 0x009896800000895d */ /* 0x004fea0003900000 */
[----:B------:R-:W2:Y:S02]  /*2aa50*/  @!P0 SYNCS.PHASECHK.TRANS64 P0, [R18+URZ+0x34820], R3 ;  /* 0x03482003120085a7 */ /* 0x000ea4000800007f */
[----:B--2---:R-:W-:Y:S05]  /*2aa60*/  @!P0 BRA `(.L_x_667) ;  /* 0xfffffffc00f08947 */ /* 0x004fea000383ffff */
[----:B------:R-:W-:Y:S05]  /*2aa70*/  BRA `(.L_x_866) ;  /* 0xffffff8800f07947 */ /* 0x000fea000383ffff */
.L_x_671:
[----:B--2---:R2:W3:Y:S02]  /*2aa80*/  SYNCS.PHASECHK.TRANS64.TRYWAIT P0, [R5+URZ+0x348a0], R9 ;  /* 0x0348a009050075a7 */ /* 0x0044e4000800017f */
[----:B---3--:R-:W-:Y:S05]  /*2aa90*/  @!P0 NANOSLEEP.SYNCS 0x989680 ;  /* 0x009896800000895d */ /* 0x008fea0003900000 */
[----:B------:R-:W3:Y:S02]  /*2aaa0*/  @!P0 SYNCS.PHASECHK.TRANS64 P0, [R5+URZ+0x348a0], R9 ;  /* 0x0348a009050085a7 */ /* 0x000ee4000800007f */
[----:B---3--:R-:W-:Y:S05]  /*2aab0*/  @!P0 BRA `(.L_x_671) ;  /* 0xfffffffc00f08947 */ /* 0x008fea000383ffff */
[----:B------:R-:W-:Y:S05]  /*2aac0*/  BRA `(.L_x_867) ;  /* 0xffffff8c00107947 */ /* 0x000fea000383ffff */
.L_x_677:
[----:B0-----:R0:W1:Y:S02]  /*2aad0*/  SYNCS.PHASECHK.TRANS64.TRYWAIT P0, [R5+URZ+0x348c0], R9 ;  /* 0x0348c009050075a7 */ /* 0x001064000800017f */
[----:B-1----:R-:W-:Y:S05]  /*2aae0*/  @!P0 NANOSLEEP.SYNCS 0x989680 ;  /* 0x009896800000895d */ /* 0x002fea0003900000 */
[----:B------:R-:W1:Y:S02]  /*2aaf0*/  @!P0 SYNCS.PHASECHK.TRANS64 P0, [R5+URZ+0x348c0], R9 ;  /* 0x0348c009050085a7 */ /* 0x000e64000800007f */
[----:B-1----:R-:W-:Y:S05]  /*2ab00*/  @!P0 BRA `(.L_x_677) ;  /* 0xfffffffc00f08947 */ /* 0x002fea000383ffff */
[----:B------:R-:W-:Y:S05]  /*2ab10*/  BRA `(.L_x_868) ;  /* 0xffffff8c00d07947 */ /* 0x000fea000383ffff */
.L_x_685:
[----:B-1----:R1:W2:Y:S02]  /*2ab20*/  SYNCS.PHASECHK.TRANS64.TRYWAIT P2, [R7+URZ+0x348a0], R6 ;  /* 0x0348a006070075a7 */ /* 0x0022a4000804017f */
[----:B--2---:R-:W-:Y:S05]  /*2ab30*/  @!P2 NANOSLEEP.SYNCS 0x989680 ;  /* 0x009896800000a95d */ /* 0x004fea0003900000 */
[----:B------:R-:W2:Y:S02]  /*2ab40*/  @!P2 SYNCS.PHASECHK.TRANS64 P2, [R7+URZ+0x348a0], R6 ;  /* 0x0348a0060700a5a7 */ /* 0x000ea4000804007f */
[----:B--2---:R-:W-:Y:S05]  /*2ab50*/  @!P2 BRA `(.L_x_685) ;  /* 0xfffffffc00f0a947 */ /* 0x004fea000383ffff */
[----:B------:R-:W-:Y:S05]  /*2ab60*/  BRA `(.L_x_869) ;  /* 0xffffff9000e07947 */ /* 0x000fea000383ffff */
.L_x_691:
[----:B0-----:R0:W2:Y:S02]  /*2ab70*/  SYNCS.PHASECHK.TRANS64.TRYWAIT P2, [R7+URZ+0x348c0], R6 ;  /* 0x0348c006070075a7 */ /* 0x0010a4000804017f */
[----:B--2---:R-:W-:Y:S05]  /*2ab80*/  @!P2 NANOSLEEP.SYNCS 0x989680 ;  /* 0x009896800000a95d */ /* 0x004fea0003900000 */
[----:B------:R-:W2:Y:S02]  /*2ab90*/  @!P2 SYNCS.PHASECHK.TRANS64 P2, [R7+URZ+0x348c0], R6 ;  /* 0x0348c0060700a5a7 */ /* 0x000ea4000804007f */
[----:B--2---:R-:W-:Y:S05]  /*2aba0*/  @!P2 BRA `(.L_x_691) ;  /* 0xfffffffc00f0a947 */ /* 0x004fea000383ffff */
[----:B------:R-:W-:Y:S05]  /*2abb0*/  BRA `(.L_x_870) ;  /* 0xffffff94009c7947 */ /* 0x000fea000383ffff */
.L_x_707:
        /* <DEDUP_REMOVED lines=11> */
.L_x_872:
[----:B------:R-:W-:Y:S05]  /*2ac70*/  BSYNC B0 ;  /* 0x0000000000007941 */ /* 0x000fea0003800000 */
.L_x_871:
[----:B------:R-:W-:Y:S05]  /*2ac80*/  BRA `(.L_x_873) ;  /* 0xffffffa000a47947 */ /* 0x000fea000383ffff */
.L_x_709:
[----:B------:R-:W-:Y:S01]  /*2ac90*/  BSSY B0, `(.L_x_874) ;  /* 0x0000006000007945 */ /* 0x000fe20003800000 */
[----:B------:R-:W-:-:S07]  /*2aca0*/  IMAD.MOV.U32 R15, RZ, RZ, -0x1 ;  /* 0xffffffffff0f7424 */ /* 0x000fce00078e00ff */
[----:B01----:R-:W-:Y:S05]  /*2acb0*/  WARPSYNC.COLLECTIVE R15, `(.L_x_875) ;  /* 0x000000000f0c7348 */ /* 0x003fea0003c00000 */
[----:B------:R-:W-:Y:S02]  /*2acc0*/  ELECT P6, UR62, PT ;  /* 0x00000000003e782f */ /* 0x000fe400038c0000 */
[----:B------:R-:W-:Y:S01]  /*2acd0*/  MOV R14, UR62 ;  /* 0x0000003e000e7c02 */ /* 0x000fe20008000f00 */
[----:B01----:R-:W-:Y:S10]  /*2ace0*/  ENDCOLLECTIVE ;  /* 0x000000000000791b */ /* 0x003ff40003800000 */
.L_x_875:
[----:B------:R-:W-:Y:S05]  /*2acf0*/  BSYNC B0 ;  /* 0x0000000000007941 */ /* 0x000fea0003800000 */
.L_x_874:
[----:B------:R-:W-:Y:S05]  /*2ad00*/  BRA `(.L_x_876) ;  /* 0xffffffa000b07947 */ /* 0x000fea000383ffff */
.L_x_711:
[----:B-1----:R1:W2:Y:S02]  /*2ad10*/  SYNCS.PHASECHK.TRANS64.TRYWAIT P0, [R0+URZ+0x34840], R2 ;  /* 0x03484002000075a7 */ /* 0x0022a4000800017f */
[----:B--2---:R-:W-:Y:S05]  /*2ad20*/  @!P0 NANOSLEEP.SYNCS 0x989680 ;  /* 0x009896800000895d */ /* 0x004fea0003900000 */
[----:B------:R-:W2:Y:S02]  /*2ad30*/  @!P0 SYNCS.PHASECHK.TRANS64 P0, [R0+URZ+0x34840], R2 ;  /* 0x03484002000085a7 */ /* 0x000ea4000800007f */
[----:B--2---:R-:W-:Y:S05]  /*2ad40*/  @!P0 BRA `(.L_x_711) ;  /* 0xfffffffc00f08947 */ /* 0x004fea000383ffff */
[----:B------:R-:W-:Y:S05]  /*2ad50*/  BRA `(.L_x_877) ;  /* 0xffffffa400147947 */ /* 0x000fea000383ffff */
.L_x_715:
[----:B------:R-:W2:Y:S01]  /*2ad60*/  LDL.LU R11, [R1+0x54] ;  /* 0x00005400010b7983 */ /* 0x000ea20000300800 */
[----:B------:R-:W-:Y:S02]  /*2ad70*/  IMAD.MOV.U32 R13, RZ, RZ, R3 ;  /* 0x000000ffff0d7224 */ /* 0x000fe400078e0003 */
[----:B------:R-:W-:Y:S01]  /*2ad80*/  IMAD.MOV.U32 R12, RZ, RZ, RZ ;  /* 0x000000ffff0c7224 */ /* 0x000fe200078e00ff */
[----:B------:R-:W0:Y:S01]  /*2ad90*/  S2R R7, SR_TID.X ;  /* 0x0000000000077919 */ /* 0x000e220000002100 */
[----:B------:R-:W-:Y:S01]  /*2ada0*/  IMAD.MOV.U32 R15, RZ, RZ, -0x1 ;  /* 0xffffffffff0f7424 */ /* 0x000fe200078e00ff */
[----:B0-----:R-:W-:-:S04]  /*2adb0*/  LOP3.LUT R7, R7, 0x7f, RZ, 0xc0, !PT ;  /* 0x0000007f07077812 */ /* 0x001fc800078ec0ff */
        /* <DEDUP_REMOVED lines=9> */
.L_x_878:
[----:B------:R-:W-:Y:S02]  /*2ae50*/  IMAD.MOV.U32 R13, RZ, RZ, R4 ;  /* 0x000000ffff0d7224 */ /* 0x000fe400078e0004 */
[----:B------:R-:W-:-:S07]  /*2ae60*/  IMAD.MOV.U32 R6, RZ, RZ, R14 ;  /* 0x000000ffff067224 */ /* 0x000fce00078e000e */
[----:B------:R-:W-:Y:S05]  /*2ae70*/  WARPSYNC.COLLECTIVE R15, `(.L_x_879) ;  /* 0x000000000f087348 */ /* 0x000fea0003c00000 */
[----:B------:R0:W1:Y:S02]  /*2ae80*/  SHFL.IDX P6, R14, R13, R12, R11 ;  /* 0x0000000c0d0e7389 */ /* 0x00006400000c000b */
[----:B01----:R-:W-:Y:S01]  /*2ae90*/  ENDCOLLECTIVE ;  /* 0x000000000000791b */ /* 0x003fe20003800000 */
.L_x_879:
        /* <DEDUP_REMOVED lines=18> */
.L_x_880:
[----:B------:R-:W-:Y:S02]  /*2afc0*/  IMAD.MOV.U32 R13, RZ, RZ, R4 ;  /* 0x000000ffff0d7224 */ /* 0x000fe400078e0004 */
[----:B------:R-:W-:-:S07]  /*2afd0*/  IMAD.MOV.U32 R8, RZ, RZ, R14 ;  /* 0x000000ffff087224 */ /* 0x000fce00078e000e */
[----:B------:R-:W-:Y:S05]  /*2afe0*/  WARPSYNC.COLLECTIVE R15, `(.L_x_881) ;  /* 0x000000000f087348 */ /* 0x000fea0003c00000 */
[----:B------:R0:W1:Y:S02]  /*2aff0*/  SHFL.IDX P6, R14, R13, R12, R11 ;  /* 0x0000000c0d0e7389 */ /* 0x00006400000c000b */
[----:B01----:R-:W-:Y:S01]  /*2b000*/  ENDCOLLECTIVE ;  /* 0x000000000000791b */ /* 0x003fe20003800000 */
.L_x_881:
        /* <DEDUP_REMOVED lines=19> */
.L_x_882:
[----:B------:R-:W-:Y:S01]  /*2b140*/  IMAD.MOV.U32 R13, RZ, RZ, R4 ;  /* 0x000000ffff0d7224 */ /* 0x000fe200078e0004 */
[----:B------:R-:W-:-:S07]  /*2b150*/  MOV R6, R14 ;  /* 0x0000000e00067202 */ /* 0x000fce0000000f00 */
[----:B------:R-:W-:Y:S05]  /*2b160*/  WARPSYNC.COLLECTIVE R15, `(.L_x_883) ;  /* 0x000000000f087348 */ /* 0x000fea0003c00000 */
[----:B------:R0:W1:Y:S02]  /*2b170*/  SHFL.IDX P6, R14, R13, R12, R11 ;  /* 0x0000000c0d0e7389 */ /* 0x00006400000c000b */
[----:B01----:R-:W-:Y:S01]  /*2b180*/  ENDCOLLECTIVE ;  /* 0x000000000000791b */ /* 0x003fe20003800000 */
.L_x_883:
        /* <DEDUP_REMOVED lines=18> */
.L_x_884:
[----:B------:R-:W-:Y:S02]  /*2b2b0*/  IMAD.MOV.U32 R13, RZ, RZ, R4 ;  /* 0x000000ffff0d7224 */ /* 0x000fe400078e0004 */
[----:B------:R-:W-:-:S07]  /*2b2c0*/  IMAD.MOV.U32 R6, RZ, RZ, R14 ;  /* 0x000000ffff067224 */ /* 0x000fce00078e000e */
[----:B------:R-:W-:Y:S05]  /*2b2d0*/  WARPSYNC.COLLECTIVE R15, `(.L_x_885) ;  /* 0x000000000f087348 */ /* 0x000fea0003c00000 */
[----:B------:R0:W1:Y:S02]  /*2b2e0*/  SHFL.IDX P6, R14, R13, R12, R11 ;  /* 0x0000000c0d0e7389 */ /* 0x00006400000c000b */
[----:B01----:R-:W-:Y:S01]  /*2b2f0*/  ENDCOLLECTIVE ;  /* 0x000000000000791b */ /* 0x003fe20003800000 */
.L_x_885:
        /* <DEDUP_REMOVED lines=18> */
.L_x_886:
[----:B------:R-:W-:Y:S02]  /*2b420*/  IMAD.MOV.U32 R13, RZ, RZ, R4 ;  /* 0x000000ffff0d7224 */ /* 0x000fe400078e0004 */
[----:B------:R-:W-:-:S07]  /*2b430*/  IMAD.MOV.U32 R6, RZ, RZ, R14 ;  /* 0x000000ffff067224 */ /* 0x000fce00078e000e */
[----:B------:R-:W-:Y:S05]  /*2b440*/  WARPSYNC.COLLECTIVE R15, `(.L_x_887) ;  /* 0x000000000f087348 */ /* 0x000fea0003c00000 */
[----:B------:R0:W1:Y:S02]  /*2b450*/  SHFL.IDX P6, R14, R13, R12, R11 ;  /* 0x0000000c0d0e7389 */ /* 0x00006400000c000b */
[----:B01----:R-:W-:Y:S01]  /*2b460*/  ENDCOLLECTIVE ;  /* 0x000000000000791b */ /* 0x003fe20003800000 */
.L_x_887:
        /* <DEDUP_REMOVED lines=18> */
.L_x_888:
[----:B------:R-:W-:Y:S02]  /*2b590*/  IMAD.MOV.U32 R13, RZ, RZ, R4 ;  /* 0x000000ffff0d7224 */ /* 0x000fe400078e0004 */
[----:B------:R-:W-:-:S07]  /*2b5a0*/  IMAD.MOV.U32 R6, RZ, RZ, R14 ;  /* 0x000000ffff067224 */ /* 0x000fce00078e000e */
[----:B------:R-:W-:Y:S05]  /*2b5b0*/  WARPSYNC.COLLECTIVE R15, `(.L_x_889) ;  /* 0x000000000f087348 */ /* 0x000fea0003c00000 */
[----:B------:R0:W1:Y:S02]  /*2b5c0*/  SHFL.IDX P6, R14, R13, R12, R11 ;  /* 0x0000000c0d0e7389 */ /* 0x00006400000c000b */
[----:B01----:R-:W-:Y:S01]  /*2b5d0*/  ENDCOLLECTIVE ;  /* 0x000000000000791b */ /* 0x003fe20003800000 */
.L_x_889:
        /* <DEDUP_REMOVED lines=16> */
.L_x_890:
[----:B------:R-:W-:-:S05]  /*2b6e0*/  VIADD R7, R0, 0x60 ;  /* 0x0000006000077836 */ /* 0x000fca0000000000 */
[----:B------:R-:W-:Y:S01]  /*2b6f0*/  ISETP.GE.AND P2, PT, R7, R2, PT ;  /* 0x000000020700720c */ /* 0x000fe20003f46270 */
[----:B------:R-:W-:Y:S02]  /*2b700*/  IMAD.MOV.U32 R13, RZ, RZ, R4 ;  /* 0x000000ffff0d7224 */ /* 0x000fe400078e0004 */
[----:B------:R-:W-:-:S10]  /*2b710*/  IMAD.MOV.U32 R6, RZ, RZ, R14 ;  /* 0x000000ffff067224 */ /* 0x000fd400078e000e */
[----:B------:R-:W-:Y:S05]  /*2b720*/  WARPSYNC.COLLECTIVE R15, `(.L_x_891) ;  /* 0x000000000f087348 */ /* 0x000fea0003c00000 */
[----:B------:R0:W1:Y:S02]  /*2b730*/  SHFL.IDX P6, R14, R13, R12, R11 ;  /* 0x0000000c0d0e7389 */ /* 0x00006400000c000b */
[----:B01----:R-:W-:Y:S01]  /*2b740*/  ENDCOLLECTIVE ;  /* 0x000000000000791b */ /* 0x003fe20003800000 */
.L_x_891:
        /* <DEDUP_REMOVED lines=16> */
.L_x_892:
[----:B------:R-:W-:Y:S02]  /*2b850*/  IMAD.MOV.U32 R13, RZ, RZ, R4 ;  /* 0x000000ffff0d7224 */ /* 0x000fe400078e0004 */
[----:B------:R-:W-:-:S07]  /*2b860*/  IMAD.MOV.U32 R5, RZ, RZ, R14 ;  /* 0x000000ffff057224 */ /* 0x000fce00078e000e */
[----:B------:R-:W-:Y:S05]  /*2b870*/  WARPSYNC.COLLECTIVE R15, `(.L_x_893) ;  /* 0x000000000f087348 */ /* 0x000fea0003c00000 */
[----:B------:R0:W1:Y:S02]  /*2b880*/  SHFL.IDX P6, R14, R13, R12, R11 ;  /* 0x0000000c0d0e7389 */ /* 0x00006400000c000b */
[----:B01----:R-:W-:Y:S01]  /*2b890*/  ENDCOLLECTIVE ;  /* 0x000000000000791b */ /* 0x003fe20003800000 */
.L_x_893:
[----:B------:R-:W-:Y:S01]  /*2b8a0*/  IMAD.MOV.U32 R3, RZ, RZ, R14 ;  /* 0x000000ffff037224 */ /* 0x000fe200078e000e */
[----:B------:R-:W-:Y:S06]  /*2b8b0*/  BRA `(.L_x_894) ;  /* 0xffffffa400ac7947 */ /* 0x000fec000383ffff */
.L_x_720:
[----:B---3--:R3:W4:Y:S02]  /*2b8c0*/  SYNCS.PHASECHK.TRANS64.TRYWAIT P0, [R18+URZ+0x34820], R0 ;  /* 0x03482000120075a7 */ /* 0x008724000800017f */
[----:B----4-:R-:W-:Y:S05]  /*2b8d0*/  @!P0 NANOSLEEP.SYNCS 0x989680 ;  /* 0x009896800000895d */ /* 0x010fea0003900000 */
[----:B------:R-:W4:Y:S02]  /*2b8e0*/  @!P0 SYNCS.PHASECHK.TRANS64 P0, [R18+URZ+0x34820], R0 ;  /* 0x03482000120085a7 */ /* 0x000f24000800007f */
[----:B----4-:R-:W-:Y:S05]  /*2b8f0*/  @!P0 BRA `(.L_x_720) ;  /* 0xfffffffc00f08947 */ /* 0x010fea000383ffff */
[----:B------:R-:W-:Y:S05]  /*2b900*/  BRA `(.L_x_895) ;  /* 0xffffffa800207947 */ /* 0x000fea000383ffff */
.L_x_729:
[----:B-1----:R1:W2:Y:S02]  /*2b910*/  SYNCS.PHASECHK.TRANS64.TRYWAIT P0, [R3+URZ+0x34840], R2 ;  /* 0x03484002030075a7 */ /* 0x0022a4000800017f */
[----:B--2---:R-:W-:Y:S05]  /*2b920*/  @!P0 NANOSLEEP.SYNCS 0x989680 ;  /* 0x009896800000895d */ /* 0x004fea0003900000 */
[----:B------:R-:W2:Y:S02]  /*2b930*/  @!P0 SYNCS.PHASECHK.TRANS64 P0, [R3+URZ+0x34840], R2 ;  /* 0x03484002030085a7 */ /* 0x000ea4000800007f */
[----:B--2---:R-:W-:Y:S05]  /*2b940*/  @!P0 BRA `(.L_x_729) ;  /* 0xfffffffc00f08947 */ /* 0x004fea000383ffff */
[----:B------:R-:W-:Y:S05]  /*2b950*/  BRA `(.L_x_896) ;  /* 0xffffffac00007947 */ /* 0x000fea000383ffff */
.L_x_735:
[----:B0-----:R0:W1:Y:S02]  /*2b960*/  SYNCS.PHASECHK.TRANS64.TRYWAIT P0, [R3+URZ+0x60], R2 ;  /* 0x00006002030075a7 */ /* 0x001064000800017f */
[----:B-1----:R-:W-:Y:S05]  /*2b970*/  @!P0 NANOSLEEP.SYNCS 0x989680 ;  /* 0x009896800000895d */ /* 0x002fea0003900000 */
[----:B------:R-:W1:Y:S02]  /*2b980*/  @!P0 SYNCS.PHASECHK.TRANS64 P0, [R3+URZ+0x60], R2 ;  /* 0x00006002030085a7 */ /* 0x000e64000800007f */
[----:B-1----:R-:W-:Y:S05]  /*2b990*/  @!P0 BRA `(.L_x_735) ;  /* 0xfffffffc00f08947 */ /* 0x002fea000383ffff */
[----:B------:R-:W-:Y:S05]  /*2b9a0*/  BRA `(.L_x_897) ;  /* 0xffffffac00d47947 */ /* 0x000fea000383ffff */
.L_x_744:
[----:B-1----:R1:W2:Y:S02]  /*2b9b0*/  SYNCS.PHASECHK.TRANS64.TRYWAIT P0, [R3+URZ+0x34840], R2 ;  /* 0x03484002030075a7 */ /* 0x0022a4000800017f */
[----:B--2---:R-:W-:Y:S05]  /*2b9c0*/  @!P0 NANOSLEEP.SYNCS 0x989680 ;  /* 0x009896800000895d */ /* 0x004fea0003900000 */
[----:B------:R-:W2:Y:S02]  /*2b9d0*/  @!P0 SYNCS.PHASECHK.TRANS64 P0, [R3+URZ+0x34840], R2 ;  /* 0x03484002030085a7 */ /* 0x000ea4000800007f */
[----:B--2---:R-:W-:Y:S05]  /*2b9e0*/  @!P0 BRA `(.L_x_744) ;  /* 0xfffffffc00f08947 */ /* 0x004fea000383ffff */
[----:B------:R-:W-:Y:S05]  /*2b9f0*/  BRA `(.L_x_898) ;  /* 0xffffffb400687947 */ /* 0x000fea000383ffff */
.L_x_750:
[----:B0-----:R0:W1:Y:S02]  /*2ba00*/  SYNCS.PHASECHK.TRANS64.TRYWAIT P0, [R2+URZ+0x60], R3 ;  /* 0x00006003020075a7 */ /* 0x001064000800017f */
[----:B-1----:R-:W-:Y:S05]  /*2ba10*/  @!P0 NANOSLEEP.SYNCS 0x989680 ;  /* 0x009896800000895d */ /* 0x002fea0003900000 */
[----:B------:R-:W1:Y:S02]  /*2ba20*/  @!P0 SYNCS.PHASECHK.TRANS64 P0, [R2+URZ+0x60], R3 ;  /* 0x00006003020085a7 */ /* 0x000e64000800007f */
[----:B-1----:R-:W-:Y:S05]  /*2ba30*/  @!P0 BRA `(.L_x_750) ;  /* 0xfffffffc00f08947 */ /* 0x002fea000383ffff */
[----:B------:R-:W-:Y:S05]  /*2ba40*/  BRA `(.L_x_899) ;  /* 0xffffffb8003c7947 */ /* 0x000fea000383ffff */
.L_x_759:
[----:B--2---:R2:W3:Y:S02]  /*2ba50*/  SYNCS.PHASECHK.TRANS64.TRYWAIT P0, [R2+URZ+0x34840], R3 ;  /* 0x03484003020075a7 */ /* 0x0044e4000800017f */
[----:B---3--:R-:W-:Y:S05]  /*2ba60*/  @!P0 NANOSLEEP.SYNCS 0x989680 ;  /* 0x009896800000895d */ /* 0x008fea0003900000 */
[----:B------:R-:W3:Y:S02]  /*2ba70*/  @!P0 SYNCS.PHASECHK.TRANS64 P0, [R2+URZ+0x34840], R3 ;  /* 0x03484003020085a7 */ /* 0x000ee4000800007f */
[----:B---3--:R-:W-:Y:S05]  /*2ba80*/  @!P0 BRA `(.L_x_759) ;  /* 0xfffffffc00f08947 */ /* 0x008fea000383ffff */
[----:B------:R-:W-:Y:S05]  /*2ba90*/  BRA `(.L_x_900) ;  /* 0xffffffbc00a07947 */ /* 0x000fea000383ffff */
.L_x_765:
[----:B0-----:R0:W1:Y:S02]  /*2baa0*/  SYNCS.PHASECHK.TRANS64.TRYWAIT P0, [R2+URZ+0x60], R5 ;  /* 0x00006005020075a7 */ /* 0x001064000800017f */
[----:B-1----:R-:W-:Y:S05]  /*2bab0*/  @!P0 NANOSLEEP.SYNCS 0x989680 ;  /* 0x009896800000895d */ /* 0x002fea0003900000 */
[----:B------:R-:W1:Y:S02]  /*2bac0*/  @!P0 SYNCS.PHASECHK.TRANS64 P0, [R2+URZ+0x60], R5 ;  /* 0x00006005020085a7 */ /* 0x000e64000800007f */
[----:B-1----:R-:W-:Y:S05]  /*2bad0*/  @!P0 BRA `(.L_x_765) ;  /* 0xfffffffc00f08947 */ /* 0x002fea000383ffff */
[----:B------:R-:W-:Y:S05]  /*2bae0*/  BRA `(.L_x_901) ;  /* 0xffffffc000747947 */ /* 0x000fea000383ffff */
.L_x_776:
[----:B--2---:R2:W3:Y:S02]  /*2baf0*/  SYNCS.PHASECHK.TRANS64.TRYWAIT P0, [R0+URZ+0x34860], R2 ;  /* 0x03486002000075a7 */ /* 0x0044e4000800017f */
[----:B---3--:R-:W-:Y:S05]  /*2bb00*/  @!P0 NANOSLEEP.SYNCS 0x989680 ;  /* 0x009896800000895d */ /* 0x008fea0003900000 */
[----:B------:R-:W3:Y:S02]  /*2bb10*/  @!P0 SYNCS.PHASECHK.TRANS64 P0, [R0+URZ+0x34860], R2 ;  /* 0x03486002000085a7 */ /* 0x000ee4000800007f */
[----:B---3--:R-:W-:Y:S05]  /*2bb20*/  @!P0 BRA `(.L_x_776) ;  /* 0xfffffffc00f08947 */ /* 0x008fea000383ffff */
[----:B------:R-:W-:Y:S05]  /*2bb30*/  BRA `(.L_x_902) ;  /* 0xffffffc400c47947 */ /* 0x000fea000383ffff */
.L_x_783:
[----:B------:R-:W3:Y:S01]  /*2bb40*/  LDL R0, [R1+0x10] ;  /* 0x0000100001007983 */ /* 0x000ee20000100800 */
[----:B------:R-:W-:Y:S01]  /*2bb50*/  BSSY B0, `(.L_x_903) ;  /* 0x0000008000007945 */ /* 0x000fe20003800000 */
[----:B------:R-:W-:Y:S02]  /*2bb60*/  IMAD.MOV.U32 R12, RZ, RZ, RZ ;  /* 0x000000ffff0c7224 */ /* 0x000fe400078e00ff */
[----:B0-----:R-:W-:Y:S02]  /*2bb70*/  IMAD.MOV.U32 R11, RZ, RZ, 0x1f ;  /* 0x0000001fff0b7424 */ /* 0x001fe400078e00ff */
[----:B------:R-:W-:Y:S02]  /*2bb80*/  IMAD.MOV.U32 R15, RZ, RZ, -0x1 ;  /* 0xffffffffff0f7424 */ /* 0x000fe400078e00ff */
[----:B---3--:R-:W-:-:S07]  /*2bb90*/  IMAD.MOV.U32 R13, RZ, RZ, R0 ;  /* 0x000000ffff0d7224 */ /* 0x008fce00078e0000 */
[----:B-12---:R-:W-:Y:S05]  /*2bba0*/  WARPSYNC.COLLECTIVE R15, `(.L_x_904) ;  /* 0x000000000f087348 */ /* 0x006fea0003c00000 */
[----:B------:R0:W3:Y:S02]  /*2bbb0*/  SHFL.IDX P6, R14, R13, R12, R11 ;  /* 0x0000000c0d0e7389 */ /* 0x0000e400000c000b */
[----:B0123--:R-:W-:Y:S01]  /*2bbc0*/  ENDCOLLECTIVE ;  /* 0x000000000000791b */ /* 0x00ffe20003800000 */
.L_x_904:
[----:B------:R-:W-:Y:S05]  /*2bbd0*/  BSYNC B0 ;  /* 0x0000000000007941 */ /* 0x000fea0003800000 */
.L_x_903:
        /* <DEDUP_REMOVED lines=9> */
.L_x_905:
        /* <DEDUP_REMOVED lines=27> */
.L_x_906:
[----:B------:R-:W-:Y:S01]  /*2be20*/  MOV R12, 0x2 ;  /* 0x00000002000c7802 */ /* 0x000fe20000000f00 */
[----:B------:R-:W-:-:S05]  /*2be30*/  IMAD.MOV.U32 R3, RZ, RZ, R14 ;  /* 0x000000ffff037224 */ /* 0x000fca00078e000e */
[----:B------:R-:W-:-:S05]  /*2be40*/  SEL R3, R3, RZ, P1 ;  /* 0x000000ff03037207 */ /* 0x000fca0000800000 */
[----:B------:R-:W-:-:S04]  /*2be50*/  IMAD.IADD R2, R2, 0x1, R3 ;  /* 0x0000000102027824 */ /* 0x000fc800078e0203 */
[----:B------:R-:W-:-:S07]  /*2be60*/  IMAD.MOV.U32 R13, RZ, RZ, R2 ;  /* 0x000000ffff0d7224 */ /* 0x000fce00078e0002 */
[----:B------:R-:W-:Y:S05]  /*2be70*/  WARPSYNC.COLLECTIVE R15, `(.L_x_907) ;  /* 0x000000000f087348 */ /* 0x000fea0003c00000 */
[----:B------:R0:W1:Y:S02]  /*2be80*/  SHFL.UP P6, R14, R13, R12, R11 ;  /* 0x0400000c0d0e7389 */ /* 0x00006400000c000b */
[----:B01----:R-:W-:Y:S01]  /*2be90*/  ENDCOLLECTIVE ;  /* 0x000000000000791b */ /* 0x003fe20003800000 */
.L_x_907:
        /* <DEDUP_REMOVED lines=8> */
.L_x_908:
        /* <DEDUP_REMOVED lines=8> */
.L_x_909:
        /* <DEDUP_REMOVED lines=8> */
.L_x_910:
        /* <DEDUP_REMOVED lines=9> */
.L_x_911:
[----:B------:R-:W-:Y:S01]  /*2c0b0*/  IMAD.MOV.U32 R9, RZ, RZ, R14 ;  /* 0x000000ffff097224 */ /* 0x000fe200078e000e */
[----:B------:R-:W-:Y:S06]  /*2c0c0*/  BRA `(.L_x_912) ;  /* 0xffffffc800387947 */ /* 0x000fec000383ffff */
.L_x_786:
[----:B------:R-:W-:Y:S01]  /*2c0d0*/  BSSY B0, `(.L_x_913) ;  /* 0x0000008000007945 */ /* 0x000fe20003800000 */
[----:B------:R-:W-:Y:S02]  /*2c0e0*/  IMAD.MOV.U32 R13, RZ, RZ, R2 ;  /* 0x000000ffff0d7224 */ /* 0x000fe400078e0002 */
[----:B------:R-:W-:Y:S02]  /*2c0f0*/  IMAD.MOV.U32 R12, RZ, RZ, 0x1 ;  /* 0x00000001ff0c7424 */ /* 0x000fe400078e00ff */
[----:B------:R-:W-:Y:S02]  /*2c100*/  IMAD.MOV.U32 R11, RZ, RZ, RZ ;  /* 0x000000ffff0b7224 */ /* 0x000fe400078e00ff */
[----:B------:R-:W-:-:S07]  /*2c110*/  IMAD.MOV.U32 R15, RZ, RZ, -0x1 ;  /* 0xffffffffff0f7424 */ /* 0x000fce00078e00ff */
[----:B0-----:R-:W-:Y:S05]  /*2c120*/  WARPSYNC.COLLECTIVE R15, `(.L_x_914) ;  /* 0x000000000f087348 */ /* 0x001fea0003c00000 */
[----:B------:R1:W2:Y:S02]  /*2c130*/  SHFL.UP P6, R14, R13, R12, R11 ;  /* 0x0400000c0d0e7389 */ /* 0x0002a400000c000b */
[----:B012---:R-:W-:Y:S01]  /*2c140*/  ENDCOLLECTIVE ;  /* 0x000000000000791b */ /* 0x007fe20003800000 */
.L_x_914:
[----:B------:R-:W-:Y:S05]  /*2c150*/  BSYNC B0 ;  /* 0x0000000000007941 */ /* 0x000fea0003800000 */
.L_x_913:
        /* <DEDUP_REMOVED lines=10> */
.L_x_915:
        /* <DEDUP_REMOVED lines=8> */
.L_x_916:
        /* <DEDUP_REMOVED lines=8> */
.L_x_917:
        /* <DEDUP_REMOVED lines=8> */
.L_x_918:
        /* <DEDUP_REMOVED lines=9> */
.L_x_919:
[----:B------:R-:W-:Y:S01]  /*2c410*/  IMAD.MOV.U32 R9, RZ, RZ, R14 ;  /* 0x000000ffff097224 */ /* 0x000fe200078e000e */
[----:B------:R-:W-:Y:S06]  /*2c420*/  BRA `(.L_x_920) ;  /* 0xffffffc800107947 */ /* 0x000fec000383ffff */
.L_x_788:
[----:B------:R-:W-:Y:S01]  /*2c430*/  BSSY B0, `(.L_x_921) ;  /* 0x0000006000007945 */ /* 0x000fe20003800000 */
[----:B------:R-:W-:Y:S01]  /*2c440*/  PLOP3.LUT P6, PT, P6, PT, PT, 0x8, 0x0 ;  /* 0x000000000000781c */ /* 0x000fe200037ce170 */
[----:B------:R-:W-:-:S12]  /*2c450*/  IMAD.MOV.U32 R15, RZ, RZ, -0x1 ;  /* 0xffffffffff0f7424 */ /* 0x000fd800078e00ff */
[----:B0-----:R-:W-:Y:S05]  /*2c460*/  WARPSYNC.COLLECTIVE R15, `(.L_x_922) ;  /* 0x000000000f087348 */ /* 0x001fea0003c00000 */
[----:B------:R-:W-:Y:S01]  /*2c470*/  VOTE.ANY R14, PT, P6 ;  /* 0x00000000000e7806 */ /* 0x000fe200030e0100 */
[----:B0-----:R-:W-:Y:S06]  /*2c480*/  ENDCOLLECTIVE ;  /* 0x000000000000791b */ /* 0x001fec0003800000 */
.L_x_922:
[----:B------:R-:W-:Y:S05]  /*2c490*/  BSYNC B0 ;  /* 0x0000000000007941 */ /* 0x000fea0003800000 */
.L_x_921:
        /* <DEDUP_REMOVED lines=9> */
.L_x_923:
[----:B------:R-:W-:Y:S02]  /*2c530*/  IMAD.MOV.U32 R13, RZ, RZ, R6 ;  /* 0x000000ffff0d7224 */ /* 0x000fe400078e0006 */
[----:B------:R-:W-:-:S07]  /*2c540*/  IMAD.MOV.U32 R4, RZ, RZ, R14 ;  /* 0x000000ffff047224 */ /* 0x000fce00078e000e */
[----:B------:R-:W-:Y:S05]  /*2c550*/  WARPSYNC.COLLECTIVE R15, `(.L_x_924) ;  /* 0x000000000f087348 */ /* 0x000fea0003c00000 */
[----:B------:R0:W1:Y:S02]  /*2c560*/  SHFL.IDX P6, R14, R13, R12, R11 ;  /* 0x0000000c0d0e7389 */ /* 0x00006400000c000b */
[----:B01----:R-:W-:Y:S01]  /*2c570*/  ENDCOLLECTIVE ;  /* 0x000000000000791b */ /* 0x003fe20003800000 */
.L_x_924:
[----:B------:R-:W-:Y:S01]  /*2c580*/  IMAD.MOV.U32 R6, RZ, RZ, R14 ;  /* 0x000000ffff067224 */ /* 0x000fe200078e000e */
[----:B------:R-:W-:Y:S06]  /*2c590*/  BRA `(.L_x_925) ;  /* 0xffffffc400f07947 */ /* 0x000fec000383ffff */
.L_x_790:
[----:B------:R-:W-:Y:S01]  /*2c5a0*/  BSSY B0, `(.L_x_926) ;  /* 0x0000007000007945 */ /* 0x000fe20003800000 */
[----:B------:R-:W-:Y:S02]  /*2c5b0*/  IMAD.MOV.U32 R13, RZ, RZ, R7 ;  /* 0x000000ffff0d7224 */ /* 0x000fe400078e0007 */
[----:B------:R-:W-:Y:S02]  /*2c5c0*/  IMAD.MOV.U32 R11, RZ, RZ, 0x1f ;  /* 0x0000001fff0b7424 */ /* 0x000fe400078e00ff */
[----:B------:R-:W-:-:S07]  /*2c5d0*/  IMAD.MOV.U32 R15, RZ, RZ, -0x1 ;  /* 0xffffffffff0f7424 */ /* 0x000fce00078e00ff */
[----:B0123--:R-:W-:Y:S05]  /*2c5e0*/  WARPSYNC.COLLECTIVE R15, `(.L_x_927) ;  /* 0x000000000f087348 */ /* 0x00ffea0003c00000 */
[----:B------:R4:W0:Y:S02]  /*2c5f0*/  SHFL.IDX P6, R14, R13, R12, R11 ;  /* 0x0000000c0d0e7389 */ /* 0x00082400000c000b */
[----:B01234-:R-:W-:Y:S01]  /*2c600*/  ENDCOLLECTIVE ;  /* 0x000000000000791b */ /* 0x01ffe20003800000 */
.L_x_927:
[----:B------:R-:W-:Y:S05]  /*2c610*/  BSYNC B0 ;  /* 0x0000000000007941 */ /* 0x000fea0003800000 */
.L_x_926:
[----:B------:R-:W-:Y:S01]  /*2c620*/  IMAD.MOV.U32 R7, RZ, RZ, R14 ;  /* 0x000000ffff077224 */ /* 0x000fe200078e000e */
[----:B------:R-:W-:Y:S06]  /*2c630*/  BRA `(.L_x_928) ;  /* 0xffffffc400e07947 */ /* 0x000fec000383ffff */
.L_x_794:
[----:B0-----:R0:W1:Y:S02]  /*2c640*/  SYNCS.PHASECHK.TRANS64.TRYWAIT P0, [R0+URZ+0x34820], R3 ;  /* 0x03482003000075a7 */ /* 0x001064000800017f */
[----:B-1----:R-:W-:Y:S05]  /*2c650*/  @!P0 NANOSLEEP.SYNCS 0x989680 ;  /* 0x009896800000895d */ /* 0x002fea0003900000 */
[----:B------:R-:W1:Y:S02]  /*2c660*/  @!P0 SYNCS.PHASECHK.TRANS64 P0, [R0+URZ+0x34820], R3 ;  /* 0x03482003000085a7 */ /* 0x000e64000800007f */
[----:B-1----:R-:W-:Y:S05]  /*2c670*/  @!P0 BRA `(.L_x_794) ;  /* 0xfffffffc00f08947 */ /* 0x002fea000383ffff */
[----:B------:R-:W-:Y:S05]  /*2c680*/  BRA `(.L_x_929) ;  /* 0xffffffcc00787947 */ /* 0x000fea000383ffff */
.L_x_795:
        /* <DEDUP_REMOVED lines=11> */
.L_x_931:
[----:B------:R-:W-:Y:S05]  /*2c740*/  BSYNC B0 ;  /* 0x0000000000007941 */ /* 0x000fea0003800000 */
.L_x_930:
[----:B------:R-:W-:Y:S05]  /*2c750*/  BRA `(.L_x_932) ;  /* 0xffffffcc00607947 */ /* 0x000fea000383ffff */
.L_x_796:
[----:B------:R-:W-:Y:S01]  /*2c760*/  BSSY B0, `(.L_x_933) ;  /* 0x0000006000007945 */ /* 0x000fe20003800000 */
[----:B------:R-:W-:-:S07]  /*2c770*/  IMAD.MOV.U32 R15, RZ, RZ, -0x1 ;  /* 0xffffffffff0f7424 */ /* 0x000fce00078e00ff */
[----:B01----:R-:W-:Y:S05]  /*2c780*/  WARPSYNC.COLLECTIVE R15, `(.L_x_934) ;  /* 0x000000000f0c7348 */ /* 0x003fea0003c00000 */
[----:B------:R-:W-:Y:S02]  /*2c790*/  ELECT P6, UR62, PT ;  /* 0x00000000003e782f */ /* 0x000fe400038c0000 */
[----:B------:R-:W-:Y:S01]  /*2c7a0*/  MOV R14, UR62 ;  /* 0x0000003e000e7c02 */ /* 0x000fe20008000f00 */
[----:B01----:R-:W-:Y:S10]  /*2c7b0*/  ENDCOLLECTIVE ;  /* 0x000000000000791b */ /* 0x003ff40003800000 */
.L_x_934:
[----:B------:R-:W-:Y:S05]  /*2c7c0*/  BSYNC B0 ;  /* 0x0000000000007941 */ /* 0x000fea0003800000 */
.L_x_933:
[----:B------:R-:W-:Y:S05]  /*2c7d0*/  BRA `(.L_x_935) ;  /* 0xffffffcc00547947 */ /* 0x000fea000383ffff */
.L_x_798:
[----:B0-----:R0:W1:Y:S02]  /*2c7e0*/  SYNCS.PHASECHK.TRANS64.TRYWAIT P0, [R6+URZ], R5 ;  /* 0x00000005060075a7 */ /* 0x001064000800017f */
[----:B-1----:R-:W-:Y:S05]  /*2c7f0*/  @!P0 NANOSLEEP.SYNCS 0x989680 ;  /* 0x009896800000895d */ /* 0x002fea0003900000 */
[----:B------:R-:W1:Y:S02]  /*2c800*/  @!P0 SYNCS.PHASECHK.TRANS64 P0, [R6+URZ], R5 ;  /* 0x00000005060085a7 */ /* 0x000e64000800007f */
[----:B-1----:R-:W-:Y:S05]  /*2c810*/  @!P0 BRA `(.L_x_798) ;  /* 0xfffffffc00f08947 */ /* 0x002fea000383ffff */
[----:B------:R-:W-:Y:S05]  /*2c820*/  BRA `(.L_x_936) ;  /* 0xffffffcc008c7947 */ /* 0x000fea000383ffff */
.L_x_799:
[----:B-1----:R1:W2:Y:S02]  /*2c830*/  SYNCS.PHASECHK.TRANS64.TRYWAIT P0, [R7+URZ], R2 ;  /* 0x00000002070075a7 */ /* 0x0022a4000800017f */
[----:B--2---:R-:W-:Y:S05]  /*2c840*/  @!P0 NANOSLEEP.SYNCS 0x989680 ;  /* 0x009896800000895d */ /* 0x004fea0003900000 */
[----:B------:R-:W2:Y:S02]  /*2c850*/  @!P0 SYNCS.PHASECHK.TRANS64 P0, [R7+URZ], R2 ;  /* 0x00000002070085a7 */ /* 0x000ea4000800007f */
[----:B--2---:R-:W-:Y:S05]  /*2c860*/  @!P0 BRA `(.L_x_799) ;  /* 0xfffffffc00f08947 */ /* 0x004fea000383ffff */
[----:B------:R-:W-:Y:S05]  /*2c870*/  BRA `(.L_x_937) ;  /* 0xffffffcc00807947 */ /* 0x000fea000383ffff */
.L_x_801:
[----:B--2---:R2:W3:Y:S02]  /*2c880*/  SYNCS.PHASECHK.TRANS64.TRYWAIT P0, [R4+URZ], R5 ;  /* 0x00000005040075a7 */ /* 0x0044e4000800017f */
[----:B---3--:R-:W-:Y:S05]  /*2c890*/  @!P0 NANOSLEEP.SYNCS 0x989680 ;  /* 0x009896800000895d */ /* 0x008fea0003900000 */
[----:B------:R-:W3:Y:S02]  /*2c8a0*/  @!P0 SYNCS.PHASECHK.TRANS64 P0, [R4+URZ], R5 ;  /* 0x00000005040085a7 */ /* 0x000ee4000800007f */
[----:B---3--:R-:W-:Y:S05]  /*2c8b0*/  @!P0 BRA `(.L_x_801) ;  /* 0xfffffffc00f08947 */ /* 0x008fea000383ffff */
[----:B------:R-:W-:Y:S05]  /*2c8c0*/  BRA `(.L_x_938) ;  /* 0xffffffcc00847947 */ /* 0x000fea000383ffff */
.L_x_939:
        /* <DEDUP_REMOVED lines=11> */
.L_x_3093:


//--------------------- .text._ZN7cutlass13device_kernelIN5flash11enable_sm90INS1_16FlashAttnFwdSm90INS1_25CollectiveMainloopFwdSm90ILi2EN4cute5tupleIJNS5_1CILi1EEES8_S8_EEENS6_IJNS7_ILi128EEESA_SA_EEELi128ENS_10bfloat16_tEfNS_4arch4Sm90ELb0ELb1ELb1ELb0ELb0ELb0ELb0ELb1ELb1ELb1ELb1ELb0EEENS1_21CollectiveEpilogueFwdISB_S9_SC_SE_Li256ELb0ELb1ELb1ELb0EEENS1_19SingleTileSchedulerILb0ELb1ELb1ELi128EEEEEEEEEvNT_6ParamsE --------------------------
	.section	.text._ZN7cutlass13device_kernelIN5flash11enable_sm90INS1_16FlashAttnFwdSm90INS1_25CollectiveMainloopFwdSm90ILi2EN4cute5tupleIJNS5_1CILi1EEES8_S8_EEENS6_IJNS7_ILi128EEESA_SA_EEELi128ENS_10bfloat16_tEfNS_4arch4Sm90ELb0ELb1ELb1ELb0ELb0ELb0ELb0ELb1ELb1ELb1ELb1ELb0EEENS1_21CollectiveEpilogueFwdISB_S9_SC_SE_Li256ELb0ELb1ELb1ELb0EEENS1_19SingleTileSchedulerILb0ELb1ELb1ELi128EEEEEEEEEvNT_6ParamsE,"ax",@progbits
	.align	128
.text._ZN7cutlass13device_kernelIN5flash11enable_sm90INS1_16FlashAttnFwdSm90INS1_25CollectiveMainloopFwdSm90ILi2EN4cute5tupleIJNS5_1CILi1EEES8_S8_EEENS6_IJNS7_ILi128EEESA_SA_EEELi128ENS_10bfloat16_tEfNS_4arch4Sm90ELb0ELb1ELb1ELb0ELb0ELb0ELb0ELb1ELb1ELb1ELb1ELb0EEENS1_21CollectiveEpilogueFwdISB_S9_SC_SE_Li256ELb0ELb1ELb1ELb0EEENS1_19SingleTileSchedulerILb0ELb1ELb1ELi128EEEEEEEEEvNT_6ParamsE:
        .type           _ZN7cutlass13device_kernelIN5flash11enable_sm90INS1_16FlashAttnFwdSm90INS1_25CollectiveMainloopFwdSm90ILi2EN4cute5tupleIJNS5_1CILi1EEES8_S8_EEENS6_IJNS7_ILi128EEESA_SA_EEELi128ENS_10bfloat16_tEfNS_4arch4Sm90ELb0ELb1ELb1ELb0ELb0ELb0ELb0ELb1ELb1ELb1ELb1ELb0EEENS1_21CollectiveEpilogueFwdISB_S9_SC_SE_Li256ELb0ELb1ELb1ELb0EEENS1_19SingleTileSchedulerILb0ELb1ELb1ELi128EEEEEEEEEvNT_6ParamsE,@function
        .size           _ZN7cutlass13device_kernelIN5flash11enable_sm90INS1_16FlashAttnFwdSm90INS1_25CollectiveMainloopFwdSm90ILi2EN4cute5tupleIJNS5_1CILi1EEES8_S8_EEENS6_IJNS7_ILi128EEESA_SA_EEELi128ENS_10bfloat16_tEfNS_4arch4Sm90ELb0ELb1ELb1ELb0ELb0ELb0ELb0ELb1ELb1ELb1ELb1ELb0EEENS1_21CollectiveEpilogueFwdISB_S9_SC_SE_Li256ELb0ELb1ELb1ELb0EEENS1_19SingleTileSchedulerILb0ELb1ELb1ELi128EEEEEEEEEvNT_6ParamsE,(.L_x_3094 - _ZN7cutlass13device_kernelIN5flash11enable_sm90INS1_16FlashAttnFwdSm90INS1_25CollectiveMainloopFwdSm90ILi2EN4cute5tupleIJNS5_1CILi1EEES8_S8_EEENS6_IJNS7_ILi128EEESA_SA_EEELi128ENS_10bfloat16_tEfNS_4arch4Sm90ELb0ELb1ELb1ELb0ELb0ELb0ELb0ELb1ELb1ELb1ELb1ELb0EEENS1_21CollectiveEpilogueFwdISB_S9_SC_SE_Li256ELb0ELb1ELb1ELb0EEENS1_19SingleTileSchedulerILb0ELb1ELb1ELi128EEEEEEEEEvNT_6ParamsE)
        .other          _ZN7cutlass13device_kernelIN5flash11enable_sm90INS1_16FlashAttnFwdSm90INS1_25CollectiveMainloopFwdSm90ILi2EN4cute5tupleIJNS5_1CILi1EEES8_S8_EEENS6_IJNS7_ILi128EEESA_SA_EEELi128ENS_10bfloat16_tEfNS_4arch4Sm90ELb0ELb1ELb1ELb0ELb0ELb0ELb0ELb1ELb1ELb1ELb1ELb0EEENS1_21CollectiveEpilogueFwdISB_S9_SC_SE_Li256ELb0ELb1ELb1ELb0EEENS1_19SingleTileSchedulerILb0ELb1ELb1ELi128EEEEEEEEEvNT_6ParamsE,@"STO_CUDA_ENTRY STV_DEFAULT"
_ZN7cutlass13device_kernelIN5flash11enable_sm90INS1_16FlashAttnFwdSm90INS1_25CollectiveMainloopFwdSm90ILi2EN4cute5tupleIJNS5_1CILi1EEES8_S8_EEENS6_IJNS7_ILi128EEESA_SA_EEELi128ENS_10bfloat16_tEfNS_4arch4Sm90ELb0ELb1ELb1ELb0ELb0ELb0ELb0ELb1ELb1ELb1ELb1ELb0EEENS1_21CollectiveEpilogueFwdISB_S9_SC_SE_Li256ELb0ELb1ELb1ELb0EEENS1_19SingleTileSchedulerILb0ELb1ELb1ELi128EEEEEEEEEvNT_6ParamsE:
        /* <DEDUP_REMOVED lines=17> */
.L_x_941:
[----:B------:R-:W-:Y:S05]  /*0110*/  BSYNC B0 ;  /* 0x0000000000007941 */ /* 0x000fea0003800000 */
.L_x_940:
        /* <DEDUP_REMOVED lines=40> */
.L_x_942:
        /* <DEDUP_REMOVED lines=22> */
.L_x_943:
        /* <DEDUP_REMOVED lines=18> */
.L_x_944:
        /* <DEDUP_REMOVED lines=22> */
.L_x_945:
        /* <DEDUP_REMOVED lines=22> */
.L_x_946:
[----:B--2---:R-:W-:Y:S01]  /*08e0*/  ISETP.NE.AND P0, PT, R2, RZ, PT ;  /* 0x000000ff0200720c */ /* 0x004fe20003f05270 */
[----:B------:R-:W-:Y:S01]  /*08f0*/  IMAD.MOV.U32 R2, RZ, RZ, 0x1 ;  /* 0x00000001ff027424 */ /* 0x000fe200078e00ff */
[----:B------:R-:W-:Y:S01]  /*0900*/  NOP ;  /* 0x0000000000007918 */ /* 0x000fe20000000000 */
[----:B------:R-:W-:Y:S01]  /*0910*/  ULDC.64 UR44, c[0x0][0x208] ;  /* 0x00008200002c7ab9 */ /* 0x000fe20000000a00 */
[----:B------:R-:W-:Y:S02]  /*0920*/  BSSY B6, `(.L_x_947) ;  /* 0x0001459000067945 */ /* 0x000fe40003800000 */
[----:B------:R-:W-:-:S05]  /*0930*/  SEL R2, R2, 0x2, !P0 ;  /* 0x0000000202027807 */ /* 0x000fca0004000000 */
[----:B------:R2:W-:Y:S01]  /*0940*/  STL [R1+0x14], R2 ;  /* 0x0000140201007387 */ /* 0x0005e20000100800 */
[----:B01-34-:R-:W-:Y:S06]  /*0950*/  BAR.SYNC.DEFER_BLOCKING 0x0 ;  /* 0x0000000000007b1d */ /* 0x01bfec0000010000 */
[----:B------:R-:W-:Y:S05]  /*0960*/  @!P0 BRA `(.L_x_948) ;  /* 0x0000010400b08947 */ /* 0x000fea0003800000 */
.L_x_949:
[----:B------:R-:W-:-:S08]  /*0970*/  NOP ;  /* 0x0000000000007918 */ /* 0x000fd00000000000 */
[----:B------:R-:W0:Y:S02]  /*0980*/  USETMAXREG.TRY_ALLOC.CTAPOOL UP0, 0xf0 ;  /* 0x000000f0000079c8 */ /* 0x000e240008000600 */
[----:B0-----:R-:W-:-:S13]  /*0990*/  PLOP3.LUT P0, PT, PT, PT, UP0, 0x80, 0x0 ;  /* 0x000000000000781c */ /* 0x001fda0003f0f008 */
[----:B------:R-:W-:Y:S05]  /*09a0*/  @!P0 BRA `(.L_x_949) ;  /* 0xfffffffc00f08947 */ /* 0x000fea000383ffff */
[----:B--2---:R-:W0:Y:S01]  /*09b0*/  LDC R2, c[0x0][0xc50] ;  /* 0x00031400ff027b82 */ /* 0x004e220000000800 */
[----:B------:R-:W1:Y:S07]  /*09c0*/  S2R R6, SR_TID.X ;  /* 0x0000000000067919 */ /* 0x000e6e0000002100 */
[----:B------:R-:W2:Y:S08]  /*09d0*/  S2UR UR4, SR_CTAID.Y ;  /* 0x00000000000479c3 */ /* 0x000eb00000002600 */
[----:B------:R-:W3:Y:S08]  /*09e0*/  S2UR UR5, SR_CTAID.Z ;  /* 0x00000000000579c3 */ /* 0x000ef00000002700 */
[----:B------:R-:W-:Y:S06]  /*09f0*/  BAR.ARV 0x8, 0x180 ;  /* 0x0206000000007b1d */ /* 0x000fec0000002000 */
[----:B0-----:R-:W-:Y:S01]  /*0a00*/  ISETP.NE.AND P1, PT, R2, 0x1, PT ;  /* 0x000000010200780c */ /* 0x001fe20003f25270 */
[----:B--2---:R-:W-:Y:S01]  /*0a10*/  IMAD.U32 R18, RZ, RZ, UR4 ;  /* 0x00000004ff127e24 */ /* 0x004fe2000f8e00ff */
[----:B-1----:R-:W-:-:S11]  /*0a20*/  LOP3.LUT R4, R6, 0xffffff80, RZ, 0xc0, !PT ;  /* 0xffffff8006047812 */ /* 0x002fd600078ec0ff */
[----:B------:R-:W0:Y:S01]  /*0a30*/  @P1 LDC R0, c[0x0][0xc54] ;  /* 0x00031500ff001b82 */ /* 0x000e220000000800 */
[----:B------:R-:W-:-:S07]  /*0a40*/  ISETP.NE.AND P0, PT, R4, 0x80, PT ;  /* 0x000000800400780c */ /* 0x000fce0003f05270 */
[----:B------:R-:W1:Y:S08]  /*0a50*/  @P1 LDC R3, c[0x0][0xc58] ;  /* 0x00031600ff031b82 */ /* 0x000e700000000800 */
[----:B------:R-:W-:Y:S06]  /*0a60*/  @!P0 BAR.ARV 0x9, 0x100 ;  /* 0x0244000000008b1d */ /* 0x000fec0000002000 */
[----:B---3--:R-:W-:Y:S01]  /*0a70*/  ISETP.LE.AND P0, PT, RZ, UR5, PT ;  /* 0x00000005ff007c0c */ /* 0x008fe2000bf03270 */
[----:B0-----:R-:W-:-:S05]  /*0a80*/  @P1 IMAD.HI.U32 R0, R0, UR4, RZ ;  /* 0x0000000400001c27 */ /* 0x001fca000f8e00ff */
[----:B-1----:R-:W-:-:S05]  /*0a90*/  @P1 SHF.R.U32.HI R18, RZ, R3, R0 ;  /* 0x00000003ff121219 */ /* 0x002fca0000011600 */
[----:B------:R-:W-:-:S04]  /*0aa0*/  IMAD.MOV R3, RZ, RZ, -R18 ;  /* 0x000000ffff037224 */ /* 0x000fc800078e0a12 */
[----:B------:R-:W-:Y:S01]  /*0ab0*/  IMAD R17, R2, R3, UR4 ;  /* 0x0000000402117e24 */ /* 0x000fe2000f8e0203 */
[----:B------:R-:W-:Y:S06]  /*0ac0*/  @!P0 BRA `(.L_x_950) ;  /* 0x0000014000f88947 */ /* 0x000fec0003800000 */
[----:B------:R-:W0:Y:S01]  /*0ad0*/  LDC R0, c[0x0][0x448] ;  /* 0x00011200ff007b82 */ /* 0x000e220000000800 */
[----:B------:R-:W1:Y:S01]  /*0ae0*/  S2R R23, SR_CTAID.X ;  /* 0x0000000000177919 */ /* 0x000e620000002500 */
[----:B------:R-:W-:-:S06]  /*0af0*/  VIADD R89, R6, 0xffffff80 ;  /* 0xffffff8006597836 */ /* 0x000fcc0000000000 */
[----:B------:R-:W2:Y:S08]  /*0b00*/  LDC.64 R2, c[0x0][0x418] ;  /* 0x00010600ff027b82 */ /* 0x000eb00000000a00 */
[----:B------:R-:W3:Y:S01]  /*0b10*/  LDC.64 R12, c[0x0][0x9e0] ;  /* 0x00027800ff0c7b82 */ /* 0x000ee20000000a00 */
[----:B0-----:R-:W-:-:S07]  /*0b20*/  ISETP.NE.AND P1, PT, R0, 0x1, PT ;  /* 0x000000010000780c */ /* 0x001fce0003f25270 */
[----:B------:R-:W0:Y:S01]  /*0b30*/  LDC R9, c[0x0][0x288] ;  /* 0x0000a200ff097b82 */ /* 0x000e220000000800 */
[----:B--2---:R-:W-:-:S07]  /*0b40*/  ISETP.NE.U32.AND P0, PT, R2, RZ, PT ;  /* 0x000000ff0200720c */ /* 0x004fce0003f05070 */
[----:B------:R-:W2:Y:S01]  /*0b50*/  LDC R16, c[0x0][0x424] ;  /* 0x00010900ff107b82 */ /* 0x000ea20000000800 */
[----:B-1----:R-:W-:Y:S01]  /*0b60*/  IMAD.SHL.U32 R23, R23, 0x80, RZ ;  /* 0x0000008017177824 */ /* 0x002fe200078e00ff */
[----:B------:R-:W-:-:S03]  /*0b70*/  ISETP.NE.AND.EX P0, PT, R3, RZ, PT, P0 ;  /* 0x000000ff0300720c */ /* 0x000fc60003f05300 */
[----:B------:R-:W-:Y:S01]  /*0b80*/  @P1 VIADD R0, R23, 0x7f ;  /* 0x0000007f17001836 */ /* 0x000fe20000000000 */
[----:B---3--:R-:W-:Y:S02]  /*0b90*/  ISETP.GE.AND P2, PT, R13, 0x1, PT ;  /* 0x000000010d00780c */ /* 0x008fe40003f46270 */
[----:B------:R-:W1:Y:S08]  /*0ba0*/  @P1 LDC R5, c[0x0][0x44c] ;  /* 0x00011300ff051b82 */ /* 0x000e700000000800 */
[----:B------:R-:W3:Y:S01]  /*0bb0*/  @P1 LDC R7, c[0x0][0x450] ;  /* 0x00011400ff071b82 */ /* 0x000ee20000000800 */
[----:B0-----:R-:W-:-:S07]  /*0bc0*/  IADD3 R3, -R9, 0x1, RZ ;  /* 0x0000000109037810 */ /* 0x001fce0007ffe1ff */
[----:B------:R-:W0:Y:S01]  /*0bd0*/  LDC R11, c[0x0][0x2f0] ;  /* 0x0000bc00ff0b7b82 */ /* 0x000e220000000800 */
[----:B--2---:R-:W-:Y:S01]  /*0be0*/  SEL R16, R16, 0x1, P0 ;  /* 0x0000000110107807 */ /* 0x004fe20000000000 */
[----:B-1----:R-:W-:-:S04]  /*0bf0*/  @P1 IMAD.HI.U32 R2, R0, R5, RZ ;  /* 0x0000000500021227 */ /* 0x002fc800078e00ff */
[----:B------:R-:W-:Y:S01]  /*0c00*/  VIADD R0, R23, 0x7f ;  /* 0x0000007f17007836 */ /* 0x000fe20000000000 */
[----:B---3--:R-:W-:Y:S01]  /*0c10*/  @P1 SHF.R.U32.HI R0, RZ, R7, R2 ;  /* 0x00000007ff001219 */ /* 0x008fe20000011602 */
[----:B0-----:R-:W-:-:S04]  /*0c20*/  IMAD R3, R16, R11, R3 ;  /* 0x0000000b10037224 */ /* 0x001fc800078e0203 */
[----:B------:R-:W-:-:S04]  /*0c30*/  IMAD.IADD R3, R3, 0x1, R0 ;  /* 0x0000000103037824 */ /* 0x000fc800078e0200 */
[----:B------:R-:W-:Y:S01]  /*0c40*/  IMAD.IADD R0, R3, 0x1, R12 ;  /* 0x0000000103007824 */ /* 0x000fe200078e020c */
[----:B------:R-:W-:Y:S06]  /*0c50*/  @!P2 BRA `(.L_x_951) ;  /* 0x000000000040a947 */ /* 0x000fec0003800000 */
[C---:B------:R-:W-:Y:S01]  /*0c60*/  ISETP.GT.AND P0, PT, R3.reuse, RZ, PT ;  /* 0x000000ff0300720c */ /* 0x040fe20003f04270 */
[----:B------:R-:W-:-:S12]  /*0c70*/  VIADD R2, R3, 0xffffffff ;  /* 0xffffffff03027836 */ /* 0x000fd80000000000 */
[----:B------:R-:W-:Y:S05]  /*0c80*/  @P0 BRA `(.L_x_952) ;  /* 0x00000000001c0947 */ /* 0x000fea0003800000 */
[----:B------:R-:W-:Y:S01]  /*0c90*/  ISETP.NE.AND P0, PT, R13, 0x1, PT ;  /* 0x000000010d00780c */ /* 0x000fe20003f05270 */
[----:B------:R-:W-:-:S12]  /*0ca0*/  IMAD.MOV R3, RZ, RZ, -R3 ;  /* 0x000000ffff037224 */ /* 0x000fd800078e0a03 */
[----:B------:R-:W0:Y:S02]  /*0cb0*/  @P0 LDC.64 R4, c[0x0][0x9e8] ;  /* 0x00027a00ff040b82 */ /* 0x000e240000000a00 */
[----:B0-----:R-:W-:-:S05]  /*0cc0*/  @P0 IMAD.HI.U32 R2, R3, R4, RZ ;  /* 0x0000000403020227 */ /* 0x001fca00078e00ff */
[----:B------:R-:W-:-:S04]  /*0cd0*/  @P0 SHF.R.U32.HI R3, RZ, R5, R2 ;  /* 0x00000005ff030219 */ /* 0x000fc80000011602 */
[----:B------:R-:W-:Y:S01]  /*0ce0*/  LOP3.LUT R2, RZ, R3, RZ, 0x33, !PT ;  /* 0x00000003ff027212 */ /* 0x000fe200078e33ff */
[----:B------:R-:W-:Y:S06]  /*0cf0*/  BRA `(.L_x_953) ;  /* 0x0000000000107947 */ /* 0x000fec0003800000 */
.L_x_952:
[----:B------:R-:W-:-:S13]  /*0d00*/  ISETP.NE.AND P0, PT, R13, 0x1, PT ;  /* 0x000000010d00780c */ /* 0x000fda0003f05270 */
[----:B------:R-:W0:Y:S02]  /*0d10*/  @P0 LDC.64 R4, c[0x0][0x9e8] ;  /* 0x00027a00ff040b82 */ /* 0x000e240000000a00 */
[----:B0-----:R-:W-:-:S05]  /*0d20*/  @P0 IMAD.HI.U32 R4, R2, R4, RZ ;  /* 0x0000000402040227 */ /* 0x001fca00078e00ff */
[----:B------:R-:W-:-:S07]  /*0d30*/  @P0 SHF.R.U32.HI R2, RZ, R5, R4 ;  /* 0x00000005ff020219 */ /* 0x000fce0000011604 */
.L_x_953:
[----:B------:R-:W-:-:S05]  /*0d40*/  IMAD R3, R2, R13, R13 ;  /* 0x0000000d02037224 */ /* 0x000fca00078e020d */
[----:B------:R-:W-:-:S07]  /*0d50*/  VIMNMX R0, R0, R3, PT ;  /* 0x0000000300007248 */ /* 0x000fce0003fe0100 */
.L_x_951:
[----:B------:R-:W0:Y:S01]  /*0d60*/  @P1 LDC R4, c[0x0][0x44c] ;  /* 0x00011300ff041b82 */ /* 0x000e220000000800 */
[----:B------:R-:W-:Y:S01]  /*0d70*/  VIADD R2, R0, 0x7f ;  /* 0x0000007f00027836 */ /* 0x000fe20000000000 */
[----:B------:R-:W-:Y:S01]  /*0d80*/  ULDC UR4, c[0x0][0x9dc] ;  /* 0x0002770000047ab9 */ /* 0x000fe20000000800 */
[CC--:B------:R-:W-:Y:S02]  /*0d90*/  IMAD R0, R16.reuse, R11.reuse, 0x7f ;  /* 0x0000007f10007424 */ /* 0x0c0fe400078e020b */
[----:B------:R-:W-:Y:S01]  /*0da0*/  IMAD.MOV.U32 R7, RZ, RZ, R23 ;  /* 0x000000ffff077224 */ /* 0x000fe200078e0017 */
[----:B------:R-:W-:Y:S01]  /*0db0*/  SHF.R.S32.HI R5, RZ, 0x1f, R2 ;  /* 0x0000001fff057819 */ /* 0x000fe20000011402 */
[----:B------:R-:W-:Y:S01]  /*0dc0*/  IMAD R88, R16, R11, -R9 ;  /* 0x0000000b10587224 */ /* 0x000fe200078e0a09 */
[----:B------:R-:W1:Y:S01]  /*0dd0*/  @P1 LDC R15, c[0x0][0x450] ;  /* 0x00011400ff0f1b82 */ /* 0x000e620000000800 */
[----:B------:R-:W-:Y:S02]  /*0de0*/  SHF.R.S32.HI R3, RZ, 0x1f, R0 ;  /* 0x0000001fff037819 */ /* 0x000fe40000011400 */
[----:B------:R-:W-:-:S02]  /*0df0*/  LEA.HI R5, R5, R2, RZ, 0x7 ;  /* 0x0000000205057211 */ /* 0x000fc400078f38ff */
[----:B------:R-:W-:Y:S02]  /*0e00*/  LEA.HI R3, R3, R0, RZ, 0x7 ;  /* 0x0000000003037211 */ /* 0x000fe400078f38ff */
[----:B------:R-:W-:Y:S02]  /*0e10*/  SHF.R.S32.HI R0, RZ, 0x7, R5 ;  /* 0x00000007ff007819 */ /* 0x000fe40000011405 */
[----:B------:R-:W-:-:S04]  /*0e20*/  SHF.R.S32.HI R3, RZ, 0x7, R3 ;  /* 0x00000007ff037819 */ /* 0x000fc80000011403 */
[----:B------:R-:W-:Y:S01]  /*0e30*/  VIMNMX R9, R3, R0, PT ;  /* 0x0000000003097248 */ /* 0x000fe20003fe0100 */
[----:B0-----:R-:W-:-:S05]  /*0e40*/  @P1 IMAD.HI.U32 R4, R23, R4, RZ ;  /* 0x0000000417041227 */ /* 0x001fca00078e00ff */
[----:B-1----:R-:W-:-:S05]  /*0e50*/  @P1 SHF.R.U32.HI R7, RZ, R15, R4 ;  /* 0x0000000fff071219 */ /* 0x002fca0000011604 */
[----:B------:R-:W-:-:S04]  /*0e60*/  IMAD.IADD R2, R88, 0x1, R7 ;  /* 0x0000000158027824 */ /* 0x000fc800078e0207 */
[----:B------:R-:W-:Y:S01]  /*0e70*/  VIADD R0, R2, -UR4 ;  /* 0x8000000402007c36 */ /* 0x000fe20008000000 */
[----:B------:R-:W-:Y:S06]  /*0e80*/  @!P2 BRA `(.L_x_954) ;  /* 0x00000000003ca947 */ /* 0x000fec0003800000 */
[----:B------:R-:W-:-:S13]  /*0e90*/  ISETP.GT.AND P0, PT, R2, -0x1, PT ;  /* 0xffffffff0200780c */ /* 0x000fda0003f04270 */
[----:B------:R-:W-:Y:S05]  /*0ea0*/  @P0 BRA `(.L_x_955) ;  /* 0x00000000001c0947 */ /* 0x000fea0003800000 */
[----:B------:R-:W-:Y:S02]  /*0eb0*/  ISETP.NE.AND P0, PT, R13, 0x1, PT ;  /* 0x000000010d00780c */ /* 0x000fe40003f05270 */
[----:B------:R-:W-:-:S11]  /*0ec0*/  LOP3.LUT R3, RZ, R2, RZ, 0x33, !PT ;  /* 0x00000002ff037212 */ /* 0x000fd600078e33ff */
[----:B------:R-:W0:Y:S02]  /*0ed0*/  @P0 LDC.64 R4, c[0x0][0x9e8] ;  /* 0x00027a00ff040b82 */ /* 0x000e240000000a00 */
[----:B0-----:R-:W-:-:S05]  /*0ee0*/  @P0 IMAD.HI.U32 R2, R3, R4, RZ ;  /* 0x0000000403020227 */ /* 0x001fca00078e00ff */
[----:B------:R-:W-:-:S04]  /*0ef0*/  @P0 SHF.R.U32.HI R3, RZ, R5, R2 ;  /* 0x00000005ff030219 */ /* 0x000fc80000011602 */
[----:B------:R-:W-:Y:S01]  /*0f00*/  LOP3.LUT R2, RZ, R3, RZ, 0x33, !PT ;  /* 0x00000003ff027212 */ /* 0x000fe200078e33ff */
[----:B------:R-:W-:Y:S06]  /*0f10*/  BRA `(.L_x_956) ;  /* 0x0000000000107947 */ /* 0x000fec0003800000 */
.L_x_955:
[----:B------:R-:W-:-:S13]  /*0f20*/  ISETP.NE.AND P0, PT, R13, 0x1, PT ;  /* 0x000000010d00780c */ /* 0x000fda0003f05270 */
[----:B------:R-:W0:Y:S02]  /*0f30*/  @P0 LDC.64 R4, c[0x0][0x9e8] ;  /* 0x00027a00ff040b82 */ /* 0x000e240000000a00 */
[----:B0-----:R-:W-:-:S05]  /*0f40*/  @P0 IMAD.HI.U32 R4, R2, R4, RZ ;  /* 0x0000000402040227 */ /* 0x001fca00078e00ff */
[----:B------:R-:W-:-:S07]  /*0f50*/  @P0 SHF.R.U32.HI R2, RZ, R5, R4 ;  /* 0x00000005ff020219 */ /* 0x000fce0000011604 */
.L_x_956:
[----:B------:R-:W-:-:S05]  /*0f60*/  IMAD R3, R2, R13, RZ ;  /* 0x0000000d02037224 */ /* 0x000fca00078e02ff */
[----:B------:R-:W-:-:S07]  /*0f70*/  VIMNMX R0, R0, R3, !PT ;  /* 0x0000000300007248 */ /* 0x000fce0007fe0100 */
.L_x_954:
[----:B------:R-:W-:Y:S01]  /*0f80*/  SHF.R.S32.HI R3, RZ, 0x1f, R0 ;  /* 0x0000001fff037819 */ /* 0x000fe20000011400 */
[----:B------:R-:W-:-:S03]  /*0f90*/  IMAD.MOV.U32 R22, RZ, RZ, RZ ;  /* 0x000000ffff167224 */ /* 0x000fc600078e00ff */
[----:B------:R-:W-:Y:S02]  /*0fa0*/  LEA.HI R3, R3, R0, RZ, 0x7 ;  /* 0x0000000003037211 */ /* 0x000fe400078f38ff */
[----:B------:R-:W-:Y:S02]  /*0fb0*/  SHF.R.U32.HI R0, RZ, 0x10, R17 ;  /* 0x00000010ff007819 */ /* 0x000fe40000011611 */
[----:B------:R-:W-:Y:S02]  /*0fc0*/  SHF.R.S32.HI R3, RZ, 0x7, R3 ;  /* 0x00000007ff037819 */ /* 0x000fe40000011403 */
[----:B------:R-:W-:Y:S02]  /*0fd0*/  ISETP.NE.AND P0, PT, R0, RZ, PT ;  /* 0x000000ff0000720c */ /* 0x000fe40003f05270 */
[----:B------:R-:W-:Y:S02]  /*0fe0*/  VIMNMX R8, RZ, R3, !PT ;  /* 0x00000003ff087248 */ /* 0x000fe40007fe0100 */
[----:B------:R-:W-:-:S02]  /*0ff0*/  LOP3.LUT R17, R17, 0xffff, RZ, 0xc0, !PT ;  /* 0x0000ffff11117812 */ /* 0x000fc400078ec0ff */
[----:B------:R-:W-:-:S07]  /*1000*/  ISETP.GT.AND P1, PT, R9, R8, PT ;  /* 0x000000080900720c */ /* 0x000fce0003f24270 */
[----:B------:R-:W0:Y:S06]  /*1010*/  @!P0 LDC R0, c[0x0][0x9f0] ;  /* 0x00027c00ff008b82 */ /* 0x000e2c0000000800 */
[----:B------:R-:W-:Y:S05]  /*1020*/  @!P1 BRA `(.L_x_957) ;  /* 0x0000000000709947 */ /* 0x000fea0003800000 */
[-C--:B0-----:R-:W-:Y:S02]  /*1030*/  IABS R6, R0.reuse ;  /* 0x0000000000067213 */ /* 0x081fe40000000000 */
[----:B------:R-:W-:Y:S02]  /*1040*/  IADD3 R2, R0, -0x1, R9 ;  /* 0xffffffff00027810 */ /* 0x000fe40007ffe009 */
[----:B------:R-:W0:Y:S03]  /*1050*/  I2F.RP R4, R6 ;  /* 0x0000000600047306 */ /* 0x000e260000209400 */
[----:B------:R-:W-:Y:S01]  /*1060*/  IMAD.IADD R5, R2, 0x1, -R8 ;  /* 0x0000000102057824 */ /* 0x000fe200078e0a08 */
[----:B------:R-:W-:-:S04]  /*1070*/  IABS R2, R0 ;  /* 0x0000000000027213 */ /* 0x000fc80000000000 */
[----:B------:R-:W-:Y:S02]  /*1080*/  IABS R10, R5 ;  /* 0x00000005000a7213 */ /* 0x000fe40000000000 */
[----:B------:R-:W-:-:S04]  /*1090*/  LOP3.LUT R5, R5, R0, RZ, 0x3c, !PT ;  /* 0x0000000005057212 */ /* 0x000fc800078e3cff */
[----:B------:R-:W-:Y:S01]  /*10a0*/  ISETP.GE.AND P2, PT, R5, RZ, PT ;  /* 0x000000ff0500720c */ /* 0x000fe20003f46270 */
[----:B0-----:R-:W0:Y:S02]  /*10b0*/  MUFU.RCP R4, R4 ;  /* 0x0000000400047308 */ /* 0x001e240000001000 */
[----:B0-----:R-:W-:Y:S02]  /*10c0*/  VIADD R3, R4, 0xffffffe ;  /* 0x0ffffffe04037836 */ /* 0x001fe40000000000 */
[----:B------:R-:W-:Y:S02]  /*10d0*/  IMAD.MOV R4, RZ, RZ, -R2 ;  /* 0x000000ffff047224 */ /* 0x000fe400078e0a02 */
[----:B------:R-:W-:Y:S02]  /*10e0*/  IMAD.MOV.U32 R2, RZ, RZ, RZ ;  /* 0x000000ffff027224 */ /* 0x000fe400078e00ff */
[----:B------:R-:W0:Y:S02]  /*10f0*/  F2I.FTZ.U32.TRUNC.NTZ R3, R3 ;  /* 0x0000000300037305 */ /* 0x000e24000021f000 */
[----:B0-----:R-:W-:-:S04]  /*1100*/  IMAD.MOV R7, RZ, RZ, -R3 ;  /* 0x000000ffff077224 */ /* 0x001fc800078e0a03 */
[----:B------:R-:W-:-:S04]  /*1110*/  IMAD R7, R7, R6, RZ ;  /* 0x0000000607077224 */ /* 0x000fc800078e02ff */
[----:B------:R-:W-:-:S04]  /*1120*/  IMAD.HI.U32 R2, R3, R7, R2 ;  /* 0x0000000703027227 */ /* 0x000fc800078e0002 */
[----:B------:R-:W-:-:S04]  /*1130*/  IMAD.MOV.U32 R3, RZ, RZ, R10 ;  /* 0x000000ffff037224 */ /* 0x000fc800078e000a */
        /* <DEDUP_REMOVED lines=10> */
[----:B------:R-:W-:-:S07]  /*11e0*/  IMAD.MOV.U32 R22, RZ, RZ, R2 ;  /* 0x000000ffff167224 */ /* 0x000fce00078e0002 */
.L_x_957:
[-C--:B------:R-:W-:Y:S01]  /*11f0*/  IMAD R17, R17, R22.reuse, R8 ;  /* 0x0000001611117224 */ /* 0x080fe200078e0208 */
[----:B------:R-:W-:Y:S01]  /*1200*/  PLOP3.LUT P0, PT, PT, PT, PT, 0x80, 0x0 ;  /* 0x000000000000781c */ /* 0x000fe20003f0f070 */
[----:B0-----:R-:W-:Y:S01]  /*1210*/  IMAD.MOV.U32 R0, RZ, RZ, RZ ;  /* 0x000000ffff007224 */ /* 0x001fe200078e00ff */
[----:B------:R-:W-:Y:S01]  /*1220*/  CS2R R150, SRZ ;  /* 0x0000000000967805 */ /* 0x000fe2000001ff00 */
[----:B------:R-:W-:Y:S01]  /*1230*/  IMAD.MOV.U32 R4, RZ, RZ, RZ ;  /* 0x000000ffff047224 */ /* 0x000fe200078e00ff */
[----:B------:R-:W-:Y:S02]  /*1240*/  VIADDMNMX R22, R17, R22, R9, PT ;  /* 0x0000001611167246 */ /* 0x000fe40003800109 */
[----:B------:R-:W-:Y:S02]  /*1250*/  CS2R R148, SRZ ;  /* 0x0000000000947805 */ /* 0x000fe4000001ff00 */
[----:B------:R-:W-:Y:S02]  /*1260*/  CS2R R146, SRZ ;  /* 0x0000000000927805 */ /* 0x000fe4000001ff00 */
[----:B------:R-:W-:-:S02]  /*1270*/  CS2R R144, SRZ ;  /* 0x0000000000907805 */ /* 0x000fc4000001ff00 */
[----:B------:R-:W-:Y:S02]  /*1280*/  ISETP.GT.AND P1, PT, R22, R17, PT ;  /* 0x000000111600720c */ /* 0x000fe40003f24270 */
        /* <DEDUP_REMOVED lines=28> */
[----:B------:R-:W-:Y:S06]  /*1450*/  @!P1 BRA `(.L_x_958) ;  /* 0x000000e000d89947 */ /* 0x000fec0003800000 */
[----:B------:R-:W-:Y:S01]  /*1460*/  SHF.R.S32.HI R92, RZ, 0x1f, R89 ;  /* 0x0000001fff5c7819 */ /* 0x000fe20000011459 */
[----:B------:R-:W0:Y:S01]  /*1470*/  S2UR UR5, SR_CgaCtaId ;  /* 0x00000000000579c3 */ /* 0x000e220000008800 */
[----:B------:R-:W-:Y:S02]  /*1480*/  UMOV UR36, 0x400 ;  /* 0x0000040000247882 */ /* 0x000fe40000000000 */
[----:B------:R-:W-:-:S04]  /*1490*/  LEA.HI R93, R92, R89, RZ, 0x7 ;  /* 0x000000595c5d7211 */ /* 0x000fc800078f38ff */
[----:B------:R-:W-:-:S05]  /*14a0*/  SHF.R.S32.HI R91, RZ, 0x7, R93 ;  /* 0x00000007ff5b7819 */ /* 0x000fca000001145d */
[----:B------:R-:W1:Y:S01]  /*14b0*/  SHFL.IDX PT, R0, R91, RZ, 0x1f ;  /* 0x00001fff5b007589 */ /* 0x000e6200000e0000 */
[----:B0-----:R-:W-:-:S04]  /*14c0*/  ULEA UR36, UR5, UR36, 0x18 ;  /* 0x0000002405247291 */ /* 0x001fc8000f8ec03f */
[----:B------:R-:W-:-:S04]  /*14d0*/  UIADD3 UR5, UR36, 0x10400, URZ ;  /* 0x0001040024057890 */ /* 0x000fc8000fffe03f */
[----:B------:R-:W-:Y:S01]  /*14e0*/  ULOP3.LUT UP0, URZ, UR5, 0x3ff, URZ, 0xc0, !UPT ;  /* 0x000003ff053f7892 */ /* 0x000fe2000f80c03f */
[----:B-1----:R-:W-:-:S05]  /*14f0*/  R2UR UR37, R0 ;  /* 0x00000000002572ca */ /* 0x002fca00000e0000 */
[----:B------:R-:W-:-:S08]  /*1500*/  PLOP3.LUT P0, PT, PT, PT, UP0, 0x80, 0x0 ;  /* 0x000000000000781c */ /* 0x000fd00003f0f008 */
[----:B------:R-:W-:-:S04]  /*1510*/  ULEA.HI UR4, UR37, UR37, URZ, 0x1 ;  /* 0x0000002525047291 */ /* 0x000fc8000f8f083f */
        /* <DEDUP_REMOVED lines=22> */
.L_x_959:
[----:B------:R-:W2:Y:S01]  /*1680*/  LDL.LU R20, [R1+0x14] ;  /* 0x0000140001147983 */ /* 0x000ea20000300800 */
[----:B------:R-:W-:-:S04]  /*1690*/  SHF.L.U32 R2, RZ, 0x1f, RZ ;  /* 0x0000001fff027819 */ /* 0x000fc800000006ff */
[----:B------:R-:W0:Y:S01]  /*16a0*/  SYNCS.PHASECHK.TRANS64.TRYWAIT P1, [UR36+0x28800], R2 ;  /* 0x02880002ff0075a7 */ /* 0x000e220008020164 */
[----:B--2---:R-:W-:-:S04]  /*16b0*/  LOP3.LUT R0, R20, 0x1, RZ, 0xfc, !PT ;  /* 0x0000000114007812 */ /* 0x004fc800078efcff */
[----:B------:R-:W-:Y:S01]  /*16c0*/  ISETP.NE.AND P0, PT, R0, 0x3, PT ;  /* 0x000000030000780c */ /* 0x000fe20003f05270 */
[----:B0-----:R-:W-:-:S12]  /*16d0*/  @!P1 BRA `(.L_x_960) ;  /* 0x0000013400fc9947 */ /* 0x001fd80003800000 */
.L_x_1120:
[----:B------:R-:W-:Y:S05]  /*16e0*/  @!P0 BRA `(.L_x_961) ;  /* 0x0000000000048947 */ /* 0x000fea0003800000 */
[----:B------:R-:W-:Y:S01]  /*16f0*/  BPT.TRAP 0x1 ;  /* 0x000000040000795c */ /* 0x000fe20000300000 */
.L_x_961:
[----:B------:R1:W2:Y:S01]  /*1700*/  SYNCS.PHASECHK.TRANS64.TRYWAIT P2, [UR36+0x28830], R2 ;  /* 0x02883002ff0075a7 */ /* 0x0002a20008040164 */
[----:B------:R-:W-:Y:S05]  /*1710*/  @!P0 BRA `(.L_x_962) ;  /* 0x0000000000048947 */ /* 0x000fea0003800000 */
[----:B------:R-:W-:Y:S01]  /*1720*/  BPT.TRAP 0x1 ;  /* 0x000000040000795c */ /* 0x000fe20000300000 */
.L_x_962:
[----:B------:R-:W3:Y:S01]  /*1730*/  S2R R0, SR_TID.X ;  /* 0x0000000000007919 */ /* 0x000ee20000002100 */
[----:B------:R-:W-:-:S05]  /*1740*/  IMAD.U32 R6, RZ, RZ, UR38 ;  /* 0x00000026ff067e24 */ /* 0x000fca000f8e00ff */
[----:B------:R-:W-:Y:S02]  /*1750*/  LOP3.LUT R6, R6, 0x10000, RZ, 0xfc, !PT ;  /* 0x0001000006067812 */ /* 0x000fe400078efcff */
[----:B---3--:R-:W-:-:S04]  /*1760*/  LOP3.LUT R0, R0, 0x7f, RZ, 0xc0, !PT ;  /* 0x0000007f00007812 */ /* 0x008fc800078ec0ff */
[----:B------:R-:W-:Y:S01]  /*1770*/  ISETP.NE.AND P1, PT, R0, RZ, PT ;  /* 0x000000ff0000720c */ /* 0x000fe20003f25270 */
[----:B--2---:R-:W-:-:S12]  /*1780*/  @P2 BRA `(.L_x_963) ;  /* 0x0000000000082947 */ /* 0x004fd80003800000 */
[----:B------:R-:W2:Y:S02]  /*1790*/  SYNCS.PHASECHK.TRANS64.TRYWAIT P2, [UR36+0x28830], R2 ;  /* 0x02883002ff0075a7 */ /* 0x000ea40008040164 */
[----:B--2---:R-:W-:Y:S05]  /*17a0*/  @!P2 BRA `(.L_x_964) ;  /* 0x0000013400e0a947 */ /* 0x004fea0003800000 */
.L_x_963:
[----:B------:R-:W-:Y:S05]  /*17b0*/  WARPSYNC.ALL ;  /* 0x0000000000007948 */ /* 0x000fea0003800000 */
[----:B------:R-:W-:Y:S01]  /*17c0*/  IMAD.MOV.U32 R7, RZ, RZ, 0x40000040 ;  /* 0x40000040ff077424 */ /* 0x000fe200078e00ff */
[----:B------:R-:W-:Y:S01]  /*17d0*/  UIADD3 UR4, UR36, 0x18400, URZ ;  /* 0x0001840024047890 */ /* 0x000fe2000fffe03f */
[----:B------:R-:W-:Y:S01]  /*17e0*/  R2UR UR8, R6 ;  /* 0x00000000060872ca */ /* 0x000fe200000e0000 */
[----:B------:R-:W-:Y:S02]  /*17f0*/  WARPGROUP.ARRIVE ;  /* 0x00000000000079c5 */ /* 0x000fe40000000000 */
[----:B------:R-:W-:Y:S01]  /*1800*/  R2UR UR9, R7 ;  /* 0x00000000070972ca */ /* 0x000fe200000e0000 */
[----:B------:R-:W-:Y:S01]  /*1810*/  USHF.R.U32.HI UR4, URZ, 0x4, UR4 ;  /* 0x000000043f047899 */ /* 0x000fe20008011604 */
[----:B01----:R-:W0:Y:S01]  /*1820*/  LDC R2, c[0x0][0x448] ;  /* 0x00011200ff027b82 */ /* 0x003e220000000800 */
[----:B------:R-:W-:Y:S01]  /*1830*/  UMOV UR11, 0x40000040 ;  /* 0x40000040000b7882 */ /* 0x000fe20000000000 */
[----:B------:R-:W-:Y:S01]  /*1840*/  UMOV UR33, 0x40000040 ;  /* 0x4000004000217882 */ /* 0x000fe20000000000 */
[----:B------:R-:W-:Y:S01]  /*1850*/  ULOP3.LUT UR4, UR4, 0x3fff, URZ, 0xc0, !UPT ;  /* 0x00003fff04047892 */ /* 0x000fe2000f8ec03f */
[----:B------:R-:W-:Y:S01]  /*1860*/  LEA.HI R11, R91, R91, RZ, 0x1 ;  /* 0x0000005b5b0b7211 */ /* 0x000fe200078f08ff */
[----:B------:R-:W-:Y:S01]  /*1870*/  UMOV UR35, 0x40000040 ;  /* 0x4000004000237882 */ /* 0x000fe20000000000 */
[----:B------:R-:W-:Y:S01]  /*1880*/  UMOV UR29, 0x40000040 ;  /* 0x40000040001d7882 */ /* 0x000fe20000000000 */
[----:B------:R-:W-:Y:S01]  /*1890*/  ULOP3.LUT UR6, UR4, 0x10000, URZ, 0xfc, !UPT ;  /* 0x0001000004067892 */ /* 0x000fe2000f8efc3f */
[----:B------:R-:W-:Y:S01]  /*18a0*/  LEA.HI R92, R92, R89, RZ, 0x2 ;  /* 0x000000595c5c7211 */ /* 0x000fe200078f10ff */
[----:B------:R-:W-:Y:S01]  /*18b0*/  UMOV UR31, 0x40000040 ;  /* 0x40000040001f7882 */ /* 0x000fe20000000000 */
[----:B------:R-:W-:Y:S01]  /*18c0*/  UMOV UR25, 0x40000040 ;  /* 0x4000004000197882 */ /* 0x000fe20000000000 */
[----:B------:R-:W-:Y:S01]  /*18d0*/  UIADD3 UR34, UR6, 0x2, URZ ;  /* 0x0000000206227890 */ /* 0x000fe2000fffe03f */
[----:B------:R-:W-:Y:S01]  /*18e0*/  LOP3.LUT R92, R92, 0xfffffffc, RZ, 0xc0, !PT ;  /* 0xfffffffc5c5c7812 */ /* 0x000fe200078ec0ff */
[----:B------:R-:W-:-:S02]  /*18f0*/  UIADD3 UR30, UR6, 0x4, URZ ;  /* 0x00000004061e7890 */ /* 0x000fc4000fffe03f */
[----:B------:R-:W-:Y:S01]  /*1900*/  UMOV UR10, UR6 ;  /* 0x00000006000a7c82 */ /* 0x000fe20008000000 */
[----:B------:R-:W-:Y:S01]  /*1910*/  UIADD3 UR26, UR6, 0x6, URZ ;  /* 0x00000006061a7890 */ /* 0x000fe2000fffe03f */
[----:B------:R-:W-:Y:S01]  /*1920*/  HGMMA.64x128x16.F32.BF16 R24, gdesc[UR8], RZ, !UPT, gsb0 ;  /* 0x01e00000081879f0 */ /* 0x000fe2000c0018ff */
[----:B------:R-:W-:Y:S01]  /*1930*/  R2UR UR8, R6 ;  /* 0x00000000060872ca */ /* 0x000fe200000e0000 */
[----:B------:R-:W-:Y:S01]  /*1940*/  UMOV UR27, 0x40000040 ;  /* 0x40000040001b7882 */ /* 0x000fe20000000000 */
[----:B------:R-:W-:Y:S01]  /*1950*/  UIADD3 UR22, UR6, 0x400, URZ ;  /* 0x0000040006167890 */ /* 0x000fe2000fffe03f */
[----:B------:R-:W-:Y:S01]  /*1960*/  IMAD.IADD R92, R89, 0x1, -R92 ;  /* 0x00000001595c7824 */ /* 0x000fe200078e0a5c */
[----:B------:R-:W-:Y:S01]  /*1970*/  UMOV UR21, 0x40000040 ;  /* 0x4000004000157882 */ /* 0x000fe20000000000 */
[----:B------:R-:W-:Y:S01]  /*1980*/  UMOV UR23, 0x40000040 ;  /* 0x4000004000177882 */ /* 0x000fe20000000000 */
[----:B------:R-:W-:Y:S01]  /*1990*/  UIADD3 UR18, UR6, 0x402, URZ ;  /* 0x0000040206127890 */ /* 0x000fe2000fffe03f */
[----:B0-----:R-:W-:Y:S01]  /*19a0*/  ISETP.NE.AND P2, PT, R2, 0x1, PT ;  /* 0x000000010200780c */ /* 0x001fe20003f45270 */
[----:B------:R-:W-:Y:S01]  /*19b0*/  UMOV UR17, 0x40000040 ;  /* 0x4000004000117882 */ /* 0x000fe20000000000 */
[----:B------:R-:W-:Y:S01]  /*19c0*/  UMOV UR19, 0x40000040 ;  /* 0x4000004000137882 */ /* 0x000fe20000000000 */
[----:B------:R-:W-:Y:S01]  /*19d0*/  UIADD3 UR14, UR6, 0x404, URZ ;  /* 0x00000404060e7890 */ /* 0x000fe2000fffe03f */
[----:B------:R-:W-:Y:S01]  /*19e0*/  LOP3.LUT R2, R93, 0xffffff80, RZ, 0xc0, !PT ;  /* 0xffffff805d027812 */ /* 0x000fe200078ec0ff */
[----:B------:R-:W-:Y:S01]  /*19f0*/  UMOV UR13, 0x40000040 ;  /* 0x40000040000d7882 */ /* 0x000fe20000000000 */
[----:B------:R-:W-:Y:S01]  /*1a00*/  UIADD3 UR32, UR8, 0x2, URZ ;  /* 0x0000000208207890 */ /* 0x000fe2000fffe03f */
[----:B------:R-:W-:Y:S01]  /*1a10*/  LEA.HI R15, R92, R92, RZ, 0x1 ;  /* 0x0000005c5c0f7211 */ /* 0x000fe200078f08ff */
[----:B------:R-:W-:Y:S01]  /*1a20*/  UIADD3 UR28, UR8, 0x4, URZ ;  /* 0x00000004081c7890 */ /* 0x000fe2000fffe03f */
[----:B------:R-:W-:Y:S01]  /*1a30*/  IMAD.IADD R2, R89, 0x1, -R2 ;  /* 0x0000000159027824 */ /* 0x000fe200078e0a02 */
[----:B------:R-:W-:Y:S01]  /*1a40*/  UIADD3 UR24, UR8, 0x6, URZ ;  /* 0x0000000608187890 */ /* 0x000fe2000fffe03f */
[----:B------:R-:W-:Y:S01]  /*1a50*/  LOP3.LUT R15, R15, 0x1ffffffe, RZ, 0xc0, !PT ;  /* 0x1ffffffe0f0f7812 */ /* 0x000fe200078ec0ff */
[----:B------:R-:W-:-:S02]  /*1a60*/  UIADD3 UR20, UR8, 0x400, URZ ;  /* 0x0000040008147890 */ /* 0x000fc4000fffe03f */
[----:B------:R-:W-:Y:S01]  /*1a70*/  UIADD3 UR16, UR8, 0x402, URZ ;  /* 0x0000040208107890 */ /* 0x000fe2000fffe03f */
[----:B------:R-:W-:Y:S01]  /*1a80*/  SHF.R.S32.HI R5, RZ, 0x1f, R2 ;  /* 0x0000001fff057819 */ /* 0x000fe20000011402 */
[----:B------:R-:W-:Y:S01]  /*1a90*/  UIADD3 UR12, UR8, 0x404, URZ ;  /* 0x00000404080c7890 */ /* 0x000fe2000fffe03f */
[----:B------:R-:W-:Y:S01]  /*1aa0*/  UMOV UR15, 0x40000040 ;  /* 0x40000040000f7882 */ /* 0x000fe20000000000 */
[----:B------:R-:W-:Y:S01]  /*1ab0*/  UIADD3 UR8, UR8, 0x406, URZ ;  /* 0x0000040608087890 */ /* 0x000fe2000fffe03f */
[----:B------:R-:W-:Y:S01]  /*1ac0*/  LEA.HI R14, R5, R2, RZ, 0x5 ;  /* 0x00000002050e7211 */ /* 0x000fe200078f28ff */
[----:B------:R-:W-:Y:S01]  /*1ad0*/  UIADD3 UR10, UR6, 0x406, URZ ;  /* 0x00000406060a7890 */ /* 0x000fe2000fffe03f */
[----:B------:R-:W-:Y:S01]  /*1ae0*/  UMOV UR9, 0x40000040 ;  /* 0x4000004000097882 */ /* 0x000fe20000000000 */
[----:B------:R-:W-:Y:S01]  /*1af0*/  UMOV UR11, 0x40000040 ;  /* 0x40000040000b7882 */ /* 0x000fe20000000000 */
[----:B------:R-:W-:Y:S01]  /*1b00*/  ULDC UR4, c[0x0][0x9d8] ;  /* 0x0002760000047ab9 */ /* 0x000fe20000000800 */
[----:B------:R-:W-:Y:S01]  /*1b10*/  SHF.R.S32.HI R14, RZ, 0x5, R14 ;  /* 0x00000005ff0e7819 */ /* 0x000fe2000001140e */
[----:B------:R-:W-:Y:S01]  /*1b20*/  ULDC UR38, c[0x0][0x2f0] ;  /* 0x0000bc0000267ab9 */ /* 0x000fe20000000800 */
[----:B------:R-:W-:-:S02]  /*1b30*/  ULDC UR5, c[0x0][0x9dc] ;  /* 0x0002770000057ab9 */ /* 0x000fc40000000800 */
[----:B------:R-:W-:Y:S01]  /*1b40*/  ULOP3.LUT UR5, URZ, UR5, URZ, 0x33, !UPT ;  /* 0x000000053f057292 */ /* 0x000fe2000f8e333f */
[----:B------:R-:W-:Y:S01]  /*1b50*/  IMAD R14, R14, 0x10, R23 ;  /* 0x000000100e0e7824 */ /* 0x000fe200078e0217 */
[----:B------:R-:W-:Y:S02]  /*1b60*/  WARPGROUP.DEPBAR.LE gsb0, 0x0 ;  /* 0x00008000000079c5 */ /* 0x000fe40000010000 */
[----:B------:R-:W-:-:S06]  /*1b70*/  WARPGROUP.ARRIVE ;  /* 0x00000000000079c5 */ /* 0x000fcc0000000000 */
[----:B------:R-:W-:Y:S03]  /*1b80*/  HGMMA.64x128x16.F32.BF16 R24, gdesc[UR32], R24, gsb0 ;  /* 0x01e00000201879f0 */ /* 0x000fe60008001818 */
[----:B------:R-:W-:Y:S02]  /*1b90*/  WARPGROUP.DEPBAR.LE gsb0, 0x0 ;  /* 0x00008000000079c5 */ /* 0x000fe40000010000 */
[----:B------:R-:W-:-:S07]  /*1ba0*/  WARPGROUP.ARRIVE ;  /* 0x00000000000079c5 */ /* 0x000fce0000000000 */
        /* <DEDUP_REMOVED lines=17> */
[----:B------:R-:W-:Y:S01]  /*1cc0*/  FMUL.FTZ R8, R30, UR4 ;  /* 0x000000041e087c20 */ /* 0x000fe20008410000 */
[----:B------:R-:W-:Y:S01]  /*1cd0*/  FMUL.FTZ R30, R46, UR4 ;  /* 0x000000042e1e7c20 */ /* 0x000fe20008410000 */
[----:B------:R-:W-:Y:S01]  /*1ce0*/  FMUL.FTZ R46, R62, UR4 ;  /* 0x000000043e2e7c20 */ /* 0x000fe20008410000 */
[----:B------:R-:W-:Y:S01]  /*1cf0*/  LOP3.LUT R62, R11, 0x3fffffe, RZ, 0xc0, !PT ;  /* 0x03fffffe0b3e7812 */ /* 0x000fe200078ec0ff */
[----:B------:R-:W-:Y:S01]  /*1d00*/  FMUL.FTZ R10, R34, UR4 ;  /* 0x00000004220a7c20 */ /* 0x000fe20008410000 */
[----:B------:R-:W-:Y:S01]  /*1d10*/  LEA.HI R11, R5, R2, RZ, 0x2 ;  /* 0x00000002050b7211 */ /* 0x000fe200078f10ff */
[----:B------:R-:W-:Y:S01]  /*1d20*/  FMUL.FTZ R3, R24, UR4 ;  /* 0x0000000418037c20 */ /* 0x000fe20008410000 */
[----:B------:R-:W-:Y:S01]  /*1d30*/  FMUL.FTZ R34, R50, UR4 ;  /* 0x0000000432227c20 */ /* 0x000fe20008410000 */
[----:B------:R-:W-:Y:S01]  /*1d40*/  FMUL.FTZ R50, R66, UR4 ;  /* 0x0000000442327c20 */ /* 0x000fe20008410000 */
[--C-:B------:R-:W-:Y:S01]  /*1d50*/  SHF.R.S32.HI R5, RZ, 0x2, R11.reuse ;  /* 0x00000002ff057819 */ /* 0x100fe2000001140b */
[----:B------:R-:W0:Y:S01]  /*1d60*/  @P2 LDC R66, c[0x0][0x44c] ;  /* 0x00011300ff422b82 */ /* 0x000e220000000800 */
[----:B------:R-:W-:Y:S01]  /*1d70*/  SHF.R.S32.HI R24, RZ, 0x1f, R11 ;  /* 0x0000001fff187819 */ /* 0x000fe2000001140b */
[----:B------:R-:W-:Y:S01]  /*1d80*/  FMUL.FTZ R90, R25, UR4 ;  /* 0x00000004195a7c20 */ /* 0x000fe20008410000 */
[----:B------:R-:W-:-:S02]  /*1d90*/  IMAD.IADD R62, R91, 0x1, -R62 ;  /* 0x000000015b3e7824 */ /* 0x000fc400078e0a3e */
[----:B------:R-:W-:Y:S01]  /*1da0*/  FMUL.FTZ R103, R49, UR4 ;  /* 0x0000000431677c20 */ /* 0x000fe20008410000 */
[-C--:B------:R-:W-:Y:S01]  /*1db0*/  LEA.HI R24, R24, R5.reuse, RZ, 0x3 ;  /* 0x0000000518187211 */ /* 0x080fe200078f18ff */
[----:B------:R-:W-:Y:S01]  /*1dc0*/  FMUL.FTZ R9, R31, UR4 ;  /* 0x000000041f097c20 */ /* 0x000fe20008410000 */
[----:B------:R-:W-:Y:S01]  /*1dd0*/  FMUL.FTZ R31, R32, UR4 ;  /* 0x00000004201f7c20 */ /* 0x000fe20008410000 */
[----:B------:R-:W1:Y:S01]  /*1de0*/  @P2 LDC R25, c[0x0][0x450] ;  /* 0x00011400ff192b82 */ /* 0x000e620000000800 */
[----:B------:R-:W-:Y:S01]  /*1df0*/  LOP3.LUT R24, R24, 0xfffffff8, RZ, 0xc0, !PT ;  /* 0xfffffff818187812 */ /* 0x000fe200078ec0ff */
[----:B------:R-:W-:Y:S01]  /*1e00*/  FMUL.FTZ R4, R27, UR4 ;  /* 0x000000041b047c20 */ /* 0x000fe20008410000 */
[----:B------:R-:W-:Y:S01]  /*1e10*/  FMUL.FTZ R32, R47, UR4 ;  /* 0x000000042f207c20 */ /* 0x000fe20008410000 */
[----:B------:R-:W-:Y:S01]  /*1e20*/  FMUL.FTZ R27, R28, UR4 ;  /* 0x000000041c1b7c20 */ /* 0x000fe20008410000 */
[----:B------:R-:W-:Y:S01]  /*1e30*/  IADD3 R21, R14, R5, -R24 ;  /* 0x000000050e157210 */ /* 0x000fe20007ffe818 */
[----:B------:R-:W-:-:S02]  /*1e40*/  IMAD.IADD R5, R92, 0x1, -R15 ;  /* 0x000000015c057824 */ /* 0x000fc400078e0a0f */
[----:B------:R-:W-:Y:S01]  /*1e50*/  FMUL.FTZ R28, R43, UR4 ;  /* 0x000000042b1c7c20 */ /* 0x000fe20008410000 */
[----:B------:R-:W-:Y:S02]  /*1e60*/  IMAD.MOV.U32 R47, RZ, RZ, -0x80 ;  /* 0xffffff80ff2f7424 */ /* 0x000fe400078e00ff */
[----:B------:R-:W-:Y:S01]  /*1e70*/  FMUL.FTZ R43, R44, UR4 ;  /* 0x000000042c2b7c20 */ /* 0x000fe20008410000 */
[----:B------:R-:W-:Y:S02]  /*1e80*/  IMAD R62, R62, 0x40, R21 ;  /* 0x000000403e3e7824 */ /* 0x000fe400078e0215 */
[----:B------:R-:W-:Y:S01]  /*1e90*/  FMUL.FTZ R44, R59, UR4 ;  /* 0x000000043b2c7c20 */ /* 0x000fe20008410000 */
[----:B------:R-:W-:Y:S02]  /*1ea0*/  IMAD.U32 R24, RZ, RZ, UR36 ;  /* 0x00000024ff187e24 */ /* 0x000fe4000f8e00ff */
[----:B------:R-:W-:Y:S01]  /*1eb0*/  FMUL.FTZ R52, R52, UR4 ;  /* 0x0000000434347c20 */ /* 0x000fe20008410000 */
[----:B------:R-:W-:-:S02]  /*1ec0*/  IMAD R5, R5, 0x8, R62 ;  /* 0x0000000805057824 */ /* 0x000fc400078e023e */
[----:B------:R-:W-:Y:S01]  /*1ed0*/  FMUL.FTZ R56, R56, UR4 ;  /* 0x0000000438387c20 */ /* 0x000fe20008410000 */
[----:B------:R-:W-:Y:S02]  /*1ee0*/  IMAD R59, R22, R47, 0x80 ;  /* 0x00000080163b7424 */ /* 0x000fe400078e022f */
[----:B------:R-:W-:Y:S01]  /*1ef0*/  FMUL.FTZ R60, R60, UR4 ;  /* 0x000000043c3c7c20 */ /* 0x000fe20008410000 */
[----:B0-----:R-:W-:-:S04]  /*1f00*/  @P2 IMAD.HI.U32 R14, R5, R66, RZ ;  /* 0x00000042050e2227 */ /* 0x001fc800078e00ff */
[----:B------:R-:W-:Y:S01]  /*1f10*/  FMUL.FTZ R64, R64, UR4 ;  /* 0x0000000440407c20 */ /* 0x000fe20008410000 */
[----:B------:R-:W-:Y:S01]  /*1f20*/  FMUL.FTZ R0, R26, UR4 ;  /* 0x000000041a007c20 */ /* 0x000fe20008410000 */
[----:B------:R-:W-:Y:S01]  /*1f30*/  FMUL.FTZ R12, R35, UR4 ;  /* 0x00000004230c7c20 */ /* 0x000fe20008410000 */
[----:B------:R-:W-:Y:S02]  /*1f40*/  IMAD.MOV.U32 R49, RZ, RZ, R5 ;  /* 0x000000ffff317224 */ /* 0x000fe400078e0005 */
[----:B------:R-:W-:Y:S01]  /*1f50*/  FMUL.FTZ R13, R38, UR4 ;  /* 0x00000004260d7c20 */ /* 0x000fe20008410000 */
[----:B-1----:R-:W-:Y:S01]  /*1f60*/  @P2 SHF.R.U32.HI R49, RZ, R25, R14 ;  /* 0x00000019ff312219 */ /* 0x002fe2000001160e */
[----:B------:R-:W-:Y:S01]  /*1f70*/  VIADD R47, R59, 0x1 ;  /* 0x000000013b2f7836 */ /* 0x000fe20000000000 */
[----:B------:R-:W0:Y:S01]  /*1f80*/  LDC.64 R14, c[0x0][0x9e0] ;  /* 0x00027800ff0e7b82 */ /* 0x000e220000000a00 */
[----:B------:R-:W-:Y:S01]  /*1f90*/  LOP3.LUT R25, R11, 0x7ffffffc, RZ, 0xc0, !PT ;  /* 0x7ffffffc0b197812 */ /* 0x000fe200078ec0ff */
[----:B------:R-:W-:Y:S01]  /*1fa0*/  @!P1 VIADD R11, R24, 0x28840 ;  /* 0x00028840180b9836 */ /* 0x000fe20000000000 */
[----:B------:R-:W1:Y:S01]  /*1fb0*/  SHFL.IDX PT, R66, R49, RZ, 0x1c1f ;  /* 0x001c1fff31427589 */ /* 0x000e6200000e0000 */
[----:B------:R-:W-:Y:S01]  /*1fc0*/  FMUL.FTZ R20, R39, UR4 ;  /* 0x0000000427147c20 */ /* 0x000fe20008410000 */
[----:B------:R-:W-:Y:S01]  /*1fd0*/  FMUL.FTZ R26, R42, UR4 ;  /* 0x000000042a1a7c20 */ /* 0x000fe20008410000 */
[----:B------:R-:W-:-:S02]  /*1fe0*/  IMAD.IADD R2, R2, 0x1, -R25 ;  /* 0x0000000102027824 */ /* 0x000fc400078e0a19 */
[----:B------:R-:W-:Y:S01]  /*1ff0*/  FMUL.FTZ R35, R36, UR4 ;  /* 0x0000000424237c20 */ /* 0x000fe20008410000 */
[----:B------:R-:W-:Y:S01]  /*2000*/  FMUL.FTZ R39, R40, UR4 ;  /* 0x0000000428277c20 */ /* 0x000fe20008410000 */
[----:B------:R-:W-:Y:S01]  /*2010*/  FMUL.FTZ R129, R48, UR4 ;  /* 0x0000000430817c20 */ /* 0x000fe20008410000 */
[----:B------:R2:W3:Y:S01]  /*2020*/  MUFU.TANH R127, R52 ;  /* 0x00000034007f7308 */ /* 0x0004e20000002400 */
[----:B------:R-:W-:Y:S01]  /*2030*/  FMUL.FTZ R38, R54, UR4 ;  /* 0x0000000436267c20 */ /* 0x000fe20008410000 */
[----:B------:R-:W-:Y:S01]  /*2040*/  FMUL.FTZ R42, R58, UR4 ;  /* 0x000000043a2a7c20 */ /* 0x000fe20008410000 */
[----:B------:R-:W-:Y:S01]  /*2050*/  FMUL.FTZ R29, R29, UR4 ;  /* 0x000000041d1d7c20 */ /* 0x000fe20008410000 */
[----:B------:R-:W-:Y:S01]  /*2060*/  FMUL.FTZ R33, R33, UR4 ;  /* 0x0000000421217c20 */ /* 0x000fe20008410000 */
[----:B------:R-:W-:Y:S01]  /*2070*/  FMUL.FTZ R37, R37, UR4 ;  /* 0x0000000425257c20 */ /* 0x000fe20008410000 */
[----:B------:R-:W-:Y:S01]  /*2080*/  FMUL.FTZ R41, R41, UR4 ;  /* 0x0000000429297c20 */ /* 0x000fe20008410000 */
[----:B------:R-:W-:Y:S01]  /*2090*/  FMUL.FTZ R45, R45, UR4 ;  /* 0x000000042d2d7c20 */ /* 0x000fe20008410000 */
[----:B------:R4:W0:Y:S01]  /*20a0*/  MUFU.TANH R125, R56 ;  /* 0x00000038007d7308 */ /* 0x0008220000002400 */
        /* <DEDUP_REMOVED lines=8> */
[----:B--2---:R-:W-:Y:S01]  /*2130*/  FMUL.FTZ R52, R67, UR4 ;  /* 0x0000000443347c20 */ /* 0x004fe20008410000 */
[----:B------:R-:W-:Y:S01]  /*2140*/  FMUL.FTZ R69, R69, UR4 ;  /* 0x0000000445457c20 */ /* 0x000fe20008410000 */
[----:B------:R-:W-:Y:S01]  /*2150*/  FMUL.FTZ R54, R70, UR4 ;  /* 0x0000000446367c20 */ /* 0x000fe20008410000 */
[----:B----4-:R-:W-:Y:S01]  /*2160*/  FMUL.FTZ R56, R71, UR4 ;  /* 0x0000000447387c20 */ /* 0x010fe20008410000 */
[----:B------:R-:W-:Y:S01]  /*2170*/  FMUL.FTZ R72, R72, UR4 ;  /* 0x0000000448487c20 */ /* 0x000fe20008410000 */
[----:B------:R-:W-:Y:S01]  /*2180*/  FMUL.FTZ R73, R73, UR4 ;  /* 0x0000000449497c20 */ /* 0x000fe20008410000 */
[----:B------:R-:W-:Y:S01]  /*2190*/  FMUL.FTZ R58, R74, UR4 ;  /* 0x000000044a3a7c20 */ /* 0x000fe20008410000 */
[----:B------:R2:W4:Y:S01]  /*21a0*/  MUFU.TANH R117, R64 ;  /* 0x0000004000757308 */ /* 0x0005220000002400 */
[----:B-----5:R-:W-:Y:S01]  /*21b0*/  FMUL.FTZ R60, R75, UR4 ;  /* 0x000000044b3c7c20 */ /* 0x020fe20008410000 */
[----:B------:R-:W-:Y:S01]  /*21c0*/  FMUL.FTZ R76, R76, UR4 ;  /* 0x000000044c4c7c20 */ /* 0x000fe20008410000 */
[----:B------:R-:W-:Y:S01]  /*21d0*/  FMUL.FTZ R77, R77, UR4 ;  /* 0x000000044d4d7c20 */ /* 0x000fe20008410000 */
[----:B------:R-:W-:Y:S01]  /*21e0*/  FMUL.FTZ R80, R80, UR4 ;  /* 0x0000000450507c20 */ /* 0x000fe20008410000 */
[----:B------:R-:W-:Y:S01]  /*21f0*/  FMUL.FTZ R81, R81, UR4 ;  /* 0x0000000451517c20 */ /* 0x000fe20008410000 */
[----:B------:R-:W-:Y:S01]  /*2200*/  FMUL.FTZ R82, R82, UR4 ;  /* 0x0000000452527c20 */ /* 0x000fe20008410000 */
[----:B------:R-:W-:Y:S01]  /*2210*/  FMUL.FTZ R21, R83, UR4 ;  /* 0x0000000453157c20 */ /* 0x000fe20008410000 */
[----:B------:R-:W-:Y:S01]  /*2220*/  FMUL.FTZ R84, R84, UR4 ;  /* 0x0000000454547c20 */ /* 0x000fe20008410000 */
[----:B--2---:R-:W-:Y:S01]  /*2230*/  FMUL.FTZ R64, R78, UR4 ;  /* 0x000000044e407c20 */ /* 0x004fe20008410000 */
[----:B------:R-:W-:Y:S01]  /*2240*/  FMUL.FTZ R85, R85, UR4 ;  /* 0x0000000455557c20 */ /* 0x000fe20008410000 */
[----:B------:R-:W-:Y:S01]  /*2250*/  @!P1 PRMT R11, RZ, 0x654, R11 ;  /* 0x00000654ff0b9816 */ /* 0x000fe2000000000b */
[----:B------:R-:W-:Y:S01]  /*2260*/  FMUL.FTZ R25, R86, UR4 ;  /* 0x0000000456197c20 */ /* 0x000fe20008410000 */
[----:B------:R-:W-:Y:S01]  /*2270*/  FMUL.FTZ R24, R87, UR4 ;  /* 0x0000000457187c20 */ /* 0x000fe20008410000 */
[----:B------:R-:W-:-:S02]  /*2280*/  IMAD R47, R2, -0x2, R47 ;  /* 0xfffffffe022f7824 */ /* 0x000fc400078e022f */
[----:B------:R-:W-:Y:S01]  /*2290*/  FMUL.FTZ R68, R68, UR4 ;  /* 0x0000000444447c20 */ /* 0x000fe20008410000 */
[----:B------:R-:W-:Y:S01]  /*22a0*/  FMUL.FTZ R79, R79, UR4 ;  /* 0x000000044f4f7c20 */ /* 0x000fe20008410000 */
[----:B------:R-:W-:Y:S01]  /*22b0*/  ULDC UR4, c[0x0][0x288] ;  /* 0x0000a20000047ab9 */ /* 0x000fe20000000800 */
[----:B0-----:R-:W-:Y:S01]  /*22c0*/  ISETP.GE.AND P3, PT, R15, 0x1, PT ;  /* 0x000000010f00780c */ /* 0x001fe20003f66270 */
[----:B------:R0:W-:Y:S01]  /*22d0*/  @!P1 SYNCS.ARRIVE.TRANS64.RED.A1T0 RZ, [R11+URZ], RZ ;  /* 0x000000ff0bff99a7 */ /* 0x0001e2000810043f */
[C---:B------:R-:W-:Y:S01]  /*22e0*/  IMAD R62, R16.reuse, UR38, R47 ;  /* 0x00000026103e7c24 */ /* 0x040fe2000f8e022f */
[----:B------:R-:W2:Y:S01]  /*22f0*/  MUFU.TANH R3, R3 ;  /* 0x0000000300037308 */ /* 0x000ea20000002400 */
[----:B------:R-:W-:Y:S01]  /*2300*/  IMAD R47, R16, UR38, R59 ;  /* 0x00000026102f7c24 */ /* 0x000fe2000f8e023b */
[----:B------:R-:W-:-:S03]  /*2310*/  LEA R55, R22, 0xffffff80, 0x7 ;  /* 0xffffff8016377811 */ /* 0x000fc600078e38ff */
[----:B------:R-:W-:Y:S02]  /*2320*/  IMAD R63, R2, -0x2, R47 ;  /* 0xfffffffe023f7824 */ /* 0x000fe400078e022f */
[----:B0-----:R-:W-:Y:S01]  /*2330*/  IMAD.U32 R11, RZ, RZ, UR4 ;  /* 0x00000004ff0b7e24 */ /* 0x001fe2000f8e00ff */
[----:B------:R-:W0:Y:S03]  /*2340*/  MUFU.TANH R90, R90 ;  /* 0x0000005a005a7308 */ /* 0x000e260000002400 */
[----:B------:R-:W-:-:S04]  /*2350*/  IMAD.IADD R51, R62, 0x1, -R11 ;  /* 0x000000013e337824 */ /* 0x000fc800078e0a0b */
[C---:B------:R-:W-:Y:S01]  /*2360*/  IMAD.IADD R70, R51.reuse, 0x1, R14 ;  /* 0x0000000133467824 */ /* 0x040fe200078e020e */
[----:B------:R-:W0:Y:S01]  /*2370*/  MUFU.TANH R0, R0 ;  /* 0x0000000000007308 */ /* 0x000e220000002400 */
[----:B------:R-:W-:-:S03]  /*2380*/  VIADD R67, R51, UR5 ;  /* 0x0000000533437c36 */ /* 0x000fc60008000000 */
[----:B-1----:R-:W-:Y:S01]  /*2390*/  VIADDMNMX R62, R66, R70, R63, PT ;  /* 0x00000046423e7246 */ /* 0x002fe2000380013f */
[----:B------:R-:W-:-:S03]  /*23a0*/  IMAD.IADD R47, R67, 0x1, R66 ;  /* 0x00000001432f7824 */ /* 0x000fc600078e0242 */
[----:B------:R-:W1:Y:S08]  /*23b0*/  MUFU.TANH R4, R4 ;  /* 0x0000000400047308 */ /* 0x000e700000002400 */
[----:B------:R-:W0:Y:S08]  /*23c0*/  MUFU.TANH R27, R27 ;  /* 0x0000001b001b7308 */ /* 0x000e300000002400 */
        /* <DEDUP_REMOVED lines=35> */
[----:B------:R0:W0:Y:S08]  /*2600*/  MUFU.TANH R113, R68 ;  /* 0x0000004400717308 */ /* 0x0000300000002400 */
        /* <DEDUP_REMOVED lines=18> */
[----:B------:R-:W0:Y:S01]  /*2730*/  MUFU.TANH R24, R24 ;  /* 0x0000001800187308 */ /* 0x000e220000002400 */
[----:B-1234-:R-:W-:Y:S05]  /*2740*/  @!P3 BRA `(.L_x_965) ;  /* 0x000000000054b947 */ /* 0x01efea0003800000 */
[----:B------:R-:W-:Y:S01]  /*2750*/  IMAD R66, R16, UR38, R66 ;  /* 0x0000002610427c24 */ /* 0x000fe2000f8e0242 */
[----:B------:R-:W-:Y:S03]  /*2760*/  BSSY B0, `(.L_x_966) ;  /* 0x000000f000007945 */ /* 0x000fe60003800000 */
[----:B------:R-:W-:-:S05]  /*2770*/  IMAD.IADD R66, R66, 0x1, -R11 ;  /* 0x0000000142427824 */ /* 0x000fca00078e0a0b */
[----:B------:R-:W-:-:S13]  /*2780*/  ISETP.GT.AND P4, PT, R66, -0x1, PT ;  /* 0xffffffff4200780c */ /* 0x000fda0003f84270 */
[----:B------:R-:W-:Y:S05]  /*2790*/  @P4 BRA `(.L_x_967) ;  /* 0x00000000001c4947 */ /* 0x000fea0003800000 */
[----:B------:R-:W-:Y:S02]  /*27a0*/  ISETP.NE.AND P4, PT, R15, 0x1, PT ;  /* 0x000000010f00780c */ /* 0x000fe40003f85270 */
[----:B------:R-:W-:-:S11]  /*27b0*/  LOP3.LUT R51, RZ, R66, RZ, 0x33, !PT ;  /* 0x00000042ff337212 */ /* 0x000fd600078e33ff */
[----:B------:R-:W1:Y:S02]  /*27c0*/  @P4 LDC.64 R74, c[0x0][0x9e8] ;  /* 0x00027a00ff4a4b82 */ /* 0x000e640000000a00 */
[----:B-1----:R-:W-:-:S05]  /*27d0*/  @P4 IMAD.HI.U32 R66, R51, R74, RZ ;  /* 0x0000004a33424227 */ /* 0x002fca00078e00ff */
[----:B------:R-:W-:-:S04]  /*27e0*/  @P4 SHF.R.U32.HI R51, RZ, R75, R66 ;  /* 0x0000004bff334219 */ /* 0x000fc80000011642 */
[----:B------:R-:W-:Y:S01]  /*27f0*/  LOP3.LUT R66, RZ, R51, RZ, 0x33, !PT ;  /* 0x00000033ff427212 */ /* 0x000fe200078e33ff */
[----:B------:R-:W-:Y:S06]  /*2800*/  BRA `(.L_x_968) ;  /* 0x0000000000107947 */ /* 0x000fec0003800000 */
.L_x_967:
[----:B------:R-:W-:-:S13]  /*2810*/  ISETP.NE.AND P4, PT, R15, 0x1, PT ;  /* 0x000000010f00780c */ /* 0x000fda0003f85270 */
[----:B------:R-:W0:Y:S02]  /*2820*/  @P4 LDC.64 R74, c[0x0][0x9e8] ;  /* 0x00027a00ff4a4b82 */ /* 0x000e240000000a00 */
[----:B0-----:R-:W-:-:S05]  /*2830*/  @P4 IMAD.HI.U32 R68, R66, R74, RZ ;  /* 0x0000004a42444227 */ /* 0x001fca00078e00ff */
[----:B------:R-:W-:-:S07]  /*2840*/  @P4 SHF.R.U32.HI R66, RZ, R75, R68 ;  /* 0x0000004bff424219 */ /* 0x000fce0000011644 */
.L_x_968:
[----:B------:R-:W-:Y:S05]  /*2850*/  BSYNC B0 ;  /* 0x0000000000007941 */ /* 0x000fea0003800000 */
.L_x_966:
[----:B------:R-:W-:-:S04]  /*2860*/  IMAD R51, R66, R15, -R55 ;  /* 0x0000000f42337224 */ /* 0x000fc800078e0a37 */
[----:B------:R-:W-:-:S05]  /*2870*/  IMAD R66, R2, -0x2, R51 ;  /* 0xfffffffe02427824 */ /* 0x000fca00078e0233 */
[----:B------:R-:W-:Y:S02]  /*2880*/  VIMNMX R47, R47, R66, !PT ;  /* 0x000000422f2f7248 */ /* 0x000fe40007fe0100 */
[----:B------:R-:W-:-:S07]  /*2890*/  VIADDMNMX R62, R66, R15, R62, PT ;  /* 0x0000000f423e7246 */ /* 0x000fce000380013e */
.L_x_965:
[C---:B------:R-:W-:Y:S01]  /*28a0*/  ISETP.GE.AND P4, PT, R59.reuse, 0x2, PT ;  /* 0x000000023b00780c */ /* 0x040fe20003f86270 */
[----:B0-----:R-:W0:Y:S01]  /*28b0*/  SHFL.IDX PT, R68, R49, 0x1, 0x1c1f ;  /* 0x003c1f0031447f89 */ /* 0x001e2200000e0000 */
[----:B------:R-:W-:Y:S02]  /*28c0*/  ISETP.GE.AND P6, PT, R59, 0x9, PT ;  /* 0x000000093b00780c */ /* 0x000fe40003fc6270 */
[----:B------:R-:W-:Y:S02]  /*28d0*/  ISETP.GT.AND P5, PT, R47, 0x1, !P4 ;  /* 0x000000012f00780c */ /* 0x000fe400067a4270 */
[----:B------:R-:W-:Y:S02]  /*28e0*/  P2R R51, PR, RZ, 0x40 ;  /* 0x00000040ff337803 */ /* 0x000fe40000000000 */
[----:B------:R-:W-:-:S04]  /*28f0*/  ISETP.LT.OR P5, PT, R62, 0x2, P5 ;  /* 0x000000023e00780c */ /* 0x000fc80002fa1670 */
[----:B------:R-:W-:Y:S02]  /*2900*/  FSEL R93, R90, -INF , !P5 ;  /* 0xff8000005a5d7808 */ /* 0x000fe40006800000 */
[----:B------:R-:W-:Y:S02]  /*2910*/  ISETP.GT.AND P5, PT, R47, 0x8, !P6 ;  /* 0x000000082f00780c */ /* 0x000fe400077a4270 */
[----:B------:R-:W-:Y:S02]  /*2920*/  ISETP.GE.AND P6, PT, R59, 0xa, PT ;  /* 0x0000000a3b00780c */ /* 0x000fe40003fc6270 */
[----:B------:R-:W-:Y:S02]  /*2930*/  ISETP.LT.OR P5, PT, R62, 0x9, P5 ;  /* 0x000000093e00780c */ /* 0x000fe40002fa1670 */
[----:B------:R-:W-:Y:S02]  /*2940*/  P2R R74, PR, RZ, 0x40 ;  /* 0x00000040ff4a7803 */ /* 0x000fe40000000000 */
[----:B------:R-:W-:-:S02]  /*2950*/  FSEL R95, R27, -INF , !P5 ;  /* 0xff8000001b5f7808 */ /* 0x000fc40006800000 */
[----:B------:R-:W-:Y:S01]  /*2960*/  ISETP.GT.AND P5, PT, R47, 0x9, !P6 ;  /* 0x000000092f00780c */ /* 0x000fe200077a4270 */
[----:B0-----:R-:W-:Y:S01]  /*2970*/  IMAD.IADD R66, R67, 0x1, R68 ;  /* 0x0000000143427824 */ /* 0x001fe200078e0244 */
[----:B------:R-:W-:Y:S02]  /*2980*/  ISETP.GE.AND P6, PT, R59, 0x11, PT ;  /* 0x000000113b00780c */ /* 0x000fe40003fc6270 */
[----:B------:R-:W-:Y:S02]  /*2990*/  ISETP.LT.OR P5, PT, R62, 0xa, P5 ;  /* 0x0000000a3e00780c */ /* 0x000fe40002fa1670 */
[----:B------:R-:W-:Y:S02]  /*29a0*/  P2R R75, PR, RZ, 0x40 ;  /* 0x00000040ff4b7803 */ /* 0x000fe40000000000 */
[----:B------:R-:W-:Y:S02]  /*29b0*/  FSEL R137, R29, -INF , !P5 ;  /* 0xff8000001d897808 */ /* 0x000fe40006800000 */
[----:B------:R-:W-:-:S02]  /*29c0*/  ISETP.GT.AND P5, PT, R47, 0x10, !P6 ;  /* 0x000000102f00780c */ /* 0x000fc400077a4270 */
[----:B------:R-:W-:Y:S02]  /*29d0*/  ISETP.GE.AND P6, PT, R59, 0x12, PT ;  /* 0x000000123b00780c */ /* 0x000fe40003fc6270 */
[----:B------:R-:W-:Y:S02]  /*29e0*/  ISETP.LT.OR P5, PT, R62, 0x11, P5 ;  /* 0x000000113e00780c */ /* 0x000fe40002fa1670 */
[----:B------:R-:W-:Y:S02]  /*29f0*/  P2R R78, PR, RZ, 0x40 ;  /* 0x00000040ff4e7803 */ /* 0x000fe40000000000 */
[----:B------:R-:W-:Y:S02]  /*2a00*/  FSEL R139, R31, -INF , !P5 ;  /* 0xff8000001f8b7808 */ /* 0x000fe40006800000 */
[----:B------:R-:W-:Y:S02]  /*2a10*/  ISETP.GT.AND P5, PT, R47, 0x11, !P6 ;  /* 0x000000112f00780c */ /* 0x000fe400077a4270 */
[----:B------:R-:W-:-:S02]  /*2a20*/  ISETP.GE.AND P6, PT, R59, 0x19, PT ;  /* 0x000000193b00780c */ /* 0x000fc40003fc6270 */
[C---:B------:R-:W-:Y:S02]  /*2a30*/  ISETP.LT.OR P5, PT, R62.reuse, 0x12, P5 ;  /* 0x000000123e00780c */ /* 0x040fe40002fa1670 */
[----:B------:R-:W-:Y:S02]  /*2a40*/  P2R R79, PR, RZ, 0x40 ;  /* 0x00000040ff4f7803 */ /* 0x000fe40000000000 */
[----:B------:R-:W-:Y:S02]  /*2a50*/  FSEL R141, R33, -INF , !P5 ;  /* 0xff800000218d7808 */ /* 0x000fe40006800000 */
[----:B------:R-:W-:Y:S02]  /*2a60*/  ISETP.GT.AND P5, PT, R47, 0x18, !P6 ;  /* 0x000000182f00780c */ /* 0x000fe400077a4270 */
[----:B------:R-:W-:Y:S02]  /*2a70*/  ISETP.GE.AND P6, PT, R59, 0x1a, PT ;  /* 0x0000001a3b00780c */ /* 0x000fe40003fc6270 */
[----:B------:R-:W-:-:S02]  /*2a80*/  ISETP.LT.OR P5, PT, R62, 0x19, P5 ;  /* 0x000000193e00780c */ /* 0x000fc40002fa1670 */
[----:B------:R-:W-:Y:S02]  /*2a90*/  P2R R83, PR, RZ, 0x40 ;  /* 0x00000040ff537803 */ /* 0x000fe40000000000 */
[----:B------:R-:W-:Y:S02]  /*2aa0*/  FSEL R135, R35, -INF , !P5 ;  /* 0xff80000023877808 */ /* 0x000fe40006800000 */
[----:B------:R-:W-:Y:S02]  /*2ab0*/  ISETP.GT.AND P5, PT, R47, 0x19, !P6 ;  /* 0x000000192f00780c */ /* 0x000fe400077a4270 */
[----:B------:R-:W-:Y:S02]  /*2ac0*/  ISETP.GE.AND P6, PT, R59, 0x21, PT ;  /* 0x000000213b00780c */ /* 0x000fe40003fc6270 */
[----:B------:R-:W-:Y:S02]  /*2ad0*/  ISETP.LT.OR P5, PT, R62, 0x1a, P5 ;  /* 0x0000001a3e00780c */ /* 0x000fe40002fa1670 */
[----:B------:R-:W-:-:S02]  /*2ae0*/  P2R R86, PR, RZ, 0x40 ;  /* 0x00000040ff567803 */ /* 0x000fc40000000000 */
[----:B------:R-:W-:Y:S02]  /*2af0*/  FSEL R97, R37, -INF , !P5 ;  /* 0xff80000025617808 */ /* 0x000fe40006800000 */
[----:B------:R-:W-:Y:S02]  /*2b00*/  ISETP.GT.AND P5, PT, R47, 0x20, !P6 ;  /* 0x000000202f00780c */ /* 0x000fe400077a4270 */
[----:B------:R-:W-:Y:S02]  /*2b10*/  ISETP.GE.AND P6, PT, R59, 0x22, PT ;  /* 0x000000223b00780c */ /* 0x000fe40003fc6270 */
[----:B------:R-:W-:Y:S02]  /*2b20*/  ISETP.LT.OR P5, PT, R62, 0x21, P5 ;  /* 0x000000213e00780c */ /* 0x000fe40002fa1670 */
[----:B------:R-:W-:Y:S02]  /*2b30*/  P2R R87, PR, RZ, 0x40 ;  /* 0x00000040ff577803 */ /* 0x000fe40000000000 */
[----:B------:R-:W-:-:S02]  /*2b40*/  FSEL R133, R39, -INF , !P5 ;  /* 0xff80000027857808 */ /* 0x000fc40006800000 */
[----:B------:R-:W-:Y:S02]  /*2b50*/  ISETP.GT.AND P5, PT, R47, 0x21, !P6 ;  /* 0x000000212f00780c */ /* 0x000fe400077a4270 */
        /* <DEDUP_REMOVED lines=86> */
[----:B------:R-:W-:-:S04]  /*30c0*/  ISETP.LT.OR P5, PT, R62, 0x69, P5 ;  /* 0x000000693e00780c */ /* 0x000fc80002fa1670 */
[----:B------:R-:W-:Y:S02]  /*30d0*/  FSEL R31, R76, -INF , !P5 ;  /* 0xff8000004c1f7808 */ /* 0x000fe40006800000 */
[----:B------:R-:W-:Y:S02]  /*30e0*/  ISETP.GT.AND P5, PT, R47, 0x69, !P6 ;  /* 0x000000692f00780c */ /* 0x000fe400077a4270 */
[----:B------:R-:W-:Y:S02]  /*30f0*/  P2R R76, PR, RZ, 0x40 ;  /* 0x00000040ff4c7803 */ /* 0x000fe40000000000 */
[----:B------:R-:W-:Y:S02]  /*3100*/  ISETP.LT.OR P5, PT, R62, 0x6a, P5 ;  /* 0x0000006a3e00780c */ /* 0x000fe40002fa1670 */
[----:B------:R-:W-:Y:S02]  /*3110*/  ISETP.GE.AND P6, PT, R59, 0x71, PT ;  /* 0x000000713b00780c */ /* 0x000fe40003fc6270 */
[----:B------:R-:W-:-:S02]  /*3120*/  FSEL R35, R77, -INF , !P5 ;  /* 0xff8000004d237808 */ /* 0x000fc40006800000 */
[----:B------:R-:W-:Y:S02]  /*3130*/  ISETP.GT.AND P5, PT, R47, 0x70, !P6 ;  /* 0x000000702f00780c */ /* 0x000fe400077a4270 */
[----:B------:R-:W-:Y:S02]  /*3140*/  P2R R69, PR, RZ, 0x40 ;  /* 0x00000040ff457803 */ /* 0x000fe40000000000 */
[----:B------:R-:W-:Y:S02]  /*3150*/  ISETP.LT.OR P5, PT, R62, 0x71, P5 ;  /* 0x000000713e00780c */ /* 0x000fe40002fa1670 */
[----:B------:R-:W-:Y:S02]  /*3160*/  ISETP.GE.AND P6, PT, R59, 0x72, PT ;  /* 0x000000723b00780c */ /* 0x000fe40003fc6270 */
[----:B------:R-:W-:Y:S02]  /*3170*/  FSEL R29, R80, -INF , !P5 ;  /* 0xff800000501d7808 */ /* 0x000fe40006800000 */
[----:B------:R-:W-:-:S02]  /*3180*/  ISETP.GT.AND P5, PT, R47, 0x71, !P6 ;  /* 0x000000712f00780c */ /* 0x000fc400077a4270 */
[----:B------:R-:W-:Y:S02]  /*3190*/  P2R R80, PR, RZ, 0x40 ;  /* 0x00000040ff507803 */ /* 0x000fe40000000000 */
[----:B------:R-:W-:-:S04]  /*31a0*/  ISETP.LT.OR P5, PT, R62, 0x72, P5 ;  /* 0x000000723e00780c */ /* 0x000fc80002fa1670 */
[----:B------:R-:W-:Y:S02]  /*31b0*/  FSEL R33, R81, -INF , !P5 ;  /* 0xff80000051217808 */ /* 0x000fe40006800000 */
[----:B------:R-:W-:-:S04]  /*31c0*/  ISETP.GE.AND P5, PT, R59, 0x79, PT ;  /* 0x000000793b00780c */ /* 0x000fc80003fa6270 */
[----:B------:R-:W-:-:S04]  /*31d0*/  ISETP.GT.AND P6, PT, R47, 0x78, !P5 ;  /* 0x000000782f00780c */ /* 0x000fc80006fc4270 */
[----:B------:R-:W-:-:S04]  /*31e0*/  ISETP.LT.OR P6, PT, R62, 0x79, P6 ;  /* 0x000000793e00780c */ /* 0x000fc800037c1670 */
[----:B------:R-:W-:Y:S02]  /*31f0*/  FSEL R27, R84, -INF , !P6 ;  /* 0xff800000541b7808 */ /* 0x000fe40007000000 */
[----:B------:R-:W-:-:S04]  /*3200*/  ISETP.GE.AND P6, PT, R59, 0x1, PT ;  /* 0x000000013b00780c */ /* 0x000fc80003fc6270 */
[----:B------:R-:W-:Y:S02]  /*3210*/  P2R R72, PR, RZ, 0x40 ;  /* 0x00000040ff487803 */ /* 0x000fe40000000000 */
[----:B------:R-:W-:-:S04]  /*3220*/  ISETP.GT.AND P6, PT, R47, RZ, !P6 ;  /* 0x000000ff2f00720c */ /* 0x000fc800077c4270 */
[----:B------:R-:W-:-:S04]  /*3230*/  ISETP.LT.OR P6, PT, R62, 0x1, P6 ;  /* 0x000000013e00780c */ /* 0x000fc800037c1670 */
[----:B------:R-:W-:Y:S02]  /*3240*/  FSEL R91, R3, -INF , !P6 ;  /* 0xff800000035b7808 */ /* 0x000fe40007000000 */
[----:B------:R-:W-:-:S04]  /*3250*/  ISETP.GE.AND P6, PT, R59, 0x7a, PT ;  /* 0x0000007a3b00780c */ /* 0x000fc80003fc6270 */
[----:B------:R-:W-:Y:S02]  /*3260*/  P2R R84, PR, RZ, 0x40 ;  /* 0x00000040ff547803 */ /* 0x000fe40000000000 */
[----:B------:R-:W-:-:S04]  /*3270*/  ISETP.GT.AND P6, PT, R47, 0x79, !P6 ;  /* 0x000000792f00780c */ /* 0x000fc800077c4270 */
[----:B------:R-:W-:Y:S02]  /*3280*/  ISETP.LT.OR P6, PT, R62, 0x7a, P6 ;  /* 0x0000007a3e00780c */ /* 0x000fe400037c1670 */
[----:B------:R-:W-:Y:S02]  /*3290*/  VIADDMNMX R62, R68, R70, R63, PT ;  /* 0x00000046443e7246 */ /* 0x000fe4000380013f */
[----:B------:R-:W-:Y:S01]  /*32a0*/  FSEL R3, R85, -INF , !P6 ;  /* 0xff80000055037808 */ /* 0x000fe20007000000 */
[----:B------:R-:W-:Y:S08]  /*32b0*/  @!P3 BRA `(.L_x_969) ;  /* 0x000000000054b947 */ /* 0x000ff00003800000 */
[----:B------:R-:W-:Y:S01]  /*32c0*/  IMAD R68, R16, UR38, R68 ;  /* 0x0000002610447c24 */ /* 0x000fe2000f8e0244 */
[----:B------:R-:W-:Y:S03]  /*32d0*/  BSSY B0, `(.L_x_970) ;  /* 0x000000f000007945 */ /* 0x000fe60003800000 */
[----:B------:R-:W-:-:S05]  /*32e0*/  IMAD.IADD R68, R68, 0x1, -R11 ;  /* 0x0000000144447824 */ /* 0x000fca00078e0a0b */
        /* <DEDUP_REMOVED lines=9> */
.L_x_971:
[----:B------:R-:W-:-:S13]  /*3380*/  ISETP.NE.AND P6, PT, R15, 0x1, PT ;  /* 0x000000010f00780c */ /* 0x000fda0003fc5270 */
[----:B------:R-:W0:Y:S02]  /*3390*/  @P6 LDC.64 R70, c[0x0][0x9e8] ;  /* 0x00027a00ff466b82 */ /* 0x000e240000000a00 */
[----:B0-----:R-:W-:-:S05]  /*33a0*/  @P6 IMAD.HI.U32 R70, R68, R70, RZ ;  /* 0x0000004644466227 */ /* 0x001fca00078e00ff */
[----:B------:R-:W-:-:S07]  /*33b0*/  @P6 SHF.R.U32.HI R68, RZ, R71, R70 ;  /* 0x00000047ff446219 */ /* 0x000fce0000011646 */
.L_x_972:
[----:B------:R-:W-:Y:S05]  /*33c0*/  BSYNC B0 ;  /* 0x0000000000007941 */ /* 0x000fea0003800000 */
.L_x_970:
[----:B------:R-:W-:-:S04]  /*33d0*/  IMAD R37, R68, R15, -R55 ;  /* 0x0000000f44257224 */ /* 0x000fc800078e0a37 */
[----:B------:R-:W-:-:S05]  /*33e0*/  IMAD R37, R2, -0x2, R37 ;  /* 0xfffffffe02257824 */ /* 0x000fca00078e0225 */
[----:B------:R-:W-:Y:S02]  /*33f0*/  VIMNMX R66, R66, R37, !PT ;  /* 0x0000002542427248 */ /* 0x000fe40007fe0100 */
[----:B------:R-:W-:-:S07]  /*3400*/  VIADDMNMX R62, R37, R15, R62, PT ;  /* 0x0000000f253e7246 */ /* 0x000fce000380013e */
.L_x_969:
[----:B------:R-:W-:Y:S01]  /*3410*/  ISETP.GT.AND P4, PT, R66, 0x1, !P4 ;  /* 0x000000014200780c */ /* 0x000fe20006784270 */
[----:B------:R-:W-:Y:S01]  /*3420*/  ULDC UR4, c[0x0][0x988] ;  /* 0x0002620000047ab9 */ /* 0x000fe20000000800 */
[----:B------:R-:W-:Y:S02]  /*3430*/  ISETP.NE.AND P6, PT, R79, RZ, PT ;  /* 0x000000ff4f00720c */ /* 0x000fe40003fc5270 */
[----:B------:R-:W-:Y:S02]  /*3440*/  ISETP.LT.OR P4, PT, R62, 0x2, P4 ;  /* 0x000000023e00780c */ /* 0x000fe40002781670 */
[----:B------:R-:W-:Y:S02]  /*3450*/  ISETP.GT.AND P5, PT, R66, 0x78, !P5 ;  /* 0x000000784200780c */ /* 0x000fe40006fa4270 */
[----:B------:R-:W-:Y:S02]  /*3460*/  FSEL R37, R4, -INF , !P4 ;  /* 0xff80000004257808 */ /* 0x000fe40006000000 */
[----:B------:R-:W-:-:S02]  /*3470*/  ISETP.NE.AND P4, PT, R51, RZ, PT ;  /* 0x000000ff3300720c */ /* 0x000fc40003f85270 */
[----:B------:R-:W-:Y:S02]  /*3480*/  FMNMX.FTZ R4, R91, R93, !PT ;  /* 0x0000005d5b047209 */ /* 0x000fe40007810000 */
[----:B------:R-:W-:Y:S02]  /*3490*/  ISETP.GT.AND P4, PT, R66, 0x8, !P4 ;  /* 0x000000084200780c */ /* 0x000fe40006784270 */
[----:B------:R-:W-:Y:S02]  /*34a0*/  FMNMX.FTZ R4, R95, R4, !PT ;  /* 0x000000045f047209 */ /* 0x000fe40007810000 */
[----:B------:R-:W-:Y:S02]  /*34b0*/  ISETP.LT.OR P4, PT, R62, 0x9, P4 ;  /* 0x000000093e00780c */ /* 0x000fe40002781670 */
[----:B------:R-:W-:Y:S02]  /*34c0*/  FMNMX.FTZ R4, R137, R4, !PT ;  /* 0x0000000489047209 */ /* 0x000fe40007810000 */
[----:B------:R-:W-:-:S02]  /*34d0*/  FSEL R39, R8, -INF , !P4 ;  /* 0xff80000008277808 */ /* 0x000fc40006000000 */
[----:B------:R-:W-:Y:S02]  /*34e0*/  ISETP.NE.AND P4, PT, R74, RZ, PT ;  /* 0x000000ff4a00720c */ /* 0x000fe40003f85270 */
[----:B------:R-:W-:Y:S02]  /*34f0*/  FMNMX.FTZ R4, R139, R4, !PT ;  /* 0x000000048b047209 */ /* 0x000fe40007810000 */
[----:B------:R-:W-:Y:S02]  /*3500*/  ISETP.GT.AND P4, PT, R66, 0x9, !P4 ;  /* 0x000000094200780c */ /* 0x000fe40006784270 */
[----:B------:R-:W-:Y:S02]  /*3510*/  FMNMX.FTZ R4, R141, R4, !PT ;  /* 0x000000048d047209 */ /* 0x000fe40007810000 */
[----:B------:R-:W-:Y:S02]  /*3520*/  ISETP.LT.OR P4, PT, R62, 0xa, P4 ;  /* 0x0000000a3e00780c */ /* 0x000fe40002781670 */
[----:B------:R-:W-:-:S02]  /*3530*/  FMNMX.FTZ R4, R135, R4, !PT ;  /* 0x0000000487047209 */ /* 0x000fc40007810000 */
[----:B------:R-:W-:Y:S02]  /*3540*/  FSEL R41, R9, -INF , !P4 ;  /* 0xff80000009297808 */ /* 0x000fe40006000000 */
[----:B------:R-:W-:Y:S02]  /*3550*/  ISETP.NE.AND P4, PT, R75, RZ, PT ;  /* 0x000000ff4b00720c */ /* 0x000fe40003f85270 */
[----:B------:R-:W-:Y:S02]  /*3560*/  FMNMX.FTZ R4, R97, R4, !PT ;  /* 0x0000000461047209 */ /* 0x000fe40007810000 */
[----:B------:R-:W-:Y:S02]  /*3570*/  ISETP.GT.AND P4, PT, R66, 0x10, !P4 ;  /* 0x000000104200780c */ /* 0x000fe40006784270 */
[----:B------:R-:W-:Y:S02]  /*3580*/  FMNMX.FTZ R4, R133, R4, !PT ;  /* 0x0000000485047209 */ /* 0x000fe40007810000 */
[----:B------:R-:W-:-:S02]  /*3590*/  ISETP.LT.OR P4, PT, R62, 0x11, P4 ;  /* 0x000000113e00780c */ /* 0x000fc40002781670 */
[----:B------:R-:W-:Y:S02]  /*35a0*/  FMNMX.FTZ R4, R99, R4, !PT ;  /* 0x0000000463047209 */ /* 0x000fe40007810000 */
[----:B------:R-:W-:Y:S02]  /*35b0*/  FSEL R43, R10, -INF , !P4 ;  /* 0xff8000000a2b7808 */ /* 0x000fe40006000000 */
[----:B------:R-:W-:Y:S02]  /*35c0*/  ISETP.NE.AND P4, PT, R78, RZ, PT ;  /* 0x000000ff4e00720c */ /* 0x000fe40003f85270 */
[----:B------:R-:W-:Y:S02]  /*35d0*/  FMNMX.FTZ R4, R131, R4, !PT ;  /* 0x0000000483047209 */ /* 0x000fe40007810000 */
[----:B------:R-:W-:Y:S02]  /*35e0*/  ISETP.GT.AND P4, PT, R66, 0x11, !P4 ;  /* 0x000000114200780c */ /* 0x000fe40006784270 */
[----:B------:R-:W-:-:S02]  /*35f0*/  FMNMX.FTZ R4, R101, R4, !PT ;  /* 0x0000000465047209 */ /* 0x000fc40007810000 */
[----:B------:R-:W-:Y:S02]  /*3600*/  ISETP.LT.OR P4, PT, R62, 0x12, P4 ;  /* 0x000000123e00780c */ /* 0x000fe40002781670 */
[----:B------:R-:W-:Y:S02]  /*3610*/  FMNMX.FTZ R4, R129, R4, !PT ;  /* 0x0000000481047209 */ /* 0x000fe40007810000 */
[----:B------:R-:W-:Y:S01]  /*3620*/  FSEL R45, R12, -INF , !P4 ;  /* 0xff8000000c2d7808 */ /* 0x000fe20006000000 */
[----:B------:R-:W-:Y:S01]  /*3630*/  IMAD.U32 R12, RZ, RZ, UR4 ;  /* 0x00000004ff0c7e24 */ /* 0x000fe2000f8e00ff */
[----:B------:R-:W-:Y:S02]  /*3640*/  ISETP.GT.AND P4, PT, R66, 0x18, !P6 ;  /* 0x000000184200780c */ /* 0x000fe40007784270 */
[----:B------:R-:W-:Y:S02]  /*3650*/  ISETP.NE.AND P6, PT, R53, RZ, PT ;  /* 0x000000ff3500720c */ /* 0x000fe40003fc5270 */
        /* <DEDUP_REMOVED lines=9> */
[----:B------:R-:W-:Y:S02]  /*36f0*/  FSEL R47, R20, -INF , !P4 ;  /* 0xff800000142f7808 */ /* 0x000fe40006000000 */
[----:B------:R-:W-:Y:S02]  /*3700*/  ISETP.NE.AND P4, PT, R86, RZ, PT ;  /* 0x000000ff5600720c */ /* 0x000fe40003f85270 */
[----:B------:R-:W-:Y:S02]  /*3710*/  FMNMX.FTZ R4, R123, R4, !PT ;  /* 0x000000047b047209 */ /* 0x000fe40007810000 */
[----:B------:R-:W-:-:S02]  /*3720*/  ISETP.GT.AND P4, PT, R66, 0x20, !P4 ;  /* 0x000000204200780c */ /* 0x000fc40006784270 */
[----:B------:R-:W-:Y:S02]  /*3730*/  FMNMX.FTZ R4, R121, R4, !PT ;  /* 0x0000000479047209 */ /* 0x000fe40007810000 */
[----:B------:R-:W-:Y:S02]  /*3740*/  ISETP.LT.OR P4, PT, R62, 0x21, P4 ;  /* 0x000000213e00780c */ /* 0x000fe40002781670 */
[----:B------:R-:W-:Y:S02]  /*3750*/  FMNMX.FTZ R4, R119, R4, !PT ;  /* 0x0000000477047209 */ /* 0x000fe40007810000 */
[----:B------:R-:W-:Y:S02]  /*3760*/  FSEL R49, R26, -INF , !P4 ;  /* 0xff8000001a317808 */ /* 0x000fe40006000000 */
[----:B------:R-:W-:Y:S02]  /*3770*/  ISETP.NE.AND P4, PT, R87, RZ, PT ;  /* 0x000000ff5700720c */ /* 0x000fe40003f85270 */
[----:B------:R-:W-:-:S02]  /*3780*/  FMNMX.FTZ R4, R117, R4, !PT ;  /* 0x0000000475047209 */ /* 0x000fc40007810000 */
[----:B------:R-:W-:Y:S02]  /*3790*/  ISETP.GT.AND P4, PT, R66, 0x21, !P4 ;  /* 0x000000214200780c */ /* 0x000fe40006784270 */
[----:B------:R-:W-:Y:S02]  /*37a0*/  FMNMX.FTZ R4, R115, R4, !PT ;  /* 0x0000000473047209 */ /* 0x000fe40007810000 */
[----:B------:R-:W-:Y:S02]  /*37b0*/  ISETP.LT.OR P4, PT, R62, 0x22, P4 ;  /* 0x000000223e00780c */ /* 0x000fe40002781670 */
[----:B------:R-:W-:Y:S02]  /*37c0*/  FMNMX.FTZ R4, R113, R4, !PT ;  /* 0x0000000471047209 */ /* 0x000fe40007810000 */
        /* <DEDUP_REMOVED lines=22> */
[----:B------:R-:W-:Y:S01]  /*3930*/  ISETP.NE.AND P4, PT, R96, RZ, PT ;  /* 0x000000ff6000720c */ /* 0x000fe20003f85270 */
[----:B------:R-:W0:Y:S01]  /*3940*/  SHFL.BFLY PT, R9, R4, 0x2, 0x1f ;  /* 0x0c401f0004097f89 */ /* 0x000e2200000e0000 */
[----:B------:R-:W-:Y:S02]  /*3950*/  ISETP.LT.OR P5, PT, R62, 0x79, P5 ;  /* 0x000000793e00780c */ /* 0x000fe40002fa1670 */
[----:B------:R-:W-:Y:S02]  /*3960*/  ISETP.GT.AND P4, PT, R66, 0x31, !P4 ;  /* 0x000000314200780c */ /* 0x000fe40006784270 */
[----:B------:R-:W-:-:S02]  /*3970*/  FSEL R25, R25, -INF , !P5 ;  /* 0xff80000019197808 */ /* 0x000fc40006800000 */
[----:B------:R-:W-:-:S04]  /*3980*/  ISETP.LT.OR P4, PT, R62, 0x32, P4 ;  /* 0x000000323e00780c */ /* 0x000fc80002781670 */
[----:B------:R-:W-:Y:S02]  /*3990*/  FSEL R59, R36, -INF , !P4 ;  /* 0xff800000243b7808 */ /* 0x000fe40006000000 */
[----:B------:R-:W-:-:S04]  /*39a0*/  ISETP.NE.AND P4, PT, R98, RZ, PT ;  /* 0x000000ff6200720c */ /* 0x000fc80003f85270 */
[----:B------:R-:W-:-:S04]  /*39b0*/  ISETP.GT.AND P4, PT, R66, 0x38, !P4 ;  /* 0x000000384200780c */ /* 0x000fc80006784270 */
[----:B------:R-:W-:Y:S02]  /*39c0*/  ISETP.LT.OR P4, PT, R62, 0x39, P4 ;  /* 0x000000393e00780c */ /* 0x000fe40002781670 */
[----:B0-----:R-:W-:Y:S02]  /*39d0*/  FMNMX.FTZ R8, R4, R9, !PT ;  /* 0x0000000904087209 */ /* 0x001fe40007810000 */
[----:B------:R-:W-:Y:S02]  /*39e0*/  FSEL R61, R38, -INF , !P4 ;  /* 0xff800000263d7808 */ /* 0x000fe40006000000 */
[----:B------:R-:W-:Y:S01]  /*39f0*/  ISETP.NE.AND P4, PT, R100, RZ, PT ;  /* 0x000000ff6400720c */ /* 0x000fe20003f85270 */
[----:B------:R-:W0:Y:S03]  /*3a00*/  SHFL.BFLY PT, R9, R8, 0x1, 0x1f ;  /* 0x0c201f0008097f89 */ /* 0x000e2600000e0000 */
[----:B------:R-:W-:-:S04]  /*3a10*/  ISETP.GT.AND P4, PT, R66, 0x39, !P4 ;  /* 0x000000394200780c */ /* 0x000fc80006784270 */
[----:B------:R-:W-:-:S04]  /*3a20*/  ISETP.LT.OR P4, PT, R62, 0x3a, P4 ;  /* 0x0000003a3e00780c */ /* 0x000fc80002781670 */
[----:B------:R-:W-:Y:S02]  /*3a30*/  FSEL R63, R40, -INF , !P4 ;  /* 0xff800000283f7808 */ /* 0x000fe40006000000 */
[----:B------:R-:W-:-:S04]  /*3a40*/  ISETP.NE.AND P4, PT, R102, RZ, PT ;  /* 0x000000ff6600720c */ /* 0x000fc80003f85270 */
[----:B------:R-:W-:-:S04]  /*3a50*/  ISETP.GT.AND P4, PT, R66, 0x40, !P4 ;  /* 0x000000404200780c */ /* 0x000fc80006784270 */
[----:B------:R-:W-:Y:S02]  /*3a60*/  ISETP.LT.OR P4, PT, R62, 0x41, P4 ;  /* 0x000000413e00780c */ /* 0x000fe40002781670 */
[----:B0-----:R-:W-:Y:S02]  /*3a70*/  FMNMX.FTZ R9, R8, R9, !PT ;  /* 0x0000000908097209 */ /* 0x001fe40007810000 */
[----:B------:R-:W-:Y:S02]  /*3a80*/  FSEL R65, R42, -INF , !P4 ;  /* 0xff8000002a417808 */ /* 0x000fe40006000000 */
[----:B------:R-:W-:Y:S01]  /*3a90*/  ISETP.GT.AND P4, PT, R66, 0x41, !P6 ;  /* 0x000000414200780c */ /* 0x000fe20007784270 */
[----:B------:R-:W-:Y:S01]  /*3aa0*/  FMUL.FTZ R10, R9, R12 ;  /* 0x0000000c090a7220 */ /* 0x000fe20000410000 */
[----:B------:R-:W-:Y:S02]  /*3ab0*/  ISETP.NE.AND P6, PT, R69, RZ, PT ;  /* 0x000000ff4500720c */ /* 0x000fe40003fc5270 */
[----:B------:R-:W-:-:S04]  /*3ac0*/  ISETP.LT.OR P4, PT, R62, 0x42, P4 ;  /* 0x000000423e00780c */ /* 0x000fc80002781670 */
[----:B------:R-:W-:Y:S02]  /*3ad0*/  FSEL R67, R44, -INF , !P4 ;  /* 0xff8000002c437808 */ /* 0x000fe40006000000 */
[----:B------:R-:W-:Y:S01]  /*3ae0*/  ISETP.NE.AND P4, PT, R104, RZ, PT ;  /* 0x000000ff6800720c */ /* 0x000fe20003f85270 */
[----:B------:R-:W0:Y:S03]  /*3af0*/  @P2 LDC R44, c[0x0][0x44c] ;  /* 0x00011300ff2c2b82 */ /* 0x000e260000000800 */
[----:B------:R-:W-:-:S04]  /*3b00*/  ISETP.GT.AND P4, PT, R66, 0x48, !P4 ;  /* 0x000000484200780c */ /* 0x000fc80006784270 */
[----:B------:R-:W-:-:S04]  /*3b10*/  ISETP.LT.OR P4, PT, R62, 0x49, P4 ;  /* 0x000000493e00780c */ /* 0x000fc80002781670 */
[----:B------:R-:W-:Y:S02]  /*3b20*/  FSEL R69, R46, -INF , !P4 ;  /* 0xff8000002e457808 */ /* 0x000fe40006000000 */
[----:B------:R-:W-:Y:S01]  /*3b30*/  ISETP.NE.AND P4, PT, R106, RZ, PT ;  /* 0x000000ff6a00720c */ /* 0x000fe20003f85270 */
[----:B------:R-:W1:Y:S03]  /*3b40*/  @P2 LDC R46, c[0x0][0x450] ;  /* 0x00011400ff2e2b82 */ /* 0x000e660000000800 */
[----:B------:R-:W-:-:S04]  /*3b50*/  ISETP.GT.AND P4, PT, R66, 0x49, !P4 ;  /* 0x000000494200780c */ /* 0x000fc80006784270 */
[----:B------:R-:W-:-:S04]  /*3b60*/  ISETP.LT.OR P4, PT, R62, 0x4a, P4 ;  /* 0x0000004a3e00780c */ /* 0x000fc80002781670 */
[----:B------:R-:W-:Y:S02]  /*3b70*/  FSEL R71, R48, -INF , !P4 ;  /* 0xff80000030477808 */ /* 0x000fe40006000000 */
[----:B------:R-:W-:-:S04]  /*3b80*/  ISETP.NE.AND P4, PT, R108, RZ, PT ;  /* 0x000000ff6c00720c */ /* 0x000fc80003f85270 */
        /* <DEDUP_REMOVED lines=31> */
[----:B------:R-:W-:Y:S02]  /*3d80*/  ISETP.GT.AND P4, PT, R66, 0x70, !P6 ;  /* 0x000000704200780c */ /* 0x000fe40007784270 */
[----:B------:R-:W-:Y:S02]  /*3d90*/  ISETP.NE.AND P6, PT, R72, RZ, PT ;  /* 0x000000ff4800720c */ /* 0x000fe40003fc5270 */
[----:B------:R-:W-:-:S04]  /*3da0*/  ISETP.LT.OR P4, PT, R62, 0x71, P4 ;  /* 0x000000713e00780c */ /* 0x000fc80002781670 */
[----:B------:R-:W-:Y:S02]  /*3db0*/  FSEL R87, R82, -INF , !P4 ;  /* 0xff80000052577808 */ /* 0x000fe40006000000 */
[----:B------:R-:W-:-:S04]  /*3dc0*/  FSETP.NEU.FTZ.AND P4, PT, R9, -INF , PT ;  /* 0xff8000000900780b */ /* 0x000fc80003f9d000 */
[----:B------:R-:W-:Y:S02]  /*3dd0*/  FSEL R20, R10, RZ, P4 ;  /* 0x000000ff0a147208 */ /* 0x000fe40002000000 */
[----:B------:R-:W-:Y:S02]  /*3de0*/  ISETP.GT.AND P4, PT, R66, RZ, !P6 ;  /* 0x000000ff4200720c */ /* 0x000fe40007784270 */
[----:B------:R-:W-:Y:S01]  /*3df0*/  ISETP.NE.AND P6, PT, R84, RZ, PT ;  /* 0x000000ff5400720c */ /* 0x000fe20003fc5270 */
[-CC-:B------:R-:W-:Y:S01]  /*3e00*/  FFMA.FTZ R164, R125, R12.reuse, -R20.reuse ;  /* 0x0000000c7da47223 */ /* 0x180fe20000010814 */
[----:B------:R-:W-:Y:S01]  /*3e10*/  ISETP.LT.OR P4, PT, R62, 0x1, P4 ;  /* 0x000000013e00780c */ /* 0x000fe20002781670 */
[-CC-:B------:R-:W-:Y:S01]  /*3e20*/  FFMA.FTZ R8, R119, R12.reuse, -R20.reuse ;  /* 0x0000000c77087223 */ /* 0x180fe20000010814 */
[----:B------:R-:W-:Y:S01]  /*3e30*/  ISETP.GT.AND P6, PT, R66, 0x79, !P6 ;  /* 0x000000794200780c */ /* 0x000fe200077c4270 */
[-CC-:B------:R-:W-:Y:S01]  /*3e40*/  FFMA.FTZ R180, R91, R12.reuse, -R20.reuse ;  /* 0x0000000c5bb47223 */ /* 0x180fe20000010814 */
[----:B------:R-:W-:Y:S01]  /*3e50*/  FSEL R0, R0, -INF , !P4 ;  /* 0xff80000000007808 */ /* 0x000fe20006000000 */
[-CC-:B------:R-:W-:Y:S01]  /*3e60*/  FFMA.FTZ R91, R93, R12.reuse, -R20.reuse ;  /* 0x0000000c5d5b7223 */ /* 0x180fe20000010814 */
[----:B------:R-:W-:Y:S01]  /*3e70*/  ISETP.NE.AND P4, PT, R80, RZ, PT ;  /* 0x000000ff5000720c */ /* 0x000fe20003f85270 */
[-CC-:B------:R-:W-:Y:S01]  /*3e80*/  FFMA.FTZ R182, R95, R12.reuse, -R20.reuse ;  /* 0x0000000c5fb67223 */ /* 0x180fe20000010814 */
[----:B------:R-:W-:Y:S01]  /*3e90*/  FMNMX.FTZ R4, R0, R37, !PT ;  /* 0x0000002500047209 */ /* 0x000fe20007810000 */
[----:B------:R-:W-:Y:S01]  /*3ea0*/  MUFU.EX2 R180, R180 ;  /* 0x000000b400b47308 */ /* 0x000fe20000000800 */
[----:B------:R-:W-:Y:S01]  /*3eb0*/  ISETP.GT.AND P4, PT, R66, 0x71, !P4 ;  /* 0x000000714200780c */ /* 0x000fe20006784270 */
[--C-:B------:R-:W-:Y:S01]  /*3ec0*/  FFMA.FTZ R93, R137, R12, -R20.reuse ;  /* 0x0000000c895d7223 */ /* 0x100fe20000010814 */
[----:B------:R-:W-:Y:S01]  /*3ed0*/  FMNMX.FTZ R4, R39, R4, !PT ;  /* 0x0000000427047209 */ /* 0x000fe20007810000 */
[-CC-:B------:R-:W-:Y:S01]  /*3ee0*/  FFMA.FTZ R176, R139, R12.reuse, -R20.reuse ;  /* 0x0000000c8bb07223 */ /* 0x180fe20000010814 */
[C---:B------:R-:W-:Y:S01]  /*3ef0*/  ISETP.LT.OR P4, PT, R62.reuse, 0x72, P4 ;  /* 0x000000723e00780c */ /* 0x040fe20002781670 */
[--C-:B------:R-:W-:Y:S01]  /*3f00*/  FFMA.FTZ R95, R141, R12, -R20.reuse ;  /* 0x0000000c8d5f7223 */ /* 0x100fe20000010814 */
[----:B------:R-:W-:Y:S01]  /*3f10*/  FMNMX.FTZ R4, R41, R4, !PT ;  /* 0x0000000429047209 */ /* 0x000fe20007810000 */
[----:B------:R-:W2:Y:S01]  /*3f20*/  MUFU.EX2 R91, R91 ;  /* 0x0000005b005b7308 */ /* 0x000ea20000000800 */
[----:B------:R-:W-:Y:S01]  /*3f30*/  FSEL R125, R21, -INF , !P4 ;  /* 0xff800000157d7808 */ /* 0x000fe20006000000 */
[--C-:B------:R-:W-:Y:S01]  /*3f40*/  FFMA.FTZ R21, R123, R12, -R20.reuse ;  /* 0x0000000c7b157223 */ /* 0x100fe20000010814 */
[----:B------:R-:W-:Y:S01]  /*3f50*/  FMNMX.FTZ R4, R43, R4, !PT ;  /* 0x000000042b047209 */ /* 0x000fe20007810000 */
[-CC-:B------:R-:W-:Y:S01]  /*3f60*/  FFMA.FTZ R3, R3, R12.reuse, -R20.reuse ;  /* 0x0000000c03037223 */ /* 0x180fe20000010814 */
[----:B------:R-:W-:Y:S01]  /*3f70*/  ISETP.LT.OR P6, PT, R62, 0x7a, P6 ;  /* 0x0000007a3e00780c */ /* 0x000fe200037c1670 */
[--C-:B------:R-:W-:Y:S01]  /*3f80*/  FFMA.FTZ R178, R135, R12, -R20.reuse ;  /* 0x0000000c87b27223 */ /* 0x100fe20000010814 */
[----:B------:R-:W-:Y:S01]  /*3f90*/  FMNMX.FTZ R4, R45, R4, !PT ;  /* 0x000000042d047209 */ /* 0x000fe20007810000 */
[----:B------:R-:W3:Y:S01]  /*3fa0*/  MUFU.EX2 R182, R182 ;  /* 0x000000b600b67308 */ /* 0x000ee20000000800 */
[----:B------:R-:W-:Y:S01]  /*3fb0*/  FSEL R123, R24, -INF , !P6 ;  /* 0xff800000187b7808 */ /* 0x000fe20007000000 */
[--C-:B------:R-:W-:Y:S01]  /*3fc0*/  FFMA.FTZ R97, R97, R12, -R20.reuse ;  /* 0x0000000c61617223 */ /* 0x100fe20000010814 */
[----:B------:R-:W-:Y:S01]  /*3fd0*/  FMNMX.FTZ R4, R13, R4, !PT ;  /* 0x000000040d047209 */ /* 0x000fe20007810000 */
[-CC-:B------:R-:W-:Y:S01]  /*3fe0*/  FFMA.FTZ R172, R133, R12.reuse, -R20.reuse ;  /* 0x0000000c85ac7223 */ /* 0x180fe20000010814 */
[-CC-:B------:R-:W-:Y:S01]  /*3ff0*/  FFMA.FTZ R99, R99, R12.reuse, -R20.reuse ;  /* 0x0000000c63637223 */ /* 0x180fe20000010814 */
[--C-:B------:R-:W-:Y:S01]  /*4000*/  FFMA.FTZ R174, R131, R12, -R20.reuse ;  /* 0x0000000c83ae7223 */ /* 0x100fe20000010814 */
[----:B------:R-:W-:Y:S01]  /*4010*/  FMNMX.FTZ R4, R47, R4, !PT ;  /* 0x000000042f047209 */ /* 0x000fe20007810000 */
[----:B------:R-:W4:Y:S01]  /*4020*/  MUFU.EX2 R93, R93 ;  /* 0x0000005d005d7308 */ /* 0x000f220000000800 */
[-CC-:B------:R-:W-:Y:S01]  /*4030*/  FFMA.FTZ R101, R101, R12.reuse, -R20.reuse ;  /* 0x0000000c65657223 */ /* 0x180fe20000010814 */
[--C-:B------:R-:W-:Y:S01]  /*4040*/  FFMA.FTZ R168, R129, R12, -R20.reuse ;  /* 0x0000000c81a87223 */ /* 0x100fe20000010814 */
[----:B------:R-:W-:Y:S01]  /*4050*/  FMNMX.FTZ R4, R49, R4, !PT ;  /* 0x0000000431047209 */ /* 0x000fe20007810000 */
[-CC-:B------:R-:W-:Y:S01]  /*4060*/  FFMA.FTZ R103, R103, R12.reuse, -R20.reuse ;  /* 0x0000000c67677223 */ /* 0x180fe20000010814 */
[-CC-:B------:R-:W-:Y:S01]  /*4070*/  FFMA.FTZ R170, R127, R12.reuse, -R20.reuse ;  /* 0x0000000c7faa7223 */ /* 0x180fe20000010814 */
[--C-:B------:R-:W-:Y:S01]  /*4080*/  FFMA.FTZ R105, R105, R12, -R20.reuse ;  /* 0x0000000c69697223 */ /* 0x100fe20000010814 */
[----:B------:R-:W-:Y:S01]  /*4090*/  FMNMX.FTZ R4, R51, R4, !PT ;  /* 0x0000000433047209 */ /* 0x000fe20007810000 */
[----:B------:R-:W5:Y:S01]  /*40a0*/  MUFU.EX2 R176, R176 ;  /* 0x000000b000b07308 */ /* 0x000f620000000800 */
[-CC-:B------:R-:W-:Y:S01]  /*40b0*/  FFMA.FTZ R121, R121, R12.reuse, -R20.reuse ;  /* 0x0000000c79797223 */ /* 0x180fe20000010814 */
[--C-:B------:R-:W-:Y:S01]  /*40c0*/  FFMA.FTZ R117, R117, R12, -R20.reuse ;  /* 0x0000000c75757223 */ /* 0x100fe20000010814 */
[----:B------:R-:W-:Y:S01]  /*40d0*/  FMNMX.FTZ R4, R53, R4, !PT ;  /* 0x0000000435047209 */ /* 0x000fe20007810000 */
[-CC-:B------:R-:W-:Y:S01]  /*40e0*/  FFMA.FTZ R115, R115, R12.reuse, -R20.reuse ;  /* 0x0000000c73737223 */ /* 0x180fe20000010814 */
[-CC-:B------:R-:W-:Y:S01]  /*40f0*/  FFMA.FTZ R113, R113, R12.reuse, -R20.reuse ;  /* 0x0000000c71717223 */ /* 0x180fe20000010814 */
[--C-:B------:R-:W-:Y:S01]  /*4100*/  FFMA.FTZ R111, R111, R12, -R20.reuse ;  /* 0x0000000c6f6f7223 */ /* 0x100fe20000010814 */
[----:B------:R-:W-:Y:S01]  /*4110*/  FMNMX.FTZ R4, R55, R4, !PT ;  /* 0x0000000437047209 */ /* 0x000fe20007810000 */
[----:B------:R-:W0:Y:S01]  /*4120*/  MUFU.EX2 R95, R95 ;  /* 0x0000005f005f7308 */ /* 0x000e220000000800 */
[-CC-:B------:R-:W-:Y:S01]  /*4130*/  FFMA.FTZ R109, R109, R12.reuse, -R20.reuse ;  /* 0x0000000c6d6d7223 */ /* 0x180fe20000010814 */
[--C-:B------:R-:W-:Y:S01]  /*4140*/  FFMA.FTZ R107, R107, R12, -R20.reuse ;  /* 0x0000000c6b6b7223 */ /* 0x100fe20000010814 */
[----:B------:R-:W-:Y:S01]  /*4150*/  FMNMX.FTZ R4, R57, R4, !PT ;  /* 0x0000000439047209 */ /* 0x000fe20007810000 */
[-CC-:B------:R-:W-:Y:S01]  /*4160*/  FFMA.FTZ R31, R31, R12.reuse, -R20.reuse ;  /* 0x0000000c1f1f7223 */ /* 0x180fe20000010814 */
[-CC-:B------:R-:W-:Y:S01]  /*4170*/  FFMA.FTZ R35, R35, R12.reuse, -R20.reuse ;  /* 0x0000000c23237223 */ /* 0x180fe20000010814 */
[--C-:B------:R-:W-:Y:S01]  /*4180*/  FFMA.FTZ R29, R29, R12, -R20.reuse ;  /* 0x0000000c1d1d7223 */ /* 0x100fe20000010814 */
[----:B------:R-:W-:Y:S01]  /*4190*/  FMNMX.FTZ R4, R59, R4, !PT ;  /* 0x000000043b047209 */ /* 0x000fe20007810000 */
[----:B------:R2:W-:Y:S01]  /*41a0*/  MUFU.EX2 R154, R3 ;  /* 0x00000003009a7308 */ /* 0x0005e20000000800 */
[-CC-:B------:R-:W-:Y:S01]  /*41b0*/  FFMA.FTZ R33, R33, R12.reuse, -R20.reuse ;  /* 0x0000000c21217223 */ /* 0x180fe20000010814 */
[----:B------:R-:W-:Y:S01]  /*41c0*/  FFMA.FTZ R27, R27, R12, -R20 ;  /* 0x0000000c1b1b7223 */ /* 0x000fe20000010814 */
[----:B------:R-:W-:-:S04]  /*41d0*/  FMNMX.FTZ R4, R61, R4, !PT ;  /* 0x000000043d047209 */ /* 0x000fc80007810000 */
[----:B------:R-:W-:Y:S01]  /*41e0*/  FMNMX.FTZ R4, R63, R4, !PT ;  /* 0x000000043f047209 */ /* 0x000fe20007810000 */
[----:B------:R-:W1:Y:S01]  /*41f0*/  MUFU.EX2 R178, R178 ;  /* 0x000000b200b27308 */ /* 0x000e620000000800 */
[----:B--2---:R-:W-:Y:S01]  /*4200*/  FADD.FTZ R3, R180, R91 ;  /* 0x0000005bb4037221 */ /* 0x004fe20000010000 */
[----:B------:R-:W-:Y:S02]  /*4210*/  F2FP.BF16.F32.PACK_AB R180, R91, R180 ;  /* 0x000000b45bb4723e */ /* 0x000fe400000010ff */
[----:B------:R-:W-:Y:S01]  /*4220*/  FMNMX.FTZ R4, R65, R4, !PT ;  /* 0x0000000441047209 */ /* 0x000fe20007810000 */
[----:B---3--:R-:W-:Y:S01]  /*4230*/  FADD.FTZ R36, R182, R3 ;  /* 0x00000003b6247221 */ /* 0x008fe20000010000 */
[----:B----4-:R-:W-:Y:S02]  /*4240*/  F2FP.BF16.F32.PACK_AB R182, R93, R182 ;  /* 0x000000b65db6723e */ /* 0x010fe400000010ff */
[----:B------:R-:W-:Y:S01]  /*4250*/  FMNMX.FTZ R4, R67, R4, !PT ;  /* 0x0000000443047209 */ /* 0x000fe20007810000 */
[----:B------:R-:W2:Y:S01]  /*4260*/  MUFU.EX2 R97, R97 ;  /* 0x0000006100617308 */ /* 0x000ea20000000800 */
[----:B------:R-:W-:-:S02]  /*4270*/  FADD.FTZ R3, R93, R36 ;  /* 0x000000245d037221 */ /* 0x000fc40000010000 */
[----:B------:R-:W-:Y:S02]  /*4280*/  FMNMX.FTZ R4, R69, R4, !PT ;  /* 0x0000000445047209 */ /* 0x000fe40007810000 */
[----:B-----5:R-:W-:Y:S01]  /*4290*/  FADD.FTZ R38, R176, R3 ;  /* 0x00000003b0267221 */ /* 0x020fe20000010000 */
[----:B0-----:R-:W-:Y:S02]  /*42a0*/  F2FP.BF16.F32.PACK_AB R176, R95, R176 ;  /* 0x000000b05fb0723e */ /* 0x001fe400000010ff */
[----:B------:R-:W-:Y:S01]  /*42b0*/  FMNMX.FTZ R4, R71, R4, !PT ;  /* 0x0000000447047209 */ /* 0x000fe20007810000 */
[----:B------:R-:W0:Y:S01]  /*42c0*/  MUFU.EX2 R172, R172 ;  /* 0x000000ac00ac7308 */ /* 0x000e220000000800 */
[----:B------:R-:W-:Y:S02]  /*42d0*/  FADD.FTZ R3, R95, R38 ;  /* 0x000000265f037221 */ /* 0x000fe40000010000 */
[----:B------:R-:W-:Y:S02]  /*42e0*/  FMNMX.FTZ R4, R73, R4, !PT ;  /* 0x0000000449047209 */ /* 0x000fe40007810000 */
[----:B-1----:R-:W-:-:S02]  /*42f0*/  FADD.FTZ R40, R178, R3 ;  /* 0x00000003b2287221 */ /* 0x002fc40000010000 */
[----:B------:R-:W-:Y:S01]  /*4300*/  FMNMX.FTZ R4, R75, R4, !PT ;  /* 0x000000044b047209 */ /* 0x000fe20007810000 */
[----:B------:R-:W1:Y:S01]  /*4310*/  MUFU.EX2 R99, R99 ;  /* 0x0000006300637308 */ /* 0x000e620000000800 */
[----:B--2---:R-:W-:Y:S02]  /*4320*/  F2FP.BF16.F32.PACK_AB R178, R97, R178 ;  /* 0x000000b261b2723e */ /* 0x004fe400000010ff */
[----:B------:R-:W-:-:S04]  /*4330*/  FMNMX.FTZ R4, R77, R4, !PT ;  /* 0x000000044d047209 */ /* 0x000fc80007810000 */
[----:B------:R-:W-:Y:S01]  /*4340*/  FMNMX.FTZ R4, R79, R4, !PT ;  /* 0x000000044f047209 */ /* 0x000fe20007810000 */
[----:B------:R-:W2:Y:S03]  /*4350*/  MUFU.EX2 R174, R174 ;  /* 0x000000ae00ae7308 */ /* 0x000ea60000000800 */
[----:B------:R-:W-:-:S04]  /*4360*/  FMNMX.FTZ R4, R81, R4, !PT ;  /* 0x0000000451047209 */ /* 0x000fc80007810000 */
[----:B------:R-:W-:Y:S01]  /*4370*/  FMNMX.FTZ R4, R83, R4, !PT ;  /* 0x0000000453047209 */ /* 0x000fe20007810000 */
[----:B------:R-:W3:Y:S03]  /*4380*/  MUFU.EX2 R101, R101 ;  /* 0x0000006500657308 */ /* 0x000ee60000000800 */
[----:B------:R-:W-:-:S04]  /*4390*/  FMNMX.FTZ R4, R85, R4, !PT ;  /* 0x0000000455047209 */ /* 0x000fc80007810000 */
[----:B------:R-:W-:Y:S01]  /*43a0*/  FMNMX.FTZ R4, R89, R4, !PT ;  /* 0x0000000459047209 */ /* 0x000fe20007810000 */
[----:B------:R4:W-:Y:S03]  /*43b0*/  MUFU.EX2 R152, R33 ;  /* 0x0000002100987308 */ /* 0x0009e60000000800 */
[----:B------:R-:W-:-:S04]  /*43c0*/  FMNMX.FTZ R4, R87, R4, !PT ;  /* 0x0000000457047209 */ /* 0x000fc80007810000 */
[----:B------:R-:W-:Y:S01]  /*43d0*/  FMNMX.FTZ R4, R125, R4, !PT ;  /* 0x000000047d047209 */ /* 0x000fe20007810000 */
[----:B------:R-:W5:Y:S01]  /*43e0*/  MUFU.EX2 R168, R168 ;  /* 0x000000a800a87308 */ /* 0x000f620000000800 */
[----:B----4-:R-:W-:Y:S02]  /*43f0*/  FADD.FTZ R33, R97, R40 ;  /* 0x0000002861217221 */ /* 0x010fe40000010000 */
[----:B------:R-:W-:Y:S02]  /*4400*/  FMNMX.FTZ R4, R25, R4, !PT ;  /* 0x0000000419047209 */ /* 0x000fe40007810000 */
[----:B0-----:R-:W-:Y:S01]  /*4410*/  FADD.FTZ R42, R172, R33 ;  /* 0x00000021ac2a7221 */ /* 0x001fe20000010000 */
[----:B-1----:R-:W-:Y:S02]  /*4420*/  F2FP.BF16.F32.PACK_AB R172, R99, R172 ;  /* 0x000000ac63ac723e */ /* 0x002fe400000010ff */
[----:B------:R-:W-:Y:S01]  /*4430*/  FMNMX.FTZ R4, R123, R4, !PT ;  /* 0x000000047b047209 */ /* 0x000fe20007810000 */
[----:B------:R-:W0:Y:S01]  /*4440*/  MUFU.EX2 R103, R103 ;  /* 0x0000006700677308 */ /* 0x000e220000000800 */
[----:B------:R-:W-:-:S03]  /*4450*/  FADD.FTZ R33, R99, R42 ;  /* 0x0000002a63217221 */ /* 0x000fc60000010000 */
[----:B------:R-:W1:Y:S01]  /*4460*/  SHFL.BFLY PT, R119, R4, 0x2, 0x1f ;  /* 0x0c401f0004777f89 */ /* 0x000e6200000e0000 */
[----:B--2---:R-:W-:Y:S01]  /*4470*/  FADD.FTZ R42, R174, R33 ;  /* 0x00000021ae2a7221 */ /* 0x004fe20000010000 */
[C---:B---3--:R-:W-:Y:S02]  /*4480*/  F2FP.BF16.F32.PACK_AB R174, R101.reuse, R174 ;  /* 0x000000ae65ae723e */ /* 0x048fe400000010ff */
[----:B------:R-:W2:Y:S01]  /*4490*/  MUFU.EX2 R170, R170 ;  /* 0x000000aa00aa7308 */ /* 0x000ea20000000800 */
[----:B------:R-:W-:-:S07]  /*44a0*/  FADD.FTZ R33, R101, R42 ;  /* 0x0000002a65217221 */ /* 0x000fce0000010000 */
[----:B------:R-:W3:Y:S08]  /*44b0*/  MUFU.EX2 R105, R105 ;  /* 0x0000006900697308 */ /* 0x000ef00000000800 */
[----:B------:R4:W-:Y:S01]  /*44c0*/  MUFU.EX2 R158, R35 ;  /* 0x00000023009e7308 */ /* 0x0009e20000000800 */
[----:B-1----:R-:W-:-:S07]  /*44d0*/  FMNMX.FTZ R119, R4, R119, !PT ;  /* 0x0000007704777209 */ /* 0x002fce0007810000 */
[----:B------:R-:W1:Y:S01]  /*44e0*/  MUFU.EX2 R164, R164 ;  /* 0x000000a400a47308 */ /* 0x000e620000000800 */
[----:B------:R-:W1:Y:S01]  /*44f0*/  SHFL.BFLY PT, R10, R119, 0x1, 0x1f ;  /* 0x0c201f00770a7f89 */ /* 0x000e6200000e0000 */
[----:B----4-:R-:W-:-:S04]  /*4500*/  @P2 IMAD.HI.U32 R35, R23, R44, RZ ;  /* 0x0000002c17232227 */ /* 0x010fc800078e00ff */
[----:B-----5:R-:W-:Y:S01]  /*4510*/  FADD.FTZ R44, R168, R33 ;  /* 0x00000021a82c7221 */ /* 0x020fe20000010000 */
[----:B0-----:R-:W-:-:S03]  /*4520*/  F2FP.BF16.F32.PACK_AB R168, R103, R168 ;  /* 0x000000a867a8723e */ /* 0x001fc600000010ff */
[----:B------:R-:W-:Y:S01]  /*4530*/  FADD.FTZ R33, R103, R44 ;  /* 0x0000002c67217221 */ /* 0x000fe20000010000 */
[----:B------:R-:W0:Y:S01]  /*4540*/  MUFU.EX2 R21, R21 ;  /* 0x0000001500157308 */ /* 0x000e220000000800 */
[----:B------:R-:W-:Y:S02]  /*4550*/  @P2 SHF.R.U32.HI R23, RZ, R46, R35 ;  /* 0x0000002eff172219 */ /* 0x000fe40000011623 */
[----:B--2---:R-:W-:Y:S01]  /*4560*/  FADD.FTZ R44, R170, R33 ;  /* 0x00000021aa2c7221 */ /* 0x004fe20000010000 */
[C---:B---3--:R-:W-:Y:S02]  /*4570*/  F2FP.BF16.F32.PACK_AB R170, R105.reuse, R170 ;  /* 0x000000aa69aa723e */ /* 0x048fe400000010ff */
[----:B------:R-:W-:Y:S02]  /*4580*/  IMAD.IADD R35, R88, 0x1, R23 ;  /* 0x0000000158237824 */ /* 0x000fe400078e0217 */
[----:B------:R-:W-:Y:S01]  /*4590*/  FADD.FTZ R33, R105, R44 ;  /* 0x0000002c69217221 */ /* 0x000fe20000010000 */
[----:B------:R-:W2:Y:S01]  /*45a0*/  MUFU.EX2 R121, R121 ;  /* 0x0000007900797308 */ /* 0x000ea20000000800 */
[----:B------:R-:W-:-:S02]  /*45b0*/  IMAD.IADD R14, R35, 0x1, R14 ;  /* 0x00000001230e7824 */ /* 0x000fc400078e020e */
[----:B-1----:R-:W-:-:S05]  /*45c0*/  FADD.FTZ R46, R164, R33 ;  /* 0x00000021a42e7221 */ /* 0x002fca0000010000 */
[----:B------:R-:W1:Y:S01]  /*45d0*/  MUFU.EX2 R8, R8 ;  /* 0x0000000800087308 */ /* 0x000e620000000800 */
[----:B------:R-:W-:Y:S01]  /*45e0*/  FMNMX.FTZ R10, R119, R10, !PT ;  /* 0x0000000a770a7209 */ /* 0x000fe20007810000 */
[C---:B0-----:R-:W-:Y:S01]  /*45f0*/  FADD.FTZ R46, R21.reuse, R46 ;  /* 0x0000002e152e7221 */ /* 0x041fe20000010000 */
[----:B------:R-:W-:Y:S02]  /*4600*/  F2FP.BF16.F32.PACK_AB R164, R21, R164 ;  /* 0x000000a415a4723e */ /* 0x000fe400000010ff */
[C---:B------:R-:W-:Y:S01]  /*4610*/  FSETP.NEU.FTZ.AND P4, PT, R10.reuse, -INF , PT ;  /* 0xff8000000a00780b */ /* 0x040fe20003f9d000 */
[----:B------:R-:W-:Y:S02]  /*4620*/  FMUL.FTZ R4, R10, R12 ;  /* 0x0000000c0a047220 */ /* 0x000fe40000410000 */
[----:B------:R-:W-:Y:S01]  /*4630*/  MUFU.EX2 R117, R117 ;  /* 0x0000007500757308 */ /* 0x000fe20000000800 */
[----:B--2---:R-:W-:Y:S02]  /*4640*/  FADD.FTZ R33, R121, R46 ;  /* 0x0000002e79217221 */ /* 0x004fe40000010000 */
[----:B------:R-:W-:-:S05]  /*4650*/  FSEL R4, R4, RZ, P4 ;  /* 0x000000ff04047208 */ /* 0x000fca0002000000 */
        /* <DEDUP_REMOVED lines=22> */
[----:B------:R-:W2:Y:S01]  /*47c0*/  MUFU.EX2 R39, R39 ;  /* 0x0000002700277308 */ /* 0x000ea20000000800 */
[----:B-1----:R-:W-:Y:S01]  /*47d0*/  FADD.FTZ R46, R8, R33 ;  /* 0x00000021082e7221 */ /* 0x002fe20000010000 */
[-CC-:B------:R-:W-:Y:S01]  /*47e0*/  FFMA.FTZ R73, R73, R12.reuse, -R4.reuse ;  /* 0x0000000c49497223 */ /* 0x180fe20000010804 */
[-CC-:B------:R-:W-:Y:S01]  /*47f0*/  FFMA.FTZ R75, R75, R12.reuse, -R4.reuse ;  /* 0x0000000c4b4b7223 */ /* 0x180fe20000010804 */
[-CC-:B------:R-:W-:Y:S01]  /*4800*/  FFMA.FTZ R77, R77, R12.reuse, -R4.reuse ;  /* 0x0000000c4d4d7223 */ /* 0x180fe20000010804 */
[-CC-:B------:R-:W-:Y:S01]  /*4810*/  FFMA.FTZ R79, R79, R12.reuse, -R4.reuse ;  /* 0x0000000c4f4f7223 */ /* 0x180fe20000010804 */
[-CC-:B------:R-:W-:Y:S01]  /*4820*/  FFMA.FTZ R81, R81, R12.reuse, -R4.reuse ;  /* 0x0000000c51517223 */ /* 0x180fe20000010804 */
[-CC-:B------:R-:W-:Y:S01]  /*4830*/  FFMA.FTZ R83, R83, R12.reuse, -R4.reuse ;  /* 0x0000000c53537223 */ /* 0x180fe20000010804 */
[----:B------:R-:W1:Y:S01]  /*4840*/  MUFU.EX2 R20, R41 ;  /* 0x0000002900147308 */ /* 0x000e620000000800 */
[----:B0-----:R-:W-:Y:S01]  /*4850*/  FADD.FTZ R38, R0, R37 ;  /* 0x0000002500267221 */ /* 0x001fe20000010000 */
[-CC-:B------:R-:W-:Y:S01]  /*4860*/  FFMA.FTZ R85, R85, R12.reuse, -R4.reuse ;  /* 0x0000000c55557223 */ /* 0x180fe20000010804 */
[-CC-:B------:R-:W-:Y:S01]  /*4870*/  FFMA.FTZ R89, R89, R12.reuse, -R4.reuse ;  /* 0x0000000c59597223 */ /* 0x180fe20000010804 */
[-CC-:B------:R-:W-:Y:S01]  /*4880*/  FFMA.FTZ R87, R87, R12.reuse, -R4.reuse ;  /* 0x0000000c57577223 */ /* 0x180fe20000010804 */
[-CC-:B------:R-:W-:Y:S01]  /*4890*/  FFMA.FTZ R125, R125, R12.reuse, -R4.reuse ;  /* 0x0000000c7d7d7223 */ /* 0x180fe20000010804 */
[-CC-:B------:R-:W-:Y:S01]  /*48a0*/  FFMA.FTZ R25, R25, R12.reuse, -R4.reuse ;  /* 0x0000000c19197223 */ /* 0x180fe20000010804 */
[----:B------:R-:W-:Y:S01]  /*48b0*/  FFMA.FTZ R123, R123, R12, -R4 ;  /* 0x0000000c7b7b7223 */ /* 0x000fe20000010804 */
[----:B------:R-:W0:Y:S01]  /*48c0*/  MUFU.EX2 R43, R43 ;  /* 0x0000002b002b7308 */ /* 0x000e220000000800 */
[----:B--2---:R-:W-:Y:S01]  /*48d0*/  FADD.FTZ R3, R39, R38 ;  /* 0x0000002627037221 */ /* 0x004fe20000010000 */
[----:B------:R-:W-:Y:S01]  /*48e0*/  FADD.FTZ R33, R117, R46 ;  /* 0x0000002e75217221 */ /* 0x000fe20000010000 */
[----:B------:R-:W-:-:S02]  /*48f0*/  F2FP.BF16.F32.PACK_AB R166, R8, R121 ;  /* 0x0000007908a6723e */ /* 0x000fc400000010ff */
[----:B------:R-:W-:-:S03]  /*4900*/  F2FP.BF16.F32.PACK_AB R181, R37, R0 ;  /* 0x0000000025b5723e */ /* 0x000fc600000010ff */
[----:B------:R-:W2:Y:S01]  /*4910*/  MUFU.EX2 R24, R45 ;  /* 0x0000002d00187308 */ /* 0x000ea20000000800 */
[C---:B-1----:R-:W-:Y:S01]  /*4920*/  FADD.FTZ R40, R20.reuse, R3 ;  /* 0x0000000314287221 */ /* 0x042fe20000010000 */
[----:B------:R-:W-:-:S06]  /*4930*/  F2FP.BF16.F32.PACK_AB R183, R20, R39 ;  /* 0x0000002714b7723e */ /* 0x000fcc00000010ff */
[----:B------:R-:W1:Y:S01]  /*4940*/  MUFU.EX2 R13, R13 ;  /* 0x0000000d000d7308 */ /* 0x000e620000000800 */
[----:B0-----:R-:W-:-:S07]  /*4950*/  FADD.FTZ R3, R43, R40 ;  /* 0x000000282b037221 */ /* 0x001fce0000010000 */
[----:B------:R-:W0:Y:S01]  /*4960*/  MUFU.EX2 R26, R47 ;  /* 0x0000002f001a7308 */ /* 0x000e220000000800 */
[C---:B--2---:R-:W-:Y:S01]  /*4970*/  FADD.FTZ R40, R24.reuse, R3 ;  /* 0x0000000318287221 */ /* 0x044fe20000010000 */
[----:B------:R-:W-:-:S06]  /*4980*/  F2FP.BF16.F32.PACK_AB R177, R24, R43 ;  /* 0x0000002b18b1723e */ /* 0x000fcc00000010ff */
[----:B------:R-:W2:Y:S01]  /*4990*/  MUFU.EX2 R49, R49 ;  /* 0x0000003100317308 */ /* 0x000ea20000000800 */
[----:B-1----:R-:W-:-:S07]  /*49a0*/  FADD.FTZ R3, R13, R40 ;  /* 0x000000280d037221 */ /* 0x002fce0000010000 */
[----:B------:R-:W1:Y:S01]  /*49b0*/  MUFU.EX2 R28, R51 ;  /* 0x00000033001c7308 */ /* 0x000e620000000800 */
[C---:B0-----:R-:W-:Y:S01]  /*49c0*/  FADD.FTZ R42, R26.reuse, R3 ;  /* 0x000000031a2a7221 */ /* 0x041fe20000010000 */
[----:B------:R-:W-:-:S06]  /*49d0*/  F2FP.BF16.F32.PACK_AB R179, R26, R13 ;  /* 0x0000000d1ab3723e */ /* 0x000fcc00000010ff */
        /* <DEDUP_REMOVED lines=21> */
[C---:B0-----:R-:W-:Y:S01]  /*4b30*/  FADD.FTZ R46, R160.reuse, R33 ;  /* 0x00000021a02e7221 */ /* 0x041fe20000010000 */
[----:B------:R-:W-:-:S06]  /*4b40*/  F2FP.BF16.F32.PACK_AB R160, R160, R117 ;  /* 0x00000075a0a0723e */ /* 0x000fcc00000010ff */
[----:B------:R-:W0:Y:S01]  /*4b50*/  MUFU.EX2 R36, R67 ;  /* 0x0000004300247308 */ /* 0x000e220000000800 */
[----:B--2---:R-:W-:-:S07]  /*4b60*/  FADD.FTZ R3, R65, R4 ;  /* 0x0000000441037221 */ /* 0x004fce0000010000 */
[----:B------:R-:W2:Y:S01]  /*4b70*/  MUFU.EX2 R162, R111 ;  /* 0x0000006f00a27308 */ /* 0x000ea20000000800 */
[----:B-1----:R-:W-:-:S07]  /*4b80*/  FADD.FTZ R23, R113, R46 ;  /* 0x0000002e71177221 */ /* 0x002fce0000010000 */
[----:B------:R-:W1:Y:S01]  /*4b90*/  MUFU.EX2 R69, R69 ;  /* 0x0000004500457308 */ /* 0x000e620000000800 */
[C---:B0-----:R-:W-:Y:S01]  /*4ba0*/  FADD.FTZ R4, R36.reuse, R3 ;  /* 0x0000000324047221 */ /* 0x041fe20000010000 */
[----:B------:R-:W-:-:S06]  /*4bb0*/  F2FP.BF16.F32.PACK_AB R165, R36, R65 ;  /* 0x0000004124a5723e */ /* 0x000fcc00000010ff */
[----:B------:R-:W0:Y:S01]  /*4bc0*/  MUFU.EX2 R109, R109 ;  /* 0x0000006d006d7308 */ /* 0x000e220000000800 */
[C---:B--2---:R-:W-:Y:S01]  /*4bd0*/  FADD.FTZ R46, R162.reuse, R23 ;  /* 0x00000017a22e7221 */ /* 0x044fe20000010000 */
[----:B------:R-:W-:-:S06]  /*4be0*/  F2FP.BF16.F32.PACK_AB R162, R162, R113 ;  /* 0x00000071a2a2723e */ /* 0x000fcc00000010ff */
        /* <DEDUP_REMOVED lines=9> */
[----:B------:R-:W-:-:S06]  /*4c80*/  F2FP.BF16.F32.PACK_AB R156, R156, R109 ;  /* 0x0000006d9c9c723e */ /* 0x000fcc00000010ff */
[----:B------:R-:W1:Y:S01]  /*4c90*/  MUFU.EX2 R40, R75 ;  /* 0x0000004b00287308 */ /* 0x000e620000000800 */
[----:B0-----:R-:W-:-:S07]  /*4ca0*/  FADD.FTZ R3, R73, R4 ;  /* 0x0000000449037221 */ /* 0x001fce0000010000 */
[----:B------:R-:W0:Y:S01]  /*4cb0*/  MUFU.EX2 R77, R77 ;  /* 0x0000004d004d7308 */ /* 0x000e220000000800 */
[----:B--2---:R-:W-:-:S04]  /*4cc0*/  FADD.FTZ R23, R31, R48 ;  /* 0x000000301f177221 */ /* 0x004fc80000010000 */
[C---:B------:R-:W-:Y:S01]  /*4cd0*/  FADD.FTZ R48, R158.reuse, R23 ;  /* 0x000000179e307221 */ /* 0x040fe20000010000 */
[----:B------:R-:W-:Y:S02]  /*4ce0*/  F2FP.BF16.F32.PACK_AB R158, R158, R31 ;  /* 0x0000001f9e9e723e */ /* 0x000fe400000010ff */
        /* <DEDUP_REMOVED lines=30> */
[----:B------:R-:W-:Y:S01]  /*4ed0*/  F2FP.BF16.F32.PACK_AB R153, R8, R87 ;  /* 0x000000570899723e */ /* 0x000fe200000010ff */
[----:B------:R-:W-:Y:S02]  /*4ee0*/  VIADD R8, R22, 0xfffffffe ;  /* 0xfffffffe16087836 */ /* 0x000fe40000000000 */
[----:B--2---:R-:W-:-:S04]  /*4ef0*/  FADD.FTZ R3, R25, R20 ;  /* 0x0000001419037221 */ /* 0x004fc80000010000 */
[C---:B-1----:R-:W-:Y:S01]  /*4f00*/  FADD.FTZ R3, R0.reuse, R3 ;  /* 0x0000000300037221 */ /* 0x042fe20000010000 */
[----:B------:R-:W-:Y:S01]  /*4f10*/  F2FP.BF16.F32.PACK_AB R155, R0, R25 ;  /* 0x00000019009b723e */ /* 0x000fe200000010ff */
        /* <DEDUP_REMOVED lines=11> */
.L_x_974:
[----:B------:R-:W-:-:S13]  /*4fd0*/  ISETP.NE.AND P4, PT, R15, 0x1, PT ;  /* 0x000000010f00780c */ /* 0x000fda0003f85270 */
[----:B------:R-:W0:Y:S02]  /*4fe0*/  @P4 LDC.64 R20, c[0x0][0x9e8] ;  /* 0x00027a00ff144b82 */ /* 0x000e240000000a00 */
[----:B0-----:R-:W-:-:S05]  /*4ff0*/  @P4 IMAD.HI.U32 R20, R0, R20, RZ ;  /* 0x0000001400144227 */ /* 0x001fca00078e00ff */
[----:B------:R-:W-:-:S07]  /*5000*/  @P4 SHF.R.U32.HI R0, RZ, R21, R20 ;  /* 0x00000015ff004219 */ /* 0x000fce0000011614 */
.L_x_975:
[----:B------:R-:W-:-:S05]  /*5010*/  IMAD R15, R0, R15, R15 ;  /* 0x0000000f000f7224 */ /* 0x000fca00078e020f */
[----:B------:R-:W-:-:S07]  /*5020*/  VIMNMX R14, R14, R15, PT ;  /* 0x0000000f0e0e7248 */ /* 0x000fce0003fe0100 */
.L_x_973:
[----:B------:R-:W-:Y:S01]  /*5030*/  SHF.R.S32.HI R13, RZ, 0x1f, R14 ;  /* 0x0000001fff0d7819 */ /* 0x000fe2000001140e */
[----:B------:R-:W-:Y:S01]  /*5040*/  UMOV UR4, URZ ;  /* 0x0000003f00047c82 */ /* 0x000fe20008000000 */
[----:B------:R-:W-:Y:S01]  /*5050*/  IMAD.MOV.U32 R0, RZ, RZ, RZ ;  /* 0x000000ffff007224 */ /* 0x000fe200078e00ff */
[----:B------:R-:W-:Y:S02]  /*5060*/  CS2R R150, SRZ ;  /* 0x0000000000967805 */ /* 0x000fe4000001ff00 */
[----:B------:R-:W-:Y:S02]  /*5070*/  LEA.HI R13, R13, R14, RZ, 0x7 ;  /* 0x0000000e0d0d7211 */ /* 0x000fe400078f38ff */
[----:B------:R-:W-:Y:S02]  /*5080*/  CS2R R148, SRZ ;  /* 0x0000000000947805 */ /* 0x000fe4000001ff00 */
[----:B------:R-:W-:Y:S02]  /*5090*/  CS2R R146, SRZ ;  /* 0x0000000000927805 */ /* 0x000fe4000001ff00 */
[----:B------:R-:W-:-:S02]  /*50a0*/  CS2R R144, SRZ ;  /* 0x0000000000907805 */ /* 0x000fc4000001ff00 */
[----:B------:R-:W-:Y:S02]  /*50b0*/  SHF.R.S32.HI R14, RZ, 0x7, R13 ;  /* 0x00000007ff0e7819 */ /* 0x000fe4000001140d */
[----:B------:R-:W-:Y:S02]  /*50c0*/  CS2R R142, SRZ ;  /* 0x00000000008e7805 */ /* 0x000fe4000001ff00 */
[----:B------:R-:W-:Y:S02]  /*50d0*/  CS2R R140, SRZ ;  /* 0x00000000008c7805 */ /* 0x000fe4000001ff00 */
[----:B------:R-:W-:Y:S02]  /*50e0*/  CS2R R138, SRZ ;  /* 0x00000000008a7805 */ /* 0x000fe4000001ff00 */
[----:B------:R-:W-:Y:S02]  /*50f0*/  VIMNMX R13, R17, R14, !PT ;  /* 0x0000000e110d7248 */ /* 0x000fe40007fe0100 */
[----:B------:R-:W-:-:S02]  /*5100*/  CS2R R136, SRZ ;  /* 0x0000000000887805 */ /* 0x000fc4000001ff00 */
[----:B------:R-:W-:Y:S02]  /*5110*/  CS2R R134, SRZ ;  /* 0x0000000000867805 */ /* 0x000fe4000001ff00 */
[----:B------:R-:W-:Y:S02]  /*5120*/  CS2R R132, SRZ ;  /* 0x0000000000847805 */ /* 0x000fe4000001ff00 */
[----:B------:R-:W-:Y:S02]  /*5130*/  ISETP.GE.AND P4, PT, R8, R13, PT ;  /* 0x0000000d0800720c */ /* 0x000fe40003f86270 */
        /* <DEDUP_REMOVED lines=23> */
[----:B------:R-:W-:Y:S01]  /*52b0*/  IMAD.MOV.U32 R14, RZ, RZ, RZ ;  /* 0x000000ffff0e7224 */ /* 0x000fe200078e00ff */
[----:B------:R-:W-:Y:S01]  /*52c0*/  UMOV UR7, URZ ;  /* 0x0000003f00077c82 */ /* 0x000fe20008000000 */
[----:B------:R-:W-:Y:S01]  /*52d0*/  IMAD.MOV.U32 R151, RZ, RZ, RZ ;  /* 0x000000ffff977224 */ /* 0x000fe200078e00ff */
[----:B------:R-:W-:Y:S01]  /*52e0*/  ULDC UR46, c[0x0][0x9e4] ;  /* 0x00027900002e7ab9 */ /* 0x000fe20000000800 */
[----:B------:R-:W-:Y:S01]  /*52f0*/  ULDC UR38, c[0x0][0x2f0] ;  /* 0x0000bc0000267ab9 */ /* 0x000fe20000000800 */
[----:B------:R-:W-:Y:S01]  /*5300*/  ULDC UR47, c[0x0][0x9d8] ;  /* 0x00027600002f7ab9 */ /* 0x000fe20000000800 */
[----:B------:R-:W-:-:S05]  /*5310*/  ULDC UR39, c[0x0][0x9e0] ;  /* 0x0002780000277ab9 */ /* 0x000fca0000000800 */
.L_x_993:
[----:B------:R-:W-:Y:S01]  /*5320*/  UIADD3 UR4, UR7, 0x1, URZ ;  /* 0x0000000107047890 */ /* 0x000fe2000fffe03f */
[----:B------:R-:W-:-:S03]  /*5330*/  ISETP.NE.AND P4, PT, RZ, UR37, PT ;  /* 0x00000025ff007c0c */ /* 0x000fc6000bf85270 */
[----:B------:R-:W-:-:S04]  /*5340*/  UISETP.NE.AND UP0, UPT, UR4, 0x2, UPT ;  /* 0x000000020400788c */ /* 0x000fc8000bf05270 */
[----:B------:R-:W-:Y:S02]  /*5350*/  USEL UR10, URZ, 0x1, UP0 ;  /* 0x000000013f0a7887 */ /* 0x000fe40008000000 */
[----:B------:R-:W-:-:S04]  /*5360*/  USEL UR4, UR4, URZ, UP0 ;  /* 0x0000003f04047287 */ /* 0x000fc80008000000 */
[----:B------:R-:W-:Y:S01]  /*5370*/  LOP3.LUT R0, R14, UR10, RZ, 0x3c, !PT ;  /* 0x0000000a0e007c12 */ /* 0x000fe2000f8e3cff */
[----:B------:R-:W-:Y:S07]  /*5380*/  @P4 BRA `(.L_x_977) ;  /* 0x0000000000284947 */ /* 0x000fee0003800000 */
[----:B------:R-:W-:Y:S05]  /*5390*/  @!P0 BRA `(.L_x_978) ;  /* 0x0000000000048947 */ /* 0x000fea0003800000 */
[----:B------:R-:W-:Y:S01]  /*53a0*/  BPT.TRAP 0x1 ;  /* 0x000000040000795c */ /* 0x000fe20000300000 */
.L_x_978:
[----:B------:R-:W-:Y:S01]  /*53b0*/  ULEA UR10, UR4, UR36, 0x3 ;  /* 0x00000024040a7291 */ /* 0x000fe2000f8e183f */
[----:B------:R-:W-:-:S08]  /*53c0*/  SHF.L.U32 R11, R0, 0x1f, RZ ;  /* 0x0000001f000b7819 */ /* 0x000fd000000006ff */
[----:B------:R0:W1:Y:S01]  /*53d0*/  SYNCS.PHASECHK.TRANS64.TRYWAIT P5, [UR10+0x28830], R11 ;  /* 0x0288300bff0075a7 */ /* 0x00006200080a014a */
[----:B------:R-:W-:Y:S05]  /*53e0*/  @!P0 BRA `(.L_x_979) ;  /* 0x0000000000048947 */ /* 0x000fea0003800000 */
[----:B------:R-:W-:Y:S01]  /*53f0*/  BPT.TRAP 0x1 ;  /* 0x000000040000795c */ /* 0x000fe20000300000 */
.L_x_979:
[----:B-1----:R-:W-:Y:S05]  /*5400*/  @P5 BRA `(.L_x_977) ;  /* 0x0000000000085947 */ /* 0x002fea0003800000 */
[----:B------:R-:W1:Y:S02]  /*5410*/  SYNCS.PHASECHK.TRANS64.TRYWAIT P5, [UR10+0x28830], R11 ;  /* 0x0288300bff0075a7 */ /* 0x000e6400080a014a */
[----:B-1----:R-:W-:Y:S05]  /*5420*/  @!P5 BRA `(.L_x_980) ;  /* 0x000000f800d8d947 */ /* 0x002fea0003800000 */
.L_x_977:
[----:B01----:R-:W-:Y:S01]  /*5430*/  VIADD R11, R19, 0x8 ;  /* 0x00000008130b7836 */ /* 0x003fe20000000000 */
[----:B------:R-:W-:Y:S01]  /*5440*/  R2UR UR40, R6 ;  /* 0x00000000062872ca */ /* 0x000fe200000e0000 */
[----:B------:R-:W-:Y:S01]  /*5450*/  ULEA UR42, UR4, UR6, 0xb ;  /* 0x00000006042a7291 */ /* 0x000fe2000f8e583f */
[----:B------:R-:W-:Y:S01]  /*5460*/  R2UR UR41, R7 ;  /* 0x00000000072972ca */ /* 0x000fe200000e0000 */
[----:B------:R-:W-:Y:S01]  /*5470*/  UMOV UR43, 0x40000040 ;  /* 0x40000040002b7882 */ /* 0x000fe20000000000 */
[----:B------:R0:W-:Y:S01]  /*5480*/  BAR.SYNC.DEFER_BLOCKING R11, 0x100 ;  /* 0x0004000b0000751d */ /* 0x0001e20000010000 */
[----:B------:R-:W-:Y:S02]  /*5490*/  UIADD3 UR34, UR42, 0x2, URZ ;  /* 0x000000022a227890 */ /* 0x000fe4000fffe03f */
[----:B------:R-:W-:Y:S02]  /*54a0*/  UIADD3 UR30, UR42, 0x4, URZ ;  /* 0x000000042a1e7890 */ /* 0x000fe4000fffe03f */
[----:B------:R-:W-:Y:S01]  /*54b0*/  UIADD3 UR26, UR42, 0x6, URZ ;  /* 0x000000062a1a7890 */ /* 0x000fe2000fffe03f */
[----:B------:R-:W-:Y:S01]  /*54c0*/  UMOV UR35, 0x40000040 ;  /* 0x4000004000237882 */ /* 0x000fe20000000000 */
[----:B------:R-:W-:Y:S01]  /*54d0*/  UMOV UR31, 0x40000040 ;  /* 0x40000040001f7882 */ /* 0x000fe20000000000 */
[----:B------:R-:W-:Y:S01]  /*54e0*/  UMOV UR27, 0x40000040 ;  /* 0x40000040001b7882 */ /* 0x000fe20000000000 */
        /* <DEDUP_REMOVED lines=8> */
[----:B------:R-:W-:-:S06]  /*5570*/  WARPGROUP.ARRIVE ;  /* 0x00000000000079c5 */ /* 0x000fcc0000000000 */
[----:B------:R-:W-:Y:S03]  /*5580*/  HGMMA.64x128x16.F32.BF16 R24, gdesc[UR40], RZ, !UPT, gsb0 ;  /* 0x01e00000281879f0 */ /* 0x000fe6000c0018ff */
        /* <DEDUP_REMOVED lines=22> */
[----:B0-----:R-:W-:Y:S05]  /*56f0*/  @P4 BRA `(.L_x_981) ;  /* 0x0000000000284947 */ /* 0x001fea0003800000 */
[----:B------:R-:W-:Y:S05]  /*5700*/  @!P0 BRA `(.L_x_982) ;  /* 0x0000000000048947 */ /* 0x000fea0003800000 */
[----:B------:R-:W-:Y:S01]  /*5710*/  BPT.TRAP 0x1 ;  /* 0x000000040000795c */ /* 0x000fe20000300000 */
.L_x_982:
[----:B------:R-:W-:Y:S01]  /*5720*/  ULEA UR10, UR7, UR36, 0x3 ;  /* 0x00000024070a7291 */ /* 0x000fe2000f8e183f */
[----:B------:R-:W-:-:S08]  /*5730*/  SHF.L.U32 R11, R14, 0x1f, RZ ;  /* 0x0000001f0e0b7819 */ /* 0x000fd000000006ff */
[----:B------:R0:W1:Y:S01]  /*5740*/  SYNCS.PHASECHK.TRANS64.TRYWAIT P4, [UR10+0x28850], R11 ;  /* 0x0288500bff0075a7 */ /* 0x000062000808014a */
[----:B------:R-:W-:Y:S05]  /*5750*/  @!P0 BRA `(.L_x_983) ;  /* 0x0000000000048947 */ /* 0x000fea0003800000 */
[----:B------:R-:W-:Y:S01]  /*5760*/  BPT.TRAP 0x1 ;  /* 0x000000040000795c */ /* 0x000fe20000300000 */
.L_x_983:
[----:B-1----:R-:W-:Y:S05]  /*5770*/  @P4 BRA `(.L_x_981) ;  /* 0x0000000000084947 */ /* 0x002fea0003800000 */
[----:B------:R-:W1:Y:S02]  /*5780*/  SYNCS.PHASECHK.TRANS64.TRYWAIT P4, [UR10+0x28850], R11 ;  /* 0x0288500bff0075a7 */ /* 0x000e64000808014a */
[----:B-1----:R-:W-:Y:S05]  /*5790*/  @!P4 BRA `(.L_x_984) ;  /* 0x000000f80014c947 */ /* 0x002fea0003800000 */
.L_x_981:
[----:B------:R-:W-:Y:S01]  /*57a0*/  UIADD3 UR10, UR36, 0x400, URZ ;  /* 0x00000400240a7890 */ /* 0x000fe2000fffe03f */
[----:B------:R-:W-:Y:S01]  /*57b0*/  WARPGROUP.ARRIVE ;  /* 0x00000000000079c5 */ /* 0x000fe20000000000 */
[----:B------:R-:W-:Y:S01]  /*57c0*/  UMOV UR11, 0x40000040 ;  /* 0x40000040000b7882 */ /* 0x000fe20000000000 */
[----:B------:R-:W-:Y:S01]  /*57d0*/  UMOV UR15, 0x40000040 ;  /* 0x40000040000f7882 */ /* 0x000fe20000000000 */
[----:B------:R-:W-:Y:S01]  /*57e0*/  USHF.R.U32.HI UR10, URZ, 0x4, UR10 ;  /* 0x000000043f0a7899 */ /* 0x000fe2000801160a */
[----:B------:R-:W-:Y:S01]  /*57f0*/  FMUL.FTZ R21, R34, UR47 ;  /* 0x0000002f22157c20 */ /* 0x000fe20008410000 */
[----:B------:R-:W-:Y:S01]  /*5800*/  FMUL.FTZ R34, R54, UR47 ;  /* 0x0000002f36227c20 */ /* 0x000fe20008410000 */
[----:B01----:R-:W0:Y:S01]  /*5810*/  @P2 LDC R11, c[0x0][0x450] ;  /* 0x00011400ff0b2b82 */ /* 0x003e220000000800 */
[----:B------:R-:W-:Y:S01]  /*5820*/  ULOP3.LUT UR10, UR10, 0x3fff, URZ, 0xc0, !UPT ;  /* 0x00003fff0a0a7892 */ /* 0x000fe2000f8ec03f */
[----:B------:R-:W-:Y:S01]  /*5830*/  FMUL.FTZ R22, R35, UR47 ;  /* 0x0000002f23167c20 */ /* 0x000fe20008410000 */
[----:B------:R-:W-:Y:S01]  /*5840*/  FMUL.FTZ R35, R55, UR47 ;  /* 0x0000002f37237c20 */ /* 0x000fe20008410000 */
[----:B------:R-:W-:Y:S01]  /*5850*/  FMUL.FTZ R14, R26, UR47 ;  /* 0x0000002f1a0e7c20 */ /* 0x000fe20008410000 */
[----:B------:R-:W-:Y:S01]  /*5860*/  ULOP3.LUT UR10, UR10, 0x4000000, URZ, 0xfc, !UPT ;  /* 0x040000000a0a7892 */ /* 0x000fe2000f8efc3f */
[----:B------:R-:W-:-:S02]  /*5870*/  IMAD.U32 R55, RZ, RZ, UR4 ;  /* 0x00000004ff377e24 */ /* 0x000fc4000f8e00ff */
[----:B------:R-:W-:Y:S01]  /*5880*/  FMUL.FTZ R26, R43, UR47 ;  /* 0x0000002f2b1a7c20 */ /* 0x000fe20008410000 */
[----:B------:R-:W1:Y:S01]  /*5890*/  @P2 LDC R54, c[0x0][0x44c] ;  /* 0x00011300ff362b82 */ /* 0x000e620000000800 */
[----:B------:R-:W-:Y:S01]  /*58a0*/  ULEA UR10, UR7, UR10, 0xb ;  /* 0x0000000a070a7291 */ /* 0x000fe2000f8e583f */
[----:B------:R-:W-:Y:S01]  /*58b0*/  FMUL.FTZ R43, R66, UR47 ;  /* 0x0000002f422b7c20 */ /* 0x000fe20008410000 */
[----:B------:R-:W-:Y:S02]  /*58c0*/  IMAD.MOV.U32 R66, RZ, RZ, R5 ;  /* 0x000000ffff427224 */ /* 0x000fe400078e0005 */
[----:B------:R-:W-:Y:S01]  /*58d0*/  FMUL.FTZ R23, R39, UR47 ;  /* 0x0000002f27177c20 */ /* 0x000fe20008410000 */
[----:B------:R-:W-:Y:S01]  /*58e0*/  UIADD3 UR14, UR10, 0x80, URZ ;  /* 0x000000800a0e7890 */ /* 0x000fe2000fffe03f */
[----:B------:R-:W-:Y:S01]  /*58f0*/  FMUL.FTZ R39, R59, UR47 ;  /* 0x0000002f3b277c20 */ /* 0x000fe20008410000 */
[----:B------:R-:W-:Y:S01]  /*5900*/  FMUL.FTZ R59, R61, UR47 ;  /* 0x0000002f3d3b7c20 */ /* 0x000fe20008410000 */
[----:B------:R-:W-:Y:S01]  /*5910*/  FMUL.FTZ R12, R27, UR47 ;  /* 0x0000002f1b0c7c20 */ /* 0x000fe20008410000 */
[----:B------:R-:W-:Y:S01]  /*5920*/  FMUL.FTZ R15, R30, UR47 ;  /* 0x0000002f1e0f7c20 */ /* 0x000fe20008410000 */
[----:B------:R-:W-:Y:S01]  /*5930*/  HGMMA.64x128x16.F32.BF16 R88, R180, gdesc[UR8].tnspB, R88, gsb0 ;  /* 0x41e00008b4587df0 */ /* 0x000fe20008001858 */
[----:B------:R-:W-:Y:S01]  /*5940*/  UMOV UR11, 0x40000040 ;  /* 0x40000040000b7882 */ /* 0x000fe20000000000 */
[----:B------:R-:W-:Y:S01]  /*5950*/  FMUL.FTZ R20, R31, UR47 ;  /* 0x0000002f1f147c20 */ /* 0x000fe20008410000 */
        /* <DEDUP_REMOVED lines=11> */
[----:B-1----:R-:W-:-:S04]  /*5a10*/  @P2 IMAD.HI.U32 R54, R5, R54, RZ ;  /* 0x0000003605362227 */ /* 0x002fc800078e00ff */
[----:B------:R-:W-:Y:S01]  /*5a20*/  FMUL.FTZ R57, R57, UR47 ;  /* 0x0000002f39397c20 */ /* 0x000fe20008410000 */
[----:B------:R-:W-:Y:S01]  /*5a30*/  FMUL.FTZ R72, R72, UR47 ;  /* 0x0000002f48487c20 */ /* 0x000fe20008410000 */
[----:B------:R-:W-:Y:S01]  /*5a40*/  FMUL.FTZ R47, R75, UR47 ;  /* 0x0000002f4b2f7c20 */ /* 0x000fe20008410000 */
[----:B------:R-:W-:Y:S01]  /*5a50*/  FMUL.FTZ R76, R76, UR47 ;  /* 0x0000002f4c4c7c20 */ /* 0x000fe20008410000 */
[----:B0-----:R-:W-:Y:S01]  /*5a60*/  @P2 SHF.R.U32.HI R66, RZ, R11, R54 ;  /* 0x0000000bff422219 */ /* 0x001fe20000011636 */
[----:B------:R-:W-:Y:S01]  /*5a70*/  FMUL.FTZ R50, R78, UR47 ;  /* 0x0000002f4e327c20 */ /* 0x000fe20008410000 */
[----:B------:R-:W-:Y:S01]  /*5a80*/  @!P1 LEA R54, R55, UR36, 0x3 ;  /* 0x0000002437369c11 */ /* 0x000fe2000f8e18ff */
[----:B------:R-:W0:Y:S01]  /*5a90*/  LDC R11, c[0x0][0x288] ;  /* 0x0000a200ff0b7b82 */ /* 0x000e220000000800 */
[----:B------:R-:W-:Y:S01]  /*5aa0*/  FMUL.FTZ R51, R79, UR47 ;  /* 0x0000002f4f337c20 */ /* 0x000fe20008410000 */
[----:B------:R-:W-:Y:S01]  /*5ab0*/  FMUL.FTZ R80, R80, UR47 ;  /* 0x0000002f50507c20 */ /* 0x000fe20008410000 */
[----:B------:R-:W-:Y:S01]  /*5ac0*/  FMUL.FTZ R84, R84, UR47 ;  /* 0x0000002f54547c20 */ /* 0x000fe20008410000 */
[----:B------:R-:W-:-:S02]  /*5ad0*/  @!P1 VIADD R54, R54, 0x28840 ;  /* 0x0002884036369836 */ /* 0x000fc40000000000 */
[----:B------:R-:W-:Y:S01]  /*5ae0*/  FMUL.FTZ R73, R73, UR47 ;  /* 0x0000002f49497c20 */ /* 0x000fe20008410000 */
[----:B------:R-:W-:Y:S01]  /*5af0*/  FMUL.FTZ R77, R77, UR47 ;  /* 0x0000002f4d4d7c20 */ /* 0x000fe20008410000 */
[----:B------:R-:W-:Y:S01]  /*5b00*/  FMUL.FTZ R81, R81, UR47 ;  /* 0x0000002f51517c20 */ /* 0x000fe20008410000 */
[----:B------:R-:W-:Y:S01]  /*5b10*/  FMUL.FTZ R85, R85, UR47 ;  /* 0x0000002f55557c20 */ /* 0x000fe20008410000 */
[----:B------:R-:W-:Y:S01]  /*5b20*/  @!P1 PRMT R55, RZ, 0x654, R54 ;  /* 0x00000654ff379816 */ /* 0x000fe20000000036 */
[----:B------:R-:W-:Y:S01]  /*5b30*/  FMUL.FTZ R86, R86, UR47 ;  /* 0x0000002f56567c20 */ /* 0x000fe20008410000 */
[----:B------:R-:W1:Y:S08]  /*5b40*/  MUFU.TANH R14, R14 ;  /* 0x0000000e000e7308 */ /* 0x000e700000002400 */
[----:B------:R-:W2:Y:S08]  /*5b50*/  MUFU.TANH R12, R12 ;  /* 0x0000000c000c7308 */ /* 0x000eb00000002400 */
[----:B------:R-:W3:Y:S08]  /*5b60*/  MUFU.TANH R29, R29 ;  /* 0x0000001d001d7308 */ /* 0x000ef00000002400 */
[----:B------:R-:W4:Y:S08]  /*5b70*/  MUFU.TANH R15, R15 ;  /* 0x0000000f000f7308 */ /* 0x000f300000002400 */
        /* <DEDUP_REMOVED lines=10> */
[----:B------:R-:W-:-:S02]  /*5c20*/  WARPGROUP.DEPBAR.LE gsb0, 0x0 ;  /* 0x00008000000079c5 */ /* 0x000fc40000010000 */
[----:B------:R-:W-:-:S05]  /*5c30*/  WARPGROUP.ARRIVE ;  /* 0x00000000000079c5 */ /* 0x000fca0000000000 */
[----:B------:R-:W0:Y:S01]  /*5c40*/  MUFU.TANH R48, R48 ;  /* 0x0000003000307308 */ /* 0x000e220000002400 */
[----:B------:R-:W-:Y:S01]  /*5c50*/  HGMMA.64x128x16.F32.BF16 R88, R176, gdesc[UR12].tnspB, R88, gsb0 ;  /* 0x41e0000cb0587df0 */ /* 0x000fe20008001858 */
[----:B------:R-:W-:Y:S01]  /*5c60*/  UIADD3 UR14, UR10, 0x100, URZ ;  /* 0x000001000a0e7890 */ /* 0x000fe2000fffe03f */
[----:B------:R-:W-:-:S05]  /*5c70*/  UMOV UR15, 0x40000040 ;  /* 0x40000040000f7882 */ /* 0x000fca0000000000 */
        /* <DEDUP_REMOVED lines=17> */
[----:B------:R-:W0:Y:S01]  /*5d90*/  MUFU.TANH R84, R84 ;  /* 0x0000005400547308 */ /* 0x000e220000002400 */
[----:B------:R-:W-:-:S02]  /*5da0*/  WARPGROUP.DEPBAR.LE gsb0, 0x0 ;  /* 0x00008000000079c5 */ /* 0x000fc40000010000 */
[----:B------:R-:W-:-:S05]  /*5db0*/  WARPGROUP.ARRIVE ;  /* 0x00000000000079c5 */ /* 0x000fca0000000000 */
[----:B------:R0:W0:Y:S01]  /*5dc0*/  MUFU.TANH R54, R86 ;  /* 0x0000005600367308 */ /* 0x0000220000002400 */
        /* <DEDUP_REMOVED lines=9> */
[----:B------:R-:W-:Y:S01]  /*5e60*/  WARPGROUP.ARRIVE ;  /* 0x00000000000079c5 */ /* 0x000fe20000000000 */
[----:B------:R-:W-:Y:S01]  /*5e70*/  FMUL.FTZ R168, R53, UR47 ;  /* 0x0000002f35a87c20 */ /* 0x000fe20008410000 */
[----:B------:R-:W-:Y:S02]  /*5e80*/  FMUL.FTZ R53, R82, UR47 ;  /* 0x0000002f52357c20 */ /* 0x000fe40008410000 */
[----:B------:R0:W0:Y:S03]  /*5e90*/  MUFU.TANH R82, R85 ;  /* 0x0000005500527308 */ /* 0x0000260000002400 */
[----:B------:R-:W-:Y:S01]  /*5ea0*/  HGMMA.64x128x16.F32.BF16 R88, R164, gdesc[UR12].tnspB, R88, gsb0 ;  /* 0x41e0000ca4587df0 */ /* 0x000fe20008001858 */
[----:B------:R-:W-:Y:S01]  /*5eb0*/  UIADD3 UR14, UR10, 0x280, URZ ;  /* 0x000002800a0e7890 */ /* 0x000fe2000fffe03f */
[----:B------:R-:W-:-:S03]  /*5ec0*/  UMOV UR15, 0x40000040 ;  /* 0x40000040000f7882 */ /* 0x000fc60000000000 */
[----:B------:R-:W0:Y:S08]  /*5ed0*/  MUFU.TANH R168, R168 ;  /* 0x000000a800a87308 */ /* 0x000e300000002400 */
[----:B------:R-:W0:Y:S01]  /*5ee0*/  MUFU.TANH R53, R53 ;  /* 0x0000003500357308 */ /* 0x000e220000002400 */
[----:B------:R-:W-:Y:S02]  /*5ef0*/  WARPGROUP.DEPBAR.LE gsb0, 0x0 ;  /* 0x00008000000079c5 */ /* 0x000fe40000010000 */
[----:B------:R-:W-:Y:S01]  /*5f00*/  WARPGROUP.ARRIVE ;  /* 0x00000000000079c5 */ /* 0x000fe20000000000 */
[----:B------:R-:W-:Y:S01]  /*5f10*/  FMUL.FTZ R164, R24, UR47 ;  /* 0x0000002f18a47c20 */ /* 0x000fe20008410000 */
[----:B------:R-:W-:Y:S01]  /*5f20*/  FMUL.FTZ R24, R38, UR47 ;  /* 0x0000002f26187c20 */ /* 0x000fe20008410000 */
[----:B------:R-:W-:Y:S01]  /*5f30*/  FMUL.FTZ R38, R58, UR47 ;  /* 0x0000002f3a267c20 */ /* 0x000fe20008410000 */
[----:B------:R-:W-:Y:S01]  /*5f40*/  FMUL.FTZ R58, R60, UR47 ;  /* 0x0000002f3c3a7c20 */ /* 0x000fe20008410000 */
[----:B------:R-:W-:Y:S01]  /*5f50*/  IADD3 R60, -R19, 0xb, RZ ;  /* 0x0000000b133c7810 */ /* 0x000fe20007ffe1ff */
[----:B------:R-:W-:Y:S01]  /*5f60*/  HGMMA.64x128x16.F32.BF16 R88, R160, gdesc[UR12].tnspB, R88, gsb0 ;  /* 0x41e0000ca0587df0 */ /* 0x000fe20008001858 */
[----:B------:R-:W-:Y:S01]  /*5f70*/  UIADD3 UR14, UR10, 0x300, URZ ;  /* 0x000003000a0e7890 */ /* 0x000fe2000fffe03f */
[----:B------:R-:W-:Y:S01]  /*5f80*/  FMUL.FTZ R165, R25, UR47 ;  /* 0x0000002f19a57c20 */ /* 0x000fe20008410000 */
[----:B------:R-:W-:Y:S01]  /*5f90*/  UMOV UR15, 0x40000040 ;  /* 0x40000040000f7882 */ /* 0x000fe20000000000 */
[----:B------:R-:W-:Y:S01]  /*5fa0*/  UIADD3 UR10, UR10, 0x380, URZ ;  /* 0x000003800a0a7890 */ /* 0x000fe2000fffe03f */
        /* <DEDUP_REMOVED lines=23> */
[----:B------:R-:W-:Y:S01]  /*6120*/  WARPGROUP.ARRIVE ;  /* 0x00000000000079c5 */ /* 0x000fe20000000000 */
[----:B------:R-:W-:Y:S01]  /*6130*/  FMUL.FTZ R160, R40, UR47 ;  /* 0x0000002f28a07c20 */ /* 0x000fe20008410000 */
[----:B------:R-:W-:Y:S01]  /*6140*/  FMUL.FTZ R40, R63, UR47 ;  /* 0x0000002f3f287c20 */ /* 0x000fe20008410000 */
[----:B------:R-:W-:Y:S01]  /*6150*/  FMUL.FTZ R63, R65, UR47 ;  /* 0x0000002f413f7c20 */ /* 0x000fe20008410000 */
[----:B------:R-:W-:Y:S01]  /*6160*/  FMUL.FTZ R161, R41, UR47 ;  /* 0x0000002f29a17c20 */ /* 0x000fe20008410000 */
[----:B------:R-:W5:Y:S01]  /*6170*/  SHFL.IDX PT, R65, R66, RZ, 0x1c1f ;  /* 0x001c1fff42417589 */ /* 0x000f6200000e0000 */
[----:B------:R-:W-:Y:S01]  /*6180*/  HGMMA.64x128x16.F32.BF16 R88, R156, gdesc[UR12].tnspB, R88, gsb0 ;  /* 0x41e0000c9c587df0 */ /* 0x000fe20008001858 */
        /* <DEDUP_REMOVED lines=20> */
[----:B------:R0:W0:Y:S01]  /*62d0*/  MUFU.TANH R156, R73 ;  /* 0x00000049009c7308 */ /* 0x0000220000002400 */
[----:B------:R-:W-:Y:S03]  /*62e0*/  HGMMA.64x128x16.F32.BF16 R88, R152, gdesc[UR8].tnspB, R88, gsb0 ;  /* 0x41e0000898587df0 */ /* 0x000fe60008001858 */
[----:B------:R-:W-:Y:S02]  /*62f0*/  WARPGROUP.DEPBAR.LE gsb0, 0x0 ;  /* 0x00008000000079c5 */ /* 0x000fe40000010000 */
[----:B------:R-:W-:Y:S01]  /*6300*/  IMAD.SHL.U32 R152, R8, 0x80, RZ ;  /* 0x0000008008987824 */ /* 0x000fe200078e00ff */
[----:B------:R0:W-:Y:S06]  /*6310*/  BAR.ARV R60, 0x100 ;  /* 0x0004003c0000751d */ /* 0x0001ec0000002000 */
[----:B------:R-:W-:Y:S01]  /*6320*/  IADD3 R61, -R152, 0x1, RZ ;  /* 0x00000001983d7810 */ /* 0x000fe20007ffe1ff */
[----:B------:R1:W-:Y:S04]  /*6330*/  @!P1 SYNCS.ARRIVE.TRANS64.RED.A1T0 RZ, [R55+URZ], RZ ;  /* 0x000000ff37ff99a7 */ /* 0x0003e8000810043f */
[----:B------:R-:W-:-:S02]  /*6340*/  IMAD R61, R2, -0x2, R61 ;  /* 0xfffffffe023d7824 */ /* 0x000fc400078e023d */
[----:B-1----:R-:W-:Y:S02]  /*6350*/  FMUL.FTZ R55, R87, UR47 ;  /* 0x0000002f57377c20 */ /* 0x002fe40008410000 */
[----:B------:R-:W-:-:S04]  /*6360*/  IMAD R68, R16, UR38, R61 ;  /* 0x0000002610447c24 */ /* 0x000fc8000f8e023d */
[----:B0-----:R-:W-:Y:S01]  /*6370*/  IMAD.IADD R68, R68, 0x1, -R11 ;  /* 0x0000000144447824 */ /* 0x001fe200078e0a0b */
[----:B------:R-:W0:Y:S03]  /*6380*/  MUFU.TANH R55, R55 ;  /* 0x0000003700377308 */ /* 0x000e260000002400 */
[C---:B------:R-:W-:Y:S02]  /*6390*/  VIADD R154, R68.reuse, UR39 ;  /* 0x00000027449a7c36 */ /* 0x040fe40008000000 */
[----:B------:R-:W-:Y:S02]  /*63a0*/  VIADD R155, R68, UR5 ;  /* 0x00000005449b7c36 */ /* 0x000fe40008000000 */
[--C-:B-----5:R-:W-:Y:S02]  /*63b0*/  IMAD.IADD R68, R154, 0x1, R65.reuse ;  /* 0x000000019a447824 */ /* 0x120fe400078e0241 */
[----:B------:R-:W-:Y:S01]  /*63c0*/  IMAD.IADD R70, R155, 0x1, R65 ;  /* 0x000000019b467824 */ /* 0x000fe200078e0241 */
[----:B--234-:R-:W-:Y:S06]  /*63d0*/  @!P3 BRA `(.L_x_985) ;  /* 0x00000000005cb947 */ /* 0x01cfec0003800000 */
[----:B------:R-:W-:Y:S01]  /*63e0*/  IMAD R60, R16, UR38, R65 ;  /* 0x00000026103c7c24 */ /* 0x000fe2000f8e0241 */
[----:B------:R-:W-:Y:S03]  /*63f0*/  BSSY B0, `(.L_x_986) ;  /* 0x0000011000007945 */ /* 0x000fe60003800000 */
[----:B------:R-:W-:-:S05]  /*6400*/  IMAD.IADD R65, R60, 0x1, -R11 ;  /* 0x000000013c417824 */ /* 0x000fca00078e0a0b */
[----:B------:R-:W-:-:S13]  /*6410*/  ISETP.GT.AND P4, PT, R65, -0x1, PT ;  /* 0xffffffff4100780c */ /* 0x000fda0003f84270 */
[----:B------:R-:W-:Y:S05]  /*6420*/  @P4 BRA `(.L_x_987) ;  /* 0x0000000000204947 */ /* 0x000fea0003800000 */
[----:B------:R-:W-:Y:S01]  /*6430*/  IMAD.U32 R69, RZ, RZ, UR46 ;  /* 0x0000002eff457e24 */ /* 0x000fe2000f8e00ff */
[----:B------:R-:W-:-:S04]  /*6440*/  LOP3.LUT R65, RZ, R65, RZ, 0x33, !PT ;  /* 0x00000041ff417212 */ /* 0x000fc800078e33ff */
[----:B------:R-:W-:-:S13]  /*6450*/  ISETP.NE.AND P4, PT, R69, 0x1, PT ;  /* 0x000000014500780c */ /* 0x000fda0003f85270 */
[----:B------:R-:W1:Y:S02]  /*6460*/  @P4 LDC.64 R60, c[0x0][0x9e8] ;  /* 0x00027a00ff3c4b82 */ /* 0x000e640000000a00 */
[----:B-1----:R-:W-:-:S05]  /*6470*/  @P4 IMAD.HI.U32 R60, R65, R60, RZ ;  /* 0x0000003c413c4227 */ /* 0x002fca00078e00ff */
[----:B------:R-:W-:-:S04]  /*6480*/  @P4 SHF.R.U32.HI R65, RZ, R61, R60 ;  /* 0x0000003dff414219 */ /* 0x000fc8000001163c */
[----:B------:R-:W-:Y:S01]  /*6490*/  LOP3.LUT R65, RZ, R65, RZ, 0x33, !PT ;  /* 0x00000041ff417212 */ /* 0x000fe200078e33ff */
[----:B------:R-:W-:Y:S06]  /*64a0*/  BRA `(.L_x_988) ;  /* 0x0000000000147947 */ /* 0x000fec0003800000 */
.L_x_987:
[----:B------:R-:W-:-:S05]  /*64b0*/  IMAD.U32 R69, RZ, RZ, UR46 ;  /* 0x0000002eff457e24 */ /* 0x000fca000f8e00ff */
[----:B------:R-:W-:-:S13]  /*64c0*/  ISETP.NE.AND P4, PT, R69, 0x1, PT ;  /* 0x000000014500780c */ /* 0x000fda0003f85270 */
[----:B------:R-:W1:Y:S02]  /*64d0*/  @P4 LDC.64 R60, c[0x0][0x9e8] ;  /* 0x00027a00ff3c4b82 */ /* 0x000e640000000a00 */
[----:B-1----:R-:W-:-:S05]  /*64e0*/  @P4 IMAD.HI.U32 R60, R65, R60, RZ ;  /* 0x0000003c413c4227 */ /* 0x002fca00078e00ff */
[----:B------:R-:W-:-:S07]  /*64f0*/  @P4 SHF.R.U32.HI R65, RZ, R61, R60 ;  /* 0x0000003dff414219 */ /* 0x000fce000001163c */
.L_x_988:
[----:B------:R-:W-:Y:S05]  /*6500*/  BSYNC B0 ;  /* 0x0000000000007941 */ /* 0x000fea0003800000 */
.L_x_986:
[----:B------:R-:W-:-:S04]  /*6510*/  IMAD R65, R65, R69, -R152 ;  /* 0x0000004541417224 */ /* 0x000fc800078e0a98 */
[----:B------:R-:W-:-:S05]  /*6520*/  IMAD R65, R2, -0x2, R65 ;  /* 0xfffffffe02417824 */ /* 0x000fca00078e0241 */
[----:B------:R-:W-:Y:S02]  /*6530*/  VIADDMNMX R68, R65, R69, R68, PT ;  /* 0x0000004541447246 */ /* 0x000fe40003800144 */
[----:B------:R-:W-:-:S07]  /*6540*/  VIMNMX R70, R70, R65, !PT ;  /* 0x0000004146467248 */ /* 0x000fce0007fe0100 */
.L_x_985:
[----:B------:R-:W-:Y:S01]  /*6550*/  ISETP.GT.AND P4, PT, R8, -0x1, PT ;  /* 0xffffffff0800780c */ /* 0x000fe20003f84270 */
[----:B------:R-:W1:Y:S03]  /*6560*/  SHFL.IDX PT, R157, R66, 0x1, 0x1c1f ;  /* 0x003c1f00429d7f89 */ /* 0x000e6600000e0000 */
[C---:B------:R-:W-:Y:S02]  /*6570*/  ISETP.GT.AND P6, PT, R70.reuse, RZ, P4 ;  /* 0x000000ff4600720c */ /* 0x040fe400027c4270 */
[----:B------:R-:W-:Y:S02]  /*6580*/  ISETP.GT.AND P5, PT, R70, 0x1, P4 ;  /* 0x000000014600780c */ /* 0x000fe400027a4270 */
[C---:B------:R-:W-:Y:S02]  /*6590*/  ISETP.LT.OR P6, PT, R68.reuse, 0x1, P6 ;  /* 0x000000014400780c */ /* 0x040fe400037c1670 */
[----:B------:R-:W-:-:S02]  /*65a0*/  ISETP.LT.OR P5, PT, R68, 0x2, P5 ;  /* 0x000000024400780c */ /* 0x000fc40002fa1670 */
[----:B------:R-:W-:Y:S02]  /*65b0*/  FSEL R181, R164, -INF , !P6 ;  /* 0xff800000a4b57808 */ /* 0x000fe40007000000 */
[----:B------:R-:W-:Y:S02]  /*65c0*/  FSEL R195, R165, -INF , !P5 ;  /* 0xff800000a5c37808 */ /* 0x000fe40006800000 */
[C---:B------:R-:W-:Y:S02]  /*65d0*/  ISETP.GT.AND P6, PT, R70.reuse, 0x8, P4 ;  /* 0x000000084600780c */ /* 0x040fe400027c4270 */
        /* <DEDUP_REMOVED lines=9> */
[----:B------:R-:W-:Y:S01]  /*6670*/  FSEL R191, R32, -INF , !P6 ;  /* 0xff80000020bf7808 */ /* 0x000fe20007000000 */
[----:B-1----:R-:W-:Y:S01]  /*6680*/  IMAD.IADD R32, R154, 0x1, R157 ;  /* 0x000000019a207824 */ /* 0x002fe200078e029d */
[----:B------:R-:W-:Y:S02]  /*6690*/  FSEL R189, R33, -INF , !P5 ;  /* 0xff80000021bd7808 */ /* 0x000fe40006800000 */
[C---:B------:R-:W-:Y:S02]  /*66a0*/  ISETP.GT.AND P6, PT, R70.reuse, 0x18, P4 ;  /* 0x000000184600780c */ /* 0x040fe400027c4270 */
[----:B------:R-:W-:Y:S02]  /*66b0*/  ISETP.GT.AND P5, PT, R70, 0x19, P4 ;  /* 0x000000194600780c */ /* 0x000fe400027a4270 */
[C---:B------:R-:W-:Y:S02]  /*66c0*/  ISETP.LT.OR P6, PT, R68.reuse, 0x19, P6 ;  /* 0x000000194400780c */ /* 0x040fe400037c1670 */
[----:B------:R-:W-:-:S02]  /*66d0*/  ISETP.LT.OR P5, PT, R68, 0x1a, P5 ;  /* 0x0000001a4400780c */ /* 0x000fc40002fa1670 */
[----:B------:R-:W-:Y:S01]  /*66e0*/  FSEL R187, R36, -INF , !P6 ;  /* 0xff80000024bb7808 */ /* 0x000fe20007000000 */
[----:B------:R-:W-:Y:S01]  /*66f0*/  IMAD.IADD R36, R155, 0x1, R157 ;  /* 0x000000019b247824 */ /* 0x000fe200078e029d */
        /* <DEDUP_REMOVED lines=72> */
[----:B------:R-:W-:Y:S01]  /*6b80*/  FSEL R29, R82, -INF , !P5 ;  /* 0xff800000521d7808 */ /* 0x000fe20006800000 */
[----:B------:R-:W-:Y:S08]  /*6b90*/  @!P3 BRA `(.L_x_989) ;  /* 0x00000000005cb947 */ /* 0x000ff00003800000 */
        /* <DEDUP_REMOVED lines=13> */
.L_x_991:
[----:B------:R-:W-:-:S05]  /*6c70*/  IMAD.U32 R56, RZ, RZ, UR46 ;  /* 0x0000002eff387e24 */ /* 0x000fca000f8e00ff */
[----:B------:R-:W-:-:S13]  /*6c80*/  ISETP.NE.AND P5, PT, R56, 0x1, PT ;  /* 0x000000013800780c */ /* 0x000fda0003fa5270 */
[----:B------:R-:W1:Y:S02]  /*6c90*/  @P5 LDC.64 R154, c[0x0][0x9e8] ;  /* 0x00027a00ff9a5b82 */ /* 0x000e640000000a00 */
[----:B-1----:R-:W-:-:S05]  /*6ca0*/  @P5 IMAD.HI.U32 R48, R157, R154, RZ ;  /* 0x0000009a9d305227 */ /* 0x002fca00078e00ff */
[----:B------:R-:W-:-:S07]  /*6cb0*/  @P5 SHF.R.U32.HI R157, RZ, R155, R48 ;  /* 0x0000009bff9d5219 */ /* 0x000fce0000011630 */
.L_x_992:
[----:B------:R-:W-:Y:S05]  /*6cc0*/  BSYNC B0 ;  /* 0x0000000000007941 */ /* 0x000fea0003800000 */
.L_x_990:
[----:B------:R-:W-:-:S04]  /*6cd0*/  IMAD R157, R157, R56, -R152 ;  /* 0x000000389d9d7224 */ /* 0x000fc800078e0a98 */
[----:B------:R-:W-:-:S05]  /*6ce0*/  IMAD R157, R2, -0x2, R157 ;  /* 0xfffffffe029d7824 */ /* 0x000fca00078e029d */
[----:B------:R-:W-:Y:S02]  /*6cf0*/  VIADDMNMX R32, R157, R56, R32, PT ;  /* 0x000000389d207246 */ /* 0x000fe40003800120 */
[----:B------:R-:W-:-:S07]  /*6d00*/  VIMNMX R36, R36, R157, !PT ;  /* 0x0000009d24247248 */ /* 0x000fce0007fe0100 */
.L_x_989:
[----:B------:R-:W-:Y:S02]  /*6d10*/  FMNMX.FTZ R48, R181, R9, !PT ;  /* 0x00000009b5307209 */ /* 0x000fe40007810000 */
[C---:B------:R-:W-:Y:S02]  /*6d20*/  ISETP.GT.AND P6, PT, R36.reuse, 0x1, P4 ;  /* 0x000000012400780c */ /* 0x040fe400027c4270 */
[----:B------:R-:W-:Y:S02]  /*6d30*/  FMNMX.FTZ R48, R195, R48, !PT ;  /* 0x00000030c3307209 */ /* 0x000fe40007810000 */
[----:B------:R-:W-:Y:S02]  /*6d40*/  ISETP.GT.AND P5, PT, R36, 0x8, P4 ;  /* 0x000000082400780c */ /* 0x000fe400027a4270 */
[----:B------:R-:W-:Y:S02]  /*6d50*/  FMNMX.FTZ R48, R185, R48, !PT ;  /* 0x00000030b9307209 */ /* 0x000fe40007810000 */
[----:B------:R-:W-:-:S02]  /*6d60*/  ISETP.LT.OR P6, PT, R32, 0x2, P6 ;  /* 0x000000022000780c */ /* 0x000fc400037c1670 */
[----:B------:R-:W-:Y:S02]  /*6d70*/  FMNMX.FTZ R48, R193, R48, !PT ;  /* 0x00000030c1307209 */ /* 0x000fe40007810000 */
[----:B------:R-:W-:Y:S02]  /*6d80*/  ISETP.LT.OR P5, PT, R32, 0x9, P5 ;  /* 0x000000092000780c */ /* 0x000fe40002fa1670 */
[----:B------:R-:W-:Y:S02]  /*6d90*/  FMNMX.FTZ R48, R191, R48, !PT ;  /* 0x00000030bf307209 */ /* 0x000fe40007810000 */
[----:B------:R-:W-:Y:S02]  /*6da0*/  FSEL R179, R12, -INF , !P6 ;  /* 0xff8000000cb37808 */ /* 0x000fe40007000000 */
[----:B------:R-:W-:Y:S01]  /*6db0*/  FMNMX.FTZ R48, R189, R48, !PT ;  /* 0x00000030bd307209 */ /* 0x000fe20007810000 */
[----:B------:R-:W1:Y:S01]  /*6dc0*/  LDC R12, c[0x0][0x988] ;  /* 0x00026200ff0c7b82 */ /* 0x000e620000000800 */
[----:B------:R-:W-:-:S02]  /*6dd0*/  ISETP.GT.AND P6, PT, R36, 0x9, P4 ;  /* 0x000000092400780c */ /* 0x000fc400027c4270 */
[----:B------:R-:W-:Y:S02]  /*6de0*/  FMNMX.FTZ R48, R187, R48, !PT ;  /* 0x00000030bb307209 */ /* 0x000fe40007810000 */
[----:B------:R-:W-:Y:S02]  /*6df0*/  FSEL R159, R15, -INF , !P5 ;  /* 0xff8000000f9f7808 */ /* 0x000fe40006800000 */
        /* <DEDUP_REMOVED lines=8> */
[----:B------:R-:W-:Y:S02]  /*6e80*/  FMNMX.FTZ R48, R163, R48, !PT ;  /* 0x00000030a3307209 */ /* 0x000fe40007810000 */
        /* <DEDUP_REMOVED lines=41> */
[C---:B------:R-:W-:Y:S01]  /*7120*/  ISETP.LT.OR P6, PT, R32.reuse, 0x2a, P6 ;  /* 0x0000002a2000780c */ /* 0x040fe200037c1670 */
[----:B------:R-:W2:Y:S01]  /*7130*/  SHFL.BFLY PT, R165, R48, 0x2, 0x1f ;  /* 0x0c401f0030a57f89 */ /* 0x000ea200000e0000 */
[----:B------:R-:W-:-:S02]  /*7140*/  ISETP.LT.OR P5, PT, R32, 0x31, P5 ;  /* 0x000000312000780c */ /* 0x000fc40002fa1670 */
[----:B------:R-:W-:Y:S02]  /*7150*/  FSEL R27, R27, -INF , !P6 ;  /* 0xff8000001b1b7808 */ /* 0x000fe40007000000 */
[----:B------:R-:W-:-:S04]  /*7160*/  ISETP.GT.AND P6, PT, R36, 0x31, P4 ;  /* 0x000000312400780c */ /* 0x000fc800027c4270 */
[----:B------:R-:W-:-:S04]  /*7170*/  ISETP.LT.OR P6, PT, R32, 0x32, P6 ;  /* 0x000000322000780c */ /* 0x000fc800037c1670 */
[----:B------:R-:W-:Y:S02]  /*7180*/  FSEL R31, R31, -INF , !P6 ;  /* 0xff8000001f1f7808 */ /* 0x000fe40007000000 */
[----:B------:R-:W-:-:S04]  /*7190*/  ISETP.GT.AND P6, PT, R36, 0x39, P4 ;  /* 0x000000392400780c */ /* 0x000fc800027c4270 */
[----:B------:R-:W-:-:S04]  /*71a0*/  ISETP.LT.OR P6, PT, R32, 0x3a, P6 ;  /* 0x0000003a2000780c */ /* 0x000fc800037c1670 */
[----:B------:R-:W-:Y:S02]  /*71b0*/  FSEL R35, R35, -INF , !P6 ;  /* 0xff80000023237808 */ /* 0x000fe40007000000 */
[----:B--2---:R-:W-:Y:S02]  /*71c0*/  FMNMX.FTZ R15, R48, R165, !PT ;  /* 0x000000a5300f7209 */ /* 0x004fe40007810000 */
[----:B------:R-:W-:Y:S02]  /*71d0*/  FSEL R165, R30, -INF , !P5 ;  /* 0xff8000001ea57808 */ /* 0x000fe40006800000 */
[----:B------:R-:W-:Y:S01]  /*71e0*/  ISETP.GT.AND P5, PT, R36, 0x38, P4 ;  /* 0x000000382400780c */ /* 0x000fe200027a4270 */
[----:B------:R-:W2:Y:S03]  /*71f0*/  SHFL.BFLY PT, R20, R15, 0x1, 0x1f ;  /* 0x0c201f000f147f89 */ /* 0x000ea600000e0000 */
[----:B------:R-:W-:-:S04]  /*7200*/  ISETP.LT.OR P5, PT, R32, 0x39, P5 ;  /* 0x000000392000780c */ /* 0x000fc80002fa1670 */
[----:B------:R-:W-:Y:S02]  /*7210*/  FSEL R23, R34, -INF , !P5 ;  /* 0xff80000022177808 */ /* 0x000fe40006800000 */
[----:B------:R-:W-:-:S04]  /*7220*/  ISETP.GT.AND P5, PT, R36, 0x40, P4 ;  /* 0x000000402400780c */ /* 0x000fc800027a4270 */
[----:B------:R-:W-:-:S04]  /*7230*/  ISETP.LT.OR P5, PT, R32, 0x41, P5 ;  /* 0x000000412000780c */ /* 0x000fc80002fa1670 */
[----:B------:R-:W-:Y:S02]  /*7240*/  FSEL R21, R38, -INF , !P5 ;  /* 0xff80000026157808 */ /* 0x000fe40006800000 */
[----:B------:R-:W-:-:S04]  /*7250*/  ISETP.GT.AND P5, PT, R36, 0x41, P4 ;  /* 0x000000412400780c */ /* 0x000fc800027a4270 */
[----:B------:R-:W-:Y:S02]  /*7260*/  ISETP.LT.OR P5, PT, R32, 0x42, P5 ;  /* 0x000000422000780c */ /* 0x000fe40002fa1670 */
[----:B--2---:R-:W-:-:S04]  /*7270*/  FMNMX.FTZ R15, R15, R20, !PT ;  /* 0x000000140f0f7209 */ /* 0x004fc80007810000 */
[C---:B------:R-:W-:Y:S01]  /*7280*/  FSETP.NEU.FTZ.AND P6, PT, R15.reuse, -INF , PT ;  /* 0xff8000000f00780b */ /* 0x040fe20003fdd000 */
[----:B-1----:R-:W-:-:S05]  /*7290*/  FMUL.FTZ R20, R15, R12 ;  /* 0x0000000c0f147220 */ /* 0x002fca0000410000 */
[----:B------:R-:W-:-:S05]  /*72a0*/  FSEL R20, R20, RZ, P6 ;  /* 0x000000ff14147208 */ /* 0x000fca0003000000 */
[-CC-:B------:R-:W-:Y:S01]  /*72b0*/  FFMA.FTZ R22, R181, R12.reuse, -R20.reuse ;  /* 0x0000000cb5167223 */ /* 0x180fe20000010814 */
[----:B------:R-:W-:Y:S01]  /*72c0*/  FSEL R181, R39, -INF , !P5 ;  /* 0xff80000027b57808 */ /* 0x000fe20006800000 */
[-CC-:B------:R-:W-:Y:S01]  /*72d0*/  FFMA.FTZ R180, R195, R12.reuse, -R20.reuse ;  /* 0x0000000cc3b47223 */ /* 0x180fe20000010814 */
[----:B------:R-:W-:Y:S01]  /*72e0*/  ISETP.GT.AND P5, PT, R36, 0x48, P4 ;  /* 0x000000482400780c */ /* 0x000fe200027a4270 */
[-CC-:B------:R-:W-:Y:S01]  /*72f0*/  FFMA.FTZ R176, R191, R12.reuse, -R20.reuse ;  /* 0x0000000cbfb07223 */ /* 0x180fe20000010814 */
[----:B------:R1:W-:Y:S01]  /*7300*/  MUFU.EX2 R39, R22 ;  /* 0x0000001600277308 */ /* 0x0003e20000000800 */
[-CC-:B------:R-:W-:Y:S01]  /*7310*/  FFMA.FTZ R178, R187, R12.reuse, -R20.reuse ;  /* 0x0000000cbbb27223 */ /* 0x180fe20000010814 */
[----:B------:R-:W-:Y:S01]  /*7320*/  ISETP.LT.OR P5, PT, R32, 0x49, P5 ;  /* 0x000000492000780c */ /* 0x000fe20002fa1670 */
[-CC-:B------:R-:W-:Y:S01]  /*7330*/  FFMA.FTZ R182, R185, R12.reuse, -R20.reuse ;  /* 0x0000000cb9b67223 */ /* 0x180fe20000010814 */
[-CC-:B------:R-:W-:Y:S01]  /*7340*/  FFMA.FTZ R185, R193, R12.reuse, -R20.reuse ;  /* 0x0000000cc1b97223 */ /* 0x180fe20000010814 */
[-CC-:B------:R-:W-:Y:S01]  /*7350*/  FFMA.FTZ R172, R153, R12.reuse, -R20.reuse ;  /* 0x0000000c99ac7223 */ /* 0x180fe20000010814 */
[----:B------:R-:W-:Y:S01]  /*7360*/  FSEL R41, R41, -INF , !P5 ;  /* 0xff80000029297808 */ /* 0x000fe20006800000 */
[-CC-:B------:R-:W-:Y:S01]  /*7370*/  FFMA.FTZ R168, R85, R12.reuse, -R20.reuse ;  /* 0x0000000c55a87223 */ /* 0x180fe20000010814 */
[----:B------:R-:W-:Y:S01]  /*7380*/  ISETP.GT.AND P5, PT, R36, RZ, P4 ;  /* 0x000000ff2400720c */ /* 0x000fe200027a4270 */
[-CC-:B-1----:R-:W-:Y:S01]  /*7390*/  FFMA.FTZ R22, R189, R12.reuse, -R20.reuse ;  /* 0x0000000cbd167223 */ /* 0x182fe20000010814 */
[-CC-:B------:R-:W-:Y:S01]  /*73a0*/  FFMA.FTZ R174, R87, R12.reuse, -R20.reuse ;  /* 0x0000000c57ae7223 */ /* 0x180fe20000010814 */
[-CC-:B------:R-:W-:Y:S01]  /*73b0*/  FFMA.FTZ R87, R163, R12.reuse, -R20.reuse ;  /* 0x0000000ca3577223 */ /* 0x180fe20000010814 */
[----:B------:R-:W-:Y:S01]  /*73c0*/  ISETP.LT.OR P5, PT, R32, 0x1, P5 ;  /* 0x000000012000780c */ /* 0x000fe20002fa1670 */
[-CC-:B------:R-:W-:Y:S01]  /*73d0*/  FFMA.FTZ R164, R79, R12.reuse, -R20.reuse ;  /* 0x0000000c4fa47223 */ /* 0x180fe20000010814 */
[-CC-:B------:R-:W-:Y:S01]  /*73e0*/  FFMA.FTZ R166, R75, R12.reuse, -R20.reuse ;  /* 0x0000000c4ba67223 */ /* 0x180fe20000010814 */
[-CC-:B------:R-:W-:Y:S01]  /*73f0*/  FFMA.FTZ R154, R37, R12.reuse, -R20.reuse ;  /* 0x0000000c259a7223 */ /* 0x180fe20000010814 */
[----:B------:R-:W-:Y:S01]  /*7400*/  FSEL R195, R14, -INF , !P5 ;  /* 0xff8000000ec37808 */ /* 0x000fe20006800000 */
[-CC-:B------:R-:W-:Y:S01]  /*7410*/  FFMA.FTZ R152, R49, R12.reuse, -R20.reuse ;  /* 0x0000000c31987223 */ /* 0x180fe20000010814 */
[----:B------:R-:W-:Y:S01]  /*7420*/  ISETP.GT.AND P5, PT, R36, 0x49, P4 ;  /* 0x000000492400780c */ /* 0x000fe200027a4270 */
[--C-:B------:R-:W-:Y:S01]  /*7430*/  FFMA.FTZ R49, R33, R12, -R20.reuse ;  /* 0x0000000c21317223 */ /* 0x100fe20000010814 */
[----:B------:R-:W-:Y:S01]  /*7440*/  FMNMX.FTZ R14, R195, R10, !PT ;  /* 0x0000000ac30e7209 */ /* 0x000fe20007810000 */
[-CC-:B------:R-:W-:Y:S01]  /*7450*/  FFMA.FTZ R160, R65, R12.reuse, -R20.reuse ;  /* 0x0000000c41a07223 */ /* 0x180fe20000010814 */
[----:B------:R-:W-:Y:S01]  /*7460*/  ISETP.LT.OR P5, PT, R32, 0x4a, P5 ;  /* 0x0000004a2000780c */ /* 0x000fe20002fa1670 */
[--C-:B------:R-:W-:Y:S01]  /*7470*/  FFMA.FTZ R162, R67, R12, -R20.reuse ;  /* 0x0000000c43a27223 */ /* 0x100fe20000010814 */
[----:B------:R-:W-:Y:S01]  /*7480*/  FMNMX.FTZ R14, R179, R14, !PT ;  /* 0x0000000eb30e7209 */ /* 0x000fe20007810000 */
[----:B------:R-:W-:Y:S01]  /*7490*/  MUFU.EX2 R180, R180 ;  /* 0x000000b400b47308 */ /* 0x000fe20000000800 */
[----:B------:R-:W-:Y:S01]  /*74a0*/  FSEL R191, R40, -INF , !P5 ;  /* 0xff80000028bf7808 */ /* 0x000fe20006800000 */
[--C-:B------:R-:W-:Y:S01]  /*74b0*/  FFMA.FTZ R183, R183, R12, -R20.reuse ;  /* 0x0000000cb7b77223 */ /* 0x100fe20000010814 */
[----:B------:R-:W-:Y:S01]  /*74c0*/  FMNMX.FTZ R14, R159, R14, !PT ;  /* 0x0000000e9f0e7209 */ /* 0x000fe20007810000 */
        /* <DEDUP_REMOVED lines=8> */
[-CC-:B------:R-:W-:Y:S01]  /*7550*/  FFMA.FTZ R67, R71, R12.reuse, -R20.reuse ;  /* 0x0000000c47437223 */ /* 0x180fe20000010814 */
[----:B------:R-:W-:Y:S01]  /*7560*/  FSEL R189, R43, -INF , !P5 ;  /* 0xff8000002bbd7808 */ /* 0x000fe20006800000 */
[--C-:B------:R-:W-:Y:S01]  /*7570*/  FFMA.FTZ R156, R63, R12, -R20.reuse ;  /* 0x0000000c3f9c7223 */ /* 0x100fe20000010814 */
[----:B------:R-:W-:Y:S01]  /*7580*/  FMNMX.FTZ R14, R175, R14, !PT ;  /* 0x0000000eaf0e7209 */ /* 0x000fe20007810000 */
[----:B------:R1:W-:Y:S01]  /*7590*/  MUFU.EX2 R43, R22 ;  /* 0x00000016002b7308 */ /* 0x0003e20000000800 */
        /* <DEDUP_REMOVED lines=9> */
[----:B-1----:R-:W-:Y:S01]  /*7630*/  FFMA.FTZ R22, R161, R12, -R20 ;  /* 0x0000000ca1167223 */ /* 0x002fe20000010814 */
[----:B------:R-:W-:-:S02]  /*7640*/  FMNMX.FTZ R14, R25, R14, !PT ;  /* 0x0000000e190e7209 */ /* 0x000fc40007810000 */
[----:B------:R-:W-:Y:S02]  /*7650*/  ISETP.GT.AND P5, PT, R36, 0x58, P4 ;  /* 0x000000582400780c */ /* 0x000fe400027a4270 */
[----:B------:R-:W-:Y:S01]  /*7660*/  FMNMX.FTZ R14, R171, R14, !PT ;  /* 0x0000000eab0e7209 */ /* 0x000fe20007810000 */
[----:B------:R-:W-:Y:S01]  /*7670*/  MUFU.EX2 R185, R185 ;  /* 0x000000b900b97308 */ /* 0x000fe20000000800 */
[----:B------:R-:W-:Y:S02]  /*7680*/  ISETP.LT.OR P5, PT, R32, 0x59, P5 ;  /* 0x000000592000780c */ /* 0x000fe40002fa1670 */
[----:B------:R-:W-:Y:S02]  /*7690*/  FMNMX.FTZ R14, R169, R14, !PT ;  /* 0x0000000ea90e7209 */ /* 0x000fe40007810000 */
[----:B------:R-:W-:Y:S02]  /*76a0*/  FSEL R193, R44, -INF , !P5 ;  /* 0xff8000002cc17808 */ /* 0x000fe40006800000 */
[----:B------:R-:W-:Y:S01]  /*76b0*/  FMNMX.FTZ R14, R27, R14, !PT ;  /* 0x0000000e1b0e7209 */ /* 0x000fe20007810000 */
[----:B------:R-:W-:Y:S01]  /*76c0*/  MUFU.EX2 R176, R176 ;  /* 0x000000b000b07308 */ /* 0x000fe20000000800 */
[----:B------:R-:W-:-:S02]  /*76d0*/  ISETP.GT.AND P5, PT, R36, 0x59, P4 ;  /* 0x000000592400780c */ /* 0x000fc400027a4270 */
[----:B------:R-:W-:Y:S02]  /*76e0*/  FMNMX.FTZ R14, R165, R14, !PT ;  /* 0x0000000ea50e7209 */ /* 0x000fe40007810000 */
[----:B------:R-:W-:Y:S02]  /*76f0*/  ISETP.LT.OR P5, PT, R32, 0x5a, P5 ;  /* 0x0000005a2000780c */ /* 0x000fe40002fa1670 */
[----:B------:R-:W-:Y:S01]  /*7700*/  FMNMX.FTZ R14, R31, R14, !PT ;  /* 0x0000000e1f0e7209 */ /* 0x000fe20007810000 */
[----:B------:R-:W-:Y:S01]  /*7710*/  MUFU.EX2 R178, R178 ;  /* 0x000000b200b27308 */ /* 0x000fe20000000800 */
[----:B------:R-:W-:Y:S02]  /*7720*/  FSEL R153, R45, -INF , !P5 ;  /* 0xff8000002d997808 */ /* 0x000fe40006800000 */
[----:B------:R-:W-:Y:S02]  /*7730*/  ISETP.GT.AND P5, PT, R36, 0x60, P4 ;  /* 0x000000602400780c */ /* 0x000fe400027a4270 */
[----:B------:R-:W-:-:S02]  /*7740*/  FMNMX.FTZ R14, R23, R14, !PT ;  /* 0x0000000e170e7209 */ /* 0x000fc40007810000 */
[----:B------:R-:W-:Y:S01]  /*7750*/  ISETP.LT.OR P5, PT, R32, 0x61, P5 ;  /* 0x000000612000780c */ /* 0x000fe20002fa1670 */
[----:B------:R1:W-:Y:S01]  /*7760*/  MUFU.EX2 R45, R22 ;  /* 0x00000016002d7308 */ /* 0x0003e20000000800 */
[----:B------:R-:W-:Y:S02]  /*7770*/  FMNMX.FTZ R14, R35, R14, !PT ;  /* 0x0000000e230e7209 */ /* 0x000fe40007810000 */
[----:B------:R-:W-:Y:S02]  /*7780*/  FSEL R161, R46, -INF , !P5 ;  /* 0xff8000002ea17808 */ /* 0x000fe40006800000 */
[----:B------:R-:W-:Y:S02]  /*7790*/  ISETP.GT.AND P5, PT, R36, 0x61, P4 ;  /* 0x000000612400780c */ /* 0x000fe400027a4270 */
[----:B------:R-:W-:Y:S01]  /*77a0*/  FMNMX.FTZ R14, R21, R14, !PT ;  /* 0x0000000e150e7209 */ /* 0x000fe20007810000 */
[----:B------:R-:W-:Y:S01]  /*77b0*/  MUFU.EX2 R183, R183 ;  /* 0x000000b700b77308 */ /* 0x000fe20000000800 */
[----:B------:R-:W-:-:S02]  /*77c0*/  ISETP.LT.OR P5, PT, R32, 0x62, P5 ;  /* 0x000000622000780c */ /* 0x000fc40002fa1670 */
[----:B------:R-:W-:Y:S02]  /*77d0*/  FMNMX.FTZ R14, R181, R14, !PT ;  /* 0x0000000eb50e7209 */ /* 0x000fe40007810000 */
[----:B------:R-:W-:Y:S02]  /*77e0*/  FSEL R47, R47, -INF , !P5 ;  /* 0xff8000002f2f7808 */ /* 0x000fe40006800000 */
[----:B------:R-:W-:Y:S01]  /*77f0*/  ISETP.GT.AND P5, PT, R36, 0x68, P4 ;  /* 0x000000682400780c */ /* 0x000fe200027a4270 */
[----:B------:R-:W-:Y:S01]  /*7800*/  MUFU.EX2 R172, R172 ;  /* 0x000000ac00ac7308 */ /* 0x000fe20000000800 */
[----:B------:R-:W-:Y:S02]  /*7810*/  FMNMX.FTZ R14, R41, R14, !PT ;  /* 0x0000000e290e7209 */ /* 0x000fe40007810000 */
[----:B------:R-:W-:Y:S02]  /*7820*/  ISETP.LT.OR P5, PT, R32, 0x69, P5 ;  /* 0x000000692000780c */ /* 0x000fe40002fa1670 */
[----:B------:R-:W-:-:S02]  /*7830*/  FMNMX.FTZ R14, R191, R14, !PT ;  /* 0x0000000ebf0e7209 */ /* 0x000fc40007810000 */
[----:B------:R-:W-:Y:S01]  /*7840*/  FSEL R85, R50, -INF , !P5 ;  /* 0xff80000032557808 */ /* 0x000fe20006800000 */
[----:B------:R-:W-:Y:S01]  /*7850*/  MUFU.EX2 R174, R174 ;  /* 0x000000ae00ae7308 */ /* 0x000fe20000000800 */
[----:B------:R-:W-:Y:S02]  /*7860*/  FMNMX.FTZ R14, R189, R14, !PT ;  /* 0x0000000ebd0e7209 */ /* 0x000fe40007810000 */
[----:B------:R-:W-:Y:S02]  /*7870*/  ISETP.GT.AND P5, PT, R36, 0x69, P4 ;  /* 0x000000692400780c */ /* 0x000fe400027a4270 */
[----:B------:R-:W-:Y:S02]  /*7880*/  FMNMX.FTZ R14, R187, R14, !PT ;  /* 0x0000000ebb0e7209 */ /* 0x000fe40007810000 */
[----:B------:R-:W-:Y:S01]  /*7890*/  ISETP.LT.OR P5, PT, R32, 0x6a, P5 ;  /* 0x0000006a2000780c */ /* 0x000fe20002fa1670 */
[----:B------:R-:W-:Y:S01]  /*78a0*/  MUFU.EX2 R87, R87 ;  /* 0x0000005700577308 */ /* 0x000fe20000000800 */
[----:B------:R-:W-:-:S02]  /*78b0*/  FMNMX.FTZ R14, R193, R14, !PT ;  /* 0x0000000ec10e7209 */ /* 0x000fc40007810000 */
[----:B------:R-:W-:Y:S01]  /*78c0*/  FSEL R163, R51, -INF , !P5 ;  /* 0xff80000033a37808 */ /* 0x000fe20006800000 */
[----:B------:R-:W-:Y:S01]  /*78d0*/  FFMA.FTZ R51, R81, R12, -R20 ;  /* 0x0000000c51337223 */ /* 0x000fe20000010814 */
[----:B------:R-:W-:Y:S02]  /*78e0*/  ISETP.GT.AND P5, PT, R36, 0x70, P4 ;  /* 0x000000702400780c */ /* 0x000fe400027a4270 */
[----:B------:R-:W-:Y:S01]  /*78f0*/  FMNMX.FTZ R14, R153, R14, !PT ;  /* 0x0000000e990e7209 */ /* 0x000fe20007810000 */
[----:B------:R-:W-:Y:S01]  /*7900*/  MUFU.EX2 R168, R168 ;  /* 0x000000a800a87308 */ /* 0x000fe20000000800 */
[----:B------:R-:W-:Y:S02]  /*7910*/  ISETP.LT.OR P5, PT, R32, 0x71, P5 ;  /* 0x000000712000780c */ /* 0x000fe40002fa1670 */
[----:B------:R-:W-:Y:S02]  /*7920*/  FMNMX.FTZ R14, R161, R14, !PT ;  /* 0x0000000ea10e7209 */ /* 0x000fe40007810000 */
[----:B------:R-:W-:-:S02]  /*7930*/  FSEL R53, R53, -INF , !P5 ;  /* 0xff80000035357808 */ /* 0x000fc40006800000 */
[----:B------:R-:W-:Y:S01]  /*7940*/  ISETP.GT.AND P5, PT, R36, 0x71, P4 ;  /* 0x000000712400780c */ /* 0x000fe200027a4270 */
[----:B------:R-:W-:Y:S01]  /*7950*/  MUFU.EX2 R83, R83 ;  /* 0x0000005300537308 */ /* 0x000fe20000000800 */
[----:B------:R-:W-:Y:S02]  /*7960*/  FMNMX.FTZ R14, R47, R14, !PT ;  /* 0x0000000e2f0e7209 */ /* 0x000fe40007810000 */
[----:B------:R-:W-:Y:S02]  /*7970*/  ISETP.LT.OR P5, PT, R32, 0x72, P5 ;  /* 0x000000722000780c */ /* 0x000fe40002fa1670 */
[----:B------:R-:W-:Y:S02]  /*7980*/  FMNMX.FTZ R14, R85, R14, !PT ;  /* 0x0000000e550e7209 */ /* 0x000fe40007810000 */
[----:B------:R-:W-:Y:S01]  /*7990*/  FSEL R79, R52, -INF , !P5 ;  /* 0xff800000344f7808 */ /* 0x000fe20006800000 */
[----:B------:R-:W-:Y:S01]  /*79a0*/  MUFU.EX2 R170, R170 ;  /* 0x000000aa00aa7308 */ /* 0x000fe20000000800 */
[----:B------:R-:W-:-:S02]  /*79b0*/  ISETP.GT.AND P5, PT, R36, 0x78, P4 ;  /* 0x000000782400780c */ /* 0x000fc400027a4270 */
[----:B------:R-:W-:Y:S02]  /*79c0*/  FMNMX.FTZ R14, R163, R14, !PT ;  /* 0x0000000ea30e7209 */ /* 0x000fe40007810000 */
[----:B------:R-:W-:Y:S02]  /*79d0*/  ISETP.GT.AND P4, PT, R36, 0x79, P4 ;  /* 0x000000792400780c */ /* 0x000fe40002784270 */
[C---:B------:R-:W-:Y:S01]  /*79e0*/  ISETP.LT.OR P5, PT, R32.reuse, 0x79, P5 ;  /* 0x000000792000780c */ /* 0x040fe20002fa1670 */
[----:B------:R-:W-:Y:S01]  /*79f0*/  MUFU.EX2 R51, R51 ;  /* 0x0000003300337308 */ /* 0x000fe20000000800 */
[----:B------:R-:W-:Y:S02]  /*7a00*/  FMNMX.FTZ R14, R53, R14, !PT ;  /* 0x0000000e350e7209 */ /* 0x000fe40007810000 */
[----:B------:R-:W-:Y:S02]  /*7a10*/  ISETP.LT.OR P4, PT, R32, 0x7a, P4 ;  /* 0x0000007a2000780c */ /* 0x000fe40002781670 */
[----:B------:R-:W-:-:S02]  /*7a20*/  FSEL R81, R54, -INF , !P5 ;  /* 0xff80000036517808 */ /* 0x000fc40006800000 */
[----:B------:R-:W-:Y:S01]  /*7a30*/  FMNMX.FTZ R14, R79, R14, !PT ;  /* 0x0000000e4f0e7209 */ /* 0x000fe20007810000 */
[----:B------:R-:W-:Y:S01]  /*7a40*/  MUFU.EX2 R164, R164 ;  /* 0x000000a400a47308 */ /* 0x000fe20000000800 */
[----:B0-----:R-:W-:Y:S01]  /*7a50*/  FSEL R75, R55, -INF , !P4 ;  /* 0xff800000374b7808 */ /* 0x001fe20006000000 */
[--C-:B------:R-:W-:Y:S01]  /*7a60*/  FFMA.FTZ R55, R69, R12, -R20.reuse ;  /* 0x0000000c45377223 */ /* 0x100fe20000010814 */
[----:B------:R-:W-:Y:S02]  /*7a70*/  FMNMX.FTZ R14, R81, R14, !PT ;  /* 0x0000000e510e7209 */ /* 0x000fe40007810000 */
[----:B-1----:R-:W-:Y:S02]  /*7a80*/  FSEL R22, R15, RZ, P6 ;  /* 0x000000ff0f167208 */ /* 0x002fe40003000000 */
[----:B------:R-:W-:Y:S01]  /*7a90*/  FMNMX.FTZ R14, R75, R14, !PT ;  /* 0x0000000e4b0e7209 */ /* 0x000fe20007810000 */
[----:B------:R-:W-:Y:S02]  /*7aa0*/  MUFU.EX2 R77, R77 ;  /* 0x0000004d004d7308 */ /* 0x000fe40000000800 */
[----:B------:R-:W-:Y:S01]  /*7ab0*/  FADD.FTZ R37, -R22, R9 ;  /* 0x0000000916257221 */ /* 0x000fe20000010100 */
[----:B------:R-:W-:Y:S01]  /*7ac0*/  FFMA.FTZ R9, R29, R12, -R20 ;  /* 0x0000000c1d097223 */ /* 0x000fe20000010814 */
[----:B------:R-:W0:Y:S04]  /*7ad0*/  SHFL.BFLY PT, R69, R14, 0x2, 0x1f ;  /* 0x0c401f000e457f89 */ /* 0x000e2800000e0000 */
        /* <DEDUP_REMOVED lines=9> */
[----:B0-----:R-:W-:Y:S01]  /*7b70*/  FMNMX.FTZ R33, R69, R14, !PT ;  /* 0x0000000e45217209 */ /* 0x001fe20007810000 */
[----:B------:R-:W-:-:S03]  /*7b80*/  FMUL.FTZ R14, R37, R12 ;  /* 0x0000000c250e7220 */ /* 0x000fc60000410000 */
[C---:B------:R-:W-:Y:S01]  /*7b90*/  FSETP.NEU.FTZ.AND P4, PT, R33.reuse, -INF , PT ;  /* 0xff8000002100780b */ /* 0x040fe20003f9d000 */
[----:B------:R-:W-:Y:S02]  /*7ba0*/  FMUL.FTZ R20, R33, R12 ;  /* 0x0000000c21147220 */ /* 0x000fe40000410000 */
[----:B------:R-:W0:Y:S03]  /*7bb0*/  MUFU.EX2 R14, R14 ;  /* 0x0000000e000e7308 */ /* 0x000e260000000800 */
[----:B------:R-:W-:-:S05]  /*7bc0*/  FSEL R34, R20, RZ, P4 ;  /* 0x000000ff14227208 */ /* 0x000fca0002000000 */
        /* <DEDUP_REMOVED lines=8> */
[--C-:B------:R-:W-:Y:S01]  /*7c50*/  FFMA.FTZ R22, R159, R12, -R34.reuse ;  /* 0x0000000c9f167223 */ /* 0x100fe20000010822 */
[----:B0-----:R-:W-:Y:S01]  /*7c60*/  FFMA.FTZ R25, R14, R4, R39 ;  /* 0x000000040e197223 */ /* 0x001fe20000010027 */
[----:B------:R-:W-:Y:S01]  /*7c70*/  MUFU.EX2 R20, R20 ;  /* 0x0000001400147308 */ /* 0x000fe20000000800 */
[-CC-:B------:R-:W-:Y:S01]  /*7c80*/  FFMA.FTZ R169, R165, R12.reuse, -R34.reuse ;  /* 0x0000000ca5a97223 */ /* 0x180fe20000010822 */
[-CC-:B------:R-:W-:Y:S01]  /*7c90*/  FFMA.FTZ R165, R21, R12.reuse, -R34.reuse ;  /* 0x0000000c15a57223 */ /* 0x180fe20000010822 */
[----:B------:R-:W-:Y:S01]  /*7ca0*/  FADD.FTZ R25, R180, R25 ;  /* 0x00000019b4197221 */ /* 0x000fe20000010000 */
[-CC-:B------:R-:W-:Y:S01]  /*7cb0*/  FFMA.FTZ R37, R177, R12.reuse, -R34.reuse ;  /* 0x0000000cb1257223 */ /* 0x180fe20000010822 */
[-CC-:B------:R-:W-:Y:S01]  /*7cc0*/  FFMA.FTZ R177, R157, R12.reuse, -R34.reuse ;  /* 0x0000000c9db17223 */ /* 0x180fe20000010822 */
[-CC-:B------:R-:W-:Y:S01]  /*7cd0*/  FFMA.FTZ R179, R155, R12.reuse, -R34.reuse ;  /* 0x0000000c9bb37223 */ /* 0x180fe20000010822 */
[----:B------:R-:W-:Y:S01]  /*7ce0*/  FADD.FTZ R4, R182, R25 ;  /* 0x00000019b6047221 */ /* 0x000fe20000010000 */
[----:B------:R-:W-:Y:S01]  /*7cf0*/  MUFU.EX2 R29, R29 ;  /* 0x0000001d001d7308 */ /* 0x000fe20000000800 */
[-CC-:B------:R-:W-:Y:S01]  /*7d00*/  FFMA.FTZ R30, R27, R12.reuse, -R34.reuse ;  /* 0x0000000c1b1e7223 */ /* 0x180fe20000010822 */
[-C--:B------:R-:W-:Y:S01]  /*7d10*/  FFMA.FTZ R32, R31, R12.reuse, -R34 ;  /* 0x0000000c1f207223 */ /* 0x080fe20000010822 */
        /* <DEDUP_REMOVED lines=25> */
[----:B------:R-:W-:Y:S01]  /*7eb0*/  FFMA.FTZ R34, R75, R12, -R34 ;  /* 0x0000000c4b227223 */ /* 0x000fe20000010822 */
[----:B------:R-:W-:Y:S01]  /*7ec0*/  IMAD.U32 R27, RZ, RZ, UR7 ;  /* 0x00000007ff1b7e24 */ /* 0x000fe2000f8e00ff */
[----:B------:R-:W-:Y:S01]  /*7ed0*/  UMOV UR7, UR4 ;  /* 0x0000000400077c82 */ /* 0x000fe20008000000 */
[----:B------:R-:W-:Y:S01]  /*7ee0*/  FADD.FTZ R4, R174, R23 ;  /* 0x00000017ae047221 */ /* 0x000fe20000010000 */
[----:B------:R-:W-:Y:S01]  /*7ef0*/  FSEL R23, R33, RZ, P4 ;  /* 0x000000ff21177208 */ /* 0x000fe20002000000 */
[----:B------:R-:W-:Y:S01]  /*7f00*/  MUFU.EX2 R24, R24 ;  /* 0x0000001800187308 */ /* 0x000fe20000000800 */
[----:B------:R-:W-:Y:S01]  /*7f10*/  @!P1 LEA R27, R27, UR36, 0x3 ;  /* 0x000000241b1b9c11 */ /* 0x000fe2000f8e18ff */
[----:B------:R-:W-:Y:S01]  /*7f20*/  FADD.FTZ R25, R87, R4 ;  /* 0x0000000457197221 */ /* 0x000fe20000010000 */
[----:B------:R-:W-:Y:S01]  /*7f30*/  ISETP.GT.AND P4, PT, R8, R13, PT ;  /* 0x0000000d0800720c */ /* 0x000fe20003f84270 */
[----:B------:R-:W-:Y:S01]  /*7f40*/  FADD.FTZ R23, -R23, R10 ;  /* 0x0000000a17177221 */ /* 0x000fe20000010100 */
[----:B------:R-:W-:Y:S01]  /*7f50*/  F2FP.BF16.F32.PACK_AB R178, R183, R178 ;  /* 0x000000b2b7b2723e */ /* 0x000fe200000010ff */
[----:B------:R-:W-:Y:S01]  /*7f60*/  FADD.FTZ R4, R168, R25 ;  /* 0x00000019a8047221 */ /* 0x000fe20000010000 */
[----:B------:R-:W-:-:S02]  /*7f70*/  @!P1 VIADD R27, R27, 0x28860 ;  /* 0x000288601b1b9836 */ /* 0x000fc40000000000 */
[----:B------:R-:W-:Y:S01]  /*7f80*/  FMUL.FTZ R23, R23, R12 ;  /* 0x0000000c17177220 */ /* 0x000fe20000410000 */
[----:B------:R-:W-:Y:S01]  /*7f90*/  MUFU.EX2 R179, R179 ;  /* 0x000000b300b37308 */ /* 0x000fe20000000800 */
[----:B------:R-:W-:Y:S01]  /*7fa0*/  FADD.FTZ R25, R83, R4 ;  /* 0x0000000453197221 */ /* 0x000fe20000010000 */
[-C--:B------:R-:W-:Y:S01]  /*7fb0*/  FMUL.FTZ R88, R88, R14.reuse ;  /* 0x0000000e58587220 */ /* 0x080fe20000410000 */
[----:B------:R-:W-:Y:S01]  /*7fc0*/  @!P1 PRMT R27, RZ, 0x654, R27 ;  /* 0x00000654ff1b9816 */ /* 0x000fe2000000001b */
[-C--:B------:R-:W-:Y:S01]  /*7fd0*/  FMUL.FTZ R89, R89, R14.reuse ;  /* 0x0000000e59597220 */ /* 0x080fe20000410000 */
[----:B------:R-:W-:Y:S01]  /*7fe0*/  FADD.FTZ R4, R170, R25 ;  /* 0x00000019aa047221 */ /* 0x000fe20000010000 */
[-C--:B------:R-:W-:Y:S01]  /*7ff0*/  FMUL.FTZ R92, R92, R14.reuse ;  /* 0x0000000e5c5c7220 */ /* 0x080fe20000410000 */
[----:B------:R0:W-:Y:S01]  /*8000*/  @!P1 SYNCS.ARRIVE.TRANS64.RED.A1T0 RZ, [R27+URZ], RZ ;  /* 0x000000ff1bff99a7 */ /* 0x0001e2000810043f */
[----:B------:R-:W1:Y:S01]  /*8010*/  MUFU.EX2 R23, R23 ;  /* 0x0000001700177308 */ /* 0x000e620000000800 */
[----:B------:R-:W-:Y:S01]  /*8020*/  FADD.FTZ R21, R51, R4 ;  /* 0x0000000433157221 */ /* 0x000fe20000010000 */
[-C--:B------:R-:W-:Y:S01]  /*8030*/  FMUL.FTZ R93, R93, R14.reuse ;  /* 0x0000000e5d5d7220 */ /* 0x080fe20000410000 */
[-C--:B------:R-:W-:Y:S01]  /*8040*/  FMUL.FTZ R96, R96, R14.reuse ;  /* 0x0000000e60607220 */ /* 0x080fe20000410000 */
[-C--:B------:R-:W-:Y:S01]  /*8050*/  FMUL.FTZ R97, R97, R14.reuse ;  /* 0x0000000e61617220 */ /* 0x080fe20000410000 */
[----:B------:R-:W-:Y:S01]  /*8060*/  FADD.FTZ R4, R164, R21 ;  /* 0x00000015a4047221 */ /* 0x000fe20000010000 */
[-C--:B------:R-:W-:Y:S01]  /*8070*/  FMUL.FTZ R100, R100, R14.reuse ;  /* 0x0000000e64647220 */ /* 0x080fe20000410000 */
[-C--:B------:R-:W-:Y:S01]  /*8080*/  FMUL.FTZ R101, R101, R14.reuse ;  /* 0x0000000e65657220 */ /* 0x080fe20000410000 */
[----:B------:R-:W2:Y:S01]  /*8090*/  MUFU.EX2 R61, R61 ;  /* 0x0000003d003d7308 */ /* 0x000ea20000000800 */
[----:B------:R-:W-:Y:S01]  /*80a0*/  FADD.FTZ R21, R77, R4 ;  /* 0x000000044d157221 */ /* 0x000fe20000010000 */
[-C--:B------:R-:W-:Y:S01]  /*80b0*/  FMUL.FTZ R104, R104, R14.reuse ;  /* 0x0000000e68687220 */ /* 0x080fe20000410000 */
[-C--:B------:R-:W-:Y:S01]  /*80c0*/  FMUL.FTZ R105, R105, R14.reuse ;  /* 0x0000000e69697220 */ /* 0x080fe20000410000 */
[-C--:B------:R-:W-:Y:S01]  /*80d0*/  FMUL.FTZ R108, R108, R14.reuse ;  /* 0x0000000e6c6c7220 */ /* 0x080fe20000410000 */
[----:B------:R-:W-:Y:S01]  /*80e0*/  FADD.FTZ R36, R166, R21 ;  /* 0x00000015a6247221 */ /* 0x000fe20000010000 */
[-C--:B------:R-:W-:Y:S01]  /*80f0*/  FMUL.FTZ R109, R109, R14.reuse ;  /* 0x0000000e6d6d7220 */ /* 0x080fe20000410000 */
[-C--:B------:R-:W-:Y:S01]  /*8100*/  FMUL.FTZ R112, R112, R14.reuse ;  /* 0x0000000e70707220 */ /* 0x080fe20000410000 */
[----:B------:R-:W3:Y:S01]  /*8110*/  MUFU.EX2 R26, R26 ;  /* 0x0000001a001a7308 */ /* 0x000ee20000000800 */
[----:B-1----:R-:W-:Y:S01]  /*8120*/  FFMA.FTZ R4, R23, R3, R20 ;  /* 0x0000000317047223 */ /* 0x002fe20000010014 */
[----:B------:R-:W-:Y:S01]  /*8130*/  FADD.FTZ R21, R55, R36 ;  /* 0x0000002437157221 */ /* 0x000fe20000010000 */
[-C--:B------:R-:W-:Y:S01]  /*8140*/  FMUL.FTZ R113, R113, R14.reuse ;  /* 0x0000000e71717220 */ /* 0x080fe20000410000 */
[-C--:B------:R-:W-:Y:S01]  /*8150*/  FMUL.FTZ R116, R116, R14.reuse ;  /* 0x0000000e74747220 */ /* 0x080fe20000410000 */
[----:B------:R-:W-:Y:S01]  /*8160*/  FADD.FTZ R3, R29, R4 ;  /* 0x000000041d037221 */ /* 0x000fe20000010000 */
[----:B------:R-:W-:Y:S01]  /*8170*/  FADD.FTZ R36, R160, R21 ;  /* 0x00000015a0247221 */ /* 0x000fe20000010000 */
[-C--:B------:R-:W-:Y:S01]  /*8180*/  FMUL.FTZ R117, R117, R14.reuse ;  /* 0x0000000e75757220 */ /* 0x080fe20000410000 */
[----:B------:R-:W1:Y:S01]  /*8190*/  MUFU.EX2 R158, R158 ;  /* 0x0000009e009e7308 */ /* 0x000e620000000800 */
[----:B------:R-:W-:Y:S01]  /*81a0*/  FADD.FTZ R4, R22, R3 ;  /* 0x0000000316047221 */ /* 0x000fe20000010000 */
[----:B------:R-:W-:Y:S01]  /*81b0*/  FADD.FTZ R3, R65, R36 ;  /* 0x0000002441037221 */ /* 0x000fe20000010000 */
[-C--:B------:R-:W-:Y:S01]  /*81c0*/  FMUL.FTZ R120, R120, R14.reuse ;  /* 0x0000000e78787220 */ /* 0x080fe20000410000 */
[-C--:B------:R-:W-:Y:S01]  /*81d0*/  FMUL.FTZ R121, R121, R14.reuse ;  /* 0x0000000e79797220 */ /* 0x080fe20000410000 */
[----:B------:R-:W-:Y:S01]  /*81e0*/  FADD.FTZ R4, R37, R4 ;  /* 0x0000000425047221 */ /* 0x000fe20000010000 */
[----:B------:R-:W-:Y:S01]  /*81f0*/  FADD.FTZ R36, R162, R3 ;  /* 0x00000003a2247221 */ /* 0x000fe20000010000 */
[-C--:B------:R-:W-:Y:S01]  /*8200*/  FMUL.FTZ R124, R124, R14.reuse ;  /* 0x0000000e7c7c7220 */ /* 0x080fe20000410000 */
[----:B------:R-:W4:Y:S01]  /*8210*/  MUFU.EX2 R173, R173 ;  /* 0x000000ad00ad7308 */ /* 0x000f220000000800 */
[----:B------:R-:W-:Y:S01]  /*8220*/  FADD.FTZ R3, R177, R4 ;  /* 0x00000004b1037221 */ /* 0x000fe20000010000 */
[----:B------:R-:W-:Y:S01]  /*8230*/  FADD.FTZ R21, R67, R36 ;  /* 0x0000002443157221 */ /* 0x000fe20000010000 */
[-C--:B------:R-:W-:Y:S01]  /*8240*/  FMUL.FTZ R125, R125, R14.reuse ;  /* 0x0000000e7d7d7220 */ /* 0x080fe20000410000 */
[-C--:B------:R-:W-:Y:S01]  /*8250*/  FMUL.FTZ R128, R128, R14.reuse ;  /* 0x0000000e80807220 */ /* 0x080fe20000410000 */
[----:B------:R-:W-:Y:S01]  /*8260*/  FADD.FTZ R4, R24, R3 ;  /* 0x0000000318047221 */ /* 0x000fe20000010000 */
[----:B------:R-:W-:Y:S01]  /*8270*/  FADD.FTZ R36, R156, R21 ;  /* 0x000000159c247221 */ /* 0x000fe20000010000 */
[-C--:B------:R-:W-:Y:S01]  /*8280*/  FMUL.FTZ R129, R129, R14.reuse ;  /* 0x0000000e81817220 */ /* 0x080fe20000410000 */
[----:B------:R-:W5:Y:S01]  /*8290*/  MUFU.EX2 R57, R57 ;  /* 0x0000003900397308 */ /* 0x000f620000000800 */
[----:B------:R-:W-:Y:S01]  /*82a0*/  FADD.FTZ R3, R179, R4 ;  /* 0x00000004b3037221 */ /* 0x000fe20000010000 */
[----:B--2---:R-:W-:Y:S01]  /*82b0*/  FADD.FTZ R21, R61, R36 ;  /* 0x000000243d157221 */ /* 0x004fe20000010000 */
[-C--:B------:R-:W-:Y:S01]  /*82c0*/  FMUL.FTZ R132, R132, R14.reuse ;  /* 0x0000000e84847220 */ /* 0x080fe20000410000 */
[-C--:B------:R-:W-:Y:S01]  /*82d0*/  FMUL.FTZ R133, R133, R14.reuse ;  /* 0x0000000e85857220 */ /* 0x080fe20000410000 */
[----:B---3--:R-:W-:Y:S01]  /*82e0*/  FADD.FTZ R4, R26, R3 ;  /* 0x000000031a047221 */ /* 0x008fe20000010000 */
[----:B-1----:R-:W-:Y:S01]  /*82f0*/  FADD.FTZ R36, R158, R21 ;  /* 0x000000159e247221 */ /* 0x002fe20000010000 */
[-C--:B------:R-:W-:Y:S01]  /*8300*/  FMUL.FTZ R136, R136, R14.reuse ;  /* 0x0000000e88887220 */ /* 0x080fe20000410000 */
[----:B------:R-:W1:Y:S01]  /*8310*/  MUFU.EX2 R28, R28 ;  /* 0x0000001c001c7308 */ /* 0x000e620000000800 */
[----:B----4-:R-:W-:Y:S01]  /*8320*/  FADD.FTZ R3, R173, R4 ;  /* 0x00000004ad037221 */ /* 0x010fe20000010000 */
[-C--:B------:R-:W-:Y:S01]  /*8330*/  FMUL.FTZ R137, R137, R14.reuse ;  /* 0x0000000e89897220 */ /* 0x080fe20000410000 */
[-C--:B------:R-:W-:Y:S01]  /*8340*/  FMUL.FTZ R140, R140, R14.reuse ;  /* 0x0000000e8c8c7220 */ /* 0x080fe20000410000 */
[-C--:B------:R-:W-:Y:S01]  /*8350*/  FMUL.FTZ R141, R141, R14.reuse ;  /* 0x0000000e8d8d7220 */ /* 0x080fe20000410000 */
[-C--:B------:R-:W-:Y:S01]  /*8360*/  FMUL.FTZ R144, R144, R14.reuse ;  /* 0x0000000e90907220 */ /* 0x080fe20000410000 */
[-C--:B------:R-:W-:Y:S01]  /*8370*/  FMUL.FTZ R145, R145, R14.reuse ;  /* 0x0000000e91917220 */ /* 0x080fe20000410000 */
[-C--:B------:R-:W-:Y:S01]  /*8380*/  FMUL.FTZ R148, R148, R14.reuse ;  /* 0x0000000e94947220 */ /* 0x080fe20000410000 */
[----:B------:R-:W2:Y:S01]  /*8390*/  MUFU.EX2 R152, R152 ;  /* 0x0000009800987308 */ /* 0x000ea20000000800 */
[----:B-----5:R-:W-:Y:S01]  /*83a0*/  FADD.FTZ R21, R57, R36 ;  /* 0x0000002439157221 */ /* 0x020fe20000010000 */
[----:B------:R-:W-:Y:S01]  /*83b0*/  FMUL.FTZ R149, R149, R14 ;  /* 0x0000000e95957220 */ /* 0x000fe20000410000 */
[----:B------:R-:W-:Y:S01]  /*83c0*/  F2FP.BF16.F32.PACK_AB R180, R180, R39 ;  /* 0x00000027b4b4723e */ /* 0x000fe200000010ff */
[----:B------:R-:W-:Y:S01]  /*83d0*/  VIADD R8, R8, 0xffffffff ;  /* 0xffffffff08087836 */ /* 0x000fe20000000000 */
[----:B------:R-:W-:Y:S01]  /*83e0*/  F2FP.BF16.F32.PACK_AB R182, R185, R182 ;  /* 0x000000b6b9b6723e */ /* 0x000fe200000010ff */
[-C--:B------:R-:W-:Y:S01]  /*83f0*/  FMUL.FTZ R90, R90, R23.reuse ;  /* 0x000000175a5a7220 */ /* 0x080fe20000410000 */
[----:B------:R-:W-:Y:S01]  /*8400*/  F2FP.BF16.F32.PACK_AB R176, R43, R176 ;  /* 0x000000b02bb0723e */ /* 0x000fe200000010ff */
[----:B------:R-:W3:Y:S01]  /*8410*/  MUFU.EX2 R175, R175 ;  /* 0x000000af00af7308 */ /* 0x000ee20000000800 */
[----:B-1----:R-:W-:Y:S01]  /*8420*/  FADD.FTZ R4, R28, R3 ;  /* 0x000000031c047221 */ /* 0x002fe20000010000 */
[----:B------:R-:W-:Y:S01]  /*8430*/  F2FP.BF16.F32.PACK_AB R172, R45, R172 ;  /* 0x000000ac2dac723e */ /* 0x000fe200000010ff */
[-C--:B------:R-:W-:Y:S01]  /*8440*/  FMUL.FTZ R91, R91, R23.reuse ;  /* 0x000000175b5b7220 */ /* 0x080fe20000410000 */
[----:B------:R-:W-:Y:S01]  /*8450*/  F2FP.BF16.F32.PACK_AB R174, R87, R174 ;  /* 0x000000ae57ae723e */ /* 0x000fe200000010ff */
[-C--:B------:R-:W-:Y:S01]  /*8460*/  FMUL.FTZ R94, R94, R23.reuse ;  /* 0x000000175e5e7220 */ /* 0x080fe20000410000 */
[----:B------:R-:W-:Y:S01]  /*8470*/  F2FP.BF16.F32.PACK_AB R168, R83, R168 ;  /* 0x000000a853a8723e */ /* 0x000fe200000010ff */
[-C--:B------:R-:W-:Y:S01]  /*8480*/  FMUL.FTZ R95, R95, R23.reuse ;  /* 0x000000175f5f7220 */ /* 0x080fe20000410000 */
[----:B------:R-:W1:Y:S01]  /*8490*/  MUFU.EX2 R49, R49 ;  /* 0x0000003100317308 */ /* 0x000e620000000800 */
[----:B--2---:R-:W-:Y:S01]  /*84a0*/  FADD.FTZ R36, R152, R21 ;  /* 0x0000001598247221 */ /* 0x004fe20000010000 */
[----:B------:R-:W-:Y:S01]  /*84b0*/  F2FP.BF16.F32.PACK_AB R170, R51, R170 ;  /* 0x000000aa33aa723e */ /* 0x000fe200000010ff */
[-C--:B------:R-:W-:Y:S01]  /*84c0*/  FMUL.FTZ R98, R98, R23.reuse ;  /* 0x0000001762627220 */ /* 0x080fe20000410000 */
[----:B------:R-:W-:Y:S01]  /*84d0*/  F2FP.BF16.F32.PACK_AB R164, R77, R164 ;  /* 0x000000a44da4723e */ /* 0x000fe200000010ff */
[-C--:B------:R-:W-:Y:S01]  /*84e0*/  FMUL.FTZ R99, R99, R23.reuse ;  /* 0x0000001763637220 */ /* 0x080fe20000410000 */
[----:B------:R-:W-:Y:S01]  /*84f0*/  F2FP.BF16.F32.PACK_AB R166, R55, R166 ;  /* 0x000000a637a6723e */ /* 0x000fe200000010ff */
[-C--:B------:R-:W-:Y:S01]  /*8500*/  FMUL.FTZ R102, R102, R23.reuse ;  /* 0x0000001766667220 */ /* 0x080fe20000410000 */
[----:B------:R-:W2:Y:S01]  /*8510*/  MUFU.EX2 R30, R30 ;  /* 0x0000001e001e7308 */ /* 0x000ea20000000800 */
[----:B---3--:R-:W-:Y:S01]  /*8520*/  FADD.FTZ R3, R175, R4 ;  /* 0x00000004af037221 */ /* 0x008fe20000010000 */
[----:B------:R-:W-:Y:S01]  /*8530*/  F2FP.BF16.F32.PACK_AB R160, R65, R160 ;  /* 0x000000a041a0723e */ /* 0x000fe200000010ff */
[-C--:B------:R-:W-:Y:S01]  /*8540*/  FMUL.FTZ R103, R103, R23.reuse ;  /* 0x0000001767677220 */ /* 0x080fe20000410000 */
[----:B------:R-:W-:Y:S01]  /*8550*/  F2FP.BF16.F32.PACK_AB R162, R67, R162 ;  /* 0x000000a243a2723e */ /* 0x000fe200000010ff */
[-C--:B------:R-:W-:Y:S01]  /*8560*/  FMUL.FTZ R106, R106, R23.reuse ;  /* 0x000000176a6a7220 */ /* 0x080fe20000410000 */
[----:B------:R-:W-:Y:S01]  /*8570*/  F2FP.BF16.F32.PACK_AB R156, R61, R156 ;  /* 0x0000009c3d9c723e */ /* 0x000fe200000010ff */
[-C--:B------:R-:W-:Y:S01]  /*8580*/  FMUL.FTZ R107, R107, R23.reuse ;  /* 0x000000176b6b7220 */ /* 0x080fe20000410000 */
[----:B------:R-:W3:Y:S01]  /*8590*/  MUFU.EX2 R154, R154 ;  /* 0x0000009a009a7308 */ /* 0x000ee20000000800 */
[----:B-1----:R-:W-:Y:S01]  /*85a0*/  FADD.FTZ R21, R49, R36 ;  /* 0x0000002431157221 */ /* 0x002fe20000010000 */
[----:B------:R-:W-:Y:S01]  /*85b0*/  F2FP.BF16.F32.PACK_AB R158, R57, R158 ;  /* 0x0000009e399e723e */ /* 0x000fe200000010ff */
[-C--:B------:R-:W-:Y:S01]  /*85c0*/  FMUL.FTZ R110, R110, R23.reuse ;  /* 0x000000176e6e7220 */ /* 0x080fe20000410000 */
[----:B------:R-:W-:Y:S01]  /*85d0*/  F2FP.BF16.F32.PACK_AB R152, R49, R152 ;  /* 0x000000983198723e */ /* 0x000fe200000010ff */
[-C--:B------:R-:W-:Y:S01]  /*85e0*/  FMUL.FTZ R111, R111, R23.reuse ;  /* 0x000000176f6f7220 */ /* 0x080fe20000410000 */
[----:B------:R-:W-:Y:S01]  /*85f0*/  F2FP.BF16.F32.PACK_AB R183, R37, R22 ;  /* 0x0000001625b7723e */ /* 0x000fe200000010ff */
[----:B------:R-:W-:Y:S01]  /*8600*/  FMUL.FTZ R114, R114, R23 ;  /* 0x0000001772727220 */ /* 0x000fe20000410000 */
[----:B------:R-:W1:Y:S01]  /*8610*/  MUFU.EX2 R169, R169 ;  /* 0x000000a900a97308 */ /* 0x000e620000000800 */
[----:B--2---:R-:W-:Y:S01]  /*8620*/  FADD.FTZ R4, R30, R3 ;  /* 0x000000031e047221 */ /* 0x004fe20000010000 */
[----:B------:R-:W-:Y:S01]  /*8630*/  F2FP.BF16.F32.PACK_AB R177, R24, R177 ;  /* 0x000000b118b1723e */ /* 0x000fe200000010ff */
[----:B------:R-:W-:Y:S01]  /*8640*/  FMUL.FTZ R115, R115, R23 ;  /* 0x0000001773737220 */ /* 0x000fe20000410000 */
[----:B------:R-:W-:Y:S01]  /*8650*/  F2FP.BF16.F32.PACK_AB R179, R26, R179 ;  /* 0x000000b31ab3723e */ /* 0x000fe200000010ff */
[----:B------:R-:W-:Y:S01]  /*8660*/  FMUL.FTZ R118, R118, R23 ;  /* 0x0000001776767220 */ /* 0x000fe20000410000 */
[----:B------:R-:W-:Y:S01]  /*8670*/  F2FP.BF16.F32.PACK_AB R173, R28, R173 ;  /* 0x000000ad1cad723e */ /* 0x000fe200000010ff */
[----:B------:R-:W-:Y:S01]  /*8680*/  FMUL.FTZ R119, R119, R23 ;  /* 0x0000001777777220 */ /* 0x000fe20000410000 */
[----:B------:R-:W2:Y:S01]  /*8690*/  MUFU.EX2 R9, R9 ;  /* 0x0000000900097308 */ /* 0x000ea20000000800 */
[----:B---3--:R-:W-:Y:S01]  /*86a0*/  FADD.FTZ R36, R154, R21 ;  /* 0x000000159a247221 */ /* 0x008fe20000010000 */
[----:B------:R-:W-:Y:S01]  /*86b0*/  F2FP.BF16.F32.PACK_AB R175, R30, R175 ;  /* 0x000000af1eaf723e */ /* 0x000fe200000010ff */
[-C--:B------:R-:W-:Y:S01]  /*86c0*/  FMUL.FTZ R122, R122, R23.reuse ;  /* 0x000000177a7a7220 */ /* 0x080fe20000410000 */
[-C--:B------:R-:W-:Y:S01]  /*86d0*/  FMUL.FTZ R123, R123, R23.reuse ;  /* 0x000000177b7b7220 */ /* 0x080fe20000410000 */
[-C--:B------:R-:W-:Y:S01]  /*86e0*/  FMUL.FTZ R126, R126, R23.reuse ;  /* 0x000000177e7e7220 */ /* 0x080fe20000410000 */
[-C--:B------:R-:W-:Y:S01]  /*86f0*/  FMUL.FTZ R127, R127, R23.reuse ;  /* 0x000000177f7f7220 */ /* 0x080fe20000410000 */
[-C--:B------:R-:W-:Y:S01]  /*8700*/  FMUL.FTZ R130, R130, R23.reuse ;  /* 0x0000001782827220 */ /* 0x080fe20000410000 */
[----:B------:R-:W3:Y:S01]  /*8710*/  MUFU.EX2 R32, R32 ;  /* 0x0000002000207308 */ /* 0x000ee20000000800 */
[----:B-1----:R-:W-:Y:S01]  /*8720*/  FADD.FTZ R3, R169, R4 ;  /* 0x00000004a9037221 */ /* 0x002fe20000010000 */
[-C--:B------:R-:W-:Y:S01]  /*8730*/  FMUL.FTZ R131, R131, R23.reuse ;  /* 0x0000001783837220 */ /* 0x080fe20000410000 */
[-C--:B------:R-:W-:Y:S01]  /*8740*/  FMUL.FTZ R134, R134, R23.reuse ;  /* 0x0000001786867220 */ /* 0x080fe20000410000 */
[-C--:B------:R-:W-:Y:S01]  /*8750*/  FMUL.FTZ R135, R135, R23.reuse ;  /* 0x0000001787877220 */ /* 0x080fe20000410000 */
[-C--:B------:R-:W-:Y:S01]  /*8760*/  FMUL.FTZ R138, R138, R23.reuse ;  /* 0x000000178a8a7220 */ /* 0x080fe20000410000 */
[-C--:B------:R-:W-:Y:S01]  /*8770*/  FMUL.FTZ R139, R139, R23.reuse ;  /* 0x000000178b8b7220 */ /* 0x080fe20000410000 */
[-C--:B------:R-:W-:Y:S01]  /*8780*/  FMUL.FTZ R142, R142, R23.reuse ;  /* 0x000000178e8e7220 */ /* 0x080fe20000410000 */
[----:B------:R-:W1:Y:S01]  /*8790*/  MUFU.EX2 R171, R171 ;  /* 0x000000ab00ab7308 */ /* 0x000e620000000800 */
[C---:B--2---:R-:W-:Y:S01]  /*87a0*/  FADD.FTZ R4, R9.reuse, R36 ;  /* 0x0000002409047221 */ /* 0x044fe20000010000 */
[----:B------:R-:W-:Y:S01]  /*87b0*/  F2FP.BF16.F32.PACK_AB R154, R9, R154 ;  /* 0x0000009a099a723e */ /* 0x000fe200000010ff */
[-C--:B------:R-:W-:Y:S01]  /*87c0*/  FMUL.FTZ R143, R143, R23.reuse ;  /* 0x000000178f8f7220 */ /* 0x080fe20000410000 */
[-C--:B------:R-:W-:Y:S01]  /*87d0*/  FMUL.FTZ R146, R146, R23.reuse ;  /* 0x0000001792927220 */ /* 0x080fe20000410000 */
[-C--:B------:R-:W-:Y:S01]  /*87e0*/  FMUL.FTZ R147, R147, R23.reuse ;  /* 0x0000001793937220 */ /* 0x080fe20000410000 */
[-C--:B------:R-:W-:Y:S01]  /*87f0*/  FMUL.FTZ R150, R150, R23.reuse ;  /* 0x0000001796967220 */ /* 0x080fe20000410000 */
[----:B------:R-:W-:Y:S01]  /*8800*/  FMUL.FTZ R151, R151, R23 ;  /* 0x0000001797977220 */ /* 0x000fe20000410000 */
[----:B------:R-:W2:Y:S01]  /*8810*/  MUFU.EX2 R10, R35 ;  /* 0x00000023000a7308 */ /* 0x000ea20000000800 */
[C---:B---3--:R-:W-:Y:S01]  /*8820*/  FADD.FTZ R36, R32.reuse, R3 ;  /* 0x0000000320247221 */ /* 0x048fe20000010000 */
[----:B------:R-:W-:Y:S01]  /*8830*/  F2FP.BF16.F32.PACK_AB R169, R32, R169 ;  /* 0x000000a920a9723e */ /* 0x000fe200000010ff */
[----:B------:R-:W-:-:S02]  /*8840*/  IMAD.MOV.U32 R14, RZ, RZ, R0 ;  /* 0x000000ffff0e7224 */ /* 0x000fc400078e0000 */
[----:B------:R-:W-:-:S03]  /*8850*/  IMAD.MOV.U32 R9, RZ, RZ, R15 ;  /* 0x000000ffff097224 */ /* 0x000fc600078e000f */
[----:B------:R-:W3:Y:S01]  /*8860*/  MUFU.EX2 R165, R165 ;  /* 0x000000a500a57308 */ /* 0x000ee20000000800 */
[----:B-1----:R-:W-:-:S07]  /*8870*/  FADD.FTZ R3, R171, R36 ;  /* 0x00000024ab037221 */ /* 0x002fce0000010000 */
[----:B------:R1:W4:Y:S01]  /*8880*/  MUFU.EX2 R25, R181 ;  /* 0x000000b500197308 */ /* 0x0003220000000800 */
[C---:B--2---:R-:W-:Y:S01]  /*8890*/  FADD.FTZ R36, R10.reuse, R3 ;  /* 0x000000030a247221 */ /* 0x044fe20000010000 */
[----:B------:R-:W-:Y:S01]  /*88a0*/  F2FP.BF16.F32.PACK_AB R171, R10, R171 ;  /* 0x000000ab0aab723e */ /* 0x000fe200000010ff */
[----:B------:R-:W-:-:S05]  /*88b0*/  IMAD.MOV.U32 R10, RZ, RZ, R33 ;  /* 0x000000ffff0a7224 */ /* 0x000fca00078e0021 */
[----:B------:R-:W2:Y:S01]  /*88c0*/  MUFU.EX2 R41, R41 ;  /* 0x0000002900297308 */ /* 0x000ea20000000800 */
[----:B---3--:R-:W-:Y:S01]  /*88d0*/  FADD.FTZ R36, R165, R36 ;  /* 0x00000024a5247221 */ /* 0x008fe20000010000 */
[----:B-1----:R-:W-:-:S06]  /*88e0*/  F2FP.BF16.F32.PACK_AB R181, R29, R20 ;  /* 0x000000141db5723e */ /* 0x002fcc00000010ff */
[----:B------:R-:W1:Y:S01]  /*88f0*/  MUFU.EX2 R167, R191 ;  /* 0x000000bf00a77308 */ /* 0x000e620000000800 */
[C---:B----4-:R-:W-:Y:S01]  /*8900*/  FADD.FTZ R36, R25.reuse, R36 ;  /* 0x0000002419247221 */ /* 0x050fe20000010000 */
[----:B------:R-:W-:-:S06]  /*8910*/  F2FP.BF16.F32.PACK_AB R165, R25, R165 ;  /* 0x000000a519a5723e */ /* 0x000fcc00000010ff */
[----:B------:R-:W3:Y:S01]  /*8920*/  MUFU.EX2 R189, R189 ;  /* 0x000000bd00bd7308 */ /* 0x000ee20000000800 */
[----:B--2---:R-:W-:-:S07]  /*8930*/  FADD.FTZ R36, R41, R36 ;  /* 0x0000002429247221 */ /* 0x004fce0000010000 */
[----:B------:R-:W2:Y:S01]  /*8940*/  MUFU.EX2 R187, R187 ;  /* 0x000000bb00bb7308 */ /* 0x000ea20000000800 */
[C---:B-1----:R-:W-:Y:S01]  /*8950*/  FADD.FTZ R36, R167.reuse, R36 ;  /* 0x00000024a7247221 */ /* 0x042fe20000010000 */
[----:B------:R-:W-:-:S06]  /*8960*/  F2FP.BF16.F32.PACK_AB R167, R167, R41 ;  /* 0x00000029a7a7723e */ /* 0x000fcc00000010ff */
[----:B------:R-:W1:Y:S01]  /*8970*/  MUFU.EX2 R193, R193 ;  /* 0x000000c100c17308 */ /* 0x000e620000000800 */
[----:B---3--:R-:W-:-:S07]  /*8980*/  FADD.FTZ R36, R189, R36 ;  /* 0x00000024bd247221 */ /* 0x008fce0000010000 */
[----:B------:R-:W3:Y:S01]  /*8990*/  MUFU.EX2 R153, R153 ;  /* 0x0000009900997308 */ /* 0x000ee20000000800 */
[----:B--2---:R-:W-:-:S07]  /*89a0*/  FADD.FTZ R36, R187, R36 ;  /* 0x00000024bb247221 */ /* 0x004fce0000010000 */
[----:B------:R2:W4:Y:S01]  /*89b0*/  MUFU.EX2 R157, R161 ;  /* 0x000000a1009d7308 */ /* 0x0005220000000800 */
[----:B-1----:R-:W-:-:S07]  /*89c0*/  FADD.FTZ R36, R193, R36 ;  /* 0x00000024c1247221 */ /* 0x002fce0000010000 */
[----:B------:R-:W1:Y:S01]  /*89d0*/  MUFU.EX2 R47, R47 ;  /* 0x0000002f002f7308 */ /* 0x000e620000000800 */
[----:B---3--:R-:W-:Y:S01]  /*89e0*/  FADD.FTZ R36, R153, R36 ;  /* 0x0000002499247221 */ /* 0x008fe20000010000 */
[----:B--2---:R-:W-:-:S06]  /*89f0*/  F2FP.BF16.F32.PACK_AB R161, R187, R189 ;  /* 0x000000bdbba1723e */ /* 0x004fcc00000010ff */
[----:B------:R-:W2:Y:S01]  /*8a00*/  MUFU.EX2 R85, R85 ;  /* 0x0000005500557308 */ /* 0x000ea20000000800 */
[----:B----4-:R-:W-:-:S07]  /*8a10*/  FADD.FTZ R36, R157, R36 ;  /* 0x000000249d247221 */ /* 0x010fce0000010000 */
[----:B------:R3:W4:Y:S01]  /*8a20*/  MUFU.EX2 R159, R163 ;  /* 0x000000a3009f7308 */ /* 0x0007220000000800 */
[C---:B-1----:R-:W-:Y:S01]  /*8a30*/  FADD.FTZ R36, R47.reuse, R36 ;  /* 0x000000242f247221 */ /* 0x042fe20000010000 */
[----:B------:R-:W-:-:S06]  /*8a40*/  F2FP.BF16.F32.PACK_AB R157, R47, R157 ;  /* 0x0000009d2f9d723e */ /* 0x000fcc00000010ff */
[----:B------:R-:W1:Y:S01]  /*8a50*/  MUFU.EX2 R53, R53 ;  /* 0x0000003500357308 */ /* 0x000e620000000800 */
[----:B--2---:R-:W-:Y:S01]  /*8a60*/  FADD.FTZ R36, R85, R36 ;  /* 0x0000002455247221 */ /* 0x004fe20000010000 */
[----:B---3--:R-:W-:-:S06]  /*8a70*/  F2FP.BF16.F32.PACK_AB R163, R153, R193 ;  /* 0x000000c199a3723e */ /* 0x008fcc00000010ff */
[----:B------:R-:W2:Y:S01]  /*8a80*/  MUFU.EX2 R79, R79 ;  /* 0x0000004f004f7308 */ /* 0x000ea20000000800 */
[C---:B----4-:R-:W-:Y:S01]  /*8a90*/  FADD.FTZ R36, R159.reuse, R36 ;  /* 0x000000249f247221 */ /* 0x050fe20000010000 */
[----:B------:R-:W-:-:S06]  /*8aa0*/  F2FP.BF16.F32.PACK_AB R159, R159, R85 ;  /* 0x000000559f9f723e */ /* 0x000fcc00000010ff */
[----:B------:R-:W3:Y:S01]  /*8ab0*/  MUFU.EX2 R81, R81 ;  /* 0x0000005100517308 */ /* 0x000ee20000000800 */
[----:B-1----:R-:W-:-:S07]  /*8ac0*/  FADD.FTZ R36, R53, R36 ;  /* 0x0000002435247221 */ /* 0x002fce0000010000 */
[----:B------:R-:W1:Y:S01]  /*8ad0*/  MUFU.EX2 R34, R34 ;  /* 0x0000002200227308 */ /* 0x000e620000000800 */
[C---:B--2---:R-:W-:Y:S01]  /*8ae0*/  FADD.FTZ R36, R79.reuse, R36 ;  /* 0x000000244f247221 */ /* 0x044fe20000010000 */
[----:B------:R-:W-:-:S03]  /*8af0*/  F2FP.BF16.F32.PACK_AB R153, R79, R53 ;  /* 0x000000354f99723e */ /* 0x000fc600000010ff */
[----:B---3--:R-:W-:-:S04]  /*8b00*/  FADD.FTZ R36, R81, R36 ;  /* 0x0000002451247221 */ /* 0x008fc80000010000 */
[C---:B-1----:R-:W-:Y:S01]  /*8b10*/  FADD.FTZ R3, R34.reuse, R36 ;  /* 0x0000002422037221 */ /* 0x042fe20000010000 */
[----:B------:R-:W-:Y:S01]  /*8b20*/  F2FP.BF16.F32.PACK_AB R155, R34, R81 ;  /* 0x00000051229b723e */ /* 0x000fe200000010ff */
[----:B0-----:R-:W-:Y:S06]  /*8b30*/  @P4 BRA `(.L_x_993) ;  /* 0xffffffc400f84947 */ /* 0x001fec000383ffff */
[----:B------:R-:W-:Y:S02]  /*8b40*/  IMAD.MOV.U32 R10, RZ, RZ, R33 ;  /* 0x000000ffff0a7224 */ /* 0x000fe400078e0021 */
[----:B------:R-:W-:-:S07]  /*8b50*/  IMAD.MOV.U32 R9, RZ, RZ, R15 ;  /* 0x000000ffff097224 */ /* 0x000fce00078e000f */
.L_x_976:
[----:B------:R-:W0:Y:S01]  /*8b60*/  LDC R13, c[0x0][0x448] ;  /* 0x00011200ff0d7b82 */ /* 0x000e220000000800 */
[----:B------:R-:W-:-:S05]  /*8b70*/  IADD3 R15, -R11, 0x1, RZ ;  /* 0x000000010b0f7810 */ /* 0x000fca0007ffe1ff */
[----:B------:R-:W-:Y:S02]  /*8b80*/  IMAD R20, R16, UR38, R15 ;  /* 0x0000002610147c24 */ /* 0x000fe4000f8e020f */
[----:B------:R-:W1:Y:S08]  /*8b90*/  S2UR UR7, SR_CTAID.X ;  /* 0x00000000000779c3 */ /* 0x000e700000002500 */
[----:B------:R-:W2:Y:S01]  /*8ba0*/  LDC R22, c[0x0][0x9e4] ;  /* 0x00027900ff167b82 */ /* 0x000ea20000000800 */
[----:B0-----:R-:W-:Y:S01]  /*8bb0*/  ISETP.NE.AND P5, PT, R13, 0x1, PT ;  /* 0x000000010d00780c */ /* 0x001fe20003fa5270 */
[----:B-1----:R-:W-:-:S12]  /*8bc0*/  ULEA UR7, UR7, 0x7f, 0x7 ;  /* 0x0000007f07077891 */ /* 0x002fd8000f8e383f */
[----:B------:R-:W0:Y:S01]  /*8bd0*/  @P5 LDC R13, c[0x0][0x44c] ;  /* 0x00011300ff0d5b82 */ /* 0x000e220000000800 */
[----:B------:R-:W-:Y:S01]  /*8be0*/  IMAD.U32 R11, RZ, RZ, UR7 ;  /* 0x00000007ff0b7e24 */ /* 0x000fe2000f8e00ff */
[----:B--2---:R-:W-:-:S06]  /*8bf0*/  ISETP.GE.AND P6, PT, R22, 0x1, PT ;  /* 0x000000011600780c */ /* 0x004fcc0003fc6270 */
[----:B------:R-:W1:Y:S01]  /*8c00*/  @P5 LDC R14, c[0x0][0x450] ;  /* 0x00011400ff0e5b82 */ /* 0x000e620000000800 */
[----:B0-----:R-:W-:Y:S01]  /*8c10*/  @P5 IMAD.HI.U32 R13, R13, UR7, RZ ;  /* 0x000000070d0d5c27 */ /* 0x001fe2000f8e00ff */
[----:B------:R-:W-:-:S04]  /*8c20*/  ULDC UR7, c[0x0][0x9dc] ;  /* 0x0002770000077ab9 */ /* 0x000fc80000000800 */
        /* <DEDUP_REMOVED lines=13> */
.L_x_995:
[----:B------:R-:W-:-:S13]  /*8d00*/  ISETP.NE.AND P2, PT, R22, 0x1, PT ;  /* 0x000000011600780c */ /* 0x000fda0003f45270 */
[----:B------:R-:W0:Y:S02]  /*8d10*/  @P2 LDC.64 R14, c[0x0][0x9e8] ;  /* 0x00027a00ff0e2b82 */ /* 0x000e240000000a00 */
[----:B0-----:R-:W-:-:S05]  /*8d20*/  @P2 IMAD.HI.U32 R14, R11, R14, RZ ;  /* 0x0000000e0b0e2227 */ /* 0x001fca00078e00ff */
[----:B------:R-:W-:-:S07]  /*8d30*/  @P2 SHF.R.U32.HI R11, RZ, R15, R14 ;  /* 0x0000000fff0b2219 */ /* 0x000fce000001160e */
.L_x_996:
[----:B------:R-:W-:-:S05]  /*8d40*/  IMAD R14, R11, R22, RZ ;  /* 0x000000160b0e7224 */ /* 0x000fca00078e02ff */
[----:B------:R-:W-:-:S07]  /*8d50*/  VIMNMX R13, R13, R14, !PT ;  /* 0x0000000e0d0d7248 */ /* 0x000fce0007fe0100 */
.L_x_994:
[----:B------:R-:W-:-:S05]  /*8d60*/  VIADD R13, R13, 0x7f ;  /* 0x0000007f0d0d7836 */ /* 0x000fca0000000000 */
[----:B------:R-:W-:-:S04]  /*8d70*/  SHF.R.S32.HI R14, RZ, 0x1f, R13 ;  /* 0x0000001fff0e7819 */ /* 0x000fc8000001140d */
[----:B------:R-:W-:-:S04]  /*8d80*/  LEA.HI R14, R14, R13, RZ, 0x7 ;  /* 0x0000000d0e0e7211 */ /* 0x000fc800078f38ff */
[----:B------:R-:W-:-:S04]  /*8d90*/  SHF.R.S32.HI R14, RZ, 0x7, R14 ;  /* 0x00000007ff0e7819 */ /* 0x000fc8000001140e */
[----:B------:R-:W-:-:S04]  /*8da0*/  VIMNMX R13, R17, R14, !PT ;  /* 0x0000000e110d7248 */ /* 0x000fc80007fe0100 */
[----:B------:R-:W-:-:S13]  /*8db0*/  ISETP.GE.AND P2, PT, R8, R13, PT ;  /* 0x0000000d0800720c */ /* 0x000fda0003f46270 */
[----:B------:R-:W-:Y:S05]  /*8dc0*/  @!P2 BRA `(.L_x_997) ;  /* 0x0000002400f4a947 */ /* 0x000fea0003800000 */
[----:B------:R-:W-:Y:S01]  /*8dd0*/  IMAD.MOV.U32 R11, RZ, RZ, R10 ;  /* 0x000000ffff0b7224 */ /* 0x000fe200078e000a */
[----:B------:R-:W-:Y:S01]  /*8de0*/  UMOV UR7, UR4 ;  /* 0x0000000400077c82 */ /* 0x000fe20008000000 */
[----:B------:R-:W-:Y:S01]  /*8df0*/  IMAD.MOV.U32 R14, RZ, RZ, R9 ;  /* 0x000000ffff0e7224 */ /* 0x000fe200078e0009 */
[----:B------:R-:W-:Y:S01]  /*8e00*/  ULDC UR38, c[0x0][0x9d8] ;  /* 0x0002760000267ab9 */ /* 0x000fe20000000800 */
[----:B------:R-:W-:-:S07]  /*8e10*/  IMAD.MOV.U32 R15, RZ, RZ, R0 ;  /* 0x000000ffff0f7224 */ /* 0x000fce00078e0000 */
.L_x_1006:
        /* <DEDUP_REMOVED lines=9> */
.L_x_999:
[----:B------:R-:W-:Y:S01]  /*8eb0*/  ULEA UR10, UR4, UR36, 0x3 ;  /* 0x00000024040a7291 */ /* 0x000fe2000f8e183f */
[----:B------:R-:W-:-:S08]  /*8ec0*/  SHF.L.U32 R9, R0, 0x1f, RZ ;  /* 0x0000001f00097819 */ /* 0x000fd000000006ff */
[----:B------:R0:W1:Y:S01]  /*8ed0*/  SYNCS.PHASECHK.TRANS64.TRYWAIT P3, [UR10+0x28830], R9 ;  /* 0x02883009ff0075a7 */ /* 0x000062000806014a */
[----:B------:R-:W-:Y:S05]  /*8ee0*/  @!P0 BRA `(.L_x_1000) ;  /* 0x0000000000048947 */ /* 0x000fea0003800000 */
[----:B------:R-:W-:Y:S01]  /*8ef0*/  BPT.TRAP 0x1 ;  /* 0x000000040000795c */ /* 0x000fe20000300000 */
.L_x_1000:
[----:B-1----:R-:W-:Y:S05]  /*8f00*/  @P3 BRA `(.L_x_998) ;  /* 0x0000000000083947 */ /* 0x002fea0003800000 */
[----:B------:R-:W1:Y:S02]  /*8f10*/  SYNCS.PHASECHK.TRANS64.TRYWAIT P3, [UR10+0x28830], R9 ;  /* 0x02883009ff0075a7 */ /* 0x000e64000806014a */
[----:B-1----:R-:W-:Y:S05]  /*8f20*/  @!P3 BRA `(.L_x_1001) ;  /* 0x000000c00048b947 */ /* 0x002fea0003800000 */
.L_x_998:
        /* <DEDUP_REMOVED lines=47> */
.L_x_1003:
[----:B------:R-:W-:Y:S01]  /*9220*/  ULEA UR10, UR7, UR36, 0x3 ;  /* 0x00000024070a7291 */ /* 0x000fe2000f8e183f */
[----:B------:R-:W-:-:S08]  /*9230*/  SHF.L.U32 R9, R15, 0x1f, RZ ;  /* 0x0000001f0f097819 */ /* 0x000fd000000006ff */
[----:B------:R0:W1:Y:S01]  /*9240*/  SYNCS.PHASECHK.TRANS64.TRYWAIT P2, [UR10+0x28850], R9 ;  /* 0x02885009ff0075a7 */ /* 0x000062000804014a */
[----:B------:R-:W-:Y:S05]  /*9250*/  @!P0 BRA `(.L_x_1004) ;  /* 0x0000000000048947 */ /* 0x000fea0003800000 */
[----:B------:R-:W-:Y:S01]  /*9260*/  BPT.TRAP 0x1 ;  /* 0x000000040000795c */ /* 0x000fe20000300000 */
.L_x_1004:
[----:B-1----:R-:W-:Y:S05]  /*9270*/  @P2 BRA `(.L_x_1002) ;  /* 0x0000000000082947 */ /* 0x002fea0003800000 */
[----:B------:R-:W1:Y:S02]  /*9280*/  SYNCS.PHASECHK.TRANS64.TRYWAIT P2, [UR10+0x28850], R9 ;  /* 0x02885009ff0075a7 */ /* 0x000e64000804014a */
[----:B-1----:R-:W-:Y:S05]  /*9290*/  @!P2 BRA `(.L_x_1005) ;  /* 0x000000bc0084a947 */ /* 0x002fea0003800000 */
.L_x_1002:
[----:B------:R-:W-:Y:S01]  /*92a0*/  UIADD3 UR10, UR36, 0x400, URZ ;  /* 0x00000400240a7890 */ /* 0x000fe2000fffe03f */
[----:B------:R-:W-:Y:S01]  /*92b0*/  WARPGROUP.ARRIVE ;  /* 0x00000000000079c5 */ /* 0x000fe20000000000 */
[----:B------:R-:W-:Y:S01]  /*92c0*/  UMOV UR11, 0x40000040 ;  /* 0x40000040000b7882 */ /* 0x000fe20000000000 */
[----:B------:R-:W-:Y:S01]  /*92d0*/  UMOV UR15, 0x40000040 ;  /* 0x40000040000f7882 */ /* 0x000fe20000000000 */
[----:B------:R-:W-:Y:S01]  /*92e0*/  USHF.R.U32.HI UR10, URZ, 0x4, UR10 ;  /* 0x000000043f0a7899 */ /* 0x000fe2000801160a */
[----:B------:R-:W-:Y:S01]  /*92f0*/  FMUL.FTZ R15, R24, UR38 ;  /* 0x00000026180f7c20 */ /* 0x000fe20008410000 */
[----:B------:R-:W-:Y:S01]  /*9300*/  FMUL.FTZ R21, R25, UR38 ;  /* 0x0000002619157c20 */ /* 0x000fe20008410000 */
[----:B------:R-:W-:Y:S01]  /*9310*/  FMUL.FTZ R185, R32, UR38 ;  /* 0x0000002620b97c20 */ /* 0x000fe20008410000 */
[----:B------:R-:W-:Y:S01]  /*9320*/  ULOP3.LUT UR10, UR10, 0x3fff, URZ, 0xc0, !UPT ;  /* 0x00003fff0a0a7892 */ /* 0x000fe2000f8ec03f */
[----:B------:R-:W-:Y:S01]  /*9330*/  FMUL.FTZ R187, R33, UR38 ;  /* 0x0000002621bb7c20 */ /* 0x000fe20008410000 */
[----:B------:R-:W-:Y:S01]  /*9340*/  FMUL.FTZ R189, R36, UR38 ;  /* 0x0000002624bd7c20 */ /* 0x000fe20008410000 */
[----:B------:R-:W1:Y:S01]  /*9350*/  MUFU.TANH R15, R15 ;  /* 0x0000000f000f7308 */ /* 0x000e620000002400 */
[----:B------:R-:W-:Y:S01]  /*9360*/  ULOP3.LUT UR10, UR10, 0x4000000, URZ, 0xfc, !UPT ;  /* 0x040000000a0a7892 */ /* 0x000fe2000f8efc3f */
[----:B------:R-:W-:Y:S01]  /*9370*/  FMUL.FTZ R191, R37, UR38 ;  /* 0x0000002625bf7c20 */ /* 0x000fe20008410000 */
[----:B------:R-:W-:Y:S01]  /*9380*/  FMUL.FTZ R193, R40, UR38 ;  /* 0x0000002628c17c20 */ /* 0x000fe20008410000 */
[----:B------:R-:W-:Y:S01]  /*9390*/  FMUL.FTZ R195, R41, UR38 ;  /* 0x0000002629c37c20 */ /* 0x000fe20008410000 */
[----:B------:R-:W-:Y:S01]  /*93a0*/  ULEA UR10, UR7, UR10, 0xb ;  /* 0x0000000a070a7291 */ /* 0x000fe2000f8e583f */
[----:B------:R-:W-:Y:S01]  /*93b0*/  FMUL.FTZ R197, R44, UR38 ;  /* 0x000000262cc57c20 */ /* 0x000fe20008410000 */
[----:B------:R-:W-:Y:S01]  /*93c0*/  FMUL.FTZ R199, R49, UR38 ;  /* 0x0000002631c77c20 */ /* 0x000fe20008410000 */
[----:B------:R-:W2:Y:S01]  /*93d0*/  MUFU.TANH R21, R21 ;  /* 0x0000001500157308 */ /* 0x000ea20000002400 */
[----:B------:R-:W-:Y:S01]  /*93e0*/  UIADD3 UR14, UR10, 0x80, URZ ;  /* 0x000000800a0e7890 */ /* 0x000fe2000fffe03f */
[----:B------:R-:W-:Y:S01]  /*93f0*/  FMUL.FTZ R201, R52, UR38 ;  /* 0x0000002634c97c20 */ /* 0x000fe20008410000 */
[----:B------:R-:W-:Y:S01]  /*9400*/  FMUL.FTZ R203, R53, UR38 ;  /* 0x0000002635cb7c20 */ /* 0x000fe20008410000 */
[----:B------:R-:W-:Y:S01]  /*9410*/  FMUL.FTZ R205, R56, UR38 ;  /* 0x0000002638cd7c20 */ /* 0x000fe20008410000 */
[----:B------:R-:W-:Y:S01]  /*9420*/  FMUL.FTZ R207, R57, UR38 ;  /* 0x0000002639cf7c20 */ /* 0x000fe20008410000 */
[----:B------:R-:W-:Y:S01]  /*9430*/  HGMMA.64x128x16.F32.BF16 R88, R180, gdesc[UR8].tnspB, R88, gsb0 ;  /* 0x41e00008b4587df0 */ /* 0x000fe20008001858 */
[----:B------:R-:W-:Y:S01]  /*9440*/  FMUL.FTZ R209, R60, UR38 ;  /* 0x000000263cd17c20 */ /* 0x000fe20008410000 */
[----:B------:R-:W-:Y:S01]  /*9450*/  MUFU.TANH R185, R185 ;  /* 0x000000b900b97308 */ /* 0x000fe20000002400 */
[----:B-1----:R-:W-:Y:S01]  /*9460*/  FMNMX.FTZ R10, R15, R14, !PT ;  /* 0x0000000e0f0a7209 */ /* 0x002fe20007810000 */
[----:B------:R-:W-:Y:S01]  /*9470*/  FMUL.FTZ R61, R61, UR38 ;  /* 0x000000263d3d7c20 */ /* 0x000fe20008410000 */
[----:B------:R-:W-:Y:S01]  /*9480*/  FMUL.FTZ R211, R68, UR38 ;  /* 0x0000002644d37c20 */ /* 0x000fe20008410000 */
[----:B------:R-:W-:Y:S01]  /*9490*/  FMUL.FTZ R213, R69, UR38 ;  /* 0x0000002645d57c20 */ /* 0x000fe20008410000 */
[----:B------:R-:W-:Y:S01]  /*94a0*/  FMUL.FTZ R215, R72, UR38 ;  /* 0x0000002648d77c20 */ /* 0x000fe20008410000 */
[----:B------:R-:W-:Y:S01]  /*94b0*/  FMUL.FTZ R217, R73, UR38 ;  /* 0x0000002649d97c20 */ /* 0x000fe20008410000 */
[----:B------:R-:W-:Y:S01]  /*94c0*/  FMUL.FTZ R219, R76, UR38 ;  /* 0x000000264cdb7c20 */ /* 0x000fe20008410000 */
[----:B------:R-:W-:Y:S01]  /*94d0*/  MUFU.TANH R187, R187 ;  /* 0x000000bb00bb7308 */ /* 0x000fe20000002400 */
[----:B--2---:R-:W-:Y:S01]  /*94e0*/  FMNMX.FTZ R10, R21, R10, !PT ;  /* 0x0000000a150a7209 */ /* 0x004fe20007810000 */
        /* <DEDUP_REMOVED lines=34> */
[----:B------:R-:W1:Y:S01]  /*9710*/  LDC R12, c[0x0][0x988] ;  /* 0x00026200ff0c7b82 */ /* 0x000e620000000800 */
[----:B------:R-:W-:Y:S01]  /*9720*/  FMUL.FTZ R87, R87, UR38 ;  /* 0x0000002657577c20 */ /* 0x000fe20008410000 */
[----:B------:R-:W-:Y:S01]  /*9730*/  UMOV UR11, 0x40000040 ;  /* 0x40000040000b7882 */ /* 0x000fe20000000000 */
[C---:B------:R-:W-:Y:S01]  /*9740*/  ISETP.GT.AND P2, PT, R8.reuse, R13, PT ;  /* 0x0000000d0800720c */ /* 0x040fe20003f44270 */
[----:B------:R-:W-:Y:S01]  /*9750*/  MUFU.TANH R197, R197 ;  /* 0x000000c500c57308 */ /* 0x000fe20000002400 */
[----:B------:R-:W-:-:S07]  /*9760*/  VIADD R8, R8, 0xffffffff ;  /* 0xffffffff08087836 */ /* 0x000fce0000000000 */
        /* <DEDUP_REMOVED lines=16> */
[----:B------:R-:W-:Y:S01]  /*9870*/  FMUL.FTZ R29, R34, UR38 ;  /* 0x00000026221d7c20 */ /* 0x000fe20008410000 */
[----:B------:R-:W-:Y:S01]  /*9880*/  HGMMA.64x128x16.F32.BF16 R88, R176, gdesc[UR12].tnspB, R88, gsb0 ;  /* 0x41e0000cb0587df0 */ /* 0x000fe20008001858 */
[----:B------:R-:W-:Y:S01]  /*9890*/  UIADD3 UR14, UR10, 0x100, URZ ;  /* 0x000001000a0e7890 */ /* 0x000fe2000fffe03f */
[----:B------:R-:W-:-:S04]  /*98a0*/  UMOV UR15, 0x40000040 ;  /* 0x40000040000f7882 */ /* 0x000fc80000000000 */
[----:B------:R-:W2:Y:S08]  /*98b0*/  MUFU.TANH R181, R181 ;  /* 0x000000b500b57308 */ /* 0x000eb00000002400 */
[----:B------:R-:W3:Y:S08]  /*98c0*/  MUFU.TANH R183, R183 ;  /* 0x000000b700b77308 */ /* 0x000ef00000002400 */
[----:B------:R-:W-:Y:S01]  /*98d0*/  MUFU.TANH R77, R77 ;  /* 0x0000004d004d7308 */ /* 0x000fe20000002400 */
[----:B--2---:R-:W-:-:S07]  /*98e0*/  FMNMX.FTZ R10, R181, R10, !PT ;  /* 0x0000000ab50a7209 */ /* 0x004fce0007810000 */
[----:B------:R-:W-:Y:S01]  /*98f0*/  MUFU.TANH R221, R221 ;  /* 0x000000dd00dd7308 */ /* 0x000fe20000002400 */
[----:B---3--:R-:W-:-:S04]  /*9900*/  FMNMX.FTZ R10, R183, R10, !PT ;  /* 0x0000000ab70a7209 */ /* 0x008fc80007810000 */
        /* <DEDUP_REMOVED lines=25> */
[----:B------:R-:W-:Y:S02]  /*9aa0*/  FMUL.FTZ R45, R50, UR38 ;  /* 0x00000026322d7c20 */ /* 0x000fe40008410000 */
[----:B------:R-:W-:Y:S01]  /*9ab0*/  MUFU.TANH R43, R43 ;  /* 0x0000002b002b7308 */ /* 0x000fe20000002400 */
[----:B------:R-:W-:Y:S01]  /*9ac0*/  HGMMA.64x128x16.F32.BF16 R88, R172, gdesc[UR12].tnspB, R88, gsb0 ;  /* 0x41e0000cac587df0 */ /* 0x000fe20008001858 */
[----:B------:R-:W-:Y:S01]  /*9ad0*/  UIADD3 UR14, UR10, 0x180, URZ ;  /* 0x000001800a0e7890 */ /* 0x000fe2000fffe03f */
[----:B------:R-:W-:-:S05]  /*9ae0*/  UMOV UR15, 0x40000040 ;  /* 0x40000040000f7882 */ /* 0x000fca0000000000 */
        /* <DEDUP_REMOVED lines=51> */
[----:B------:R-:W-:-:S05]  /*9e20*/  FMNMX.FTZ R10, R85, R10, !PT ;  /* 0x0000000a550a7209 */ /* 0x000fca0007810000 */
[----:B0-----:R-:W0:Y:S02]  /*9e30*/  SHFL.BFLY PT, R9, R10, 0x2, 0x1f ;  /* 0x0c401f000a097f89 */ /* 0x001e2400000e0000 */
[----:B0-----:R-:W-:-:S05]  /*9e40*/  FMNMX.FTZ R9, R10, R9, !PT ;  /* 0x000000090a097209 */ /* 0x001fca0007810000 */
[----:B------:R-:W0:Y:S02]  /*9e50*/  SHFL.BFLY PT, R10, R9, 0x1, 0x1f ;  /* 0x0c201f00090a7f89 */ /* 0x000e2400000e0000 */
[----:B0-----:R-:W-:Y:S02]  /*9e60*/  FMNMX.FTZ R9, R9, R10, !PT ;  /* 0x0000000a09097209 */ /* 0x001fe40007810000 */
[----:B------:R-:W-:-:S03]  /*9e70*/  FMNMX.FTZ R10, R20, R11, !PT ;  /* 0x0000000b140a7209 */ /* 0x000fc60007810000 */
[----:B------:R-:W-:Y:S01]  /*9e80*/  FADD.FTZ R71, -R9, R14 ;  /* 0x0000000e09477221 */ /* 0x000fe20000010100 */
[----:B------:R-:W-:Y:S01]  /*9e90*/  FMNMX.FTZ R10, R23, R10, !PT ;  /* 0x0000000a170a7209 */ /* 0x000fe20007810000 */
[-C--:B-1----:R-:W-:Y:S02]  /*9ea0*/  FMUL.FTZ R14, R9, R12.reuse ;  /* 0x0000000c090e7220 */ /* 0x082fe40000410000 */
[----:B------:R-:W-:Y:S01]  /*9eb0*/  FMUL.FTZ R71, R71, R12 ;  /* 0x0000000c47477220 */ /* 0x000fe20000410000 */
[----:B------:R-:W-:Y:S01]  /*9ec0*/  FMNMX.FTZ R10, R25, R10, !PT ;  /* 0x0000000a190a7209 */ /* 0x000fe20007810000 */
[--C-:B------:R-:W-:Y:S01]  /*9ed0*/  FFMA.FTZ R32, R85, R12, -R14.reuse ;  /* 0x0000000c55207223 */ /* 0x100fe2000001080e */
[----:B------:R-:W-:Y:S02]  /*9ee0*/  WARPGROUP.DEPBAR.LE gsb0, 0x0 ;  /* 0x00008000000079c5 */ /* 0x000fe40000010000 */
[----:B------:R-:W-:Y:S01]  /*9ef0*/  WARPGROUP.ARRIVE ;  /* 0x00000000000079c5 */ /* 0x000fe20000000000 */
[----:B------:R-:W-:Y:S01]  /*9f00*/  FMNMX.FTZ R10, R27, R10, !PT ;  /* 0x0000000a1b0a7209 */ /* 0x000fe20007810000 */
[----:B------:R-:W-:Y:S01]  /*9f10*/  FMUL.FTZ R169, R82, UR38 ;  /* 0x0000002652a97c20 */ /* 0x000fe20008410000 */
[----:B------:R-:W-:Y:S01]  /*9f20*/  FMUL.FTZ R171, R86, UR38 ;  /* 0x0000002656ab7c20 */ /* 0x000fe20008410000 */
[--C-:B------:R-:W-:Y:S01]  /*9f30*/  FFMA.FTZ R180, R15, R12, -R14.reuse ;  /* 0x0000000c0fb47223 */ /* 0x100fe2000001080e */
[----:B------:R-:W-:Y:S01]  /*9f40*/  FMNMX.FTZ R10, R29, R10, !PT ;  /* 0x0000000a1d0a7209 */ /* 0x000fe20007810000 */
[----:B------:R-:W-:Y:S01]  /*9f50*/  HGMMA.64x128x16.F32.BF16 R88, R164, gdesc[UR12].tnspB, R88, gsb0 ;  /* 0x41e0000ca4587df0 */ /* 0x000fe20008001858 */
[----:B------:R-:W-:Y:S01]  /*9f60*/  UIADD3 UR14, UR10, 0x280, URZ ;  /* 0x000002800a0e7890 */ /* 0x000fe2000fffe03f */
[----:B------:R-:W-:Y:S01]  /*9f70*/  MUFU.TANH R169, R169 ;  /* 0x000000a900a97308 */ /* 0x000fe20000002400 */
[----:B------:R-:W-:Y:S01]  /*9f80*/  UMOV UR15, 0x40000040 ;  /* 0x40000040000f7882 */ /* 0x000fe20000000000 */
[----:B------:R-:W-:Y:S01]  /*9f90*/  FMNMX.FTZ R10, R31, R10, !PT ;  /* 0x0000000a1f0a7209 */ /* 0x000fe20007810000 */
[-CC-:B------:R-:W-:Y:S01]  /*9fa0*/  FFMA.FTZ R176, R185, R12.reuse, -R14.reuse ;  /* 0x0000000cb9b07223 */ /* 0x180fe2000001080e */
[-CC-:B------:R-:W-:Y:S01]  /*9fb0*/  FFMA.FTZ R15, R21, R12.reuse, -R14.reuse ;  /* 0x0000000c150f7223 */ /* 0x180fe2000001080e */
[--C-:B------:R-:W-:Y:S01]  /*9fc0*/  FFMA.FTZ R178, R189, R12, -R14.reuse ;  /* 0x0000000cbdb27223 */ /* 0x100fe2000001080e */
[----:B------:R-:W-:Y:S01]  /*9fd0*/  FMNMX.FTZ R10, R33, R10, !PT ;  /* 0x0000000a210a7209 */ /* 0x000fe20007810000 */
[-CC-:B------:R-:W-:Y:S01]  /*9fe0*/  FFMA.FTZ R172, R193, R12.reuse, -R14.reuse ;  /* 0x0000000cc1ac7223 */ /* 0x180fe2000001080e */
[----:B------:R-:W-:Y:S01]  /*9ff0*/  MUFU.TANH R171, R171 ;  /* 0x000000ab00ab7308 */ /* 0x000fe20000002400 */
[--C-:B------:R-:W-:Y:S01]  /*a000*/  FFMA.FTZ R185, R195, R12, -R14.reuse ;  /* 0x0000000cc3b97223 */ /* 0x100fe2000001080e */
[----:B------:R-:W-:Y:S01]  /*a010*/  FMNMX.FTZ R10, R35, R10, !PT ;  /* 0x0000000a230a7209 */ /* 0x000fe20007810000 */
[-CC-:B------:R-:W-:Y:S01]  /*a020*/  FFMA.FTZ R174, R197, R12.reuse, -R14.reuse ;  /* 0x0000000cc5ae7223 */ /* 0x180fe2000001080e */
[-CC-:B------:R-:W-:Y:S01]  /*a030*/  FFMA.FTZ R182, R181, R12.reuse, -R14.reuse ;  /* 0x0000000cb5b67223 */ /* 0x180fe2000001080e */
        /* <DEDUP_REMOVED lines=16> */
[----:B------:R-:W-:Y:S01]  /*a140*/  FFMA.FTZ R28, R225, R12, -R14 ;  /* 0x0000000ce11c7223 */ /* 0x000fe2000001080e */
[----:B------:R-:W-:Y:S01]  /*a150*/  FMNMX.FTZ R10, R45, R10, !PT ;  /* 0x0000000a2d0a7209 */ /* 0x000fe20007810000 */
[----:B------:R-:W-:Y:S03]  /*a160*/  MUFU.EX2 R71, R71 ;  /* 0x0000004700477308 */ /* 0x000fe60000000800 */
[----:B------:R-:W-:-:S04]  /*a170*/  FMNMX.FTZ R10, R47, R10, !PT ;  /* 0x0000000a2f0a7209 */ /* 0x000fc80007810000 */
[----:B------:R-:W-:Y:S01]  /*a180*/  FMNMX.FTZ R10, R49, R10, !PT ;  /* 0x0000000a310a7209 */ /* 0x000fe20007810000 */
[----:B------:R-:W0:Y:S03]  /*a190*/  MUFU.EX2 R180, R180 ;  /* 0x000000b400b47308 */ /* 0x000e260000000800 */
[----:B------:R-:W-:-:S04]  /*a1a0*/  FMNMX.FTZ R10, R51, R10, !PT ;  /* 0x0000000a330a7209 */ /* 0x000fc80007810000 */
[----:B------:R-:W-:Y:S01]  /*a1b0*/  FMNMX.FTZ R10, R53, R10, !PT ;  /* 0x0000000a350a7209 */ /* 0x000fe20007810000 */
[----:B------:R-:W1:Y:S03]  /*a1c0*/  MUFU.EX2 R15, R15 ;  /* 0x0000000f000f7308 */ /* 0x000e660000000800 */
[----:B------:R-:W-:-:S04]  /*a1d0*/  FMNMX.FTZ R10, R55, R10, !PT ;  /* 0x0000000a370a7209 */ /* 0x000fc80007810000 */
[----:B------:R-:W-:Y:S01]  /*a1e0*/  FMNMX.FTZ R10, R57, R10, !PT ;  /* 0x0000000a390a7209 */ /* 0x000fe20007810000 */
[----:B------:R-:W2:Y:S01]  /*a1f0*/  MUFU.EX2 R182, R182 ;  /* 0x000000b600b67308 */ /* 0x000ea20000000800 */
[----:B0-----:R-:W-:Y:S02]  /*a200*/  FFMA.FTZ R4, R71, R4, R180 ;  /* 0x0000000447047223 */ /* 0x001fe400000100b4 */
[----:B------:R-:W-:-:S04]  /*a210*/  FMNMX.FTZ R10, R59, R10, !PT ;  /* 0x0000000a3b0a7209 */ /* 0x000fc80007810000 */
[----:B------:R-:W-:Y:S01]  /*a220*/  FMNMX.FTZ R10, R63, R10, !PT ;  /* 0x0000000a3f0a7209 */ /* 0x000fe20007810000 */
[----:B------:R-:W0:Y:S01]  /*a230*/  MUFU.EX2 R21, R21 ;  /* 0x0000001500157308 */ /* 0x000e220000000800 */
[----:B-1----:R-:W-:Y:S02]  /*a240*/  F2FP.BF16.F32.PACK_AB R180, R15, R180 ;  /* 0x000000b40fb4723e */ /* 0x002fe400000010ff */
[----:B------:R-:W-:-:S04]  /*a250*/  FMNMX.FTZ R10, R65, R10, !PT ;  /* 0x0000000a410a7209 */ /* 0x000fc80007810000 */
[----:B------:R-:W-:Y:S01]  /*a260*/  FMNMX.FTZ R10, R67, R10, !PT ;  /* 0x0000000a430a7209 */ /* 0x000fe20007810000 */
[----:B------:R-:W1:Y:S03]  /*a270*/  MUFU.EX2 R176, R176 ;  /* 0x000000b000b07308 */ /* 0x000e660000000800 */
        /* <DEDUP_REMOVED lines=12> */
[----:B------:R-:W-:-:S05]  /*a340*/  FMNMX.FTZ R10, R87, R10, !PT ;  /* 0x0000000a570a7209 */ /* 0x000fca0007810000 */
        /* <DEDUP_REMOVED lines=8> */
[-CC-:B------:R-:W-:Y:S01]  /*a3d0*/  FFMA.FTZ R187, R177, R12.reuse, -R14.reuse ;  /* 0x0000000cb1bb7223 */ /* 0x180fe2000001080e */
[-CC-:B------:R-:W-:Y:S01]  /*a3e0*/  FFMA.FTZ R164, R205, R12.reuse, -R14.reuse ;  /* 0x0000000ccda47223 */ /* 0x180fe2000001080e */
[-CC-:B------:R-:W-:Y:S01]  /*a3f0*/  FFMA.FTZ R166, R209, R12.reuse, -R14.reuse ;  /* 0x0000000cd1a67223 */ /* 0x180fe2000001080e */
[----:B------:R-:W-:Y:S01]  /*a400*/  HGMMA.64x128x16.F32.BF16 R88, R160, gdesc[UR12].tnspB, R88, gsb0 ;  /* 0x41e0000ca0587df0 */ /* 0x000fe20008001858 */
[----:B------:R-:W-:Y:S01]  /*a410*/  UIADD3 UR14, UR10, 0x300, URZ ;  /* 0x000003000a0e7890 */ /* 0x000fe2000fffe03f */
[----:B------:R-:W-:Y:S01]  /*a420*/  FFMA.FTZ R191, R175, R12, -R14 ;  /* 0x0000000cafbf7223 */ /* 0x000fe2000001080e */
[----:B------:R-:W-:Y:S01]  /*a430*/  UMOV UR15, 0x40000040 ;  /* 0x40000040000f7882 */ /* 0x000fe20000000000 */
[----:B------:R-:W-:Y:S01]  /*a440*/  UIADD3 UR10, UR10, 0x380, URZ ;  /* 0x000003800a0a7890 */ /* 0x000fe2000fffe03f */
[----:B------:R-:W3:Y:S08]  /*a450*/  MUFU.EX2 R165, R165 ;  /* 0x000000a500a57308 */ /* 0x000ef00000000800 */
[----:B------:R-:W4:Y:S08]  /*a460*/  MUFU.EX2 R167, R167 ;  /* 0x000000a700a77308 */ /* 0x000f300000000800 */
[----:B------:R-:W5:Y:S08]  /*a470*/  MUFU.EX2 R187, R187 ;  /* 0x000000bb00bb7308 */ /* 0x000f700000000800 */
[----:B------:R-:W-:Y:S08]  /*a480*/  MUFU.EX2 R164, R164 ;  /* 0x000000a400a47308 */ /* 0x000ff00000000800 */
[----:B------:R-:W-:Y:S08]  /*a490*/  MUFU.EX2 R166, R166 ;  /* 0x000000a600a67308 */ /* 0x000ff00000000800 */
[----:B------:R-:W-:Y:S08]  /*a4a0*/  MUFU.EX2 R191, R191 ;  /* 0x000000bf00bf7308 */ /* 0x000ff00000000800 */
[----:B------:R-:W-:Y:S08]  /*a4b0*/  MUFU.EX2 R193, R193 ;  /* 0x000000c100c17308 */ /* 0x000ff00000000800 */
[----:B------:R-:W-:Y:S08]  /*a4c0*/  MUFU.EX2 R22, R22 ;  /* 0x0000001600167308 */ /* 0x000ff00000000800 */
[----:B------:R-:W5:Y:S08]  /*a4d0*/  MUFU.EX2 R195, R195 ;  /* 0x000000c300c37308 */ /* 0x000f700000000800 */
[----:B------:R-:W-:Y:S08]  /*a4e0*/  MUFU.EX2 R24, R24 ;  /* 0x0000001800187308 */ /* 0x000ff00000000800 */
[----:B------:R-:W5:Y:S08]  /*a4f0*/  MUFU.EX2 R77, R77 ;  /* 0x0000004d004d7308 */ /* 0x000f700000000800 */
[----:B------:R-:W-:Y:S08]  /*a500*/  MUFU.EX2 R26, R26 ;  /* 0x0000001a001a7308 */ /* 0x000ff00000000800 */
[----:B------:R-:W-:Y:S08]  /*a510*/  MUFU.EX2 R197, R197 ;  /* 0x000000c500c57308 */ /* 0x000ff00000000800 */
[----:B------:R-:W-:Y:S01]  /*a520*/  MUFU.EX2 R28, R28 ;  /* 0x0000001c001c7308 */ /* 0x000fe20000000800 */
[----:B------:R-:W-:-:S02]  /*a530*/  WARPGROUP.DEPBAR.LE gsb0, 0x0 ;  /* 0x00008000000079c5 */ /* 0x000fc40000010000 */
[----:B------:R-:W-:Y:S01]  /*a540*/  WARPGROUP.ARRIVE ;  /* 0x00000000000079c5 */ /* 0x000fe20000000000 */
[-CC-:B------:R-:W-:Y:S01]  /*a550*/  FFMA.FTZ R160, R173, R12.reuse, -R14.reuse ;  /* 0x0000000cada07223 */ /* 0x180fe2000001080e */
[-CC-:B------:R-:W-:Y:S01]  /*a560*/  FFMA.FTZ R161, R203, R12.reuse, -R14.reuse ;  /* 0x0000000ccba17223 */ /* 0x180fe2000001080e */
[----:B------:R-:W2:Y:S01]  /*a570*/  SHFL.BFLY PT, R173, R10, 0x2, 0x1f ;  /* 0x0c401f000aad7f89 */ /* 0x000ea200000e0000 */
[-CC-:B------:R-:W-:Y:S01]  /*a580*/  FFMA.FTZ R163, R207, R12.reuse, -R14.reuse ;  /* 0x0000000ccfa37223 */ /* 0x180fe2000001080e */
[----:B------:R-:W-:Y:S01]  /*a590*/  FFMA.FTZ R162, R211, R12, -R14 ;  /* 0x0000000cd3a27223 */ /* 0x000fe2000001080e */
[----:B------:R-:W-:Y:S01]  /*a5a0*/  HGMMA.64x128x16.F32.BF16 R88, R156, gdesc[UR12].tnspB, R88, gsb0 ;  /* 0x41e0000c9c587df0 */ /* 0x000fe20008001858 */
[----:B------:R-:W-:Y:S08]  /*a5b0*/  MUFU.EX2 R160, R160 ;  /* 0x000000a000a07308 */ /* 0x000ff00000000800 */
[----:B------:R-:W-:Y:S08]  /*a5c0*/  MUFU.EX2 R161, R161 ;  /* 0x000000a100a17308 */ /* 0x000ff00000000800 */
[----:B------:R-:W-:Y:S01]  /*a5d0*/  MUFU.EX2 R163, R163 ;  /* 0x000000a300a37308 */ /* 0x000fe20000000800 */
[----:B--2---:R-:W-:-:S07]  /*a5e0*/  FMNMX.FTZ R173, R10, R173, !PT ;  /* 0x000000ad0aad7209 */ /* 0x004fce0007810000 */
[----:B------:R-:W-:Y:S01]  /*a5f0*/  MUFU.EX2 R162, R162 ;  /* 0x000000a200a27308 */ /* 0x000fe20000000800 */
[----:B------:R-:W2:Y:S02]  /*a600*/  SHFL.BFLY PT, R10, R173, 0x1, 0x1f ;  /* 0x0c201f00ad0a7f89 */ /* 0x000ea400000e0000 */
[----:B--2---:R-:W-:-:S05]  /*a610*/  FMNMX.FTZ R10, R173, R10, !PT ;  /* 0x0000000aad0a7209 */ /* 0x004fca0007810000 */
[C---:B------:R-:W-:Y:S01]  /*a620*/  FADD.FTZ R85, -R10.reuse, R11 ;  /* 0x0000000b0a557221 */ /* 0x040fe20000010100 */
[-C--:B------:R-:W-:Y:S01]  /*a630*/  FMUL.FTZ R46, R10, R12.reuse ;  /* 0x0000000c0a2e7220 */ /* 0x080fe20000410000 */
[----:B------:R2:W-:Y:S02]  /*a640*/  MUFU.EX2 R11, R32 ;  /* 0x00000020000b7308 */ /* 0x0005e40000000800 */
[-C--:B------:R-:W-:Y:S01]  /*a650*/  FMUL.FTZ R14, R85, R12.reuse ;  /* 0x0000000c550e7220 */ /* 0x080fe20000410000 */
[-CC-:B------:R-:W-:Y:S01]  /*a660*/  FFMA.FTZ R181, R20, R12.reuse, -R46.reuse ;  /* 0x0000000c14b57223 */ /* 0x180fe2000001082e */
[-CC-:B------:R-:W-:Y:S01]  /*a670*/  FFMA.FTZ R42, R27, R12.reuse, -R46.reuse ;  /* 0x0000000c1b2a7223 */ /* 0x180fe2000001082e */
[----:B------:R-:W-:Y:S02]  /*a680*/  IMAD.U32 R27, RZ, RZ, UR4 ;  /* 0x00000004ff1b7e24 */ /* 0x000fe4000f8e00ff */
[-CC-:B------:R-:W-:Y:S01]  /*a690*/  FFMA.FTZ R30, R23, R12.reuse, -R46.reuse ;  /* 0x0000000c171e7223 */ /* 0x180fe2000001082e */
[-CC-:B------:R-:W-:Y:S01]  /*a6a0*/  FFMA.FTZ R183, R25, R12.reuse, -R46.reuse ;  /* 0x0000000c19b77223 */ /* 0x180fe2000001082e */
[----:B------:R-:W-:Y:S01]  /*a6b0*/  MUFU.EX2 R14, R14 ;  /* 0x0000000e000e7308 */ /* 0x000fe20000000800 */
[-CC-:B------:R-:W-:Y:S01]  /*a6c0*/  FFMA.FTZ R177, R29, R12.reuse, -R46.reuse ;  /* 0x0000000c1db17223 */ /* 0x180fe2000001082e */
[----:B------:R-:W-:Y:S01]  /*a6d0*/  @!P1 LEA R27, R27, UR36, 0x3 ;  /* 0x000000241b1b9c11 */ /* 0x000fe2000f8e18ff */
[-CC-:B------:R-:W-:Y:S01]  /*a6e0*/  FFMA.FTZ R179, R33, R12.reuse, -R46.reuse ;  /* 0x0000000c21b37223 */ /* 0x180fe2000001082e */
[----:B------:R-:W-:Y:S01]  /*a6f0*/  IADD3 R33, -R19, 0xb, RZ ;  /* 0x0000000b13217810 */ /* 0x000fe20007ffe1ff */
[-C--:B------:R-:W-:Y:S01]  /*a700*/  FFMA.FTZ R40, R31, R12.reuse, -R46 ;  /* 0x0000000c1f287223 */ /* 0x080fe2000001082e */
[----:B------:R-:W-:Y:S01]  /*a710*/  FADD.FTZ R31, R15, R4 ;  /* 0x000000040f1f7221 */ /* 0x000fe20000010000 */
[----:B------:R-:W-:Y:S01]  /*a720*/  @!P1 VIADD R29, R27, 0x28840 ;  /* 0x000288401b1d9836 */ /* 0x000fe20000000000 */
[----:B------:R-:W-:Y:S01]  /*a730*/  MUFU.EX2 R181, R181 ;  /* 0x000000b500b57308 */ /* 0x000fe20000000800 */
[-CC-:B------:R-:W-:Y:S01]  /*a740*/  FFMA.FTZ R44, R35, R12.reuse, -R46.reuse ;  /* 0x0000000c232c7223 */ /* 0x180fe2000001082e */
[----:B------:R-:W-:Y:S01]  /*a750*/  FADD.FTZ R48, R182, R31 ;  /* 0x0000001fb6307221 */ /* 0x000fe20000010000 */
[-CC-:B------:R-:W-:Y:S01]  /*a760*/  FFMA.FTZ R173, R37, R12.reuse, -R46.reuse ;  /* 0x0000000c25ad7223 */ /* 0x180fe2000001082e */
[----:B------:R-:W-:Y:S01]  /*a770*/  @!P1 PRMT R29, RZ, 0x654, R29 ;  /* 0x00000654ff1d9816 */ /* 0x000fe2000000001d */
[-C--:B------:R-:W-:Y:S01]  /*a780*/  FFMA.FTZ R36, R39, R12.reuse, -R46 ;  /* 0x0000000c27247223 */ /* 0x080fe2000001082e */
[----:B0-----:R-:W-:Y:S01]  /*a790*/  FADD.FTZ R31, R21, R48 ;  /* 0x00000030151f7221 */ /* 0x001fe20000010000 */
[-CC-:B------:R-:W-:Y:S01]  /*a7a0*/  FFMA.FTZ R175, R41, R12.reuse, -R46.reuse ;  /* 0x0000000c29af7223 */ /* 0x180fe2000001082e */
[----:B------:R-:W-:Y:S01]  /*a7b0*/  MUFU.EX2 R30, R30 ;  /* 0x0000001e001e7308 */ /* 0x000fe20000000800 */
[----:B--2---:R-:W-:Y:S01]  /*a7c0*/  FFMA.FTZ R32, R43, R12, -R46 ;  /* 0x0000000c2b207223 */ /* 0x004fe2000001082e */
[----:B-1----:R-:W-:Y:S01]  /*a7d0*/  FADD.FTZ R48, R176, R31 ;  /* 0x0000001fb0307221 */ /* 0x002fe20000010000 */
[----:B------:R-:W-:-:S02]  /*a7e0*/  IMAD.U32 R35, RZ, RZ, UR7 ;  /* 0x00000007ff237e24 */ /* 0x000fc4000f8e00ff */
[-CC-:B------:R-:W-:Y:S01]  /*a7f0*/  FFMA.FTZ R23, R45, R12.reuse, -R46.reuse ;  /* 0x0000000c2d177223 */ /* 0x180fe2000001082e */
[-C--:B------:R-:W-:Y:S01]  /*a800*/  FFMA.FTZ R34, R47, R12.reuse, -R46 ;  /* 0x0000000c2f227223 */ /* 0x080fe2000001082e */
[----:B---3--:R-:W-:Y:S01]  /*a810*/  FADD.FTZ R31, R165, R48 ;  /* 0x00000030a51f7221 */ /* 0x008fe20000010000 */
[-CC-:B------:R-:W-:Y:S01]  /*a820*/  FFMA.FTZ R20, R49, R12.reuse, -R46.reuse ;  /* 0x0000000c31147223 */ /* 0x180fe2000001082e */
[----:B------:R-:W-:Y:S01]  /*a830*/  MUFU.EX2 R183, R183 ;  /* 0x000000b700b77308 */ /* 0x000fe20000000800 */
[----:B------:R-:W-:Y:S01]  /*a840*/  @!P1 LEA R35, R35, UR36, 0x3 ;  /* 0x0000002423239c11 */ /* 0x000fe2000f8e18ff */
[----:B------:R-:W-:Y:S01]  /*a850*/  FADD.FTZ R48, R178, R31 ;  /* 0x0000001fb2307221 */ /* 0x000fe20000010000 */
[-CC-:B------:R-:W-:Y:S01]  /*a860*/  FFMA.FTZ R25, R51, R12.reuse, -R46.reuse ;  /* 0x0000000c33197223 */ /* 0x180fe2000001082e */
[-CC-:B------:R-:W-:Y:S01]  /*a870*/  FFMA.FTZ R27, R53, R12.reuse, -R46.reuse ;  /* 0x0000000c351b7223 */ /* 0x180fe2000001082e */
[----:B------:R-:W-:Y:S01]  /*a880*/  FFMA.FTZ R38, R55, R12, -R46 ;  /* 0x0000000c37267223 */ /* 0x000fe2000001082e */
[----:B----4-:R-:W-:Y:S01]  /*a890*/  FADD.FTZ R31, R167, R48 ;  /* 0x00000030a71f7221 */ /* 0x010fe20000010000 */
[----:B------:R-:W-:Y:S01]  /*a8a0*/  F2FP.BF16.F32.PACK_AB R182, R21, R182 ;  /* 0x000000b615b6723e */ /* 0x000fe200000010ff */
[----:B------:R-:W-:Y:S01]  /*a8b0*/  MUFU.EX2 R42, R42 ;  /* 0x0000002a002a7308 */ /* 0x000fe20000000800 */
[-CC-:B------:R-:W-:Y:S01]  /*a8c0*/  FFMA.FTZ R57, R57, R12.reuse, -R46.reuse ;  /* 0x0000000c39397223 */ /* 0x180fe2000001082e */
[----:B------:R-:W-:Y:S01]  /*a8d0*/  FADD.FTZ R48, R172, R31 ;  /* 0x0000001fac307221 */ /* 0x000fe20000010000 */
[-CC-:B------:R-:W-:Y:S01]  /*a8e0*/  FFMA.FTZ R59, R59, R12.reuse, -R46.reuse ;  /* 0x0000000c3b3b7223 */ /* 0x180fe2000001082e */
[-CC-:B------:R-:W-:Y:S01]  /*a8f0*/  FFMA.FTZ R63, R63, R12.reuse, -R46.reuse ;  /* 0x0000000c3f3f7223 */ /* 0x180fe2000001082e */
[-C--:B------:R-:W-:Y:S01]  /*a900*/  FFMA.FTZ R65, R65, R12.reuse, -R46 ;  /* 0x0000000c41417223 */ /* 0x080fe2000001082e */
[----:B------:R-:W-:Y:S01]  /*a910*/  FADD.FTZ R31, R185, R48 ;  /* 0x00000030b91f7221 */ /* 0x000fe20000010000 */
[-CC-:B------:R-:W-:Y:S01]  /*a920*/  FFMA.FTZ R67, R67, R12.reuse, -R46.reuse ;  /* 0x0000000c43437223 */ /* 0x180fe2000001082e */
[----:B------:R-:W-:Y:S01]  /*a930*/  MUFU.EX2 R177, R177 ;  /* 0x000000b100b17308 */ /* 0x000fe20000000800 */
[-CC-:B------:R-:W-:Y:S01]  /*a940*/  FFMA.FTZ R69, R69, R12.reuse, -R46.reuse ;  /* 0x0000000c45457223 */ /* 0x180fe2000001082e */
[----:B------:R-:W-:Y:S01]  /*a950*/  FADD.FTZ R50, R174, R31 ;  /* 0x0000001fae327221 */ /* 0x000fe20000010000 */
[-CC-:B------:R-:W-:Y:S01]  /*a960*/  FFMA.FTZ R73, R73, R12.reuse, -R46.reuse ;  /* 0x0000000c49497223 */ /* 0x180fe2000001082e */
[-CC-:B------:R-:W-:Y:S01]  /*a970*/  FFMA.FTZ R75, R75, R12.reuse, -R46.reuse ;  /* 0x0000000c4b4b7223 */ /* 0x180fe2000001082e */
[-CC-:B------:R-:W-:Y:S01]  /*a980*/  FFMA.FTZ R81, R81, R12.reuse, -R46.reuse ;  /* 0x0000000c51517223 */ /* 0x180fe2000001082e */
[-CC-:B------:R-:W-:Y:S01]  /*a990*/  FFMA.FTZ R79, R79, R12.reuse, -R46.reuse ;  /* 0x0000000c4f4f7223 */ /* 0x180fe2000001082e */
[----:B------:R-:W-:Y:S01]  /*a9a0*/  FFMA.FTZ R83, R83, R12, -R46 ;  /* 0x0000000c53537223 */ /* 0x000fe2000001082e */
[----:B------:R-:W-:Y:S01]  /*a9b0*/  MUFU.EX2 R40, R40 ;  /* 0x0000002800287308 */ /* 0x000fe20000000800 */
[----:B------:R-:W-:Y:S01]  /*a9c0*/  F2FP.BF16.F32.PACK_AB R178, R167, R178 ;  /* 0x000000b2a7b2723e */ /* 0x000fe200000010ff */
[----:B------:R-:W-:Y:S01]  /*a9d0*/  UMOV UR7, UR4 ;  /* 0x0000000400077c82 */ /* 0x000fe20008000000 */
[----:B------:R-:W-:-:S02]  /*a9e0*/  F2FP.BF16.F32.PACK_AB R176, R165, R176 ;  /* 0x000000b0a5b0723e */ /* 0x000fc400000010ff */
[----:B------:R-:W-:Y:S02]  /*a9f0*/  F2FP.BF16.F32.PACK_AB R172, R185, R172 ;  /* 0x000000acb9ac723e */ /* 0x000fe400000010ff */
[----:B-----5:R-:W-:Y:S01]  /*aa00*/  F2FP.BF16.F32.PACK_AB R174, R187, R174 ;  /* 0x000000aebbae723e */ /* 0x020fe200000010ff */
        /* <DEDUP_REMOVED lines=8> */
[----:B------:R-:W-:Y:S04]  /*aa90*/  HGMMA.64x128x16.F32.BF16 R88, R152, gdesc[UR8].tnspB, R88, gsb0 ;  /* 0x41e0000898587df0 */ /* 0x000fe80008001858 */
[----:B------:R-:W-:Y:S08]  /*aaa0*/  MUFU.EX2 R175, R175 ;  /* 0x000000af00af7308 */ /* 0x000ff00000000800 */
[----:B------:R-:W-:Y:S08]  /*aab0*/  MUFU.EX2 R32, R32 ;  /* 0x0000002000207308 */ /* 0x000ff00000000800 */
[----:B------:R-:W-:Y:S08]  /*aac0*/  MUFU.EX2 R23, R23 ;  /* 0x0000001700177308 */ /* 0x000ff00000000800 */
[----:B------:R-:W-:Y:S08]  /*aad0*/  MUFU.EX2 R34, R34 ;  /* 0x0000002200227308 */ /* 0x000ff00000000800 */
[----:B------:R-:W-:Y:S08]  /*aae0*/  MUFU.EX2 R20, R20 ;  /* 0x0000001400147308 */ /* 0x000ff00000000800 */
[----:B------:R-:W-:Y:S08]  /*aaf0*/  MUFU.EX2 R25, R25 ;  /* 0x0000001900197308 */ /* 0x000ff00000000800 */
        /* <DEDUP_REMOVED lines=13> */
[----:B------:R-:W-:Y:S01]  /*abd0*/  MUFU.EX2 R83, R83 ;  /* 0x0000005300537308 */ /* 0x000fe20000000800 */
[----:B------:R-:W-:Y:S02]  /*abe0*/  WARPGROUP.DEPBAR.LE gsb0, 0x0 ;  /* 0x00008000000079c5 */ /* 0x000fe40000010000 */
[----:B------:R0:W-:Y:S06]  /*abf0*/  BAR.ARV R33, 0x100 ;  /* 0x000400210000751d */ /* 0x0001ec0000002000 */
[----:B------:R1:W-:Y:S01]  /*ac00*/  @!P1 SYNCS.ARRIVE.TRANS64.RED.A1T0 RZ, [R29+URZ], RZ ;  /* 0x000000ff1dff99a7 */ /* 0x0003e2000810043f */
[----:B------:R-:W-:Y:S01]  /*ac10*/  F2FP.BF16.F32.PACK_AB R154, R11, R28 ;  /* 0x0000001c0b9a723e */ /* 0x000fe200000010ff */
[----:B0-----:R-:W-:-:S02]  /*ac20*/  @!P1 VIADD R33, R35, 0x28860 ;  /* 0x0002886023219836 */ /* 0x001fc40000000000 */
[-C--:B------:R-:W-:Y:S01]  /*ac30*/  FMUL.FTZ R90, R90, R14.reuse ;  /* 0x0000000e5a5a7220 */ /* 0x080fe20000410000 */
[-C--:B------:R-:W-:Y:S01]  /*ac40*/  FMUL.FTZ R91, R91, R14.reuse ;  /* 0x0000000e5b5b7220 */ /* 0x080fe20000410000 */
[-C--:B------:R-:W-:Y:S01]  /*ac50*/  FMUL.FTZ R94, R94, R14.reuse ;  /* 0x0000000e5e5e7220 */ /* 0x080fe20000410000 */
[-C--:B------:R-:W-:Y:S01]  /*ac60*/  FMUL.FTZ R95, R95, R14.reuse ;  /* 0x0000000e5f5f7220 */ /* 0x080fe20000410000 */
[----:B------:R-:W-:Y:S01]  /*ac70*/  @!P1 PRMT R33, RZ, 0x654, R33 ;  /* 0x00000654ff219816 */ /* 0x000fe20000000021 */
[----:B-1----:R-:W-:Y:S01]  /*ac80*/  FFMA.FTZ R29, R14, R3, R181 ;  /* 0x000000030e1d7223 */ /* 0x002fe200000100b5 */
[C---:B------:R-:W-:Y:S01]  /*ac90*/  F2FP.BF16.F32.PACK_AB R181, R30.reuse, R181 ;  /* 0x000000b51eb5723e */ /* 0x040fe200000010ff */
[----:B------:R-:W0:Y:S01]  /*aca0*/  MUFU.EX2 R3, R57 ;  /* 0x0000003900037308 */ /* 0x000e220000000800 */
[----:B------:R1:W-:Y:S01]  /*acb0*/  @!P1 SYNCS.ARRIVE.TRANS64.RED.A1T0 RZ, [R33+URZ], RZ ;  /* 0x000000ff21ff99a7 */ /* 0x0003e2000810043f */
[----:B------:R-:W-:Y:S01]  /*acc0*/  FADD.FTZ R4, R30, R29 ;  /* 0x0000001d1e047221 */ /* 0x000fe20000010000 */
[-C--:B------:R-:W-:Y:S01]  /*acd0*/  FMUL.FTZ R98, R98, R14.reuse ;  /* 0x0000000e62627220 */ /* 0x080fe20000410000 */
[-C--:B------:R-:W-:Y:S01]  /*ace0*/  FMUL.FTZ R99, R99, R14.reuse ;  /* 0x0000000e63637220 */ /* 0x080fe20000410000 */
[-C--:B------:R-:W-:Y:S01]  /*acf0*/  FMUL.FTZ R102, R102, R14.reuse ;  /* 0x0000000e66667220 */ /* 0x080fe20000410000 */
[----:B------:R-:W-:Y:S01]  /*ad00*/  FADD.FTZ R29, R183, R4 ;  /* 0x00000004b71d7221 */ /* 0x000fe20000010000 */
[-C--:B------:R-:W-:Y:S01]  /*ad10*/  FMUL.FTZ R103, R103, R14.reuse ;  /* 0x0000000e67677220 */ /* 0x080fe20000410000 */
[-C--:B------:R-:W-:Y:S01]  /*ad20*/  FMUL.FTZ R106, R106, R14.reuse ;  /* 0x0000000e6a6a7220 */ /* 0x080fe20000410000 */
[----:B-1----:R-:W-:Y:S01]  /*ad30*/  FADD.FTZ R33, R187, R50 ;  /* 0x00000032bb217221 */ /* 0x002fe20000010000 */
[----:B------:R-:W-:Y:S01]  /*ad40*/  FADD.FTZ R4, R42, R29 ;  /* 0x0000001d2a047221 */ /* 0x000fe20000010000 */
[-C--:B------:R-:W-:Y:S01]  /*ad50*/  FMUL.FTZ R107, R107, R14.reuse ;  /* 0x0000000e6b6b7220 */ /* 0x080fe20000410000 */
[-C--:B------:R-:W-:Y:S01]  /*ad60*/  FMUL.FTZ R110, R110, R14.reuse ;  /* 0x0000000e6e6e7220 */ /* 0x080fe20000410000 */
[----:B------:R-:W-:Y:S01]  /*ad70*/  FADD.FTZ R50, R168, R33 ;  /* 0x00000021a8327221 */ /* 0x000fe20000010000 */
[----:B------:R-:W-:Y:S01]  /*ad80*/  FADD.FTZ R29, R177, R4 ;  /* 0x00000004b11d7221 */ /* 0x000fe20000010000 */
[C---:B------:R-:W-:Y:S01]  /*ad90*/  F2FP.BF16.F32.PACK_AB R177, R40.reuse, R177 ;  /* 0x000000b128b1723e */ /* 0x040fe200000010ff */
[-C--:B------:R-:W-:Y:S01]  /*ada0*/  FMUL.FTZ R111, R111, R14.reuse ;  /* 0x0000000e6f6f7220 */ /* 0x080fe20000410000 */
[----:B------:R-:W-:Y:S01]  /*adb0*/  FADD.FTZ R21, R189, R50 ;  /* 0x00000032bd157221 */ /* 0x000fe20000010000 */
[----:B------:R-:W-:Y:S01]  /*adc0*/  FADD.FTZ R4, R40, R29 ;  /* 0x0000001d28047221 */ /* 0x000fe20000010000 */
[----:B0-----:R-:W-:Y:S01]  /*add0*/  F2FP.BF16.F32.PACK_AB R167, R59, R3 ;  /* 0x000000033ba7723e */ /* 0x001fe200000010ff */
[-C--:B------:R-:W-:Y:S01]  /*ade0*/  FMUL.FTZ R114, R114, R14.reuse ;  /* 0x0000000e72727220 */ /* 0x080fe20000410000 */
[-C--:B------:R-:W-:Y:S01]  /*adf0*/  FMUL.FTZ R115, R115, R14.reuse ;  /* 0x0000000e73737220 */ /* 0x080fe20000410000 */
[----:B------:R-:W-:Y:S01]  /*ae00*/  FADD.FTZ R29, R179, R4 ;  /* 0x00000004b31d7221 */ /* 0x000fe20000010000 */
[-C--:B------:R-:W-:Y:S01]  /*ae10*/  FMUL.FTZ R118, R118, R14.reuse ;  /* 0x0000000e76767220 */ /* 0x080fe20000410000 */
[-C--:B------:R-:W-:Y:S01]  /*ae20*/  FMUL.FTZ R119, R119, R14.reuse ;  /* 0x0000000e77777220 */ /* 0x080fe20000410000 */
[-C--:B------:R-:W-:Y:S01]  /*ae30*/  FMUL.FTZ R122, R122, R14.reuse ;  /* 0x0000000e7a7a7220 */ /* 0x080fe20000410000 */
[----:B------:R-:W-:Y:S01]  /*ae40*/  FADD.FTZ R4, R44, R29 ;  /* 0x0000001d2c047221 */ /* 0x000fe20000010000 */
[-C--:B------:R-:W-:Y:S01]  /*ae50*/  FMUL.FTZ R123, R123, R14.reuse ;  /* 0x0000000e7b7b7220 */ /* 0x080fe20000410000 */
[-C--:B------:R-:W-:Y:S01]  /*ae60*/  FMUL.FTZ R126, R126, R14.reuse ;  /* 0x0000000e7e7e7220 */ /* 0x080fe20000410000 */
[----:B------:R-:W-:Y:S01]  /*ae70*/  FMUL.FTZ R127, R127, R14 ;  /* 0x0000000e7f7f7220 */ /* 0x000fe20000410000 */
[----:B------:R-:W-:Y:S01]  /*ae80*/  FADD.FTZ R29, R173, R4 ;  /* 0x00000004ad1d7221 */ /* 0x000fe20000010000 */
[--C-:B------:R-:W-:Y:S01]  /*ae90*/  FFMA.FTZ R4, R169, R12, -R46.reuse ;  /* 0x0000000ca9047223 */ /* 0x100fe2000001082e */
[-C--:B------:R-:W-:Y:S01]  /*aea0*/  FMUL.FTZ R130, R130, R14.reuse ;  /* 0x0000000e82827220 */ /* 0x080fe20000410000 */
[----:B------:R-:W-:Y:S01]  /*aeb0*/  FMUL.FTZ R131, R131, R14 ;  /* 0x0000000e83837220 */ /* 0x000fe20000410000 */
[----:B------:R-:W-:Y:S01]  /*aec0*/  FADD.FTZ R48, R36, R29 ;  /* 0x0000001d24307221 */ /* 0x000fe20000010000 */
[----:B------:R0:W1:Y:S01]  /*aed0*/  MUFU.EX2 R153, R4 ;  /* 0x0000000400997308 */ /* 0x0000620000000800 */
[-CC-:B------:R-:W-:Y:S01]  /*aee0*/  FFMA.FTZ R29, R171, R12.reuse, -R46.reuse ;  /* 0x0000000cab1d7223 */ /* 0x180fe2000001082e */
[----:B------:R-:W-:Y:S01]  /*aef0*/  FFMA.FTZ R46, R87, R12, -R46 ;  /* 0x0000000c572e7223 */ /* 0x000fe2000001082e */
[----:B------:R-:W-:Y:S01]  /*af00*/  FADD.FTZ R31, R175, R48 ;  /* 0x00000030af1f7221 */ /* 0x000fe20000010000 */
[----:B------:R-:W-:Y:S01]  /*af10*/  F2FP.BF16.F32.PACK_AB R175, R32, R175 ;  /* 0x000000af20af723e */ /* 0x000fe200000010ff */
[-C--:B------:R-:W-:Y:S01]  /*af20*/  FMUL.FTZ R134, R134, R14.reuse ;  /* 0x0000000e86867220 */ /* 0x080fe20000410000 */
[-C--:B------:R-:W-:Y:S01]  /*af30*/  FMUL.FTZ R135, R135, R14.reuse ;  /* 0x0000000e87877220 */ /* 0x080fe20000410000 */
[----:B------:R-:W-:Y:S01]  /*af40*/  FADD.FTZ R48, R32, R31 ;  /* 0x0000001f20307221 */ /* 0x000fe20000010000 */
[----:B------:R-:W2:Y:S01]  /*af50*/  MUFU.EX2 R29, R29 ;  /* 0x0000001d001d7308 */ /* 0x000ea20000000800 */
[-C--:B------:R-:W-:Y:S01]  /*af60*/  FMUL.FTZ R138, R138, R14.reuse ;  /* 0x0000000e8a8a7220 */ /* 0x080fe20000410000 */
[----:B------:R-:W-:Y:S01]  /*af70*/  FMUL.FTZ R139, R139, R14 ;  /* 0x0000000e8b8b7220 */ /* 0x000fe20000410000 */
[----:B------:R-:W-:Y:S01]  /*af80*/  FADD.FTZ R15, R23, R48 ;  /* 0x00000030170f7221 */ /* 0x000fe20000010000 */
[----:B------:R-:W-:Y:S01]  /*af90*/  FADD.FTZ R48, R170, R21 ;  /* 0x00000015aa307221 */ /* 0x000fe20000010000 */
[----:B------:R-:W-:Y:S01]  /*afa0*/  F2FP.BF16.F32.PACK_AB R170, R161, R170 ;  /* 0x000000aaa1aa723e */ /* 0x000fe200000010ff */
[-C--:B------:R-:W-:Y:S01]  /*afb0*/  FMUL.FTZ R142, R142, R14.reuse ;  /* 0x0000000e8e8e7220 */ /* 0x080fe20000410000 */
[----:B------:R-:W-:Y:S01]  /*afc0*/  FADD.FTZ R15, R34, R15 ;  /* 0x0000000f220f7221 */ /* 0x000fe20000010000 */
[----:B------:R-:W3:Y:S01]  /*afd0*/  MUFU.EX2 R46, R46 ;  /* 0x0000002e002e7308 */ /* 0x000ee20000000800 */
[-C--:B------:R-:W-:Y:S01]  /*afe0*/  FMUL.FTZ R143, R143, R14.reuse ;  /* 0x0000000e8f8f7220 */ /* 0x080fe20000410000 */
[-C--:B------:R-:W-:Y:S01]  /*aff0*/  FMUL.FTZ R146, R146, R14.reuse ;  /* 0x0000000e92927220 */ /* 0x080fe20000410000 */
[----:B------:R-:W-:Y:S01]  /*b000*/  FADD.FTZ R30, R20, R15 ;  /* 0x0000000f141e7221 */ /* 0x000fe20000010000 */
[----:B------:R-:W-:Y:S01]  /*b010*/  FADD.FTZ R15, R161, R48 ;  /* 0x00000030a10f7221 */ /* 0x000fe20000010000 */
[-C--:B------:R-:W-:Y:S01]  /*b020*/  FMUL.FTZ R147, R147, R14.reuse ;  /* 0x0000000e93937220 */ /* 0x080fe20000410000 */
[----:B------:R-:W-:Y:S01]  /*b030*/  FMUL.FTZ R150, R150, R14 ;  /* 0x0000000e96967220 */ /* 0x000fe20000410000 */
        /* <DEDUP_REMOVED lines=33> */
[----:B0-----:R-:W-:Y:S01]  /*b250*/  FADD.FTZ R4, R22, R15 ;  /* 0x0000000f16047221 */ /* 0x001fe20000010000 */
        /* <DEDUP_REMOVED lines=14> */
[C---:B------:R-:W-:Y:S01]  /*b340*/  FADD.FTZ R30, R79.reuse, R30 ;  /* 0x0000001e4f1e7221 */ /* 0x040fe20000010000 */
[----:B------:R-:W-:Y:S01]  /*b350*/  FADD.FTZ R4, R26, R3 ;  /* 0x000000031a047221 */ /* 0x000fe20000010000 */
[----:B------:R-:W-:Y:S01]  /*b360*/  F2FP.BF16.F32.PACK_AB R159, R79, R81 ;  /* 0x000000514f9f723e */ /* 0x000fe200000010ff */
[-C--:B------:R-:W-:Y:S01]  /*b370*/  FMUL.FTZ R109, R109, R71.reuse ;  /* 0x000000476d6d7220 */ /* 0x080fe20000410000 */
[----:B-1----:R-:W-:Y:S01]  /*b380*/  FADD.FTZ R30, R153, R30 ;  /* 0x0000001e991e7221 */ /* 0x002fe20000010000 */
[C---:B------:R-:W-:Y:S01]  /*b390*/  FADD.FTZ R3, R197.reuse, R4 ;  /* 0x00000004c5037221 */ /* 0x040fe20000010000 */
[----:B------:R-:W-:Y:S01]  /*b3a0*/  F2FP.BF16.F32.PACK_AB R152, R197, R26 ;  /* 0x0000001ac598723e */ /* 0x000fe200000010ff */
[----:B------:R-:W-:Y:S01]  /*b3b0*/  FMUL.FTZ R112, R112, R71 ;  /* 0x0000004770707220 */ /* 0x000fe20000410000 */
[C---:B------:R-:W-:Y:S01]  /*b3c0*/  FADD.FTZ R30, R83.reuse, R30 ;  /* 0x0000001e531e7221 */ /* 0x040fe20000010000 */
[----:B------:R-:W-:Y:S01]  /*b3d0*/  FADD.FTZ R4, R28, R3 ;  /* 0x000000031c047221 */ /* 0x000fe20000010000 */
[----:B------:R-:W-:Y:S01]  /*b3e0*/  F2FP.BF16.F32.PACK_AB R153, R83, R153 ;  /* 0x000000995399723e */ /* 0x000fe200000010ff */
[----:B------:R-:W-:Y:S01]  /*b3f0*/  FMUL.FTZ R113, R113, R71 ;  /* 0x0000004771717220 */ /* 0x000fe20000410000 */
[----:B--2---:R-:W-:Y:S01]  /*b400*/  FADD.FTZ R30, R29, R30 ;  /* 0x0000001e1d1e7221 */ /* 0x004fe20000010000 */
[----:B------:R-:W-:Y:S01]  /*b410*/  FADD.FTZ R4, R11, R4 ;  /* 0x000000040b047221 */ /* 0x000fe20000010000 */
[----:B---3--:R-:W-:Y:S01]  /*b420*/  F2FP.BF16.F32.PACK_AB R155, R46, R29 ;  /* 0x0000001d2e9b723e */ /* 0x008fe200000010ff */
[-C--:B------:R-:W-:Y:S01]  /*b430*/  FMUL.FTZ R116, R116, R71.reuse ;  /* 0x0000004774747220 */ /* 0x080fe20000410000 */
[----:B------:R-:W-:Y:S01]  /*b440*/  FADD.FTZ R3, R46, R30 ;  /* 0x0000001e2e037221 */ /* 0x000fe20000010000 */
        /* <DEDUP_REMOVED lines=20> */
[----:B------:R-:W-:Y:S06]  /*b590*/  @P2 BRA `(.L_x_1006) ;  /* 0xffffffd800202947 */ /* 0x000fec000383ffff */
.L_x_997:
[----:B------:R-:W-:-:S13]  /*b5a0*/  ISETP.GE.AND P2, PT, R8, R17, PT ;  /* 0x000000110800720c */ /* 0x000fda0003f46270 */
[----:B------:R-:W-:Y:S05]  /*b5b0*/  @!P2 BRA `(.L_x_1007) ;  /* 0x000000380028a947 */ /* 0x000fea0003800000 */
[C---:B------:R-:W-:Y:S01]  /*b5c0*/  VIADD R11, R19.reuse, 0x8 ;  /* 0x00000008130b7836 */ /* 0x040fe20000000000 */
[----:B------:R-:W-:Y:S01]  /*b5d0*/  IADD3 R19, -R19, 0xb, RZ ;  /* 0x0000000b13137810 */ /* 0x000fe20007ffe1ff */
[----:B------:R-:W-:Y:S01]  /*b5e0*/  IMAD.MOV.U32 R14, RZ, RZ, R10 ;  /* 0x000000ffff0e7224 */ /* 0x000fe200078e000a */
[----:B------:R-:W-:Y:S01]  /*b5f0*/  UMOV UR48, UR4 ;  /* 0x0000000400307c82 */ /* 0x000fe20008000000 */
[----:B------:R-:W-:Y:S01]  /*b600*/  IMAD.MOV.U32 R13, RZ, RZ, R9 ;  /* 0x000000ffff0d7224 */ /* 0x000fe200078e0009 */
[----:B------:R-:W-:Y:S01]  /*b610*/  ULDC UR7, c[0x0][0x9e4] ;  /* 0x0002790000077ab9 */ /* 0x000fe20000000800 */
[----:B------:R-:W-:Y:S01]  /*b620*/  IMAD.MOV.U32 R15, RZ, RZ, R0 ;  /* 0x000000ffff0f7224 */ /* 0x000fe200078e0000 */
[----:B------:R-:W-:Y:S01]  /*b630*/  ULDC UR38, c[0x0][0x288] ;  /* 0x0000a20000267ab9 */ /* 0x000fe20000000800 */
[----:B------:R-:W-:Y:S01]  /*b640*/  ULDC UR39, c[0x0][0x2f0] ;  /* 0x0000bc0000277ab9 */ /* 0x000fe20000000800 */
[----:B------:R-:W-:Y:S01]  /*b650*/  ULDC UR46, c[0x0][0x9d8] ;  /* 0x00027600002e7ab9 */ /* 0x000fe20000000800 */
[----:B------:R-:W-:-:S05]  /*b660*/  ULDC UR47, c[0x0][0x9e0] ;  /* 0x00027800002f7ab9 */ /* 0x000fca0000000800 */
.L_x_1024:
        /* <DEDUP_REMOVED lines=9> */
.L_x_1009:
[----:B------:R-:W-:Y:S01]  /*b700*/  ULEA UR10, UR4, UR36, 0x3 ;  /* 0x00000024040a7291 */ /* 0x000fe2000f8e183f */
[----:B------:R-:W-:-:S08]  /*b710*/  SHF.L.U32 R9, R0, 0x1f, RZ ;  /* 0x0000001f00097819 */ /* 0x000fd000000006ff */
[----:B------:R0:W1:Y:S01]  /*b720*/  SYNCS.PHASECHK.TRANS64.TRYWAIT P3, [UR10+0x28830], R9 ;  /* 0x02883009ff0075a7 */ /* 0x000062000806014a */
[----:B------:R-:W-:Y:S05]  /*b730*/  @!P0 BRA `(.L_x_1010) ;  /* 0x0000000000048947 */ /* 0x000fea0003800000 */
[----:B------:R-:W-:Y:S01]  /*b740*/  BPT.TRAP 0x1 ;  /* 0x000000040000795c */ /* 0x000fe20000300000 */
.L_x_1010:
[----:B-1----:R-:W-:Y:S05]  /*b750*/  @P3 BRA `(.L_x_1008) ;  /* 0x0000000000083947 */ /* 0x002fea0003800000 */
[----:B------:R-:W1:Y:S02]  /*b760*/  SYNCS.PHASECHK.TRANS64.TRYWAIT P3, [UR10+0x28830], R9 ;  /* 0x02883009ff0075a7 */ /* 0x000e64000806014a */
[----:B-1----:R-:W-:Y:S05]  /*b770*/  @!P3 BRA `(.L_x_1011) ;  /* 0x000000980064b947 */ /* 0x002fea0003800000 */
.L_x_1008:
[----:B------:R2:W-:Y:S01]  /*b780*/  BAR.SYNC.DEFER_BLOCKING R11, 0x100 ;  /* 0x0004000b0000751d */ /* 0x0005e20000010000 */
[----:B------:R-:W-:Y:S01]  /*b790*/  R2UR UR40, R6 ;  /* 0x00000000062872ca */ /* 0x000fe200000e0000 */
[----:B------:R-:W-:Y:S01]  /*b7a0*/  ULEA UR42, UR4, UR6, 0xb ;  /* 0x00000006042a7291 */ /* 0x000fe2000f8e583f */
[----:B------:R-:W-:-:S03]  /*b7b0*/  R2UR UR41, R7 ;  /* 0x00000000072972ca */ /* 0x000fc600000e0000 */
        /* <DEDUP_REMOVED lines=12> */
[----:B------:R-:W-:Y:S01]  /*b880*/  WARPGROUP.ARRIVE ;  /* 0x00000000000079c5 */ /* 0x000fe20000000000 */
[----:B------:R-:W-:Y:S01]  /*b890*/  UMOV UR15, 0x40000040 ;  /* 0x40000040000f7882 */ /* 0x000fe20000000000 */
[----:B------:R-:W-:Y:S01]  /*b8a0*/  UIADD3 UR10, UR42, 0x406, URZ ;  /* 0x000004062a0a7890 */ /* 0x000fe2000fffe03f */
[----:B------:R-:W-:-:S03]  /*b8b0*/  UMOV UR11, 0x40000040 ;  /* 0x40000040000b7882 */ /* 0x000fc60000000000 */
        /* <DEDUP_REMOVED lines=23> */
[----:B--2---:R-:W-:Y:S05]  /*ba30*/  @P2 BRA `(.L_x_1012) ;  /* 0x0000000000282947 */ /* 0x004fea0003800000 */
[----:B------:R-:W-:Y:S05]  /*ba40*/  @!P0 BRA `(.L_x_1013) ;  /* 0x0000000000048947 */ /* 0x000fea0003800000 */
[----:B------:R-:W-:Y:S01]  /*ba50*/  BPT.TRAP 0x1 ;  /* 0x000000040000795c */ /* 0x000fe20000300000 */
.L_x_1013:
[----:B------:R-:W-:Y:S01]  /*ba60*/  ULEA UR10, UR48, UR36, 0x3 ;  /* 0x00000024300a7291 */ /* 0x000fe2000f8e183f */
[----:B01----:R-:W-:-:S08]  /*ba70*/  SHF.L.U32 R9, R15, 0x1f, RZ ;  /* 0x0000001f0f097819 */ /* 0x003fd000000006ff */
[----:B------:R0:W1:Y:S01]  /*ba80*/  SYNCS.PHASECHK.TRANS64.TRYWAIT P2, [UR10+0x28850], R9 ;  /* 0x02885009ff0075a7 */ /* 0x000062000804014a */
[----:B------:R-:W-:Y:S05]  /*ba90*/  @!P0 BRA `(.L_x_1014) ;  /* 0x0000000000048947 */ /* 0x000fea0003800000 */
[----:B------:R-:W-:Y:S01]  /*baa0*/  BPT.TRAP 0x1 ;  /* 0x000000040000795c */ /* 0x000fe20000300000 */
.L_x_1014:
[----:B-1----:R-:W-:Y:S05]  /*bab0*/  @P2 BRA `(.L_x_1012) ;  /* 0x0000000000082947 */ /* 0x002fea0003800000 */
[----:B------:R-:W1:Y:S02]  /*bac0*/  SYNCS.PHASECHK.TRANS64.TRYWAIT P2, [UR10+0x28850], R9 ;  /* 0x02885009ff0075a7 */ /* 0x000e64000804014a */
[----:B-1----:R-:W-:Y:S05]  /*bad0*/  @!P2 BRA `(.L_x_1015) ;  /* 0x0000009400a4a947 */ /* 0x002fea0003800000 */
.L_x_1012:
        /* <DEDUP_REMOVED lines=11> */
[----:B------:R-:W-:Y:S01]  /*bb90*/  FMUL.FTZ R58, R60, UR46 ;  /* 0x0000002e3c3a7c20 */ /* 0x000fe20008410000 */
[----:B------:R-:W-:Y:S01]  /*bba0*/  ULOP3.LUT UR10, UR10, 0x4000000, URZ, 0xfc, !UPT ;  /* 0x040000000a0a7892 */ /* 0x000fe2000f8efc3f */
[----:B------:R-:W-:-:S02]  /*bbb0*/  IMAD.U32 R60, RZ, RZ, UR4 ;  /* 0x00000004ff3c7e24 */ /* 0x000fc4000f8e00ff */
[----:B01----:R-:W-:Y:S01]  /*bbc0*/  FMUL.FTZ R9, R27, UR46 ;  /* 0x0000002e1b097c20 */ /* 0x003fe20008410000 */
[----:B------:R-:W-:Y:S01]  /*bbd0*/  FMUL.FTZ R10, R26, UR46 ;  /* 0x0000002e1a0a7c20 */ /* 0x000fe20008410000 */
[----:B------:R-:W-:Y:S01]  /*bbe0*/  ULEA UR10, UR48, UR10, 0xb ;  /* 0x0000000a300a7291 */ /* 0x000fe2000f8e583f */
[----:B------:R-:W-:Y:S01]  /*bbf0*/  FMUL.FTZ R12, R30, UR46 ;  /* 0x0000002e1e0c7c20 */ /* 0x000fe20008410000 */
[----:B------:R-:W-:Y:S01]  /*bc00*/  FMUL.FTZ R15, R31, UR46 ;  /* 0x0000002e1f0f7c20 */ /* 0x000fe20008410000 */
        /* <DEDUP_REMOVED lines=31> */
[----:B------:R-:W-:Y:S01]  /*be00*/  @!P1 LEA R60, R60, UR36, 0x3 ;  /* 0x000000243c3c9c11 */ /* 0x000fe2000f8e18ff */
[----:B------:R-:W-:Y:S01]  /*be10*/  FMUL.FTZ R69, R69, UR46 ;  /* 0x0000002e45457c20 */ /* 0x000fe20008410000 */
[----:B------:R-:W-:Y:S01]  /*be20*/  FMUL.FTZ R73, R73, UR46 ;  /* 0x0000002e49497c20 */ /* 0x000fe20008410000 */
[----:B------:R-:W-:Y:S01]  /*be30*/  FMUL.FTZ R77, R77, UR46 ;  /* 0x0000002e4d4d7c20 */ /* 0x000fe20008410000 */
[----:B------:R-:W-:Y:S01]  /*be40*/  FMUL.FTZ R81, R81, UR46 ;  /* 0x0000002e51517c20 */ /* 0x000fe20008410000 */
[----:B------:R-:W-:Y:S01]  /*be50*/  FMUL.FTZ R85, R85, UR46 ;  /* 0x0000002e55557c20 */ /* 0x000fe20008410000 */
[----:B------:R-:W0:Y:S01]  /*be60*/  MUFU.TANH R10, R10 ;  /* 0x0000000a000a7308 */ /* 0x000e220000002400 */
[----:B------:R-:W-:-:S02]  /*be70*/  @!P1 VIADD R60, R60, 0x28840 ;  /* 0x000288403c3c9836 */ /* 0x000fc40000000000 */
[----:B------:R-:W-:-:S03]  /*be80*/  FMUL.FTZ R68, R68, UR46 ;  /* 0x0000002e44447c20 */ /* 0x000fc60008410000 */
[----:B------:R-:W-:Y:S02]  /*be90*/  @!P1 PRMT R60, RZ, 0x654, R60 ;  /* 0x00000654ff3c9816 */ /* 0x000fe4000000003c */
        /* <DEDUP_REMOVED lines=66> */
[----:B------:R-:W5:Y:S02]  /*c2c0*/  @P5 LDC R66, c[0x0][0x450] ;  /* 0x00011400ff425b82 */ /* 0x000f640000000800 */
[----:B------:R-:W-:Y:S01]  /*c2d0*/  HGMMA.64x128x16.F32.BF16 R88, R160, gdesc[UR12].tnspB, R88, gsb0 ;  /* 0x41e0000ca0587df0 */ /* 0x000fe20008001858 */
[----:B------:R-:W-:Y:S01]  /*c2e0*/  UIADD3 UR14, UR10, 0x300, URZ ;  /* 0x000003000a0e7890 */ /* 0x000fe2000fffe03f */
[----:B------:R-:W-:Y:S01]  /*c2f0*/  FMUL.FTZ R24, R42, UR46 ;  /* 0x0000002e2a187c20 */ /* 0x000fe20008410000 */
[----:B------:R-:W-:Y:S01]  /*c300*/  UMOV UR15, 0x40000040 ;  /* 0x40000040000f7882 */ /* 0x000fe20000000000 */
[----:B------:R-:W-:Y:S01]  /*c310*/  UIADD3 UR10, UR10, 0x380, URZ ;  /* 0x000003800a0a7890 */ /* 0x000fe2000fffe03f */
[----:B------:R-:W-:Y:S01]  /*c320*/  FMUL.FTZ R42, R67, UR46 ;  /* 0x0000002e432a7c20 */ /* 0x000fe20008410000 */
[----:B------:R-:W0:Y:S08]  /*c330*/  MUFU.TANH R164, R164 ;  /* 0x000000a400a47308 */ /* 0x000e300000002400 */
[----:B------:R-:W0:Y:S08]  /*c340*/  MUFU.TANH R165, R165 ;  /* 0x000000a500a57308 */ /* 0x000e300000002400 */
[----:B------:R-:W0:Y:S08]  /*c350*/  MUFU.TANH R24, R24 ;  /* 0x0000001800187308 */ /* 0x000e300000002400 */
[----:B------:R-:W0:Y:S08]  /*c360*/  MUFU.TANH R25, R25 ;  /* 0x0000001900197308 */ /* 0x000e300000002400 */
[----:B------:R-:W0:Y:S08]  /*c370*/  MUFU.TANH R43, R43 ;  /* 0x0000002b002b7308 */ /* 0x000e300000002400 */
[----:B------:R-:W0:Y:S01]  /*c380*/  MUFU.TANH R42, R42 ;  /* 0x0000002a002a7308 */ /* 0x000e220000002400 */
[----:B------:R-:W-:-:S02]  /*c390*/  WARPGROUP.DEPBAR.LE gsb0, 0x0 ;  /* 0x00008000000079c5 */ /* 0x000fc40000010000 */
[----:B------:R-:W-:Y:S01]  /*c3a0*/  WARPGROUP.ARRIVE ;  /* 0x00000000000079c5 */ /* 0x000fe20000000000 */
[----:B------:R-:W-:Y:S01]  /*c3b0*/  FMUL.FTZ R161, R41, UR46 ;  /* 0x0000002e29a17c20 */ /* 0x000fe20008410000 */
[----:B------:R-:W-:Y:S01]  /*c3c0*/  FMUL.FTZ R41, R62, UR46 ;  /* 0x0000002e3e297c20 */ /* 0x000fe20008410000 */
[----:B------:R-:W-:Y:S01]  /*c3d0*/  FMUL.FTZ R62, R64, UR46 ;  /* 0x0000002e403e7c20 */ /* 0x000fe20008410000 */
[----:B------:R-:W-:Y:S02]  /*c3e0*/  IMAD.MOV.U32 R64, RZ, RZ, R5 ;  /* 0x000000ffff407224 */ /* 0x000fe400078e0005 */
[----:B------:R-:W-:Y:S01]  /*c3f0*/  FMUL.FTZ R160, R40, UR46 ;  /* 0x0000002e28a07c20 */ /* 0x000fe20008410000 */
[----:B------:R-:W-:Y:S01]  /*c400*/  HGMMA.64x128x16.F32.BF16 R88, R156, gdesc[UR12].tnspB, R88, gsb0 ;  /* 0x41e0000c9c587df0 */ /* 0x000fe20008001858 */
        /* <DEDUP_REMOVED lines=21> */
[----:B------:R-:W1:Y:S02]  /*c560*/  @P5 LDC R56, c[0x0][0x44c] ;  /* 0x00011300ff385b82 */ /* 0x000e640000000800 */
[----:B------:R-:W0:Y:S01]  /*c570*/  MUFU.TANH R159, R69 ;  /* 0x00000045009f7308 */ /* 0x000e220000002400 */
[----:B------:R-:W-:Y:S07]  /*c580*/  HGMMA.64x128x16.F32.BF16 R88, R152, gdesc[UR8].tnspB, R88, gsb0 ;  /* 0x41e0000898587df0 */ /* 0x000fee0008001858 */
[----:B------:R-:W0:Y:S08]  /*c590*/  MUFU.TANH R156, R156 ;  /* 0x0000009c009c7308 */ /* 0x000e300000002400 */
[----:B------:R-:W0:Y:S01]  /*c5a0*/  MUFU.TANH R157, R157 ;  /* 0x0000009d009d7308 */ /* 0x000e220000002400 */
[----:B-1----:R-:W-:-:S04]  /*c5b0*/  @P5 IMAD.HI.U32 R61, R5, R56, RZ ;  /* 0x00000038053d5227 */ /* 0x002fc800078e00ff */
[----:B------:R-:W-:-:S03]  /*c5c0*/  FMUL.FTZ R56, R86, UR46 ;  /* 0x0000002e56387c20 */ /* 0x000fc60008410000 */
[----:B------:R1:W0:Y:S01]  /*c5d0*/  MUFU.TANH R158, R68 ;  /* 0x00000044009e7308 */ /* 0x0002220000002400 */
[----:B-----5:R-:W-:-:S05]  /*c5e0*/  @P5 SHF.R.U32.HI R64, RZ, R66, R61 ;  /* 0x00000042ff405219 */ /* 0x020fca000001163d */
[----:B------:R-:W5:Y:S02]  /*c5f0*/  SHFL.IDX PT, R65, R64, RZ, 0x1c1f ;  /* 0x001c1fff40417589 */ /* 0x000f6400000e0000 */
[----:B------:R-:W0:Y:S01]  /*c600*/  MUFU.TANH R56, R56 ;  /* 0x0000003800387308 */ /* 0x000e220000002400 */
[----:B------:R-:W-:Y:S02]  /*c610*/  WARPGROUP.DEPBAR.LE gsb0, 0x0 ;  /* 0x00008000000079c5 */ /* 0x000fe40000010000 */
[----:B------:R-:W-:Y:S01]  /*c620*/  IMAD.SHL.U32 R152, R8, 0x80, RZ ;  /* 0x0000008008987824 */ /* 0x000fe200078e00ff */
[----:B------:R0:W-:Y:S06]  /*c630*/  BAR.ARV R19, 0x100 ;  /* 0x000400130000751d */ /* 0x0001ec0000002000 */
[----:B------:R-:W-:Y:S01]  /*c640*/  IADD3 R57, -R152, 0x1, RZ ;  /* 0x0000000198397810 */ /* 0x000fe20007ffe1ff */
[----:B------:R0:W-:Y:S04]  /*c650*/  @!P1 SYNCS.ARRIVE.TRANS64.RED.A1T0 RZ, [R60+URZ], RZ ;  /* 0x000000ff3cff99a7 */ /* 0x0001e8000810043f */
[----:B------:R-:W-:-:S02]  /*c660*/  IMAD R61, R2, -0x2, R57 ;  /* 0xfffffffe023d7824 */ /* 0x000fc400078e0239 */
[----:B------:R-:W-:Y:S02]  /*c670*/  FMUL.FTZ R57, R87, UR46 ;  /* 0x0000002e57397c20 */ /* 0x000fe40008410000 */
[----:B------:R-:W-:-:S04]  /*c680*/  IMAD R61, R16, UR39, R61 ;  /* 0x00000027103d7c24 */ /* 0x000fc8000f8e023d */
[----:B------:R-:W0:Y:S01]  /*c690*/  MUFU.TANH R57, R57 ;  /* 0x0000003900397308 */ /* 0x000e220000002400 */
[----:B------:R-:W-:-:S04]  /*c6a0*/  VIADD R61, R61, -UR38 ;  /* 0x800000263d3d7c36 */ /* 0x000fc80008000000 */
[C---:B------:R-:W-:Y:S02]  /*c6b0*/  VIADD R86, R61.reuse, UR47 ;  /* 0x0000002f3d567c36 */ /* 0x040fe40008000000 */
[----:B------:R-:W-:Y:S02]  /*c6c0*/  VIADD R153, R61, UR5 ;  /* 0x000000053d997c36 */ /* 0x000fe40008000000 */
[--C-:B-----5:R-:W-:Y:S02]  /*c6d0*/  IMAD.IADD R66, R86, 0x1, R65.reuse ;  /* 0x0000000156427824 */ /* 0x120fe400078e0241 */
[----:B-1----:R-:W-:Y:S01]  /*c6e0*/  IMAD.IADD R68, R153, 0x1, R65 ;  /* 0x0000000199447824 */ /* 0x002fe200078e0241 */
[----:B--234-:R-:W-:Y:S06]  /*c6f0*/  @!P6 BRA `(.L_x_1016) ;  /* 0x00000000005ce947 */ /* 0x01cfec0003800000 */
[----:B0-----:R-:W-:Y:S01]  /*c700*/  IMAD R60, R16, UR39, R65 ;  /* 0x00000027103c7c24 */ /* 0x001fe2000f8e0241 */
[----:B------:R-:W-:Y:S03]  /*c710*/  BSSY B0, `(.L_x_1017) ;  /* 0x0000011000007945 */ /* 0x000fe60003800000 */
[----:B------:R-:W-:-:S05]  /*c720*/  VIADD R65, R60, -UR38 ;  /* 0x800000263c417c36 */ /* 0x000fca0008000000 */
[----:B------:R-:W-:-:S13]  /*c730*/  ISETP.GT.AND P2, PT, R65, -0x1, PT ;  /* 0xffffffff4100780c */ /* 0x000fda0003f44270 */
[----:B------:R-:W-:Y:S05]  /*c740*/  @P2 BRA `(.L_x_1018) ;  /* 0x0000000000202947 */ /* 0x000fea0003800000 */
[----:B------:R-:W-:Y:S01]  /*c750*/  IMAD.U32 R67, RZ, RZ, UR7 ;  /* 0x00000007ff437e24 */ /* 0x000fe2000f8e00ff */
[----:B------:R-:W-:-:S04]  /*c760*/  LOP3.LUT R65, RZ, R65, RZ, 0x33, !PT ;  /* 0x00000041ff417212 */ /* 0x000fc800078e33ff */
[----:B------:R-:W-:-:S13]  /*c770*/  ISETP.NE.AND P2, PT, R67, 0x1, PT ;  /* 0x000000014300780c */ /* 0x000fda0003f45270 */
[----:B------:R-:W0:Y:S02]  /*c780*/  @P2 LDC.64 R60, c[0x0][0x9e8] ;  /* 0x00027a00ff3c2b82 */ /* 0x000e240000000a00 */
[----:B0-----:R-:W-:-:S05]  /*c790*/  @P2 IMAD.HI.U32 R60, R65, R60, RZ ;  /* 0x0000003c413c2227 */ /* 0x001fca00078e00ff */
[----:B------:R-:W-:-:S04]  /*c7a0*/  @P2 SHF.R.U32.HI R65, RZ, R61, R60 ;  /* 0x0000003dff412219 */ /* 0x000fc8000001163c */
[----:B------:R-:W-:Y:S01]  /*c7b0*/  LOP3.LUT R65, RZ, R65, RZ, 0x33, !PT ;  /* 0x00000041ff417212 */ /* 0x000fe200078e33ff */
[----:B------:R-:W-:Y:S06]  /*c7c0*/  BRA `(.L_x_1019) ;  /* 0x0000000000147947 */ /* 0x000fec0003800000 */
.L_x_1018:
[----:B------:R-:W-:-:S05]  /*c7d0*/  IMAD.U32 R67, RZ, RZ, UR7 ;  /* 0x00000007ff437e24 */ /* 0x000fca000f8e00ff */
[----:B------:R-:W-:-:S13]  /*c7e0*/  ISETP.NE.AND P2, PT, R67, 0x1, PT ;  /* 0x000000014300780c */ /* 0x000fda0003f45270 */
[----:B------:R-:W0:Y:S02]  /*c7f0*/  @P2 LDC.64 R60, c[0x0][0x9e8] ;  /* 0x00027a00ff3c2b82 */ /* 0x000e240000000a00 */
[----:B0-----:R-:W-:-:S05]  /*c800*/  @P2 IMAD.HI.U32 R60, R65, R60, RZ ;  /* 0x0000003c413c2227 */ /* 0x001fca00078e00ff */
[----:B------:R-:W-:-:S07]  /*c810*/  @P2 SHF.R.U32.HI R65, RZ, R61, R60 ;  /* 0x0000003dff412219 */ /* 0x000fce000001163c */
.L_x_1019:
[----:B------:R-:W-:Y:S05]  /*c820*/  BSYNC B0 ;  /* 0x0000000000007941 */ /* 0x000fea0003800000 */
.L_x_1017:
[----:B------:R-:W-:-:S04]  /*c830*/  IMAD R65, R65, R67, -R152 ;  /* 0x0000004341417224 */ /* 0x000fc800078e0a98 */
[----:B------:R-:W-:-:S05]  /*c840*/  IMAD R65, R2, -0x2, R65 ;  /* 0xfffffffe02417824 */ /* 0x000fca00078e0241 */
[----:B------:R-:W-:Y:S02]  /*c850*/  VIADDMNMX R66, R65, R67, R66, PT ;  /* 0x0000004341427246 */ /* 0x000fe40003800142 */
[----:B------:R-:W-:-:S07]  /*c860*/  VIMNMX R68, R68, R65, !PT ;  /* 0x0000004144447248 */ /* 0x000fce0007fe0100 */
.L_x_1016:
[----:B------:R-:W-:Y:S01]  /*c870*/  ISETP.GT.AND P2, PT, R8, -0x1, PT ;  /* 0xffffffff0800780c */ /* 0x000fe20003f44270 */
[----:B------:R-:W1:Y:S03]  /*c880*/  SHFL.IDX PT, R155, R64, 0x1, 0x1c1f ;  /* 0x003c1f00409b7f89 */ /* 0x000e6600000e0000 */
[C---:B------:R-:W-:Y:S02]  /*c890*/  ISETP.GT.AND P4, PT, R68.reuse, RZ, P2 ;  /* 0x000000ff4400720c */ /* 0x040fe40001784270 */
[----:B------:R-:W-:Y:S02]  /*c8a0*/  ISETP.GT.AND P3, PT, R68, 0x1, P2 ;  /* 0x000000014400780c */ /* 0x000fe40001764270 */
[C---:B------:R-:W-:Y:S02]  /*c8b0*/  ISETP.LT.OR P4, PT, R66.reuse, 0x1, P4 ;  /* 0x000000014200780c */ /* 0x040fe40002781670 */
[----:B------:R-:W-:-:S02]  /*c8c0*/  ISETP.LT.OR P3, PT, R66, 0x2, P3 ;  /* 0x000000024200780c */ /* 0x000fc40001f61670 */
[----:B0-----:R-:W-:Y:S02]  /*c8d0*/  FSEL R175, R164, -INF , !P4 ;  /* 0xff800000a4af7808 */ /* 0x001fe40006000000 */
        /* <DEDUP_REMOVED lines=107> */
.L_x_1022:
[----:B------:R-:W-:-:S05]  /*cf90*/  IMAD.U32 R52, RZ, RZ, UR7 ;  /* 0x00000007ff347e24 */ /* 0x000fca000f8e00ff */
[----:B------:R-:W-:-:S13]  /*cfa0*/  ISETP.NE.AND P3, PT, R52, 0x1, PT ;  /* 0x000000013400780c */ /* 0x000fda0003f65270 */
[----:B------:R-:W0:Y:S02]  /*cfb0*/  @P3 LDC.64 R154, c[0x0][0x9e8] ;  /* 0x00027a00ff9a3b82 */ /* 0x000e240000000a00 */
[----:B0-----:R-:W-:-:S05]  /*cfc0*/  @P3 IMAD.HI.U32 R36, R153, R154, RZ ;  /* 0x0000009a99243227 */ /* 0x001fca00078e00ff */
[----:B------:R-:W-:-:S07]  /*cfd0*/  @P3 SHF.R.U32.HI R153, RZ, R155, R36 ;  /* 0x0000009bff993219 */ /* 0x000fce0000011624 */
.L_x_1023:
[----:B------:R-:W-:Y:S05]  /*cfe0*/  BSYNC B0 ;  /* 0x0000000000007941 */ /* 0x000fea0003800000 */
.L_x_1021:
[----:B------:R-:W-:-:S04]  /*cff0*/  IMAD R153, R153, R52, -R152 ;  /* 0x0000003499997224 */ /* 0x000fc800078e0a98 */
[----:B------:R-:W-:-:S05]  /*d000*/  IMAD R153, R2, -0x2, R153 ;  /* 0xfffffffe02997824 */ /* 0x000fca00078e0299 */
[----:B------:R-:W-:Y:S02]  /*d010*/  VIADDMNMX R28, R153, R52, R28, PT ;  /* 0x00000034991c7246 */ /* 0x000fe4000380011c */
[----:B------:R-:W-:-:S07]  /*d020*/  VIMNMX R32, R32, R153, !PT ;  /* 0x0000009920207248 */ /* 0x000fce0007fe0100 */
.L_x_1020:
        /* <DEDUP_REMOVED lines=14> */
[----:B------:R-:W-:Y:S01]  /*d110*/  FMNMX.FTZ R36, R181, R36, !PT ;  /* 0x00000024b5247209 */ /* 0x000fe20007810000 */
[----:B------:R-:W0:Y:S01]  /*d120*/  LDC R12, c[0x0][0x988] ;  /* 0x00026200ff0c7b82 */ /* 0x000e220000000800 */
        /* <DEDUP_REMOVED lines=50> */
[----:B------:R-:W1:Y:S01]  /*d450*/  SHFL.BFLY PT, R9, R36, 0x2, 0x1f ;  /* 0x0c401f0024097f89 */ /* 0x000e6200000e0000 */
[----:B------:R-:W-:-:S02]  /*d460*/  ISETP.LT.OR P3, PT, R28, 0x31, P3 ;  /* 0x000000311c00780c */ /* 0x000fc40001f61670 */
[----:B------:R-:W-:Y:S02]  /*d470*/  FSEL R27, R27, -INF , !P4 ;  /* 0xff8000001b1b7808 */ /* 0x000fe40006000000 */
[----:B------:R-:W-:Y:S02]  /*d480*/  ISETP.GT.AND P4, PT, R32, 0x31, P2 ;  /* 0x000000312000780c */ /* 0x000fe40001784270 */
[----:B------:R-:W-:Y:S02]  /*d490*/  FSEL R157, R30, -INF , !P3 ;  /* 0xff8000001e9d7808 */ /* 0x000fe40005800000 */
[----:B------:R-:W-:Y:S02]  /*d4a0*/  ISETP.GT.AND P3, PT, R32, 0x38, P2 ;  /* 0x000000382000780c */ /* 0x000fe40001764270 */
[C---:B------:R-:W-:Y:S02]  /*d4b0*/  ISETP.LT.OR P4, PT, R28.reuse, 0x32, P4 ;  /* 0x000000321c00780c */ /* 0x040fe40002781670 */
[----:B------:R-:W-:-:S02]  /*d4c0*/  ISETP.LT.OR P3, PT, R28, 0x39, P3 ;  /* 0x000000391c00780c */ /* 0x000fc40001f61670 */
[----:B------:R-:W-:Y:S02]  /*d4d0*/  FSEL R31, R31, -INF , !P4 ;  /* 0xff8000001f1f7808 */ /* 0x000fe40006000000 */
[----:B------:R-:W-:Y:S02]  /*d4e0*/  ISETP.GT.AND P4, PT, R32, 0x39, P2 ;  /* 0x000000392000780c */ /* 0x000fe40001784270 */
[----:B------:R-:W-:Y:S02]  /*d4f0*/  FSEL R25, R34, -INF , !P3 ;  /* 0xff80000022197808 */ /* 0x000fe40005800000 */
[----:B------:R-:W-:Y:S02]  /*d500*/  ISETP.GT.AND P3, PT, R32, 0x40, P2 ;  /* 0x000000402000780c */ /* 0x000fe40001764270 */
[----:B------:R-:W-:Y:S02]  /*d510*/  ISETP.LT.OR P4, PT, R28, 0x3a, P4 ;  /* 0x0000003a1c00780c */ /* 0x000fe40002781670 */
[----:B-1----:R-:W-:-:S02]  /*d520*/  FMNMX.FTZ R9, R36, R9, !PT ;  /* 0x0000000924097209 */ /* 0x002fc40007810000 */
[----:B------:R-:W-:Y:S02]  /*d530*/  ISETP.LT.OR P3, PT, R28, 0x41, P3 ;  /* 0x000000411c00780c */ /* 0x000fe40001f61670 */
[----:B------:R-:W-:Y:S01]  /*d540*/  FSEL R35, R35, -INF , !P4 ;  /* 0xff80000023237808 */ /* 0x000fe20006000000 */
[----:B------:R-:W1:Y:S01]  /*d550*/  SHFL.BFLY PT, R20, R9, 0x1, 0x1f ;  /* 0x0c201f0009147f89 */ /* 0x000e6200000e0000 */
[----:B------:R-:W-:Y:S01]  /*d560*/  FSEL R15, R38, -INF , !P3 ;  /* 0xff800000260f7808 */ /* 0x000fe20005800000 */
[----:B------:R-:W-:Y:S01]  /*d570*/  IMAD.U32 R38, RZ, RZ, UR48 ;  /* 0x00000030ff267e24 */ /* 0x000fe2000f8e00ff */
[----:B------:R-:W-:Y:S01]  /*d580*/  ISETP.GT.AND P3, PT, R32, 0x41, P2 ;  /* 0x000000412000780c */ /* 0x000fe20001764270 */
[----:B------:R-:W-:-:S03]  /*d590*/  UMOV UR48, UR4 ;  /* 0x0000000400307c82 */ /* 0x000fc60008000000 */
[----:B------:R-:W-:Y:S02]  /*d5a0*/  ISETP.LT.OR P3, PT, R28, 0x42, P3 ;  /* 0x000000421c00780c */ /* 0x000fe40001f61670 */
[----:B------:R-:W-:-:S05]  /*d5b0*/  @!P1 LEA R38, R38, UR36, 0x3 ;  /* 0x0000002426269c11 */ /* 0x000fca000f8e18ff */
[----:B------:R-:W-:-:S05]  /*d5c0*/  @!P1 VIADD R38, R38, 0x28860 ;  /* 0x0002886026269836 */ /* 0x000fca0000000000 */
[----:B------:R-:W-:-:S04]  /*d5d0*/  @!P1 PRMT R38, RZ, 0x654, R38 ;  /* 0x00000654ff269816 */ /* 0x000fc80000000026 */
[----:B------:R2:W-:Y:S01]  /*d5e0*/  @!P1 SYNCS.ARRIVE.TRANS64.RED.A1T0 RZ, [R38+URZ], RZ ;  /* 0x000000ff26ff99a7 */ /* 0x0005e2000810043f */
[----:B-1----:R-:W-:-:S04]  /*d5f0*/  FMNMX.FTZ R9, R9, R20, !PT ;  /* 0x0000001409097209 */ /* 0x002fc80007810000 */
[C---:B------:R-:W-:Y:S01]  /*d600*/  FSETP.NEU.FTZ.AND P4, PT, R9.reuse, -INF , PT ;  /* 0xff8000000900780b */ /* 0x040fe20003f9d000 */
[----:B0-----:R-:W-:-:S05]  /*d610*/  FMUL.FTZ R20, R9, R12 ;  /* 0x0000000c09147220 */ /* 0x001fca0000410000 */
        /* <DEDUP_REMOVED lines=15> */
[-CC-:B0-----:R-:W-:Y:S01]  /*d710*/  FFMA.FTZ R22, R187, R12.reuse, -R20.reuse ;  /* 0x0000000cbb167223 */ /* 0x181fe20000010814 */
        /* <DEDUP_REMOVED lines=33> */
[----:B------:R-:W-:Y:S01]  /*d930*/  FFMA.FTZ R33, R33, R12, -R20 ;  /* 0x0000000c21217223 */ /* 0x000fe20000010814 */
[----:B------:R-:W-:-:S02]  /*d940*/  FMNMX.FTZ R10, R21, R10, !PT ;  /* 0x0000000a150a7209 */ /* 0x000fc40007810000 */
[----:B------:R-:W-:Y:S02]  /*d950*/  ISETP.LT.OR P3, PT, R28, 0x52, P3 ;  /* 0x000000521c00780c */ /* 0x000fe40001f61670 */
[----:B------:R-:W-:Y:S01]  /*d960*/  FMNMX.FTZ R10, R165, R10, !PT ;  /* 0x0000000aa50a7209 */ /* 0x000fe20007810000 */
[----:B------:R-:W-:Y:S01]  /*d970*/  MUFU.EX2 R180, R180 ;  /* 0x000000b400b47308 */ /* 0x000fe20000000800 */
[----:B------:R-:W-:Y:S01]  /*d980*/  FSEL R183, R42, -INF , !P3 ;  /* 0xff8000002ab77808 */ /* 0x000fe20005800000 */
[----:B0-----:R-:W-:Y:S01]  /*d990*/  FFMA.FTZ R22, R173, R12, -R20 ;  /* 0x0000000cad167223 */ /* 0x001fe20000010814 */
[----:B------:R-:W-:Y:S02]  /*d9a0*/  FMNMX.FTZ R10, R23, R10, !PT ;  /* 0x0000000a170a7209 */ /* 0x000fe40007810000 */
[----:B------:R-:W-:Y:S02]  /*d9b0*/  ISETP.GT.AND P3, PT, R32, 0x58, P2 ;  /* 0x000000582000780c */ /* 0x000fe40001764270 */
[----:B------:R-:W-:Y:S01]  /*d9c0*/  FMNMX.FTZ R10, R161, R10, !PT ;  /* 0x0000000aa10a7209 */ /* 0x000fe20007810000 */
[----:B------:R-:W-:Y:S01]  /*d9d0*/  MUFU.EX2 R182, R182 ;  /* 0x000000b600b67308 */ /* 0x000fe20000000800 */
[----:B------:R-:W-:-:S02]  /*d9e0*/  ISETP.LT.OR P3, PT, R28, 0x59, P3 ;  /* 0x000000591c00780c */ /* 0x000fc40001f61670 */
[----:B------:R-:W-:Y:S02]  /*d9f0*/  FMNMX.FTZ R10, R159, R10, !PT ;  /* 0x0000000a9f0a7209 */ /* 0x000fe40007810000 */
[----:B------:R-:W-:Y:S02]  /*da00*/  FSEL R189, R44, -INF , !P3 ;  /* 0xff8000002cbd7808 */ /* 0x000fe40005800000 */
[----:B------:R-:W-:Y:S01]  /*da10*/  FMNMX.FTZ R10, R27, R10, !PT ;  /* 0x0000000a1b0a7209 */ /* 0x000fe20007810000 */
[----:B------:R-:W-:Y:S01]  /*da20*/  MUFU.EX2 R179, R179 ;  /* 0x000000b300b37308 */ /* 0x000fe20000000800 */
[----:B------:R-:W-:Y:S02]  /*da30*/  ISETP.GT.AND P3, PT, R32, 0x59, P2 ;  /* 0x000000592000780c */ /* 0x000fe40001764270 */
[----:B------:R-:W-:Y:S02]  /*da40*/  FMNMX.FTZ R10, R157, R10, !PT ;  /* 0x0000000a9d0a7209 */ /* 0x000fe40007810000 */
[----:B------:R-:W-:-:S02]  /*da50*/  ISETP.LT.OR P3, PT, R28, 0x5a, P3 ;  /* 0x0000005a1c00780c */ /* 0x000fc40001f61670 */
[----:B------:R-:W-:Y:S01]  /*da60*/  FMNMX.FTZ R10, R31, R10, !PT ;  /* 0x0000000a1f0a7209 */ /* 0x000fe20007810000 */
[----:B------:R-:W-:Y:S01]  /*da70*/  MUFU.EX2 R176, R176 ;  /* 0x000000b000b07308 */ /* 0x000fe20000000800 */
[----:B------:R-:W-:Y:S02]  /*da80*/  FSEL R173, R45, -INF , !P3 ;  /* 0xff8000002dad7808 */ /* 0x000fe40005800000 */
[----:B------:R-:W-:Y:S02]  /*da90*/  ISETP.GT.AND P3, PT, R32, 0x60, P2 ;  /* 0x000000602000780c */ /* 0x000fe40001764270 */
[----:B------:R-:W-:Y:S02]  /*daa0*/  FMNMX.FTZ R10, R25, R10, !PT ;  /* 0x0000000a190a7209 */ /* 0x000fe40007810000 */
[----:B------:R-:W-:Y:S01]  /*dab0*/  ISETP.LT.OR P3, PT, R28, 0x61, P3 ;  /* 0x000000611c00780c */ /* 0x000fe20001f61670 */
[----:B------:R0:W-:Y:S01]  /*dac0*/  MUFU.EX2 R45, R22 ;  /* 0x00000016002d7308 */ /* 0x0001e20000000800 */
[----:B------:R-:W-:-:S02]  /*dad0*/  FMNMX.FTZ R10, R35, R10, !PT ;  /* 0x0000000a230a7209 */ /* 0x000fc40007810000 */
[----:B------:R-:W-:Y:S02]  /*dae0*/  FSEL R177, R46, -INF , !P3 ;  /* 0xff8000002eb17808 */ /* 0x000fe40005800000 */
[----:B------:R-:W-:Y:S02]  /*daf0*/  ISETP.GT.AND P3, PT, R32, 0x61, P2 ;  /* 0x000000612000780c */ /* 0x000fe40001764270 */
[----:B------:R-:W-:Y:S01]  /*db00*/  FMNMX.FTZ R10, R15, R10, !PT ;  /* 0x0000000a0f0a7209 */ /* 0x000fe20007810000 */
[----:B------:R-:W-:Y:S01]  /*db10*/  MUFU.EX2 R178, R178 ;  /* 0x000000b200b27308 */ /* 0x000fe20000000800 */
[----:B------:R-:W-:Y:S01]  /*db20*/  ISETP.LT.OR P3, PT, R28, 0x62, P3 ;  /* 0x000000621c00780c */ /* 0x000fe20001f61670 */
[----:B0-----:R-:W-:Y:S01]  /*db30*/  FFMA.FTZ R22, R79, R12, -R20 ;  /* 0x0000000c4f167223 */ /* 0x001fe20000010814 */
        /* <DEDUP_REMOVED lines=8> */
[----:B------:R-:W-:Y:S01]  /*dbc0*/  FFMA.FTZ R51, R81, R12, -R20 ;  /* 0x0000000c51337223 */ /* 0x000fe20000010814 */
        /* <DEDUP_REMOVED lines=11> */
[----:B------:R-:W-:Y:S01]  /*dc80*/  MUFU.EX2 R87, R87 ;  /* 0x0000005700577308 */ /* 0x000fe20000000800 */
[----:B------:R-:W-:Y:S02]  /*dc90*/  FMNMX.FTZ R10, R177, R10, !PT ;  /* 0x0000000ab10a7209 */ /* 0x000fe40007810000 */
[----:B------:R-:W-:Y:S02]  /*dca0*/  FSEL R79, R55, -INF , !P3 ;  /* 0xff800000374f7808 */ /* 0x000fe40005800000 */
[----:B------:R-:W-:Y:S02]  /*dcb0*/  ISETP.GT.AND P3, PT, R32, 0x71, P2 ;  /* 0x000000712000780c */ /* 0x000fe40001764270 */
[----:B------:R-:W-:Y:S01]  /*dcc0*/  FMNMX.FTZ R10, R163, R10, !PT ;  /* 0x0000000aa30a7209 */ /* 0x000fe20007810000 */
[----:B------:R0:W-:Y:S01]  /*dcd0*/  MUFU.EX2 R55, R22 ;  /* 0x0000001600377308 */ /* 0x0001e20000000800 */
[----:B------:R-:W-:-:S02]  /*dce0*/  ISETP.LT.OR P3, PT, R28, 0x72, P3 ;  /* 0x000000721c00780c */ /* 0x000fc40001f61670 */
[----:B------:R-:W-:Y:S02]  /*dcf0*/  FMNMX.FTZ R10, R85, R10, !PT ;  /* 0x0000000a550a7209 */ /* 0x000fe40007810000 */
[----:B------:R-:W-:Y:S02]  /*dd00*/  FSEL R77, R54, -INF , !P3 ;  /* 0xff800000364d7808 */ /* 0x000fe40005800000 */
[C---:B------:R-:W-:Y:S01]  /*dd10*/  ISETP.GT.AND P3, PT, R32.reuse, 0x78, P2 ;  /* 0x000000782000780c */ /* 0x040fe20001764270 */
[----:B------:R-:W-:Y:S01]  /*dd20*/  MUFU.EX2 R168, R168 ;  /* 0x000000a800a87308 */ /* 0x000fe20000000800 */
[----:B------:R-:W-:Y:S02]  /*dd30*/  FMNMX.FTZ R10, R81, R10, !PT ;  /* 0x0000000a510a7209 */ /* 0x000fe40007810000 */
[----:B------:R-:W-:Y:S02]  /*dd40*/  ISETP.GT.AND P2, PT, R32, 0x79, P2 ;  /* 0x000000792000780c */ /* 0x000fe40001744270 */
[----:B------:R-:W-:-:S02]  /*dd50*/  ISETP.LT.OR P3, PT, R28, 0x79, P3 ;  /* 0x000000791c00780c */ /* 0x000fc40001f61670 */
[----:B------:R-:W-:Y:S01]  /*dd60*/  FMNMX.FTZ R10, R79, R10, !PT ;  /* 0x0000000a4f0a7209 */ /* 0x000fe20007810000 */
[----:B------:R-:W-:Y:S01]  /*dd70*/  MUFU.EX2 R51, R51 ;  /* 0x0000003300337308 */ /* 0x000fe20000000800 */
[----:B------:R-:W-:Y:S02]  /*dd80*/  ISETP.LT.OR P2, PT, R28, 0x7a, P2 ;  /* 0x0000007a1c00780c */ /* 0x000fe40001741670 */
[----:B------:R-:W-:Y:S02]  /*dd90*/  FSEL R83, R56, -INF , !P3 ;  /* 0xff80000038537808 */ /* 0x000fe40005800000 */
[----:B------:R-:W-:Y:S02]  /*dda0*/  FMNMX.FTZ R10, R77, R10, !PT ;  /* 0x0000000a4d0a7209 */ /* 0x000fe40007810000 */
[----:B------:R-:W-:Y:S01]  /*ddb0*/  FSEL R73, R57, -INF , !P2 ;  /* 0xff80000039497808 */ /* 0x000fe20005000000 */
[----:B------:R-:W-:Y:S01]  /*ddc0*/  FFMA.FTZ R57, R69, R12, -R20 ;  /* 0x0000000c45397223 */ /* 0x000fe20000010814 */
[----:B------:R-:W-:Y:S01]  /*ddd0*/  FMNMX.FTZ R10, R83, R10, !PT ;  /* 0x0000000a530a7209 */ /* 0x000fe20007810000 */
[----:B------:R-:W-:Y:S01]  /*dde0*/  MUFU.EX2 R170, R170 ;  /* 0x000000aa00aa7308 */ /* 0x000fe20000000800 */
[----:B0-----:R-:W-:-:S02]  /*ddf0*/  FSEL R22, R9, RZ, P4 ;  /* 0x000000ff09167208 */ /* 0x001fc40002000000 */
[----:B------:R-:W-:-:S03]  /*de00*/  FMNMX.FTZ R10, R73, R10, !PT ;  /* 0x0000000a490a7209 */ /* 0x000fc60007810000 */
[----:B------:R-:W-:Y:S01]  /*de10*/  FADD.FTZ R37, -R22, R13 ;  /* 0x0000000d16257221 */ /* 0x000fe20000010100 */
[-C--:B------:R-:W-:Y:S01]  /*de20*/  FFMA.FTZ R13, R29, R12.reuse, -R20 ;  /* 0x0000000c1d0d7223 */ /* 0x080fe20000010814 */
[----:B------:R-:W0:Y:S01]  /*de30*/  SHFL.BFLY PT, R69, R10, 0x2, 0x1f ;  /* 0x0c401f000a457f89 */ /* 0x000e2200000e0000 */
[----:B------:R-:W-:Y:S01]  /*de40*/  MUFU.EX2 R164, R164 ;  /* 0x000000a400a47308 */ /* 0x000fe20000000800 */
[----:B------:R-:W-:-:S07]  /*de50*/  FMUL.FTZ R20, R37, R12 ;  /* 0x0000000c25147220 */ /* 0x000fce0000410000 */
[----:B------:R-:W1:Y:S08]  /*de60*/  MUFU.EX2 R20, R20 ;  /* 0x0000001400147308 */ /* 0x000e700000000800 */
[----:B------:R-:W3:Y:S01]  /*de70*/  MUFU.EX2 R75, R75 ;  /* 0x0000004b004b7308 */ /* 0x000ee20000000800 */
[----:B0-----:R-:W-:-:S07]  /*de80*/  FMNMX.FTZ R69, R10, R69, !PT ;  /* 0x000000450a457209 */ /* 0x001fce0007810000 */
[----:B------:R-:W2:Y:S01]  /*de90*/  MUFU.EX2 R166, R166 ;  /* 0x000000a600a67308 */ /* 0x000ea20000000800 */
[----:B-1----:R-:W-:Y:S01]  /*dea0*/  FFMA.FTZ R53, R20, R4, R39 ;  /* 0x0000000414357223 */ /* 0x002fe20000010027 */
[-C--:B------:R-:W-:Y:S01]  /*deb0*/  FMUL.FTZ R88, R88, R20.reuse ;  /* 0x0000001458587220 */ /* 0x080fe20000410000 */
[-C--:B------:R-:W-:Y:S01]  /*dec0*/  FMUL.FTZ R89, R89, R20.reuse ;  /* 0x0000001459597220 */ /* 0x080fe20000410000 */
[----:B------:R-:W0:Y:S01]  /*ded0*/  SHFL.BFLY PT, R10, R69, 0x1, 0x1f ;  /* 0x0c201f00450a7f89 */ /* 0x000e2200000e0000 */
[C---:B------:R-:W-:Y:S01]  /*dee0*/  FADD.FTZ R53, R180.reuse, R53 ;  /* 0x00000035b4357221 */ /* 0x040fe20000010000 */
[----:B------:R-:W-:Y:S01]  /*def0*/  F2FP.BF16.F32.PACK_AB R180, R180, R39 ;  /* 0x00000027b4b4723e */ /* 0x000fe200000010ff */
[----:B------:R-:W-:Y:S01]  /*df00*/  FMUL.FTZ R92, R92, R20 ;  /* 0x000000145c5c7220 */ /* 0x000fe20000410000 */
[----:B------:R-:W1:Y:S01]  /*df10*/  MUFU.EX2 R57, R57 ;  /* 0x0000003900397308 */ /* 0x000e620000000800 */
[----:B------:R-:W-:Y:S01]  /*df20*/  FADD.FTZ R4, R182, R53 ;  /* 0x00000035b6047221 */ /* 0x000fe20000010000 */
[----:B------:R-:W-:Y:S01]  /*df30*/  F2FP.BF16.F32.PACK_AB R182, R179, R182 ;  /* 0x000000b6b3b6723e */ /* 0x000fe200000010ff */
[-C--:B------:R-:W-:Y:S01]  /*df40*/  FMUL.FTZ R93, R93, R20.reuse ;  /* 0x000000145d5d7220 */ /* 0x080fe20000410000 */
[-C--:B------:R-:W-:Y:S01]  /*df50*/  FMUL.FTZ R96, R96, R20.reuse ;  /* 0x0000001460607220 */ /* 0x080fe20000410000 */
[----:B------:R-:W-:Y:S01]  /*df60*/  FADD.FTZ R53, R179, R4 ;  /* 0x00000004b3357221 */ /* 0x000fe20000010000 */
[-C--:B------:R-:W-:Y:S01]  /*df70*/  FMUL.FTZ R97, R97, R20.reuse ;  /* 0x0000001461617220 */ /* 0x080fe20000410000 */
[----:B------:R-:W-:Y:S01]  /*df80*/  FMUL.FTZ R100, R100, R20 ;  /* 0x0000001464647220 */ /* 0x000fe20000410000 */
[----:B------:R-:W-:Y:S01]  /*df90*/  MUFU.EX2 R160, R160 ;  /* 0x000000a000a07308 */ /* 0x000fe20000000800 */
        /* <DEDUP_REMOVED lines=10> */
[----:B------:R-:W-:Y:S01]  /*e040*/  FMUL.FTZ R109, R109, R20 ;  /* 0x000000146d6d7220 */ /* 0x000fe20000410000 */
[----:B0-----:R-:W-:Y:S01]  /*e050*/  FMNMX.FTZ R10, R69, R10, !PT ;  /* 0x0000000a450a7209 */ /* 0x001fe20007810000 */
[-C--:B------:R-:W-:Y:S01]  /*e060*/  FMUL.FTZ R112, R112, R20.reuse ;  /* 0x0000001470707220 */ /* 0x080fe20000410000 */
[-C--:B------:R-:W-:Y:S01]  /*e070*/  FMUL.FTZ R113, R113, R20.reuse ;  /* 0x0000001471717220 */ /* 0x080fe20000410000 */
[----:B------:R-:W-:Y:S01]  /*e080*/  FMUL.FTZ R116, R116, R20 ;  /* 0x0000001474747220 */ /* 0x000fe20000410000 */
[C---:B------:R-:W-:Y:S01]  /*e090*/  FSETP.NEU.FTZ.AND P2, PT, R10.reuse, -INF , PT ;  /* 0xff8000000a00780b */ /* 0x040fe20003f5d000 */
[----:B------:R-:W-:Y:S01]  /*e0a0*/  FMUL.FTZ R22, R10, R12 ;  /* 0x0000000c0a167220 */ /* 0x000fe20000410000 */
[----:B------:R-:W-:Y:S01]  /*e0b0*/  MUFU.EX2 R162, R162 ;  /* 0x000000a200a27308 */ /* 0x000fe20000000800 */
[-C--:B------:R-:W-:Y:S01]  /*e0c0*/  FMUL.FTZ R117, R117, R20.reuse ;  /* 0x0000001475757220 */ /* 0x080fe20000410000 */
[-C--:B------:R-:W-:Y:S01]  /*e0d0*/  FMUL.FTZ R120, R120, R20.reuse ;  /* 0x0000001478787220 */ /* 0x080fe20000410000 */
[-C--:B------:R-:W-:Y:S01]  /*e0e0*/  FMUL.FTZ R121, R121, R20.reuse ;  /* 0x0000001479797220 */ /* 0x080fe20000410000 */
[----:B------:R-:W-:Y:S01]  /*e0f0*/  FSEL R36, R22, RZ, P2 ;  /* 0x000000ff16247208 */ /* 0x000fe20001000000 */
[-C--:B------:R-:W-:Y:S01]  /*e100*/  FMUL.FTZ R124, R124, R20.reuse ;  /* 0x000000147c7c7220 */ /* 0x080fe20000410000 */
[-C--:B------:R-:W-:Y:S01]  /*e110*/  FMUL.FTZ R125, R125, R20.reuse ;  /* 0x000000147d7d7220 */ /* 0x080fe20000410000 */
[----:B------:R-:W-:Y:S01]  /*e120*/  FMUL.FTZ R128, R128, R20 ;  /* 0x0000001480807220 */ /* 0x000fe20000410000 */
[----:B------:R-:W-:Y:S01]  /*e130*/  MUFU.EX2 R63, R63 ;  /* 0x0000003f003f7308 */ /* 0x000fe20000000800 */
[-C--:B------:R-:W-:Y:S01]  /*e140*/  FFMA.FTZ R34, R31, R12.reuse, -R36 ;  /* 0x0000000c1f227223 */ /* 0x080fe20000010824 */
[----:B------:R-:W-:Y:S01]  /*e150*/  FADD.FTZ R31, R181, R4 ;  /* 0x00000004b51f7221 */ /* 0x000fe20000010000 */
[-CC-:B------:R-:W-:Y:S01]  /*e160*/  FFMA.FTZ R29, R171, R12.reuse, -R36.reuse ;  /* 0x0000000cab1d7223 */ /* 0x180fe20000010824 */
[-CC-:B------:R-:W-:Y:S01]  /*e170*/  FFMA.FTZ R171, R25, R12.reuse, -R36.reuse ;  /* 0x0000000c19ab7223 */ /* 0x180fe20000010824 */
[-CC-:B------:R-:W-:Y:S01]  /*e180*/  FFMA.FTZ R22, R191, R12.reuse, -R36.reuse ;  /* 0x0000000cbf167223 */ /* 0x180fe20000010824 */
[----:B------:R-:W-:Y:S01]  /*e190*/  FADD.FTZ R4, R172, R31 ;  /* 0x0000001fac047221 */ /* 0x000fe20000010000 */
[-CC-:B------:R-:W-:Y:S01]  /*e1a0*/  FFMA.FTZ R24, R155, R12.reuse, -R36.reuse ;  /* 0x0000000c9b187223 */ /* 0x180fe20000010824 */
[-CC-:B------:R-:W-:Y:S01]  /*e1b0*/  FFMA.FTZ R28, R165, R12.reuse, -R36.reuse ;  /* 0x0000000ca51c7223 */ /* 0x180fe20000010824 */
[-C--:B------:R-:W-:Y:S01]  /*e1c0*/  FFMA.FTZ R165, R15, R12.reuse, -R36 ;  /* 0x0000000c0fa57223 */ /* 0x080fe20000010824 */
[----:B------:R-:W-:Y:S01]  /*e1d0*/  FADD.FTZ R25, R45, R4 ;  /* 0x000000042d197221 */ /* 0x000fe20000010000 */
[----:B------:R-:W-:Y:S01]  /*e1e0*/  MUFU.EX2 R22, R22 ;  /* 0x0000001600167308 */ /* 0x000fe20000000800 */
[-CC-:B------:R-:W-:Y:S01]  /*e1f0*/  FFMA.FTZ R37, R169, R12.reuse, -R36.reuse ;  /* 0x0000000ca9257223 */ /* 0x180fe20000010824 */
[-CC-:B------:R-:W-:Y:S01]  /*e200*/  FFMA.FTZ R26, R153, R12.reuse, -R36.reuse ;  /* 0x0000000c991a7223 */ /* 0x180fe20000010824 */
[----:B------:R-:W-:Y:S01]  /*e210*/  FADD.FTZ R4, R174, R25 ;  /* 0x00000019ae047221 */ /* 0x000fe20000010000 */
[----:B------:R-:W-:Y:S01]  /*e220*/  FSEL R25, R10, RZ, P2 ;  /* 0x000000ff0a197208 */ /* 0x000fe20001000000 */
[-CC-:B------:R-:W-:Y:S01]  /*e230*/  FFMA.FTZ R47, R167, R12.reuse, -R36.reuse ;  /* 0x0000000ca72f7223 */ /* 0x180fe20000010824 */
[-C--:B------:R-:W-:Y:S01]  /*e240*/  FFMA.FTZ R21, R21, R12.reuse, -R36 ;  /* 0x0000000c15157223 */ /* 0x080fe20000010824 */
[----:B------:R-:W-:Y:S01]  /*e250*/  FADD.FTZ R31, R87, R4 ;  /* 0x00000004571f7221 */ /* 0x000fe20000010000 */
[----:B------:R-:W-:Y:S01]  /*e260*/  MUFU.EX2 R29, R29 ;  /* 0x0000001d001d7308 */ /* 0x000fe20000000800 */
[----:B------:R-:W-:Y:S01]  /*e270*/  FADD.FTZ R25, -R25, R14 ;  /* 0x0000000e19197221 */ /* 0x000fe20000010100 */
[-CC-:B------:R-:W-:Y:S01]  /*e280*/  FFMA.FTZ R23, R23, R12.reuse, -R36.reuse ;  /* 0x0000000c17177223 */ /* 0x180fe20000010824 */
[----:B------:R-:W-:Y:S01]  /*e290*/  FADD.FTZ R4, R168, R31 ;  /* 0x0000001fa8047221 */ /* 0x000fe20000010000 */
[-CC-:B------:R-:W-:Y:S01]  /*e2a0*/  FFMA.FTZ R30, R161, R12.reuse, -R36.reuse ;  /* 0x0000000ca11e7223 */ /* 0x180fe20000010824 */
[-C--:B------:R-:W-:Y:S01]  /*e2b0*/  FMUL.FTZ R25, R25, R12.reuse ;  /* 0x0000000c19197220 */ /* 0x080fe20000410000 */
[-C--:B------:R-:W-:Y:S01]  /*e2c0*/  FFMA.FTZ R32, R159, R12.reuse, -R36 ;  /* 0x0000000c9f207223 */ /* 0x080fe20000010824 */
[----:B------:R-:W-:Y:S01]  /*e2d0*/  FADD.FTZ R31, R51, R4 ;  /* 0x00000004331f7221 */ /* 0x000fe20000010000 */
[----:B------:R-:W-:Y:S01]  /*e2e0*/  MUFU.EX2 R24, R24 ;  /* 0x0000001800187308 */ /* 0x000fe20000000800 */
[-CC-:B------:R-:W-:Y:S01]  /*e2f0*/  FFMA.FTZ R27, R27, R12.reuse, -R36.reuse ;  /* 0x0000000c1b1b7223 */ /* 0x180fe20000010824 */
[-CC-:B------:R-:W-:Y:S01]  /*e300*/  FFMA.FTZ R169, R157, R12.reuse, -R36.reuse ;  /* 0x0000000c9da97223 */ /* 0x180fe20000010824 */
[----:B------:R-:W-:Y:S01]  /*e310*/  FADD.FTZ R4, R170, R31 ;  /* 0x0000001faa047221 */ /* 0x000fe20000010000 */
[-CC-:B------:R-:W-:Y:S01]  /*e320*/  FFMA.FTZ R35, R35, R12.reuse, -R36.reuse ;  /* 0x0000000c23237223 */ /* 0x180fe20000010824 */
[-CC-:B------:R-:W-:Y:S01]  /*e330*/  FFMA.FTZ R175, R175, R12.reuse, -R36.reuse ;  /* 0x0000000cafaf7223 */ /* 0x180fe20000010824 */
[-C--:B------:R-:W-:Y:S01]  /*e340*/  FFMA.FTZ R41, R41, R12.reuse, -R36 ;  /* 0x0000000c29297223 */ /* 0x080fe20000010824 */
[----:B------:R-:W-:Y:S01]  /*e350*/  FADD.FTZ R15, R55, R4 ;  /* 0x00000004370f7221 */ /* 0x000fe20000010000 */
[----:B------:R-:W0:Y:S01]  /*e360*/  MUFU.EX2 R25, R25 ;  /* 0x0000001900197308 */ /* 0x000e220000000800 */
[-CC-:B------:R-:W-:Y:S01]  /*e370*/  FFMA.FTZ R185, R185, R12.reuse, -R36.reuse ;  /* 0x0000000cb9b97223 */ /* 0x180fe20000010824 */
[-CC-:B------:R-:W-:Y:S01]  /*e380*/  FFMA.FTZ R187, R187, R12.reuse, -R36.reuse ;  /* 0x0000000cbbbb7223 */ /* 0x180fe20000010824 */
[----:B------:R-:W-:Y:S01]  /*e390*/  FADD.FTZ R4, R164, R15 ;  /* 0x0000000fa4047221 */ /* 0x000fe20000010000 */
[-CC-:B------:R-:W-:Y:S01]  /*e3a0*/  FFMA.FTZ R183, R183, R12.reuse, -R36.reuse ;  /* 0x0000000cb7b77223 */ /* 0x180fe20000010824 */
[-CC-:B------:R-:W-:Y:S01]  /*e3b0*/  FFMA.FTZ R189, R189, R12.reuse, -R36.reuse ;  /* 0x0000000cbdbd7223 */ /* 0x180fe20000010824 */
[-C--:B------:R-:W-:Y:S01]  /*e3c0*/  FFMA.FTZ R173, R173, R12.reuse, -R36 ;  /* 0x0000000cadad7223 */ /* 0x080fe20000010824 */
[----:B---3--:R-:W-:Y:S01]  /*e3d0*/  FADD.FTZ R15, R75, R4 ;  /* 0x000000044b0f7221 */ /* 0x008fe20000010000 */
[----:B------:R-:W3:Y:S01]  /*e3e0*/  MUFU.EX2 R37, R37 ;  /* 0x0000002500257308 */ /* 0x000ee20000000800 */
[-CC-:B------:R-:W-:Y:S01]  /*e3f0*/  FFMA.FTZ R177, R177, R12.reuse, -R36.reuse ;  /* 0x0000000cb1b17223 */ /* 0x180fe20000010824 */
[-CC-:B------:R-:W-:Y:S01]  /*e400*/  FFMA.FTZ R163, R163, R12.reuse, -R36.reuse ;  /* 0x0000000ca3a37223 */ /* 0x180fe20000010824 */
[----:B--2---:R-:W-:Y:S01]  /*e410*/  FADD.FTZ R38, R166, R15 ;  /* 0x0000000fa6267221 */ /* 0x004fe20000010000 */
[-CC-:B------:R-:W-:Y:S01]  /*e420*/  FFMA.FTZ R85, R85, R12.reuse, -R36.reuse ;  /* 0x0000000c55557223 */ /* 0x180fe20000010824 */
[-CC-:B------:R-:W-:Y:S01]  /*e430*/  FFMA.FTZ R81, R81, R12.reuse, -R36.reuse ;  /* 0x0000000c51517223 */ /* 0x180fe20000010824 */
[-C--:B------:R-:W-:Y:S01]  /*e440*/  FFMA.FTZ R79, R79, R12.reuse, -R36 ;  /* 0x0000000c4f4f7223 */ /* 0x080fe20000010824 */
[----:B-1----:R-:W-:Y:S01]  /*e450*/  FADD.FTZ R15, R57, R38 ;  /* 0x00000026390f7221 */ /* 0x002fe20000010000 */
[----:B------:R-:W1:Y:S01]  /*e460*/  MUFU.EX2 R26, R26 ;  /* 0x0000001a001a7308 */ /* 0x000e620000000800 */
[----:B0-----:R-:W-:Y:S01]  /*e470*/  FFMA.FTZ R4, R25, R3, R22 ;  /* 0x0000000319047223 */ /* 0x001fe20000010016 */
[-CC-:B------:R-:W-:Y:S01]  /*e480*/  FFMA.FTZ R77, R77, R12.reuse, -R36.reuse ;  /* 0x0000000c4d4d7223 */ /* 0x180fe20000010824 */
[----:B------:R-:W-:Y:S01]  /*e490*/  FADD.FTZ R38, R160, R15 ;  /* 0x0000000fa0267221 */ /* 0x000fe20000010000 */
[-C--:B------:R-:W-:Y:S01]  /*e4a0*/  FFMA.FTZ R83, R83, R12.reuse, -R36 ;  /* 0x0000000c53537223 */ /* 0x080fe20000010824 */
[----:B------:R-:W-:Y:S01]  /*e4b0*/  FADD.FTZ R3, R29, R4 ;  /* 0x000000041d037221 */ /* 0x000fe20000010000 */
[----:B------:R-:W-:Y:S01]  /*e4c0*/  FFMA.FTZ R36, R73, R12, -R36 ;  /* 0x0000000c49247223 */ /* 0x000fe20000010824 */
[----:B------:R-:W-:Y:S01]  /*e4d0*/  FADD.FTZ R15, R67, R38 ;  /* 0x00000026430f7221 */ /* 0x000fe20000010000 */
[----:B------:R-:W0:Y:S01]  /*e4e0*/  MUFU.EX2 R47, R47 ;  /* 0x0000002f002f7308 */ /* 0x000e220000000800 */
[----:B------:R-:W-:Y:S01]  /*e4f0*/  FADD.FTZ R4, R24, R3 ;  /* 0x0000000318047221 */ /* 0x000fe20000010000 */
[----:B------:R-:W-:Y:S01]  /*e500*/  ISETP.GT.AND P2, PT, R8, R17, PT ;  /* 0x000000110800720c */ /* 0x000fe20003f44270 */
[----:B------:R-:W-:Y:S01]  /*e510*/  FADD.FTZ R38, R162, R15 ;  /* 0x0000000fa2267221 */ /* 0x000fe20000010000 */
[----:B------:R-:W-:Y:S01]  /*e520*/  F2FP.BF16.F32.PACK_AB R172, R45, R172 ;  /* 0x000000ac2dac723e */ /* 0x000fe200000010ff */
[----:B---3--:R-:W-:Y:S01]  /*e530*/  FADD.FTZ R3, R37, R4 ;  /* 0x0000000425037221 */ /* 0x008fe20000010000 */
[----:B------:R-:W-:Y:S01]  /*e540*/  F2FP.BF16.F32.PACK_AB R174, R87, R174 ;  /* 0x000000ae57ae723e */ /* 0x000fe200000010ff */
[----:B------:R-:W-:Y:S01]  /*e550*/  FMUL.FTZ R129, R129, R20 ;  /* 0x0000001481817220 */ /* 0x000fe20000410000 */
[----:B------:R-:W2:Y:S01]  /*e560*/  MUFU.EX2 R156, R156 ;  /* 0x0000009c009c7308 */ /* 0x000ea20000000800 */
[----:B-1----:R-:W-:Y:S01]  /*e570*/  FADD.FTZ R4, R26, R3 ;  /* 0x000000031a047221 */ /* 0x002fe20000010000 */
[----:B------:R-:W-:Y:S01]  /*e580*/  FADD.FTZ R3, R63, R38 ;  /* 0x000000263f037221 */ /* 0x000fe20000010000 */
[----:B------:R-:W-:Y:S01]  /*e590*/  F2FP.BF16.F32.PACK_AB R168, R51, R168 ;  /* 0x000000a833a8723e */ /* 0x000fe200000010ff */
[----:B------:R-:W-:Y:S01]  /*e5a0*/  FMUL.FTZ R132, R132, R20 ;  /* 0x0000001484847220 */ /* 0x000fe20000410000 */
[----:B------:R-:W-:Y:S01]  /*e5b0*/  F2FP.BF16.F32.PACK_AB R170, R55, R170 ;  /* 0x000000aa37aa723e */ /* 0x000fe200000010ff */
[----:B------:R-:W-:Y:S01]  /*e5c0*/  FMUL.FTZ R133, R133, R20 ;  /* 0x0000001485857220 */ /* 0x000fe20000410000 */
[----:B------:R-:W-:Y:S01]  /*e5d0*/  F2FP.BF16.F32.PACK_AB R164, R75, R164 ;  /* 0x000000a44ba4723e */ /* 0x000fe200000010ff */
[----:B------:R-:W1:Y:S01]  /*e5e0*/  MUFU.EX2 R21, R21 ;  /* 0x0000001500157308 */ /* 0x000e620000000800 */
[----:B0-----:R-:W-:Y:S01]  /*e5f0*/  FADD.FTZ R4, R47, R4 ;  /* 0x000000042f047221 */ /* 0x001fe20000010000 */
[----:B------:R-:W-:Y:S01]  /*e600*/  F2FP.BF16.F32.PACK_AB R166, R57, R166 ;  /* 0x000000a639a6723e */ /* 0x000fe200000010ff */
[----:B------:R-:W-:Y:S01]  /*e610*/  FMUL.FTZ R136, R136, R20 ;  /* 0x0000001488887220 */ /* 0x000fe20000410000 */
[----:B------:R-:W-:Y:S01]  /*e620*/  F2FP.BF16.F32.PACK_AB R160, R67, R160 ;  /* 0x000000a043a0723e */ /* 0x000fe200000010ff */
[----:B------:R-:W-:Y:S01]  /*e630*/  FMUL.FTZ R137, R137, R20 ;  /* 0x0000001489897220 */ /* 0x000fe20000410000 */
[----:B------:R-:W-:Y:S01]  /*e640*/  F2FP.BF16.F32.PACK_AB R162, R63, R162 ;  /* 0x000000a23fa2723e */ /* 0x000fe200000010ff */
[-C--:B------:R-:W-:Y:S01]  /*e650*/  FMUL.FTZ R140, R140, R20.reuse ;  /* 0x000000148c8c7220 */ /* 0x080fe20000410000 */
[----:B------:R-:W0:Y:S01]  /*e660*/  MUFU.EX2 R59, R59 ;  /* 0x0000003b003b7308 */ /* 0x000e220000000800 */
[----:B--2---:R-:W-:Y:S01]  /*e670*/  FADD.FTZ R38, R156, R3 ;  /* 0x000000039c267221 */ /* 0x004fe20000010000 */
[-C--:B------:R-:W-:Y:S01]  /*e680*/  FMUL.FTZ R141, R141, R20.reuse ;  /* 0x000000148d8d7220 */ /* 0x080fe20000410000 */
[-C--:B------:R-:W-:Y:S01]  /*e690*/  FMUL.FTZ R144, R144, R20.reuse ;  /* 0x0000001490907220 */ /* 0x080fe20000410000 */
[-C--:B------:R-:W-:Y:S01]  /*e6a0*/  FMUL.FTZ R145, R145, R20.reuse ;  /* 0x0000001491917220 */ /* 0x080fe20000410000 */
[-C--:B------:R-:W-:Y:S01]  /*e6b0*/  FMUL.FTZ R148, R148, R20.reuse ;  /* 0x0000001494947220 */ /* 0x080fe20000410000 */
[----:B------:R-:W-:Y:S01]  /*e6c0*/  FMUL.FTZ R149, R149, R20 ;  /* 0x0000001495957220 */ /* 0x000fe20000410000 */
[----:B------:R-:W-:Y:S01]  /*e6d0*/  F2FP.BF16.F32.PACK_AB R181, R29, R22 ;  /* 0x000000161db5723e */ /* 0x000fe200000010ff */
[----:B------:R-:W2:Y:S01]  /*e6e0*/  MUFU.EX2 R28, R28 ;  /* 0x0000001c001c7308 */ /* 0x000ea20000000800 */
[----:B-1----:R-:W-:Y:S01]  /*e6f0*/  FADD.FTZ R3, R21, R4 ;  /* 0x0000000415037221 */ /* 0x002fe20000010000 */
[----:B------:R-:W-:-:S02]  /*e700*/  VIADD R8, R8, 0xffffffff ;  /* 0xffffffff08087836 */ /* 0x000fc40000000000 */
[-C--:B------:R-:W-:Y:S01]  /*e710*/  FMUL.FTZ R90, R90, R25.reuse ;  /* 0x000000195a5a7220 */ /* 0x080fe20000410000 */
[-C--:B------:R-:W-:Y:S01]  /*e720*/  FMUL.FTZ R91, R91, R25.reuse ;  /* 0x000000195b5b7220 */ /* 0x080fe20000410000 */
[-C--:B------:R-:W-:Y:S01]  /*e730*/  FMUL.FTZ R94, R94, R25.reuse ;  /* 0x000000195e5e7220 */ /* 0x080fe20000410000 */
[-C--:B------:R-:W-:Y:S01]  /*e740*/  FMUL.FTZ R95, R95, R25.reuse ;  /* 0x000000195f5f7220 */ /* 0x080fe20000410000 */
[-C--:B------:R-:W-:Y:S01]  /*e750*/  FMUL.FTZ R98, R98, R25.reuse ;  /* 0x0000001962627220 */ /* 0x080fe20000410000 */
[----:B------:R-:W1:Y:S01]  /*e760*/  MUFU.EX2 R158, R158 ;  /* 0x0000009e009e7308 */ /* 0x000e620000000800 */
[C---:B0-----:R-:W-:Y:S01]  /*e770*/  FADD.FTZ R15, R59.reuse, R38 ;  /* 0x000000263b0f7221 */ /* 0x041fe20000010000 */
[----:B------:R-:W-:Y:S01]  /*e780*/  F2FP.BF16.F32.PACK_AB R156, R59, R156 ;  /* 0x0000009c3b9c723e */ /* 0x000fe200000010ff */
[-C--:B------:R-:W-:Y:S01]  /*e790*/  FMUL.FTZ R99, R99, R25.reuse ;  /* 0x0000001963637220 */ /* 0x080fe20000410000 */
[-C--:B------:R-:W-:Y:S01]  /*e7a0*/  FMUL.FTZ R102, R102, R25.reuse ;  /* 0x0000001966667220 */ /* 0x080fe20000410000 */
[-C--:B------:R-:W-:Y:S01]  /*e7b0*/  FMUL.FTZ R103, R103, R25.reuse ;  /* 0x0000001967677220 */ /* 0x080fe20000410000 */
[-C--:B------:R-:W-:Y:S01]  /*e7c0*/  FMUL.FTZ R106, R106, R25.reuse ;  /* 0x000000196a6a7220 */ /* 0x080fe20000410000 */
[----:B------:R-:W-:Y:S01]  /*e7d0*/  FMUL.FTZ R107, R107, R25 ;  /* 0x000000196b6b7220 */ /* 0x000fe20000410000 */
[----:B------:R-:W0:Y:S01]  /*e7e0*/  MUFU.EX2 R23, R23 ;  /* 0x0000001700177308 */ /* 0x000e220000000800 */
[C---:B--2---:R-:W-:Y:S01]  /*e7f0*/  FADD.FTZ R4, R28.reuse, R3 ;  /* 0x000000031c047221 */ /* 0x044fe20000010000 */
[----:B------:R-:W-:Y:S01]  /*e800*/  F2FP.BF16.F32.PACK_AB R179, R28, R21 ;  /* 0x000000151cb3723e */ /* 0x000fe200000010ff */
[-C--:B------:R-:W-:Y:S01]  /*e810*/  FMUL.FTZ R110, R110, R25.reuse ;  /* 0x000000196e6e7220 */ /* 0x080fe20000410000 */
[-C--:B------:R-:W-:Y:S01]  /*e820*/  FMUL.FTZ R111, R111, R25.reuse ;  /* 0x000000196f6f7220 */ /* 0x080fe20000410000 */
[-C--:B------:R-:W-:Y:S01]  /*e830*/  FMUL.FTZ R114, R114, R25.reuse ;  /* 0x0000001972727220 */ /* 0x080fe20000410000 */
[-C--:B------:R-:W-:Y:S01]  /*e840*/  FMUL.FTZ R115, R115, R25.reuse ;  /* 0x0000001973737220 */ /* 0x080fe20000410000 */
[-C--:B------:R-:W-:Y:S01]  /*e850*/  FMUL.FTZ R118, R118, R25.reuse ;  /* 0x0000001976767220 */ /* 0x080fe20000410000 */
[----:B------:R-:W2:Y:S01]  /*e860*/  MUFU.EX2 R49, R49 ;  /* 0x0000003100317308 */ /* 0x000ea20000000800 */
        /* <DEDUP_REMOVED lines=8> */
[----:B0-----:R-:W-:Y:S01]  /*e8f0*/  FADD.FTZ R3, R23, R4 ;  /* 0x0000000417037221 */ /* 0x001fe20000010000 */
[-C--:B------:R-:W-:Y:S01]  /*e900*/  FMUL.FTZ R131, R131, R25.reuse ;  /* 0x0000001983837220 */ /* 0x080fe20000410000 */
[-C--:B------:R-:W-:Y:S01]  /*e910*/  FMUL.FTZ R134, R134, R25.reuse ;  /* 0x0000001986867220 */ /* 0x080fe20000410000 */
[-C--:B------:R-:W-:Y:S01]  /*e920*/  FMUL.FTZ R135, R135, R25.reuse ;  /* 0x0000001987877220 */ /* 0x080fe20000410000 */
[-C--:B------:R-:W-:Y:S01]  /*e930*/  FMUL.FTZ R138, R138, R25.reuse ;  /* 0x000000198a8a7220 */ /* 0x080fe20000410000 */
[-C--:B------:R-:W-:Y:S01]  /*e940*/  FMUL.FTZ R139, R139, R25.reuse ;  /* 0x000000198b8b7220 */ /* 0x080fe20000410000 */
[-C--:B------:R-:W-:Y:S01]  /*e950*/  FMUL.FTZ R142, R142, R25.reuse ;  /* 0x000000198e8e7220 */ /* 0x080fe20000410000 */
[----:B------:R-:W0:Y:S01]  /*e960*/  MUFU.EX2 R152, R152 ;  /* 0x0000009800987308 */ /* 0x000e220000000800 */
        /* <DEDUP_REMOVED lines=8> */
[----:B-1----:R-:W-:-:S07]  /*e9f0*/  FADD.FTZ R3, R30, R3 ;  /* 0x000000031e037221 */ /* 0x002fce0000010000 */
        /* <DEDUP_REMOVED lines=21> */
[----:B------:R1:W3:Y:S01]  /*eb50*/  MUFU.EX2 R31, R175 ;  /* 0x000000af001f7308 */ /* 0x0002e20000000800 */
[C---:B0-----:R-:W-:Y:S01]  /*eb60*/  FADD.FTZ R38, R14.reuse, R3 ;  /* 0x000000030e267221 */ /* 0x041fe20000010000 */
[----:B------:R-:W-:Y:S01]  /*eb70*/  F2FP.BF16.F32.PACK_AB R171, R14, R171 ;  /* 0x000000ab0eab723e */ /* 0x000fe200000010ff */
[----:B------:R-:W-:-:S05]  /*eb80*/  IMAD.MOV.U32 R14, RZ, RZ, R10 ;  /* 0x000000ffff0e7224 */ /* 0x000fca00078e000a */
[----:B------:R-:W0:Y:S01]  /*eb90*/  MUFU.EX2 R41, R41 ;  /* 0x0000002900297308 */ /* 0x000e220000000800 */
[----:B--2---:R-:W-:Y:S01]  /*eba0*/  FADD.FTZ R38, R165, R38 ;  /* 0x00000026a5267221 */ /* 0x004fe20000010000 */
[----:B-1----:R-:W-:-:S06]  /*ebb0*/  F2FP.BF16.F32.PACK_AB R175, R27, R32 ;  /* 0x000000201baf723e */ /* 0x002fcc00000010ff */
[----:B------:R-:W1:Y:S01]  /*ebc0*/  MUFU.EX2 R167, R185 ;  /* 0x000000b900a77308 */ /* 0x000e620000000800 */
[C---:B---3--:R-:W-:Y:S01]  /*ebd0*/  FADD.FTZ R38, R31.reuse, R38 ;  /* 0x000000261f267221 */ /* 0x048fe20000010000 */
[----:B------:R-:W-:-:S06]  /*ebe0*/  F2FP.BF16.F32.PACK_AB R165, R31, R165 ;  /* 0x000000a51fa5723e */ /* 0x000fcc00000010ff */
[----:B------:R-:W2:Y:S01]  /*ebf0*/  MUFU.EX2 R161, R187 ;  /* 0x000000bb00a17308 */ /* 0x000ea20000000800 */
[----:B0-----:R-:W-:-:S07]  /*ec00*/  FADD.FTZ R38, R41, R38 ;  /* 0x0000002629267221 */ /* 0x001fce0000010000 */
[----:B------:R0:W3:Y:S01]  /*ec10*/  MUFU.EX2 R35, R183 ;  /* 0x000000b700237308 */ /* 0x0000e20000000800 */
[C---:B-1----:R-:W-:Y:S01]  /*ec20*/  FADD.FTZ R38, R167.reuse, R38 ;  /* 0x00000026a7267221 */ /* 0x042fe20000010000 */
[----:B------:R-:W-:-:S06]  /*ec30*/  F2FP.BF16.F32.PACK_AB R167, R167, R41 ;  /* 0x00000029a7a7723e */ /* 0x000fcc00000010ff */
[----:B------:R-:W1:Y:S01]  /*ec40*/  MUFU.EX2 R189, R189 ;  /* 0x000000bd00bd7308 */ /* 0x000e620000000800 */
[----:B--2---:R-:W-:Y:S01]  /*ec50*/  FADD.FTZ R38, R161, R38 ;  /* 0x00000026a1267221 */ /* 0x004fe20000010000 */
[----:B0-----:R-:W-:-:S06]  /*ec60*/  F2FP.BF16.F32.PACK_AB R183, R37, R24 ;  /* 0x0000001825b7723e */ /* 0x001fcc00000010ff */
[----:B------:R0:W2:Y:S01]  /*ec70*/  MUFU.EX2 R15, R173 ;  /* 0x000000ad000f7308 */ /* 0x0000a20000000800 */
[C---:B---3--:R-:W-:Y:S01]  /*ec80*/  FADD.FTZ R38, R35.reuse, R38 ;  /* 0x0000002623267221 */ /* 0x048fe20000010000 */
[----:B------:R-:W-:-:S06]  /*ec90*/  F2FP.BF16.F32.PACK_AB R161, R35, R161 ;  /* 0x000000a123a1723e */ /* 0x000fcc00000010ff */
[----:B------:R3:W4:Y:S01]  /*eca0*/  MUFU.EX2 R157, R177 ;  /* 0x000000b1009d7308 */ /* 0x0007220000000800 */
[----:B-1----:R-:W-:Y:S01]  /*ecb0*/  FADD.FTZ R38, R189, R38 ;  /* 0x00000026bd267221 */ /* 0x002fe20000010000 */
[----:B0-----:R-:W-:-:S06]  /*ecc0*/  F2FP.BF16.F32.PACK_AB R173, R30, R23 ;  /* 0x000000171ead723e */ /* 0x001fcc00000010ff */
[----:B------:R0:W1:Y:S01]  /*ecd0*/  MUFU.EX2 R13, R163 ;  /* 0x000000a3000d7308 */ /* 0x0000620000000800 */
[----:B--2---:R-:W-:Y:S01]  /*ece0*/  FADD.FTZ R38, R15, R38 ;  /* 0x000000260f267221 */ /* 0x004fe20000010000 */
[----:B---3--:R-:W-:-:S06]  /*ecf0*/  F2FP.BF16.F32.PACK_AB R177, R47, R26 ;  /* 0x0000001a2fb1723e */ /* 0x008fcc00000010ff */
[----:B------:R-:W2:Y:S01]  /*ed00*/  MUFU.EX2 R85, R85 ;  /* 0x0000005500557308 */ /* 0x000ea20000000800 */
[----:B----4-:R-:W-:Y:S01]  /*ed10*/  FADD.FTZ R38, R157, R38 ;  /* 0x000000269d267221 */ /* 0x010fe20000010000 */
[----:B0-----:R-:W-:Y:S01]  /*ed20*/  F2FP.BF16.F32.PACK_AB R163, R15, R189 ;  /* 0x000000bd0fa3723e */ /* 0x001fe200000010ff */
[----:B------:R-:W-:-:S05]  /*ed30*/  IMAD.MOV.U32 R15, RZ, RZ, R0 ;  /* 0x000000ffff0f7224 */ /* 0x000fca00078e0000 */
[----:B------:R-:W0:Y:S01]  /*ed40*/  MUFU.EX2 R81, R81 ;  /* 0x0000005100517308 */ /* 0x000e220000000800 */
[C---:B-1----:R-:W-:Y:S01]  /*ed50*/  FADD.FTZ R38, R13.reuse, R38 ;  /* 0x000000260d267221 */ /* 0x042fe20000010000 */
[----:B------:R-:W-:Y:S01]  /*ed60*/  F2FP.BF16.F32.PACK_AB R157, R13, R157 ;  /* 0x0000009d0d9d723e */ /* 0x000fe200000010ff */
[----:B------:R-:W-:-:S05]  /*ed70*/  IMAD.MOV.U32 R13, RZ, RZ, R9 ;  /* 0x000000ffff0d7224 */ /* 0x000fca00078e0009 */
[----:B------:R-:W1:Y:S01]  /*ed80*/  MUFU.EX2 R79, R79 ;  /* 0x0000004f004f7308 */ /* 0x000e620000000800 */
[----:B--2---:R-:W-:-:S07]  /*ed90*/  FADD.FTZ R38, R85, R38 ;  /* 0x0000002655267221 */ /* 0x004fce0000010000 */
[----:B------:R-:W2:Y:S01]  /*eda0*/  MUFU.EX2 R77, R77 ;  /* 0x0000004d004d7308 */ /* 0x000ea20000000800 */
[C---:B0-----:R-:W-:Y:S01]  /*edb0*/  FADD.FTZ R38, R81.reuse, R38 ;  /* 0x0000002651267221 */ /* 0x041fe20000010000 */
[----:B------:R-:W-:-:S06]  /*edc0*/  F2FP.BF16.F32.PACK_AB R159, R81, R85 ;  /* 0x00000055519f723e */ /* 0x000fcc00000010ff */
[----:B------:R-:W0:Y:S01]  /*edd0*/  MUFU.EX2 R83, R83 ;  /* 0x0000005300537308 */ /* 0x000e220000000800 */
[----:B-1----:R-:W-:-:S07]  /*ede0*/  FADD.FTZ R38, R79, R38 ;  /* 0x000000264f267221 */ /* 0x002fce0000010000 */
[----:B------:R-:W1:Y:S01]  /*edf0*/  MUFU.EX2 R36, R36 ;  /* 0x0000002400247308 */ /* 0x000e620000000800 */
[C---:B--2---:R-:W-:Y:S01]  /*ee00*/  FADD.FTZ R38, R77.reuse, R38 ;  /* 0x000000264d267221 */ /* 0x044fe20000010000 */
[----:B------:R-:W-:-:S03]  /*ee10*/  F2FP.BF16.F32.PACK_AB R153, R77, R79 ;  /* 0x0000004f4d99723e */ /* 0x000fc600000010ff */
[----:B0-----:R-:W-:-:S04]  /*ee20*/  FADD.FTZ R38, R83, R38 ;  /* 0x0000002653267221 */ /* 0x001fc80000010000 */
[C---:B-1----:R-:W-:Y:S01]  /*ee30*/  FADD.FTZ R3, R36.reuse, R38 ;  /* 0x0000002624037221 */ /* 0x042fe20000010000 */
[----:B------:R-:W-:Y:S01]  /*ee40*/  F2FP.BF16.F32.PACK_AB R155, R36, R83 ;  /* 0x00000053249b723e */ /* 0x000fe200000010ff */
[----:B------:R-:W-:Y:S06]  /*ee50*/  @P2 BRA `(.L_x_1024) ;  /* 0xffffffc800042947 */ /* 0x000fec000383ffff */
.L_x_1007:
[----:B------:R-:W-:Y:S06]  /*ee60*/  BAR.ARV 0x8, 0x180 ;  /* 0x0206000000007b1d */ /* 0x000fec0000002000 */
[----:B------:R-:W-:Y:S05]  /*ee70*/  @!P0 BRA `(.L_x_1025) ;  /* 0x0000000000048947 */ /* 0x000fea0003800000 */
[----:B------:R-:W-:Y:S01]  /*ee80*/  BPT.TRAP 0x1 ;  /* 0x000000040000795c */ /* 0x000fe20000300000 */
.L_x_1025:
[----:B------:R-:W-:Y:S01]  /*ee90*/  ULEA UR5, UR4, UR36, 0x3 ;  /* 0x0000002404057291 */ /* 0x000fe2000f8e183f */
[----:B------:R-:W-:-:S08]  /*eea0*/  SHF.L.U32 R0, R0, 0x1f, RZ ;  /* 0x0000001f00007819 */ /* 0x000fd000000006ff */
[----:B------:R0:W1:Y:S01]  /*eeb0*/  SYNCS.PHASECHK.TRANS64.TRYWAIT P2, [UR5+0x28850], R0 ;  /* 0x02885000ff0075a7 */ /* 0x0000620008040145 */
[----:B------:R-:W-:Y:S05]  /*eec0*/  @!P0 BRA `(.L_x_1026) ;  /* 0x0000000000048947 */ /* 0x000fea0003800000 */
[----:B------:R-:W-:Y:S01]  /*eed0*/  BPT.TRAP 0x1 ;  /* 0x000000040000795c */ /* 0x000fe20000300000 */
.L_x_1026:
[----:B-1----:R-:W-:Y:S05]  /*eee0*/  @P2 BRA `(.L_x_1027) ;  /* 0x0000000000082947 */ /* 0x002fea0003800000 */
[----:B------:R-:W1:Y:S02]  /*eef0*/  SYNCS.PHASECHK.TRANS64.TRYWAIT P0, [UR5+0x28850], R0 ;  /* 0x02885000ff0075a7 */ /* 0x000e640008000145 */
[----:B-1----:R-:W-:Y:S05]  /*ef00*/  @!P0 BRA `(.L_x_1028) ;  /* 0x0000006000b08947 */ /* 0x002fea0003800000 */
.L_x_1027:
[----:B------:R-:W-:Y:S01]  /*ef10*/  UIADD3 UR36, UR36, 0x400, URZ ;  /* 0x0000040024247890 */ /* 0x000fe2000fffe03f */
[----:B------:R-:W-:Y:S01]  /*ef20*/  WARPGROUP.ARRIVE ;  /* 0x00000000000079c5 */ /* 0x000fe20000000000 */
[----:B------:R-:W-:Y:S01]  /*ef30*/  UMOV UR7, 0x40000040 ;  /* 0x4000004000077882 */ /* 0x000fe20000000000 */
[----:B-1----:R-:W1:Y:S01]  /*ef40*/  SHFL.BFLY PT, R5, R4, 0x2, 0x1f ;  /* 0x0c401f0004057f89 */ /* 0x002e6200000e0000 */
[----:B------:R-:W-:Y:S01]  /*ef50*/  USHF.R.U32.HI UR36, URZ, 0x4, UR36 ;  /* 0x000000043f247899 */ /* 0x000fe20008011624 */
[----:B------:R-:W-:Y:S02]  /*ef60*/  IMAD.U32 R11, RZ, RZ, UR5 ;  /* 0x00000005ff0b7e24 */ /* 0x000fe4000f8e00ff */
[----:B0-----:R-:W0:Y:S01]  /*ef70*/  SHFL.BFLY PT, R0, R3, 0x2, 0x1f ;  /* 0x0c401f0003007f89 */ /* 0x001e2200000e0000 */
[----:B------:R-:W-:Y:S01]  /*ef80*/  ULOP3.LUT UR36, UR36, 0x3fff, URZ, 0xc0, !UPT ;  /* 0x00003fff24247892 */ /* 0x000fe2000f8ec03f */
[----:B------:R-:W-:Y:S02]  /*ef90*/  @!P1 VIADD R11, R11, 0x28860 ;  /* 0x000288600b0b9836 */ /* 0x000fe40000000000 */
[----:B------:R-:W-:Y:S01]  /*efa0*/  IMAD.MOV.U32 R6, RZ, RZ, RZ ;  /* 0x000000ffff067224 */ /* 0x000fe200078e00ff */
[----:B------:R-:W-:-:S02]  /*efb0*/  ULOP3.LUT UR36, UR36, 0x4000000, URZ, 0xfc, !UPT ;  /* 0x0400000024247892 */ /* 0x000fc4000f8efc3f */
[----:B------:R-:W-:Y:S02]  /*efc0*/  @!P1 PRMT R11, RZ, 0x654, R11 ;  /* 0x00000654ff0b9816 */ /* 0x000fe4000000000b */
[----:B------:R-:W-:-:S07]  /*efd0*/  ULEA UR4, UR4, UR36, 0xb ;  /* 0x0000002404047291 */ /* 0x000fce000f8e583f */
[----:B------:R-:W-:Y:S02]  /*efe0*/  UMOV UR6, UR4 ;  /* 0x0000000400067c82 */ /* 0x000fe40008000000 */
[----:B------:R-:W-:Y:S01]  /*eff0*/  HGMMA.64x128x16.F32.BF16 R88, R180, gdesc[UR4].tnspB, R88, gsb0 ;  /* 0x41e00004b4587df0 */ /* 0x000fe20008001858 */
[----:B------:R-:W-:Y:S01]  /*f000*/  UIADD3 UR6, UR4, 0x80, URZ ;  /* 0x0000008004067890 */ /* 0x000fe2000fffe03f */
[----:B-1----:R-:W-:Y:S01]  /*f010*/  FADD.FTZ R5, R5, R4 ;  /* 0x0000000405057221 */ /* 0x002fe20000010000 */
[----:B------:R-:W-:Y:S01]  /*f020*/  UMOV UR7, 0x40000040 ;  /* 0x4000004000077882 */ /* 0x000fe20000000000 */
[----:B------:R-:W-:Y:S02]  /*f030*/  IMAD.MOV.U32 R4, RZ, RZ, -0x800000 ;  /* 0xff800000ff047424 */ /* 0x000fe400078e00ff */
[----:B0-----:R-:W-:Y:S02]  /*f040*/  FADD.FTZ R2, R0, R3 ;  /* 0x0000000300027221 */ /* 0x001fe40000010000 */
[----:B------:R-:W0:Y:S04]  /*f050*/  SHFL.BFLY PT, R0, R5, 0x1, 0x1f ;  /* 0x0c201f0005007f89 */ /* 0x000e2800000e0000 */
[----:B------:R-:W1:Y:S01]  /*f060*/  SHFL.BFLY PT, R7, R2, 0x1, 0x1f ;  /* 0x0c201f0002077f89 */ /* 0x000e6200000e0000 */
[----:B0-----:R-:W-:Y:S01]  /*f070*/  FADD.FTZ R13, R5, R0 ;  /* 0x00000000050d7221 */ /* 0x001fe20000010000 */
[----:B------:R-:W-:-:S02]  /*f080*/  IMAD.MOV.U32 R5, RZ, RZ, RZ ;  /* 0x000000ffff057224 */ /* 0x000fc400078e00ff */
[----:B------:R-:W-:Y:S02]  /*f090*/  IMAD.MOV.U32 R0, RZ, RZ, -0x800000 ;  /* 0xff800000ff007424 */ /* 0x000fe400078e00ff */
[----:B-1----:R-:W-:Y:S01]  /*f0a0*/  FADD.FTZ R14, R2, R7 ;  /* 0x00000007020e7221 */ /* 0x002fe20000010000 */
[----:B------:R-:W-:-:S04]  /*f0b0*/  FSETP.NE.FTZ.AND P0, PT, R13, RZ, PT ;  /* 0x000000ff0d00720b */ /* 0x000fc80003f15000 */
[----:B------:R-:W-:-:S09]  /*f0c0*/  FSETP.NE.FTZ.AND P2, PT, R14, RZ, PT ;  /* 0x000000ff0e00720b */ /* 0x000fd20003f55000 */
        /* <DEDUP_REMOVED lines=110> */
[----:B-1----:R-:W-:-:S07]  /*f7b0*/  FMUL.FTZ R151, R151, R5 ;  /* 0x0000000597977220 */ /* 0x002fce0000410000 */
.L_x_958:
[----:B------:R-:W-:Y:S05]  /*f7c0*/  @P0 BRA `(.L_x_1029) ;  /* 0x0000001400340947 */ /* 0x000fea0003800000 */
[----:B------:R-:W0:Y:S01]  /*f7d0*/  S2R R5, SR_TID.X ;  /* 0x0000000000057919 */ /* 0x000e220000002100 */
[----:B------:R-:W1:Y:S01]  /*f7e0*/  LDC R19, c[0x0][0xbe8] ;  /* 0x0002fa00ff137b82 */ /* 0x000e620000000800 */
[----:B------:R-:W-:Y:S01]  /*f7f0*/  SHF.R.S32.HI R13, RZ, 0x1f, R18 ;  /* 0x0000001fff0d7819 */ /* 0x000fe20000011412 */
[----:B------:R-:W-:Y:S01]  /*f800*/  ULDC.64 UR4, c[0x0][0xbd0] ;  /* 0x0002f40000047ab9 */ /* 0x000fe20000000a00 */
[----:B------:R-:W2:Y:S01]  /*f810*/  S2R R24, SR_CTAID.X ;  /* 0x0000000000187919 */ /* 0x000ea20000002500 */
[----:B------:R-:W-:Y:S01]  /*f820*/  ULDC.64 UR6, c[0x0][0xb38] ;  /* 0x0002ce0000067ab9 */ /* 0x000fe20000000a00 */
[----:B------:R-:W-:Y:S03]  /*f830*/  BSSY B0, `(.L_x_1030) ;  /* 0x00000e2000007945 */ /* 0x000fe60003800000 */
[----:B------:R-:W3:Y:S08]  /*f840*/  S2UR UR9, SR_CTAID.Z ;  /* 0x00000000000979c3 */ /* 0x000ef00000002700 */
[----:B------:R-:W4:Y:S08]  /*f850*/  LDC.64 R20, c[0x0][0xbd8] ;  /* 0x0002f600ff147b82 */ /* 0x000f300000000a00 */
[----:B------:R-:W-:Y:S01]  /*f860*/  BAR.SYNC.DEFER_BLOCKING 0x1, 0x100 ;  /* 0x0044000000007b1d */ /* 0x000fe20000010000 */
[----:B-1----:R-:W-:-:S07]  /*f870*/  ISETP.NE.AND P0, PT, R19, 0x1, PT ;  /* 0x000000011300780c */ /* 0x002fce0003f05270 */
[----:B------:R-:W1:Y:S01]  /*f880*/  S2UR UR8, SR_CTAID.Y ;  /* 0x00000000000879c3 */ /* 0x000e620000002600 */
[----:B0-----:R-:W-:-:S07]  /*f890*/  VIADD R5, R5, 0xffffff80 ;  /* 0xffffff8005057836 */ /* 0x001fce0000000000 */
[----:B------:R-:W1:Y:S01]  /*f8a0*/  LDC R25, c[0x0][0xc50] ;  /* 0x00031400ff197b82 */ /* 0x000e620000000800 */
[----:B------:R-:W-:-:S04]  /*f8b0*/  SHF.R.S32.HI R6, RZ, 0x1f, R5 ;  /* 0x0000001fff067819 */ /* 0x000fc80000011405 */
[----:B------:R-:W-:-:S03]  /*f8c0*/  LEA.HI R7, R6, R5, RZ, 0x7 ;  /* 0x0000000506077211 */ /* 0x000fc600078f38ff */
[----:B------:R-:W0:Y:S01]  /*f8d0*/  LDC.64 R22, c[0x0][0xb40] ;  /* 0x0002d000ff167b82 */ /* 0x000e220000000a00 */
[----:B------:R-:W-:Y:S02]  /*f8e0*/  LEA.HI R6, R6, R5, RZ, 0x2 ;  /* 0x0000000506067211 */ /* 0x000fe400078f10ff */
[----:B------:R-:W-:Y:S02]  /*f8f0*/  LOP3.LUT R8, R7, 0xffffff80, RZ, 0xc0, !PT ;  /* 0xffffff8007087812 */ /* 0x000fe400078ec0ff */
[----:B------:R-:W-:-:S03]  /*f900*/  LOP3.LUT R6, R6, 0xfffffffc, RZ, 0xc0, !PT ;  /* 0xfffffffc06067812 */ /* 0x000fc600078ec0ff */
[C---:B------:R-:W-:Y:S01]  /*f910*/  IMAD.IADD R26, R5.reuse, 0x1, -R8 ;  /* 0x00000001051a7824 */ /* 0x040fe200078e0a08 */
[----:B------:R-:W-:Y:S01]  /*f920*/  SHF.R.S32.HI R8, RZ, 0x7, R7 ;  /* 0x00000007ff087819 */ /* 0x000fe20000011407 */
[----:B------:R-:W-:Y:S01]  /*f930*/  IMAD.IADD R12, R5, 0x1, -R6 ;  /* 0x00000001050c7824 */ /* 0x000fe200078e0a06 */
[----:B------:R-:W5:Y:S02]  /*f940*/  @P0 LDC R15, c[0x0][0xbec] ;  /* 0x0002fb00ff0f0b82 */ /* 0x000f640000000800 */
[----:B------:R-:W-:Y:S02]  /*f950*/  SHF.R.S32.HI R9, RZ, 0x1f, R26 ;  /* 0x0000001fff097819 */ /* 0x000fe4000001141a */
[----:B------:R-:W-:Y:S02]  /*f960*/  LEA.HI R5, R7, R8, RZ, 0x1 ;  /* 0x0000000807057211 */ /* 0x000fe400078f08ff */
[CC--:B------:R-:W-:Y:S02]  /*f970*/  LEA.HI R27, R9.reuse, R26.reuse, RZ, 0x2 ;  /* 0x0000001a091b7211 */ /* 0x0c0fe400078f10ff */
[----:B------:R-:W-:Y:S01]  /*f980*/  LEA.HI R9, R9, R26, RZ, 0x5 ;  /* 0x0000001a09097211 */ /* 0x000fe200078f28ff */
[----:B------:R-:W5:Y:S01]  /*f990*/  @P0 LDC R29, c[0x0][0xbec] ;  /* 0x0002fb00ff1d0b82 */ /* 0x000f620000000800 */
[----:B------:R-:W-:-:S02]  /*f9a0*/  SHF.R.S32.HI R10, RZ, 0x2, R27 ;  /* 0x00000002ff0a7819 */ /* 0x000fc4000001141b */
[----:B------:R-:W-:Y:S02]  /*f9b0*/  SHF.R.S32.HI R11, RZ, 0x1f, R27 ;  /* 0x0000001fff0b7819 */ /* 0x000fe4000001141b */
[----:B------:R-:W-:Y:S02]  /*f9c0*/  LOP3.LUT R5, R5, 0x3fffffe, RZ, 0xc0, !PT ;  /* 0x03fffffe05057812 */ /* 0x000fe400078ec0ff */
[----:B------:R-:W-:Y:S01]  /*f9d0*/  LEA.HI R11, R11, R10, RZ, 0x3 ;  /* 0x0000000a0b0b7211 */ /* 0x000fe200078f18ff */
[----:B------:R-:W5:Y:S01]  /*f9e0*/  @P0 LDC R17, c[0x0][0xbf0] ;  /* 0x0002fc00ff110b82 */ /* 0x000f620000000800 */
[----:B------:R-:W-:Y:S01]  /*f9f0*/  LEA.HI R7, R12, R12, RZ, 0x1 ;  /* 0x0000000c0c077211 */ /* 0x000fe200078f08ff */
[----:B------:R-:W-:Y:S01]  /*fa00*/  IMAD.IADD R5, R8, 0x1, -R5 ;  /* 0x0000000108057824 */ /* 0x000fe200078e0a05 */
[----:B------:R-:W-:Y:S02]  /*fa10*/  LOP3.LUT R11, R11, 0xfffffff8, RZ, 0xc0, !PT ;  /* 0xfffffff80b0b7812 */ /* 0x000fe400078ec0ff */
[----:B------:R-:W-:-:S02]  /*fa20*/  SHF.R.S32.HI R9, RZ, 0x5, R9 ;  /* 0x00000005ff097819 */ /* 0x000fc40000011409 */
[----:B------:R-:W-:Y:S01]  /*fa30*/  LOP3.LUT R7, R7, 0x1ffffffe, RZ, 0xc0, !PT ;  /* 0x1ffffffe07077812 */ /* 0x000fe200078ec0ff */
[----:B------:R-:W-:Y:S01]  /*fa40*/  IMAD.IADD R6, R10, 0x1, -R11 ;  /* 0x000000010a067824 */ /* 0x000fe200078e0a0b */
[----:B------:R-:W5:Y:S01]  /*fa50*/  @P0 LDC R16, c[0x0][0xbf0] ;  /* 0x0002fc00ff100b82 */ /* 0x000f620000000800 */
[----:B------:R-:W-:Y:S02]  /*fa60*/  LOP3.LUT R27, R27, 0x7ffffffc, RZ, 0xc0, !PT ;  /* 0x7ffffffc1b1b7812 */ /* 0x000fe400078ec0ff */
[----:B------:R-:W-:Y:S02]  /*fa70*/  IMAD R6, R9, 0x10, R6 ;  /* 0x0000001009067824 */ /* 0x000fe400078e0206 */
[----:B------:R-:W-:Y:S02]  /*fa80*/  IMAD R9, R13, UR4, RZ ;  /* 0x000000040d097c24 */ /* 0x000fe4000f8e02ff */
[----:B------:R-:W-:Y:S02]  /*fa90*/  IMAD.IADD R10, R12, 0x1, -R7 ;  /* 0x000000010c0a7824 */ /* 0x000fe400078e0a07 */
[----:B------:R-:W-:-:S02]  /*faa0*/  IMAD R5, R5, 0x40, R6 ;  /* 0x0000004005057824 */ /* 0x000fc400078e0206 */
[----:B------:R-:W-:Y:S01]  /*fab0*/  IMAD.WIDE.U32 R6, R18, UR4, RZ ;  /* 0x0000000412067c25 */ /* 0x000fe2000f8e00ff */
[----:B---3--:R-:W-:-:S03]  /*fac0*/  USHF.R.S32.HI UR4, URZ, 0x1f, UR9 ;  /* 0x0000001f3f047899 */ /* 0x008fc60008011409 */
[C---:B------:R-:W-:Y:S02]  /*fad0*/  IMAD R11, R18.reuse, UR5, R9 ;  /* 0x00000005120b7c24 */ /* 0x040fe4000f8e0209 */
[----:B------:R-:W-:Y:S02]  /*fae0*/  IMAD R13, R13, UR6, RZ ;  /* 0x000000060d0d7c24 */ /* 0x000fe4000f8e02ff */
[----:B------:R-:W-:Y:S02]  /*faf0*/  IMAD.IADD R7, R7, 0x1, R11 ;  /* 0x0000000107077824 */ /* 0x000fe400078e020b */
[----:B------:R-:W-:-:S04]  /*fb00*/  IMAD.WIDE.U32 R8, R18, UR6, RZ ;  /* 0x0000000612087c25 */ /* 0x000fc8000f8e00ff */
[----:B------:R-:W-:Y:S01]  /*fb10*/  IMAD R11, R18, UR7, R13 ;  /* 0x00000007120b7c24 */ /* 0x000fe2000f8e020d */
[----:B------:R-:W-:Y:S01]  /*fb20*/  ULDC.64 UR6, c[0x0][0xb48] ;  /* 0x0002d20000067ab9 */ /* 0x000fe20000000a00 */
[----:B------:R-:W-:Y:S02]  /*fb30*/  IMAD R10, R10, 0x8, R5 ;  /* 0x000000080a0a7824 */ /* 0x000fe400078e0205 */
[----:B------:R-:W-:Y:S02]  /*fb40*/  IMAD.MOV R18, RZ, RZ, -R18 ;  /* 0x000000ffff127224 */ /* 0x000fe400078e0a12 */
[----:B----4-:R-:W-:Y:S02]  /*fb50*/  IMAD R12, R20, UR4, RZ ;  /* 0x00000004140c7c24 */ /* 0x010fe4000f8e02ff */
[----:B--2---:R-:W-:Y:S02]  /*fb60*/  IMAD R10, R24, 0x80, R10 ;  /* 0x00000080180a7824 */ /* 0x004fe400078e020a */
[----:B0-----:R-:W-:Y:S01]  /*fb70*/  IMAD R14, R22, UR4, RZ ;  /* 0x00000004160e7c24 */ /* 0x001fe2000f8e02ff */
[----:B------:R-:W-:Y:S01]  /*fb80*/  ULDC.64 UR4, c[0x0][0xbe0] ;  /* 0x0002f80000047ab9 */ /* 0x000fe20000000a00 */
[----:B-1----:R-:W-:-:S02]  /*fb90*/  IMAD R25, R25, R18, UR8 ;  /* 0x0000000819197e24 */ /* 0x002fc4000f8e0212 */
[----:B------:R-:W-:Y:S02]  /*fba0*/  IMAD.IADD R9, R9, 0x1, R11 ;  /* 0x0000000109097824 */ /* 0x000fe400078e020b */
[----:B------:R-:W-:Y:S02]  /*fbb0*/  IMAD R13, R21, UR9, R12 ;  /* 0x00000009150d7c24 */ /* 0x000fe4000f8e020c */
[----:B------:R-:W-:-:S04]  /*fbc0*/  IMAD.WIDE.U32 R6, R20, UR9, R6 ;  /* 0x0000000914067c25 */ /* 0x000fc8000f8e0006 */
[----:B-----5:R-:W-:-:S04]  /*fbd0*/  @P0 IMAD.HI.U32 R12, R10, R15, RZ ;  /* 0x0000000f0a0c0227 */ /* 0x020fc800078e00ff */
[----:B------:R-:W-:Y:S01]  /*fbe0*/  IMAD R15, R23, UR9, R14 ;  /* 0x00000009170f7c24 */ /* 0x000fe2000f8e020e */
[----:B------:R-:W-:Y:S01]  /*fbf0*/  SHF.R.S32.HI R14, RZ, 0x1f, R25 ;  /* 0x0000001fff0e7819 */ /* 0x000fe20000011419 */
[----:B------:R-:W-:Y:S01]  /*fc00*/  IMAD.WIDE.U32 R8, R22, UR9, R8 ;  /* 0x0000000916087c25 */ /* 0x000fe2000f8e0008 */
[----:B------:R-:W-:-:S03]  /*fc10*/  ULDC.64 UR8, c[0x0][0xb28] ;  /* 0x0002ca0000087ab9 */ /* 0x000fc60000000a00 */
[----:B------:R-:W-:Y:S02]  /*fc20*/  IMAD.IADD R7, R7, 0x1, R13 ;  /* 0x0000000107077824 */ /* 0x000fe400078e020d */
[----:B------:R-:W-:-:S04]  /*fc30*/  @P0 IMAD.HI.U32 R29, R10, R29, RZ ;  /* 0x0000001d0a1d0227 */ /* 0x000fc800078e00ff */
[----:B------:R-:W-:Y:S02]  /*fc40*/  IMAD.IADD R9, R9, 0x1, R15 ;  /* 0x0000000109097824 */ /* 0x000fe400078e020f */
[----:B------:R-:W-:Y:S01]  /*fc50*/  IMAD.MOV.U32 R11, RZ, RZ, R10 ;  /* 0x000000ffff0b7224 */ /* 0x000fe200078e000a */
[----:B------:R-:W-:Y:S01]  /*fc60*/  @P0 SHF.R.U32.HI R11, RZ, R17, R12 ;  /* 0x00000011ff0b0219 */ /* 0x000fe2000001160c */
[----:B------:R-:W-:Y:S02]  /*fc70*/  IMAD R15, R14, UR6, RZ ;  /* 0x000000060e0f7c24 */ /* 0x000fe4000f8e02ff */
[----:B------:R-:W-:-:S04]  /*fc80*/  IMAD.WIDE.U32 R6, R25, UR4, R6 ;  /* 0x0000000419067c25 */ /* 0x000fc8000f8e0006 */
[----:B------:R-:W-:Y:S01]  /*fc90*/  IMAD.MOV.U32 R13, RZ, RZ, R10 ;  /* 0x000000ffff0d7224 */ /* 0x000fe200078e000a */
[----:B------:R-:W-:Y:S01]  /*fca0*/  @P0 SHF.R.U32.HI R13, RZ, R16, R29 ;  /* 0x00000010ff0d0219 */ /* 0x000fe2000001161d */
[----:B------:R-:W-:Y:S01]  /*fcb0*/  IMAD R12, R14, UR4, RZ ;  /* 0x000000040e0c7c24 */ /* 0x000fe2000f8e02ff */
[----:B------:R-:W-:Y:S01]  /*fcc0*/  IADD3 R6, P0, R11, R6, RZ ;  /* 0x000000060b067210 */ /* 0x000fe20007f1e0ff */
[C---:B------:R-:W-:Y:S01]  /*fcd0*/  IMAD R17, R25.reuse, UR7, R15 ;  /* 0x0000000719117c24 */ /* 0x040fe2000f8e020f */
[--C-:B------:R-:W-:Y:S01]  /*fce0*/  SHF.R.S32.HI R15, RZ, 0x1f, R11.reuse ;  /* 0x0000001fff0f7819 */ /* 0x100fe2000001140b */
[----:B------:R-:W-:Y:S02]  /*fcf0*/  IMAD.MOV R11, RZ, RZ, -R11 ;  /* 0x000000ffff0b7224 */ /* 0x000fe400078e0a0b */
[----:B------:R-:W-:Y:S01]  /*fd00*/  IMAD R14, R25, UR5, R12 ;  /* 0x00000005190e7c24 */ /* 0x000fe2000f8e020c */
[--C-:B------:R-:W-:Y:S01]  /*fd10*/  SHF.R.S32.HI R12, RZ, 0x1f, R13.reuse ;  /* 0x0000001fff0c7819 */ /* 0x100fe2000001140d */
[----:B------:R-:W-:Y:S01]  /*fd20*/  IMAD.MOV R16, RZ, RZ, -R13 ;  /* 0x000000ffff107224 */ /* 0x000fe200078e0a0d */
[----:B------:R-:W-:Y:S01]  /*fd30*/  ULDC.64 UR4, c[0x0][0xb30] ;  /* 0x0002cc0000047ab9 */ /* 0x000fe20000000a00 */
[----:B------:R-:W-:Y:S01]  /*fd40*/  IMAD R11, R19, R11, R10 ;  /* 0x0000000b130b7224 */ /* 0x000fe200078e020a */
[----:B------:R-:W-:Y:S01]  /*fd50*/  IADD3.X R7, R15, R7, R14, P0, !PT ;  /* 0x000000070f077210 */ /* 0x000fe200007fe40e */
[----:B------:R-:W-:Y:S01]  /*fd60*/  IMAD.WIDE.U32 R8, R25, UR6, R8 ;  /* 0x0000000619087c25 */ /* 0x000fe2000f8e0008 */
[----:B------:R-:W-:-:S03]  /*fd70*/  ULDC.64 UR6, c[0x0][0xbc8] ;  /* 0x0002f20000067ab9 */ /* 0x000fc60000000a00 */
[----:B------:R-:W-:Y:S02]  /*fd80*/  IMAD R12, R12, UR4, RZ ;  /* 0x000000040c0c7c24 */ /* 0x000fe4000f8e02ff */
[----:B------:R-:W-:Y:S01]  /*fd90*/  IMAD R15, R19, R16, R10 ;  /* 0x00000010130f7224 */ /* 0x000fe200078e020a */
[----:B------:R-:W-:Y:S01]  /*fda0*/  SHF.R.S32.HI R10, RZ, 0x1f, R11 ;  /* 0x0000001fff0a7819 */ /* 0x000fe2000001140b */
[----:B------:R-:W-:Y:S02]  /*fdb0*/  IMAD.IADD R9, R9, 0x1, R17 ;  /* 0x0000000109097824 */ /* 0x000fe400078e0211 */
[C---:B------:R-:W-:Y:S01]  /*fdc0*/  IMAD R17, R13.reuse, UR5, R12 ;  /* 0x000000050d117c24 */ /* 0x040fe2000f8e020c */
[----:B------:R-:W-:Y:S01]  /*fdd0*/  SHF.R.S32.HI R12, RZ, 0x1f, R15 ;  /* 0x0000001fff0c7819 */ /* 0x000fe2000001140f */
[----:B------:R-:W-:Y:S01]  /*fde0*/  IMAD.WIDE.U32 R8, R13, UR4, R8 ;  /* 0x000000040d087c25 */ /* 0x000fe2000f8e0008 */
[----:B------:R-:W0:Y:S01]  /*fdf0*/  S2UR UR5, SR_CgaCtaId ;  /* 0x00000000000579c3 */ /* 0x000e220000008800 */
[----:B------:R-:W-:-:S02]  /*fe00*/  UMOV UR4, 0x400 ;  /* 0x0000040000047882 */ /* 0x000fc40000000000 */
[----:B------:R-:W-:Y:S02]  /*fe10*/  IMAD R10, R10, UR6, RZ ;  /* 0x000000060a0a7c24 */ /* 0x000fe4000f8e02ff */
        /* <DEDUP_REMOVED lines=20> */
[C---:B------:R-:W-:Y:S01]  /*ff60*/  VIADD R17, R5.reuse, 0x8 ;  /* 0x0000000805117836 */ /* 0x040fe20000000000 */
[----:B------:R-:W-:Y:S01]  /*ff70*/  UIADD3 UR4, UR4, 0x28820, URZ ;  /* 0x0002882004047890 */ /* 0x000fe2000fffe03f */
[----:B------:R-:W0:Y:S01]  /*ff80*/  SHFL.IDX PT, R7, R11, RZ, 0x1c1f ;  /* 0x001c1fff0b077589 */ /* 0x000e2200000e0000 */
[-C--:B------:R-:W-:Y:S01]  /*ff90*/  ISETP.GE.OR P1, PT, R5, R16.reuse, P0 ;  /* 0x000000100500720c */ /* 0x080fe20000726670 */
[----:B------:R-:W-:Y:S01]  /*ffa0*/  IMAD.IADD R19, R26, 0x1, -R27 ;  /* 0x000000011a137824 */ /* 0x000fe200078e0a1b */
[-C--:B------:R-:W-:Y:S01]  /*ffb0*/  ISETP.GE.OR P0, PT, R17, R16.reuse, P0 ;  /* 0x000000101100720c */ /* 0x080fe20000706670 */
[----:B------:R-:W-:Y:S01]  /*ffc0*/  SHFL.IDX PT, R8, R10, 0x1, 0x1c1f ;  /* 0x003c1f000a087f89 */ /* 0x000fe200000e0000 */
[----:B------:R-:W-:Y:S01]  /*ffd0*/  UPRMT UR4, URZ, 0x654, UR4 ;  /* 0x000006543f047896 */ /* 0x000fe20008000004 */
[----:B------:R-:W-:Y:S01]  /*ffe0*/  ISETP.GE.AND P2, PT, R5, R16, PT ;  /* 0x000000100500720c */ /* 0x000fe20003f46270 */
[----:B------:R-:W-:Y:S01]  /*fff0*/  IMAD.SHL.U32 R19, R19, 0x2, RZ ;  /* 0x0000000213137824 */ /* 0x000fe200078e00ff */
[----:B------:R-:W1:Y:S04]  /*10000*/  SHFL.IDX PT, R9, R11, 0x1, 0x1c1f ;  /* 0x003c1f000b097f89 */ /* 0x000e6800000e0000 */
[----:B------:R2:W3:Y:S02]  /*10010*/  SHFL.IDX PT, R14, R20, RZ, 0x1c1f ;  /* 0x001c1fff140e7589 */ /* 0x0004e400000e0000 */
[----:B------:R-:W-:Y:S02]  /*10020*/  SYNCS.ARRIVE.TRANS64.RED.A1T0 RZ, [UR4], RZ ;  /* 0x000000ffffff79a7 */ /* 0x000fe40008100404 */
        /* <DEDUP_REMOVED lines=10> */
[C---:B------:R-:W-:Y:S01]  /*100d0*/  VIADD R10, R19.reuse, 0x28 ;  /* 0x00000028130a7836 */ /* 0x040fe20000000000 */
[----:B------:R-:W-:Y:S01]  /*100e0*/  ISETP.GE.AND P0, PT, R8, UR4, PT ;  /* 0x0000000408007c0c */ /* 0x000fe2000bf06270 */
[----:B------:R-:W-:Y:S01]  /*100f0*/  VIADD R11, R19, 0x30 ;  /* 0x00000030130b7836 */ /* 0x000fe20000000000 */
[----:B------:R-:W-:Y:S01]  /*10100*/  ISETP.GE.AND P1, PT, R9, UR4, PT ;  /* 0x0000000409007c0c */ /* 0x000fe2000bf26270 */
[----:B------:R-:W-:-:S02]  /*10110*/  VIADD R12, R19, 0x38 ;  /* 0x00000038130c7836 */ /* 0x000fc40000000000 */
[----:B------:R-:W-:Y:S01]  /*10120*/  VIADD R13, R19, 0x40 ;  /* 0x00000040130d7836 */ /* 0x000fe20000000000 */
[----:B------:R-:W-:Y:S01]  /*10130*/  ISETP.GE.AND P4, PT, R11, UR4, PT ;  /* 0x000000040b007c0c */ /* 0x000fe2000bf86270 */
[C---:B------:R-:W-:Y:S01]  /*10140*/  VIADD R18, R19.reuse, 0x60 ;  /* 0x0000006013127836 */ /* 0x040fe20000000000 */
[----:B------:R-:W-:Y:S01]  /*10150*/  ISETP.GE.AND P5, PT, R12, UR4, PT ;  /* 0x000000040c007c0c */ /* 0x000fe2000bfa6270 */
[----:B---34-:R-:W-:Y:S01]  /*10160*/  @!P2 IMAD.WIDE R4, R19, 0x4, R14 ;  /* 0x000000041304a825 */ /* 0x018fe200078e020e */
[----:B------:R-:W-:Y:S02]  /*10170*/  ISETP.GE.AND P6, PT, R13, UR4, PT ;  /* 0x000000040d007c0c */ /* 0x000fe4000bfc6270 */
[----:B------:R-:W-:Y:S02]  /*10180*/  @!P3 LEA.HI R0, R0, R0, RZ, 0x1 ;  /* 0x000000000000b211 */ /* 0x000fe400078f08ff */
[----:B------:R0:W-:Y:S01]  /*10190*/  @!P2 ST.E.64 desc[UR44][R4.64], R2 ;  /* 0x000000020400a985 */ /* 0x0001e2000c101b2c */
[----:B------:R-:W-:-:S02]  /*101a0*/  @!P0 LEA.HI R8, R8, R8, RZ, 0x1 ;  /* 0x0000000808088211 */ /* 0x000fc400078f08ff */
[----:B------:R-:W-:Y:S01]  /*101b0*/  @!P3 LOP3.LUT R7, R0, 0xfffffffe, RZ, 0xc0, !PT ;  /* 0xfffffffe0007b812 */ /* 0x000fe200078ec0ff */
[----:B------:R-:W-:Y:S01]  /*101c0*/  VIADD R0, R19, 0x20 ;  /* 0x0000002013007836 */ /* 0x000fe20000000000 */
[----:B------:R-:W-:Y:S02]  /*101d0*/  @!P1 LEA.HI R9, R9, R9, RZ, 0x1 ;  /* 0x0000000909099211 */ /* 0x000fe400078f08ff */
[----:B------:R-:W-:Y:S01]  /*101e0*/  @!P4 LEA.HI R11, R11, R11, RZ, 0x1 ;  /* 0x0000000b0b0bc211 */ /* 0x000fe200078f08ff */
[----:B------:R-:W-:Y:S01]  /*101f0*/  @!P3 IMAD.WIDE R6, R7, 0x4, R14 ;  /* 0x000000040706b825 */ /* 0x000fe200078e020e */
[----:B------:R-:W-:Y:S02]  /*10200*/  ISETP.GE.AND P2, PT, R0, UR4, PT ;  /* 0x0000000400007c0c */ /* 0x000fe4000bf46270 */
[----:B------:R-:W-:Y:S02]  /*10210*/  @!P5 LEA.HI R12, R12, R12, RZ, 0x1 ;  /* 0x0000000c0c0cd211 */ /* 0x000fe400078f08ff */
[----:B------:R1:W-:Y:S01]  /*10220*/  @!P3 ST.E.64 desc[UR44][R6.64], R92 ;  /* 0x0000005c0600b985 */ /* 0x0003e2000c101b2c */
[----:B------:R-:W-:-:S02]  /*10230*/  ISETP.GE.AND P3, PT, R10, UR4, PT ;  /* 0x000000040a007c0c */ /* 0x000fc4000bf66270 */
[----:B0-----:R-:W-:Y:S02]  /*10240*/  @!P0 LOP3.LUT R3, R8, 0xfffffffe, RZ, 0xc0, !PT ;  /* 0xfffffffe08038812 */ /* 0x001fe400078ec0ff */
[----:B------:R-:W-:Y:S02]  /*10250*/  @!P1 LOP3.LUT R5, R9, 0xfffffffe, RZ, 0xc0, !PT ;  /* 0xfffffffe09059812 */ /* 0x000fe400078ec0ff */
[----:B------:R-:W-:Y:S01]  /*10260*/  @!P4 LOP3.LUT R11, R11, 0xfffffffe, RZ, 0xc0, !PT ;  /* 0xfffffffe0b0bc812 */ /* 0x000fe200078ec0ff */
[----:B------:R-:W-:Y:S01]  /*10270*/  @!P0 IMAD.WIDE R2, R3, 0x4, R14 ;  /* 0x0000000403028825 */ /* 0x000fe200078e020e */
[----:B------:R-:W-:-:S03]  /*10280*/  @!P2 LEA.HI R0, R0, R0, RZ, 0x1 ;  /* 0x000000000000a211 */ /* 0x000fc600078f08ff */
[--C-:B------:R-:W-:Y:S01]  /*10290*/  @!P1 IMAD.WIDE R4, R5, 0x4, R14.reuse ;  /* 0x0000000405049825 */ /* 0x100fe200078e020e */
[----:B------:R0:W-:Y:S01]  /*102a0*/  @!P0 ST.E.64 desc[UR44][R2.64], R96 ;  /* 0x0000006002008985 */ /* 0x0001e2000c101b2c */
[----:B------:R-:W-:Y:S02]  /*102b0*/  @!P3 LEA.HI R10, R10, R10, RZ, 0x1 ;  /* 0x0000000a0a0ab211 */ /* 0x000fe400078f08ff */
[----:B-1----:R-:W-:Y:S01]  /*102c0*/  @!P2 LOP3.LUT R7, R0, 0xfffffffe, RZ, 0xc0, !PT ;  /* 0xfffffffe0007a812 */ /* 0x002fe200078ec0ff */
[----:B------:R1:W-:Y:S01]  /*102d0*/  @!P1 ST.E.64 desc[UR44][R4.64], R100 ;  /* 0x0000006404009985 */ /* 0x0003e2000c101b2c */
[----:B------:R-:W-:Y:S02]  /*102e0*/  @!P3 LOP3.LUT R9, R10, 0xfffffffe, RZ, 0xc0, !PT ;  /* 0xfffffffe0a09b812 */ /* 0x000fe400078ec0ff */
[----:B------:R-:W-:Y:S01]  /*102f0*/  @!P6 LEA.HI R0, R13, R13, RZ, 0x1 ;  /* 0x0000000d0d00e211 */ /* 0x000fe200078f08ff */
[----:B------:R-:W-:Y:S01]  /*10300*/  @!P2 IMAD.WIDE R6, R7, 0x4, R14 ;  /* 0x000000040706a825 */ /* 0x000fe200078e020e */
[----:B------:R-:W-:-:S02]  /*10310*/  @!P5 LOP3.LUT R13, R12, 0xfffffffe, RZ, 0xc0, !PT ;  /* 0xfffffffe0c0dd812 */ /* 0x000fc400078ec0ff */
[----:B------:R-:W-:Y:S01]  /*10320*/  @!P6 LOP3.LUT R21, R0, 0xfffffffe, RZ, 0xc0, !PT ;  /* 0xfffffffe0015e812 */ /* 0x000fe200078ec0ff */
[----:B------:R-:W-:Y:S01]  /*10330*/  VIADD R0, R19, 0x48 ;  /* 0x0000004813007836 */ /* 0x000fe20000000000 */
[----:B------:R-:W-:Y:S01]  /*10340*/  @!P2 ST.E.64 desc[UR44][R6.64], R104 ;  /* 0x000000680600a985 */ /* 0x000fe2000c101b2c */
[----:B0-----:R-:W-:-:S03]  /*10350*/  @!P3 IMAD.WIDE R2, R9, 0x4, R14 ;  /* 0x000000040902b825 */ /* 0x001fc600078e020e */
[----:B------:R-:W-:Y:S01]  /*10360*/  ISETP.GE.AND P0, PT, R0, UR4, PT ;  /* 0x0000000400007c0c */ /* 0x000fe2000bf06270 */
[--C-:B-1----:R-:W-:Y:S01]  /*10370*/  @!P4 IMAD.WIDE R4, R11, 0x4, R14.reuse ;  /* 0x000000040b04c825 */ /* 0x102fe200078e020e */
[----:B------:R0:W-:Y:S01]  /*10380*/  @!P3 ST.E.64 desc[UR44][R2.64], R108 ;  /* 0x0000006c0200b985 */ /* 0x0001e2000c101b2c */
[----:B------:R-:W-:Y:S02]  /*10390*/  ISETP.GE.AND P3, PT, R18, UR4, PT ;  /* 0x0000000412007c0c */ /* 0x000fe4000bf66270 */
[--C-:B------:R-:W-:Y:S01]  /*103a0*/  @!P5 IMAD.WIDE R8, R13, 0x4, R14.reuse ;  /* 0x000000040d08d825 */ /* 0x100fe200078e020e */
[----:B------:R-:W-:Y:S03]  /*103b0*/  @!P4 ST.E.64 desc[UR44][R4.64], R112 ;  /* 0x000000700400c985 */ /* 0x000fe6000c101b2c */
[----:B------:R-:W-:Y:S01]  /*103c0*/  VIADD R12, R19, 0x50 ;  /* 0x00000050130c7836 */ /* 0x000fe20000000000 */
[----:B------:R1:W-:Y:S01]  /*103d0*/  @!P5 ST.E.64 desc[UR44][R8.64], R116 ;  /* 0x000000740800d985 */ /* 0x0003e2000c101b2c */
[----:B------:R-:W-:-:S02]  /*103e0*/  @!P6 IMAD.WIDE R10, R21, 0x4, R14 ;  /* 0x00000004150ae825 */ /* 0x000fc400078e020e */
[----:B------:R-:W-:Y:S02]  /*103f0*/  @!P0 LEA.HI R0, R0, R0, RZ, 0x1 ;  /* 0x0000000000008211 */ /* 0x000fe400078f08ff */
[C---:B------:R-:W-:Y:S01]  /*10400*/  VIADD R13, R19.reuse, 0x58 ;  /* 0x00000058130d7836 */ /* 0x040fe20000000000 */
[----:B------:R-:W-:Y:S01]  /*10410*/  ISETP.GE.AND P1, PT, R12, UR4, PT ;  /* 0x000000040c007c0c */ /* 0x000fe2000bf26270 */
[C---:B0-----:R-:W-:Y:S01]  /*10420*/  VIADD R3, R19.reuse, 0x78 ;  /* 0x0000007813037836 */ /* 0x041fe20000000000 */
[----:B------:R0:W-:Y:S01]  /*10430*/  @!P6 ST.E.64 desc[UR44][R10.64], R120 ;  /* 0x000000780a00e985 */ /* 0x0001e2000c101b2c */
[----:B------:R-:W-:Y:S01]  /*10440*/  VIADD R6, R19, 0x68 ;  /* 0x0000006813067836 */ /* 0x000fe20000000000 */
[----:B------:R-:W-:Y:S01]  /*10450*/  ISETP.GE.AND P2, PT, R13, UR4, PT ;  /* 0x000000040d007c0c */ /* 0x000fe2000bf46270 */
[----:B------:R-:W-:Y:S01]  /*10460*/  VIADD R7, R19, 0x70 ;  /* 0x0000007013077836 */ /* 0x000fe20000000000 */
[----:B------:R-:W-:Y:S02]  /*10470*/  ISETP.GE.AND P6, PT, R3, UR4, PT ;  /* 0x0000000403007c0c */ /* 0x000fe4000bfc6270 */
[----:B------:R-:W-:-:S02]  /*10480*/  ISETP.GE.AND P4, PT, R6, UR4, PT ;  /* 0x0000000406007c0c */ /* 0x000fc4000bf86270 */
[----:B------:R-:W-:Y:S02]  /*10490*/  ISETP.GE.AND P5, PT, R7, UR4, PT ;  /* 0x0000000407007c0c */ /* 0x000fe4000bfa6270 */
[----:B------:R-:W-:Y:S02]  /*104a0*/  @!P3 LEA.HI R18, R18, R18, RZ, 0x1 ;  /* 0x000000121212b211 */ /* 0x000fe400078f08ff */
[----:B------:R-:W-:Y:S02]  /*104b0*/  @!P1 LEA.HI R12, R12, R12, RZ, 0x1 ;  /* 0x0000000c0c0c9211 */ /* 0x000fe400078f08ff */
[----:B-1----:R-:W-:Y:S02]  /*104c0*/  @!P3 LOP3.LUT R9, R18, 0xfffffffe, RZ, 0xc0, !PT ;  /* 0xfffffffe1209b812 */ /* 0x002fe400078ec0ff */
[----:B------:R-:W-:Y:S02]  /*104d0*/  @!P2 LEA.HI R13, R13, R13, RZ, 0x1 ;  /* 0x0000000d0d0da211 */ /* 0x000fe400078f08ff */
[----:B------:R-:W-:Y:S01]  /*104e0*/  @!P6 LEA.HI R4, R3, R3, RZ, 0x1 ;  /* 0x000000030304e211 */ /* 0x000fe200078f08ff */
[----:B------:R-:W-:Y:S01]  /*104f0*/  @!P3 IMAD.WIDE R8, R9, 0x4, R14 ;  /* 0x000000040908b825 */ /* 0x000fe200078e020e */
[----:B------:R-:W-:-:S02]  /*10500*/  @!P4 LEA.HI R6, R6, R6, RZ, 0x1 ;  /* 0x000000060606c211 */ /* 0x000fc400078f08ff */
[----:B------:R-:W-:Y:S02]  /*10510*/  @!P5 LEA.HI R2, R7, R7, RZ, 0x1 ;  /* 0x000000070702d211 */ /* 0x000fe400078f08ff */
[----:B------:R-:W-:Y:S02]  /*10520*/  @!P0 LOP3.LUT R3, R0, 0xfffffffe, RZ, 0xc0, !PT ;  /* 0xfffffffe00038812 */ /* 0x000fe400078ec0ff */
[----:B------:R-:W-:Y:S02]  /*10530*/  @!P1 LOP3.LUT R5, R12, 0xfffffffe, RZ, 0xc0, !PT ;  /* 0xfffffffe0c059812 */ /* 0x000fe400078ec0ff */
[----:B------:R-:W-:Y:S02]  /*10540*/  @!P2 LOP3.LUT R7, R13, 0xfffffffe, RZ, 0xc0, !PT ;  /* 0xfffffffe0d07a812 */ /* 0x000fe400078ec0ff */
[----:B0-----:R-:W-:Y:S02]  /*10550*/  @!P4 LOP3.LUT R11, R6, 0xfffffffe, RZ, 0xc0, !PT ;  /* 0xfffffffe060bc812 */ /* 0x001fe400078ec0ff */
[----:B------:R-:W-:Y:S01]  /*10560*/  @!P5 LOP3.LUT R13, R2, 0xfffffffe, RZ, 0xc0, !PT ;  /* 0xfffffffe020dd812 */ /* 0x000fe200078ec0ff */
[----:B------:R-:W-:Y:S01]  /*10570*/  @!P0 IMAD.WIDE R2, R3, 0x4, R14 ;  /* 0x0000000403028825 */ /* 0x000fe200078e020e */
[----:B------:R-:W-:-:S03]  /*10580*/  @!P6 LOP3.LUT R21, R4, 0xfffffffe, RZ, 0xc0, !PT ;  /* 0xfffffffe0415e812 */ /* 0x000fc600078ec0ff */
        /* <DEDUP_REMOVED lines=12> */
.L_x_1031:
[----:B------:R-:W-:Y:S05]  /*10650*/  BSYNC B0 ;  /* 0x0000000000007941 */ /* 0x000fea0003800000 */
.L_x_1030:
[----:B------:R-:W-:Y:S01]  /*10660*/  ISETP.GE.AND P0, PT, R17, R16, PT ;  /* 0x000000101100720c */ /* 0x000fe20003f06270 */
[----:B0-----:R0:W1:Y:S04]  /*10670*/  SHFL.IDX PT, R13, R22, 0x1, 0x1c1f ;  /* 0x003c1f00160d7f89 */ /* 0x00106800000e0000 */
[----:B------:R0:W0:Y:S08]  /*10680*/  SHFL.IDX PT, R12, R20, 0x1, 0x1c1f ;  /* 0x003c1f00140c7f89 */ /* 0x00003000000e0000 */
[----:B------:R-:W-:Y:S05]  /*10690*/  @P0 BRA `(.L_x_950) ;  /* 0x0000004800040947 */ /* 0x000fea0003800000 */
[----:B------:R-:W-:Y:S01]  /*106a0*/  ULDC UR4, c[0x0][0xac8] ;  /* 0x0002b20000047ab9 */ /* 0x000fe20000000800 */
[C---:B--2---:R-:W-:Y:S01]  /*106b0*/  VIADD R0, R19.reuse, 0x8 ;  /* 0x0000000813007836 */ /* 0x044fe20000000000 */
[C---:B------:R-:W-:Y:S01]  /*106c0*/  ISETP.GE.AND P0, PT, R19.reuse, UR4, PT ;  /* 0x0000000413007c0c */ /* 0x040fe2000bf06270 */
[C---:B------:R-:W-:Y:S02]  /*106d0*/  VIADD R4, R19.reuse, 0x10 ;  /* 0x0000001013047836 */ /* 0x040fe40000000000 */
[C---:B------:R-:W-:Y:S01]  /*106e0*/  VIADD R6, R19.reuse, 0x18 ;  /* 0x0000001813067836 */ /* 0x040fe20000000000 */
[----:B------:R-:W-:Y:S01]  /*106f0*/  ISETP.GE.AND P5, PT, R0, UR4, PT ;  /* 0x0000000400007c0c */ /* 0x000fe2000bfa6270 */
[C---:B------:R-:W-:Y:S01]  /*10700*/  VIADD R8, R19.reuse, 0x20 ;  /* 0x0000002013087836 */ /* 0x040fe20000000000 */
[----:B------:R-:W-:Y:S01]  /*10710*/  ISETP.GE.AND P6, PT, R4, UR4, PT ;  /* 0x0000000404007c0c */ /* 0x000fe2000bfc6270 */
[C---:B------:R-:W-:Y:S02]  /*10720*/  VIADD R9, R19.reuse, 0x28 ;  /* 0x0000002813097836 */ /* 0x040fe40000000000 */
[C---:B------:R-:W-:Y:S01]  /*10730*/  VIADD R10, R19.reuse, 0x30 ;  /* 0x00000030130a7836 */ /* 0x040fe20000000000 */
[----:B------:R-:W-:Y:S01]  /*10740*/  ISETP.GE.AND P4, PT, R8, UR4, PT ;  /* 0x0000000408007c0c */ /* 0x000fe2000bf86270 */
[----:B------:R-:W-:Y:S01]  /*10750*/  VIADD R11, R19, 0x38 ;  /* 0x00000038130b7836 */ /* 0x000fe20000000000 */
[----:B------:R-:W-:Y:S01]  /*10760*/  ISETP.GE.AND P3, PT, R9, UR4, PT ;  /* 0x0000000409007c0c */ /* 0x000fe2000bf66270 */
[----:B01----:R-:W-:Y:S01]  /*10770*/  @!P0 IMAD.WIDE R2, R19, 0x4, R12 ;  /* 0x0000000413028825 */ /* 0x003fe200078e020c */
[----:B------:R-:W-:-:S02]  /*10780*/  ISETP.GE.AND P2, PT, R10, UR4, PT ;  /* 0x000000040a007c0c */ /* 0x000fc4000bf46270 */
[----:B------:R-:W-:Y:S01]  /*10790*/  ISETP.GE.AND P1, PT, R11, UR4, PT ;  /* 0x000000040b007c0c */ /* 0x000fe2000bf26270 */
[C---:B------:R-:W-:Y:S01]  /*107a0*/  VIADD R16, R19.reuse, 0x40 ;  /* 0x0000004013107836 */ /* 0x040fe20000000000 */
[----:B------:R0:W-:Y:S01]  /*107b0*/  @!P0 ST.E.64 desc[UR44][R2.64], R90 ;  /* 0x0000005a02008985 */ /* 0x0001e2000c101b2c */
[----:B------:R-:W-:Y:S01]  /*107c0*/  ISETP.GE.AND P0, PT, R6, UR4, PT ;  /* 0x0000000406007c0c */ /* 0x000fe2000bf06270 */
[C---:B------:R-:W-:Y:S01]  /*107d0*/  VIADD R18, R19.reuse, 0x48 ;  /* 0x0000004813127836 */ /* 0x040fe20000000000 */
[----:B------:R-:W-:Y:S01]  /*107e0*/  @!P5 LEA.HI R0, R0, R0, RZ, 0x1 ;  /* 0x000000000000d211 */ /* 0x000fe200078f08ff */
[----:B------:R-:W-:Y:S01]  /*107f0*/  VIADD R20, R19, 0x70 ;  /* 0x0000007013147836 */ /* 0x000fe20000000000 */
        /* <DEDUP_REMOVED lines=9> */
[----:B---3--:R-:W-:Y:S01]  /*10890*/  @!P1 LEA.HI R14, R11, R11, RZ, 0x1 ;  /* 0x0000000b0b0e9211 */ /* 0x008fe200078f08ff */
[----:B------:R0:W-:Y:S01]  /*108a0*/  @!P5 ST.E.64 desc[UR44][R2.64], R94 ;  /* 0x0000005e0200d985 */ /* 0x0001e2000c101b2c */
[----:B------:R-:W-:-:S02]  /*108b0*/  @!P0 LOP3.LUT R7, R6, 0xfffffffe, RZ, 0xc0, !PT ;  /* 0xfffffffe06078812 */ /* 0x000fc400078ec0ff */
[----:B------:R-:W-:Y:S01]  /*108c0*/  @!P4 LOP3.LUT R9, R8, 0xfffffffe, RZ, 0xc0, !PT ;  /* 0xfffffffe0809c812 */ /* 0x000fe200078ec0ff */
[----:B------:R1:W-:Y:S01]  /*108d0*/  @!P6 ST.E.64 desc[UR44][R4.64], R98 ;  /* 0x000000620400e985 */ /* 0x0003e2000c101b2c */
[----:B------:R-:W-:Y:S01]  /*108e0*/  @!P3 LOP3.LUT R11, R0, 0xfffffffe, RZ, 0xc0, !PT ;  /* 0xfffffffe000bb812 */ /* 0x000fe200078ec0ff */
[C---:B------:R-:W-:Y:S01]  /*108f0*/  VIADD R0, R19.reuse, 0x50 ;  /* 0x0000005013007836 */ /* 0x040fe20000000000 */
[----:B----4-:R-:W-:Y:S02]  /*10900*/  @!P2 LOP3.LUT R15, R10, 0xfffffffe, RZ, 0xc0, !PT ;  /* 0xfffffffe0a0fa812 */ /* 0x010fe400078ec0ff */
[----:B------:R-:W-:Y:S01]  /*10910*/  @!P1 LOP3.LUT R17, R14, 0xfffffffe, RZ, 0xc0, !PT ;  /* 0xfffffffe0e119812 */ /* 0x000fe200078ec0ff */
[----:B------:R-:W-:Y:S01]  /*10920*/  VIADD R14, R19, 0x58 ;  /* 0x00000058130e7836 */ /* 0x000fe20000000000 */
[----:B------:R-:W-:Y:S02]  /*10930*/  ISETP.GE.AND P5, PT, R16, UR4, PT ;  /* 0x0000000410007c0c */ /* 0x000fe4000bfa6270 */
[----:B------:R-:W-:Y:S01]  /*10940*/  ISETP.GE.AND P6, PT, R18, UR4, PT ;  /* 0x0000000412007c0c */ /* 0x000fe2000bfc6270 */
[----:B0-----:R-:W-:-:S04]  /*10950*/  @!P0 IMAD.WIDE R2, R7, 0x4, R12 ;  /* 0x0000000407028825 */ /* 0x001fc800078e020c */
[--C-:B-1----:R-:W-:Y:S01]  /*10960*/  @!P4 IMAD.WIDE R4, R9, 0x4, R12.reuse ;  /* 0x000000040904c825 */ /* 0x102fe200078e020c */
[----:B------:R0:W-:Y:S01]  /*10970*/  @!P0 ST.E.64 desc[UR44][R2.64], R102 ;  /* 0x0000006602008985 */ /* 0x0001e2000c101b2c */
[----:B------:R-:W-:Y:S02]  /*10980*/  ISETP.GE.AND P0, PT, R0, UR4, PT ;  /* 0x0000000400007c0c */ /* 0x000fe4000bf06270 */
[--C-:B------:R-:W-:Y:S01]  /*10990*/  @!P3 IMAD.WIDE R6, R11, 0x4, R12.reuse ;  /* 0x000000040b06b825 */ /* 0x100fe200078e020c */
[----:B------:R1:W-:Y:S01]  /*109a0*/  @!P4 ST.E.64 desc[UR44][R4.64], R106 ;  /* 0x0000006a0400c985 */ /* 0x0003e2000c101b2c */
[----:B------:R-:W-:Y:S02]  /*109b0*/  ISETP.GE.AND P4, PT, R20, UR4, PT ;  /* 0x0000000414007c0c */ /* 0x000fe4000bf86270 */
[----:B------:R-:W-:Y:S01]  /*109c0*/  @!P2 IMAD.WIDE R8, R15, 0x4, R12 ;  /* 0x000000040f08a825 */ /* 0x000fe200078e020c */
[----:B------:R2:W-:Y:S01]  /*109d0*/  @!P3 ST.E.64 desc[UR44][R6.64], R110 ;  /* 0x0000006e0600b985 */ /* 0x0005e2000c101b2c */
[----:B------:R-:W-:-:S02]  /*109e0*/  @!P5 LEA.HI R16, R16, R16, RZ, 0x1 ;  /* 0x000000101010d211 */ /* 0x000fc400078f08ff */
[----:B------:R-:W-:Y:S01]  /*109f0*/  @!P1 IMAD.WIDE R10, R17, 0x4, R12 ;  /* 0x00000004110a9825 */ /* 0x000fe200078e020c */
[----:B------:R3:W-:Y:S01]  /*10a00*/  @!P2 ST.E.64 desc[UR44][R8.64], R114 ;  /* 0x000000720800a985 */ /* 0x0007e2000c101b2c */
[----:B------:R-:W-:Y:S02]  /*10a10*/  @!P6 LEA.HI R18, R18, R18, RZ, 0x1 ;  /* 0x000000121212e211 */ /* 0x000fe400078f08ff */
[C---:B------:R-:W-:Y:S01]  /*10a20*/  VIADD R15, R19.reuse, 0x60 ;  /* 0x00000060130f7836 */ /* 0x040fe20000000000 */
[----:B------:R4:W-:Y:S01]  /*10a30*/  @!P1 ST.E.64 desc[UR44][R10.64], R118 ;  /* 0x000000760a009985 */ /* 0x0009e2000c101b2c */
[C---:B------:R-:W-:Y:S01]  /*10a40*/  VIADD R17, R19.reuse, 0x68 ;  /* 0x0000006813117836 */ /* 0x040fe20000000000 */
[----:B------:R-:W-:Y:S01]  /*10a50*/  ISETP.GE.AND P1, PT, R14, UR4, PT ;  /* 0x000000040e007c0c */ /* 0x000fe2000bf26270 */
[----:B------:R-:W-:Y:S01]  /*10a60*/  VIADD R19, R19, 0x78 ;  /* 0x0000007813137836 */ /* 0x000fe20000000000 */
[----:B------:R-:W-:Y:S02]  /*10a70*/  ISETP.GE.AND P2, PT, R15, UR4, PT ;  /* 0x000000040f007c0c */ /* 0x000fe4000bf46270 */
[----:B------:R-:W-:-:S02]  /*10a80*/  ISETP.GE.AND P3, PT, R17, UR4, PT ;  /* 0x0000000411007c0c */ /* 0x000fc4000bf66270 */
[----:B0-----:R-:W-:Y:S02]  /*10a90*/  @!P5 LOP3.LUT R3, R16, 0xfffffffe, RZ, 0xc0, !PT ;  /* 0xfffffffe1003d812 */ /* 0x001fe400078ec0ff */
[----:B-1----:R-:W-:Y:S02]  /*10aa0*/  @!P6 LOP3.LUT R5, R18, 0xfffffffe, RZ, 0xc0, !PT ;  /* 0xfffffffe1205e812 */ /* 0x002fe400078ec0ff */
[----:B------:R-:W-:Y:S01]  /*10ab0*/  @!P0 LEA.HI R0, R0, R0, RZ, 0x1 ;  /* 0x0000000000008211 */ /* 0x000fe200078f08ff */
[--C-:B------:R-:W-:Y:S01]  /*10ac0*/  @!P5 IMAD.WIDE R2, R3, 0x4, R12.reuse ;  /* 0x000000040302d825 */ /* 0x100fe200078e020c */
[----:B------:R-:W-:Y:S02]  /*10ad0*/  @!P4 LEA.HI R20, R20, R20, RZ, 0x1 ;  /* 0x000000141414c211 */ /* 0x000fe400078f08ff */
[----:B------:R-:W-:Y:S01]  /*10ae0*/  @!P1 LEA.HI R14, R14, R14, RZ, 0x1 ;  /* 0x0000000e0e0e9211 */ /* 0x000fe200078f08ff */
[----:B------:R-:W-:Y:S01]  /*10af0*/  @!P6 IMAD.WIDE R4, R5, 0x4, R12 ;  /* 0x000000040504e825 */ /* 0x000fe200078e020c */
[----:B------:R-:W-:Y:S01]  /*10b00*/  @!P2 LEA.HI R15, R15, R15, RZ, 0x1 ;  /* 0x0000000f0f0fa211 */ /* 0x000fe200078f08ff */
[----:B------:R0:W-:Y:S01]  /*10b10*/  @!P5 ST.E.64 desc[UR44][R2.64], R122 ;  /* 0x0000007a0200d985 */ /* 0x0001e2000c101b2c */
[----:B------:R-:W-:-:S02]  /*10b20*/  @!P3 LEA.HI R17, R17, R17, RZ, 0x1 ;  /* 0x000000111111b211 */ /* 0x000fc400078f08ff */
[----:B--2---:R-:W-:Y:S01]  /*10b30*/  @!P0 LOP3.LUT R7, R0, 0xfffffffe, RZ, 0xc0, !PT ;  /* 0xfffffffe00078812 */ /* 0x004fe200078ec0ff */
[----:B------:R1:W-:Y:S01]  /*10b40*/  @!P6 ST.E.64 desc[UR44][R4.64], R126 ;  /* 0x0000007e0400e985 */ /* 0x0003e2000c101b2c */
[----:B---3--:R-:W-:Y:S02]  /*10b50*/  @!P1 LOP3.LUT R9, R14, 0xfffffffe, RZ, 0xc0, !PT ;  /* 0xfffffffe0e099812 */ /* 0x008fe400078ec0ff */
[----:B------:R-:W-:Y:S02]  /*10b60*/  @!P2 LOP3.LUT R15, R15, 0xfffffffe, RZ, 0xc0, !PT ;  /* 0xfffffffe0f0fa812 */ /* 0x000fe400078ec0ff */
[----:B------:R-:W-:Y:S02]  /*10b70*/  @!P3 LOP3.LUT R17, R17, 0xfffffffe, RZ, 0xc0, !PT ;  /* 0xfffffffe1111b812 */ /* 0x000fe400078ec0ff */
[----:B----4-:R-:W-:Y:S01]  /*10b80*/  @!P4 LOP3.LUT R11, R20, 0xfffffffe, RZ, 0xc0, !PT ;  /* 0xfffffffe140bc812 */ /* 0x010fe200078ec0ff */
[----:B0-----:R-:W-:-:S04]  /*10b90*/  @!P0 IMAD.WIDE R2, R7, 0x4, R12 ;  /* 0x0000000407028825 */ /* 0x001fc800078e020c */
[--C-:B-1----:R-:W-:Y:S01]  /*10ba0*/  @!P1 IMAD.WIDE R4, R9, 0x4, R12.reuse ;  /* 0x0000000409049825 */ /* 0x102fe200078e020c */
[----:B------:R0:W-:Y:S01]  /*10bb0*/  @!P0 ST.E.64 desc[UR44][R2.64], R130 ;  /* 0x0000008202008985 */ /* 0x0001e2000c101b2c */
[----:B------:R-:W-:Y:S02]  /*10bc0*/  ISETP.GE.AND P0, PT, R19, UR4, PT ;  /* 0x0000000413007c0c */ /* 0x000fe4000bf06270 */
[--C-:B------:R-:W-:Y:S01]  /*10bd0*/  @!P2 IMAD.WIDE R6, R15, 0x4, R12.reuse ;  /* 0x000000040f06a825 */ /* 0x100fe200078e020c */
[----:B------:R0:W-:Y:S03]  /*10be0*/  @!P1 ST.E.64 desc[UR44][R4.64], R134 ;  /* 0x0000008604009985 */ /* 0x0001e6000c101b2c */
[--C-:B------:R-:W-:Y:S01]  /*10bf0*/  @!P3 IMAD.WIDE R8, R17, 0x4, R12.reuse ;  /* 0x000000041108b825 */ /* 0x100fe200078e020c */
[----:B------:R0:W-:Y:S03]  /*10c00*/  @!P2 ST.E.64 desc[UR44][R6.64], R138 ;  /* 0x0000008a0600a985 */ /* 0x0001e6000c101b2c */
[----:B------:R-:W-:Y:S01]  /*10c10*/  @!P4 IMAD.WIDE R10, R11, 0x4, R12 ;  /* 0x000000040b0ac825 */ /* 0x000fe200078e020c */
[----:B------:R0:W-:Y:S04]  /*10c20*/  @!P3 ST.E.64 desc[UR44][R8.64], R142 ;  /* 0x0000008e0800b985 */ /* 0x0001e8000c101b2c */
[----:B------:R0:W-:Y:S01]  /*10c30*/  @!P4 ST.E.64 desc[UR44][R10.64], R146 ;  /* 0x000000920a00c985 */ /* 0x0001e2000c101b2c */
[----:B------:R-:W-:Y:S05]  /*10c40*/  @P0 BRA `(.L_x_950) ;  /* 0x0000004000980947 */ /* 0x000fea0003800000 */
[----:B------:R-:W-:-:S04]  /*10c50*/  LEA.HI R19, R19, R19, RZ, 0x1 ;  /* 0x0000001313137211 */ /* 0x000fc800078f08ff */
[----:B0-----:R-:W-:-:S05]  /*10c60*/  LOP3.LUT R3, R19, 0xfffffffe, RZ, 0xc0, !PT ;  /* 0xfffffffe13037812 */ /* 0x001fca00078ec0ff */
[----:B------:R-:W-:-:S05]  /*10c70*/  IMAD.WIDE R2, R3, 0x4, R12 ;  /* 0x0000000403027825 */ /* 0x000fca00078e020c */
[----:B------:R0:W-:Y:S01]  /*10c80*/  ST.E.64 desc[UR44][R2.64], R150 ;  /* 0x0000009602007985 */ /* 0x0001e2000c101b2c */
[----:B------:R-:W-:Y:S05]  /*10c90*/  BRA `(.L_x_950) ;  /* 0x0000004000847947 */ /* 0x000fea0003800000 */
.L_x_1029:
        /* <DEDUP_REMOVED lines=8> */
[----:B-1----:R-:W-:Y:S02]  /*10d20*/  IMAD R3, R6, UR4, RZ ;  /* 0x0000000406037c24 */ /* 0x002fe4000f8e02ff */
[----:B------:R-:W-:-:S05]  /*10d30*/  VIADD R0, R0, 0xffffff80 ;  /* 0xffffff8000007836 */ /* 0x000fca0000000000 */
[----:B------:R-:W-:-:S13]  /*10d40*/  ISETP.GE.AND P0, PT, R0, R3, PT ;  /* 0x000000030000720c */ /* 0x000fda0003f06270 */
[----:B------:R-:W-:Y:S05]  /*10d50*/  @P0 BRA `(.L_x_950) ;  /* 0x0000004000540947 */ /* 0x000fea0003800000 */
[----:B------:R-:W-:Y:S01]  /*10d60*/  ISETP.NE.AND P0, PT, R6, 0x1, PT ;  /* 0x000000010600780c */ /* 0x000fe20003f05270 */
[----:B------:R-:W0:Y:S01]  /*10d70*/  S2UR UR4, SR_CTAID.Z ;  /* 0x00000000000479c3 */ /* 0x000e220000002700 */
[----:B------:R-:W-:Y:S01]  /*10d80*/  SHF.R.S32.HI R5, RZ, 0x1f, R18 ;  /* 0x0000001fff057819 */ /* 0x000fe20000011412 */
[----:B------:R-:W-:Y:S02]  /*10d90*/  ULDC.64 UR6, c[0x0][0xbd0] ;  /* 0x0002f40000067ab9 */ /* 0x000fe40000000a00 */
[----:B------:R-:W-:-:S04]  /*10da0*/  IMAD.WIDE.U32 R2, R18, UR6, RZ ;  /* 0x0000000612027c25 */ /* 0x000fc8000f8e00ff */
[----:B------:R-:W1:Y:S01]  /*10db0*/  LDC.64 R12, c[0x0][0xbd8] ;  /* 0x0002f600ff0c7b82 */ /* 0x000e620000000a00 */
[----:B------:R-:W-:-:S04]  /*10dc0*/  IMAD R5, R5, UR6, RZ ;  /* 0x0000000605057c24 */ /* 0x000fc8000f8e02ff */
[----:B------:R-:W-:Y:S02]  /*10dd0*/  IMAD R5, R18, UR7, R5 ;  /* 0x0000000712057c24 */ /* 0x000fe4000f8e0205 */
[----:B------:R-:W-:Y:S01]  /*10de0*/  IMAD.MOV R18, RZ, RZ, -R18 ;  /* 0x000000ffff127224 */ /* 0x000fe200078e0a12 */
[----:B------:R-:W2:Y:S01]  /*10df0*/  @P0 LDC R9, c[0x0][0xbec] ;  /* 0x0002fb00ff090b82 */ /* 0x000ea20000000800 */
[----:B------:R-:W-:Y:S02]  /*10e00*/  IMAD.IADD R3, R3, 0x1, R5 ;  /* 0x0000000103037824 */ /* 0x000fe400078e0205 */
[----:B------:R-:W-:-:S05]  /*10e10*/  IMAD.MOV.U32 R5, RZ, RZ, R0 ;  /* 0x000000ffff057224 */ /* 0x000fca00078e0000 */
[----:B------:R-:W3:Y:S01]  /*10e20*/  S2UR UR8, SR_CTAID.Y ;  /* 0x00000000000879c3 */ /* 0x000ee20000002600 */
[----:B0-----:R-:W-:-:S07]  /*10e30*/  USHF.R.S32.HI UR5, URZ, 0x1f, UR4 ;  /* 0x0000001f3f057899 */ /* 0x001fce0008011404 */
[----:B------:R-:W3:Y:S01]  /*10e40*/  LDC R7, c[0x0][0xc50] ;  /* 0x00031400ff077b82 */ /* 0x000ee20000000800 */
[C---:B-1----:R-:W-:Y:S02]  /*10e50*/  IMAD R8, R12.reuse, UR5, RZ ;  /* 0x000000050c087c24 */ /* 0x042fe4000f8e02ff */
[----:B------:R-:W-:-:S04]  /*10e60*/  IMAD.WIDE.U32 R2, R12, UR4, R2 ;  /* 0x000000040c027c25 */ /* 0x000fc8000f8e0002 */
[----:B------:R-:W-:Y:S01]  /*10e70*/  IMAD R13, R13, UR4, R8 ;  /* 0x000000040d0d7c24 */ /* 0x000fe2000f8e0208 */
[----:B------:R-:W0:Y:S01]  /*10e80*/  @P0 LDC R11, c[0x0][0xbf0] ;  /* 0x0002fc00ff0b0b82 */ /* 0x000e220000000800 */
[----:B--2---:R-:W-:Y:S01]  /*10e90*/  @P0 IMAD.HI.U32 R4, R0, R9, RZ ;  /* 0x0000000900040227 */ /* 0x004fe200078e00ff */
[----:B------:R-:W-:-:S03]  /*10ea0*/  ULDC.64 UR4, c[0x0][0xbe0] ;  /* 0x0002f80000047ab9 */ /* 0x000fc60000000a00 */
[----:B------:R-:W-:Y:S02]  /*10eb0*/  IMAD.IADD R3, R13, 0x1, R3 ;  /* 0x000000010d037824 */ /* 0x000fe400078e0203 */
[----:B---3--:R-:W-:-:S04]  /*10ec0*/  IMAD R9, R7, R18, UR8 ;  /* 0x0000000807097e24 */ /* 0x008fc8000f8e0212 */
[----:B------:R-:W-:Y:S01]  /*10ed0*/  IMAD.WIDE.U32 R2, R9, UR4, R2 ;  /* 0x0000000409027c25 */ /* 0x000fe2000f8e0002 */
[----:B0-----:R-:W-:Y:S02]  /*10ee0*/  @P0 SHF.R.U32.HI R5, RZ, R11, R4 ;  /* 0x0000000bff050219 */ /* 0x001fe40000011604 */
[----:B------:R-:W-:Y:S02]  /*10ef0*/  SHF.R.S32.HI R4, RZ, 0x1f, R9 ;  /* 0x0000001fff047819 */ /* 0x000fe40000011409 */
[----:B------:R-:W-:Y:S01]  /*10f00*/  IADD3 R2, P0, R5, R2, RZ ;  /* 0x0000000205027210 */ /* 0x000fe20007f1e0ff */
[----:B------:R-:W-:Y:S02]  /*10f10*/  IMAD.MOV R7, RZ, RZ, -R5 ;  /* 0x000000ffff077224 */ /* 0x000fe400078e0a05 */
[----:B------:R-:W-:Y:S02]  /*10f20*/  IMAD R4, R4, UR4, RZ ;  /* 0x0000000404047c24 */ /* 0x000fe4000f8e02ff */
[----:B------:R-:W-:-:S02]  /*10f30*/  IMAD R7, R6, R7, R0 ;  /* 0x0000000706077224 */ /* 0x000fc400078e0200 */
[----:B------:R-:W-:Y:S01]  /*10f40*/  IMAD R4, R9, UR5, R4 ;  /* 0x0000000509047c24 */ /* 0x000fe2000f8e0204 */
[----:B------:R-:W-:Y:S01]  /*10f50*/  SHF.R.S32.HI R9, RZ, 0x1f, R5 ;  /* 0x0000001fff097819 */ /* 0x000fe20000011405 */
[----:B------:R-:W-:Y:S01]  /*10f60*/  ULDC.64 UR4, c[0x0][0xbc8] ;  /* 0x0002f20000047ab9 */ /* 0x000fe20000000a00 */
[----:B------:R-:W-:Y:S02]  /*10f70*/  SHF.R.S32.HI R0, RZ, 0x1f, R7 ;  /* 0x0000001fff007819 */ /* 0x000fe40000011407 */
[----:B------:R-:W-:-:S03]  /*10f80*/  IADD3.X R3, R9, R3, R4, P0, !PT ;  /* 0x0000000309037210 */ /* 0x000fc600007fe404 */
[----:B------:R-:W-:Y:S02]  /*10f90*/  IMAD R0, R0, UR4, RZ ;  /* 0x0000000400007c24 */ /* 0x000fe4000f8e02ff */
[----:B------:R-:W-:-:S04]  /*10fa0*/  IMAD.WIDE.U32 R2, R7, UR4, R2 ;  /* 0x0000000407027c25 */ /* 0x000fc8000f8e0002 */
[----:B------:R-:W-:Y:S01]  /*10fb0*/  IMAD R5, R7, UR5, R0 ;  /* 0x0000000507057c24 */ /* 0x000fe2000f8e0200 */
[----:B------:R-:W-:Y:S02]  /*10fc0*/  ULDC.64 UR4, c[0x0][0xba8] ;  /* 0x0002ea0000047ab9 */ /* 0x000fe40000000a00 */
[----:B------:R-:W-:Y:S01]  /*10fd0*/  LEA R4, P0, R2, UR4, 0x2 ;  /* 0x0000000402047c11 */ /* 0x000fe2000f8010ff */
[----:B------:R-:W-:-:S05]  /*10fe0*/  IMAD.IADD R3, R3, 0x1, R5 ;  /* 0x0000000103037824 */ /* 0x000fca00078e0205 */
[----:B------:R-:W-:Y:S01]  /*10ff0*/  LEA.HI.X R5, R2, UR5, R3, 0x2, P0 ;  /* 0x0000000502057c11 */ /* 0x000fe200080f1403 */
[----:B------:R-:W-:-:S05]  /*11000*/  IMAD.MOV.U32 R3, RZ, RZ, -0x800000 ;  /* 0xff800000ff037424 */ /* 0x000fca00078e00ff */
[----:B------:R0:W-:Y:S01]  /*11010*/  STG.E desc[UR44][R4.64], R3 ;  /* 0x0000000304007986 */ /* 0x0001e2000c10192c */
[----:B------:R-:W-:Y:S05]  /*11020*/  BRA `(.L_x_950) ;  /* 0x0000003c00a07947 */ /* 0x000fea0003800000 */
.L_x_948:
[----:B------:R-:W-:-:S08]  /*11030*/  NOP ;  /* 0x0000000000007918 */ /* 0x000fd00000000000 */
[----:B--2---:R-:W0:-:S00]  /*11040*/  USETMAXREG.DEALLOC.CTAPOOL 0x18 ;  /* 0x00000018000079c8 */ /* 0x004e0000080e0500 */
        /* <DEDUP_REMOVED lines=16> */
.L_x_1032:
[----:B------:R-:W-:Y:S01]  /*11150*/  ULDC UR7, c[0x0][0xc50] ;  /* 0x0003140000077ab9 */ /* 0x000fe20000000800 */
[----:B------:R-:W-:Y:S01]  /*11160*/  UMOV UR36, UR6 ;  /* 0x0000000600247c82 */ /* 0x000fe20008000000 */
[----:B------:R-:W-:-:S11]  /*11170*/  UISETP.NE.AND UP0, UPT, UR7, 0x1, UPT ;  /* 0x000000010700788c */ /* 0x000fd6000bf05270 */
[----:B------:R-:W-:Y:S01]  /*11180*/  @UP0 ULDC UR4, c[0x0][0xc54] ;  /* 0x0003150000040ab9 */ /* 0x000fe20000000800 */
[----:B------:R-:W-:Y:S01]  /*11190*/  @UP0 ULDC UR8, c[0x0][0xc58] ;  /* 0x0003160000080ab9 */ /* 0x000fe20000000800 */
[----:B------:R-:W-:-:S04]  /*111a0*/  UIMAD.WIDE.U32 UR4, UR6, UR4, URZ ;  /* 0x00000004060472a5 */ /* 0x000fc8000f8e003f */
[----:B------:R-:W-:-:S12]  /*111b0*/  @UP0 USHF.R.U32.HI UR36, URZ, UR8, UR5 ;  /* 0x000000083f240299 */ /* 0x000fd80008011605 */
.L_x_1033:
[----:B------:R-:W-:Y:S01]  /*111c0*/  ISETP.GE.AND P0, PT, R19, RZ, PT ;  /* 0x000000ff1300720c */ /* 0x000fe20003f06270 */
[----:B------:R-:W-:Y:S01]  /*111d0*/  UIADD3 UR41, -UR36, URZ, URZ ;  /* 0x0000003f24297290 */ /* 0x000fe2000fffe13f */
[----:B------:R-:W-:Y:S02]  /*111e0*/  IMAD.MOV.U32 R9, RZ, RZ, 0x1 ;  /* 0x00000001ff097424 */ /* 0x000fe400078e00ff */
[----:B------:R-:W-:Y:S01]  /*111f0*/  IMAD.MOV.U32 R0, RZ, RZ, RZ ;  /* 0x000000ffff007224 */ /* 0x000fe200078e00ff */
[----:B------:R-:W-:Y:S01]  /*11200*/  UIMAD UR41, UR7, UR41, UR6 ;  /* 0x00000029072972a4 */ /* 0x000fe2000f8e0206 */
[----:B------:R-:W-:-:S07]  /*11210*/  IMAD.MOV.U32 R3, RZ, RZ, 0x1 ;  /* 0x00000001ff037424 */ /* 0x000fce00078e00ff */
[----:B------:R-:W-:Y:S05]  /*11220*/  @!P0 BRA `(.L_x_1034) ;  /* 0x0000003800608947 */ /* 0x000fea0003800000 */
[----:B------:R-:W0:Y:S01]  /*11230*/  S2UR UR40, SR_CTAID.X ;  /* 0x00000000002879c3 */ /* 0x000e220000002500 */
[----:B------:R-:W-:Y:S01]  /*11240*/  ULDC.64 UR4, c[0x0][0x418] ;  /* 0x0001060000047ab9 */ /* 0x000fe20000000a00 */
[----:B------:R-:W-:Y:S01]  /*11250*/  ULDC UR6, c[0x0][0x448] ;  /* 0x0001120000067ab9 */ /* 0x000fe20000000800 */
[----:B------:R-:W-:Y:S02]  /*11260*/  UISETP.NE.U32.AND UP0, UPT, UR4, URZ, UPT ;  /* 0x0000003f0400728c */ /* 0x000fe4000bf05070 */
[----:B------:R-:W-:Y:S02]  /*11270*/  UISETP.NE.AND UP1, UPT, UR6, 0x1, UPT ;  /* 0x000000010600788c */ /* 0x000fe4000bf25270 */
[----:B------:R-:W-:Y:S01]  /*11280*/  UISETP.NE.AND.EX UP0, UPT, UR5, URZ, UPT, UP0 ;  /* 0x0000003f0500728c */ /* 0x000fe2000bf05300 */
[----:B------:R-:W-:Y:S02]  /*11290*/  ULDC UR6, c[0x0][0x424] ;  /* 0x0001090000067ab9 */ /* 0x000fe40000000800 */
[----:B------:R-:W-:Y:S01]  /*112a0*/  ULDC.64 UR4, c[0x0][0x9e0] ;  /* 0x0002780000047ab9 */ /* 0x000fe20000000a00 */
[----:B------:R-:W-:-:S02]  /*112b0*/  USEL UR9, UR6, 0x1, UP0 ;  /* 0x0000000106097887 */ /* 0x000fc40008000000 */
[----:B------:R-:W-:Y:S01]  /*112c0*/  UISETP.GE.AND UP0, UPT, UR5, 0x1, UPT ;  /* 0x000000010500788c */ /* 0x000fe2000bf06270 */
[----:B------:R-:W-:Y:S02]  /*112d0*/  ULDC UR10, c[0x0][0x288] ;  /* 0x0000a200000a7ab9 */ /* 0x000fe40000000800 */
[----:B------:R-:W-:Y:S01]  /*112e0*/  @UP1 ULDC UR7, c[0x0][0x44c] ;  /* 0x0001130000071ab9 */ /* 0x000fe20000000800 */
[----:B------:R-:W-:Y:S01]  /*112f0*/  ULDC UR12, c[0x0][0x2f0] ;  /* 0x0000bc00000c7ab9 */ /* 0x000fe20000000800 */
[----:B------:R-:W-:Y:S01]  /*11300*/  UIADD3 UR11, -UR10, 0x1, URZ ;  /* 0x000000010a0b7890 */ /* 0x000fe2000fffe13f */
[----:B------:R-:W-:Y:S01]  /*11310*/  PLOP3.LUT P1, PT, PT, PT, UP0, 0x80, 0x0 ;  /* 0x000000000000781c */ /* 0x000fe20003f2f008 */
[----:B------:R-:W-:Y:S01]  /*11320*/  UIMAD UR13, UR9, UR12, 0x7f ;  /* 0x0000007f090d74a4 */ /* 0x000fe2000f8e020c */
[----:B------:R-:W-:Y:S01]  /*11330*/  @UP1 ULDC UR14, c[0x0][0x450] ;  /* 0x00011400000e1ab9 */ /* 0x000fe20000000800 */
[----:B------:R-:W-:Y:S02]  /*11340*/  UIMAD UR11, UR9, UR12, UR11 ;  /* 0x0000000c090b72a4 */ /* 0x000fe4000f8e020b */
[----:B0-----:R-:W-:-:S04]  /*11350*/  USHF.L.U32 UR40, UR40, 0x7, URZ ;  /* 0x0000000728287899 */ /* 0x001fc8000800063f */
[----:B------:R-:W-:-:S04]  /*11360*/  UIADD3 UR8, UR40, 0x7f, URZ ;  /* 0x0000007f28087890 */ /* 0x000fc8000fffe03f */
[----:B------:R-:W-:-:S04]  /*11370*/  UIMAD.WIDE.U32 UR6, UR8, UR7, URZ ;  /* 0x00000007080672a5 */ /* 0x000fc8000f8e003f */
[----:B------:R-:W-:Y:S02]  /*11380*/  @UP1 USHF.R.U32.HI UR8, URZ, UR14, UR7 ;  /* 0x0000000e3f081299 */ /* 0x000fe40008011607 */
[----:B------:R-:W-:Y:S02]  /*11390*/  USHF.R.S32.HI UR7, URZ, 0x1f, UR13 ;  /* 0x0000001f3f077899 */ /* 0x000fe4000801140d */
[----:B------:R-:W-:Y:S02]  /*113a0*/  UIADD3 UR6, UR11, UR8, URZ ;  /* 0x000000080b067290 */ /* 0x000fe4000fffe03f */
[----:B------:R-:W-:Y:S02]  /*113b0*/  ULEA.HI UR7, UR7, UR13, URZ, 0x7 ;  /* 0x0000000d07077291 */ /* 0x000fe4000f8f383f */
[----:B------:R-:W-:Y:S02]  /*113c0*/  UIADD3 UR4, UR6, UR4, URZ ;  /* 0x0000000406047290 */ /* 0x000fe4000fffe03f */
[----:B------:R-:W-:Y:S01]  /*113d0*/  USHF.R.S32.HI UR39, URZ, 0x7, UR7 ;  /* 0x000000073f277899 */ /* 0x000fe20008011407 */
[----:B------:R-:W-:Y:S11]  /*113e0*/  @!P1 BRA `(.L_x_1035) ;  /* 0x0000000000449947 */ /* 0x000ff60003800000 */
[----:B------:R-:W-:Y:S01]  /*113f0*/  ISETP.LT.AND P0, PT, RZ, UR6, PT ;  /* 0x00000006ff007c0c */ /* 0x000fe2000bf01270 */
[----:B------:R-:W-:-:S12]  /*11400*/  UIADD3 UR8, UR6, -0x1, URZ ;  /* 0xffffffff06087890 */ /* 0x000fd8000fffe03f */
[----:B------:R-:W-:Y:S05]  /*11410*/  @P0 BRA `(.L_x_1036) ;  /* 0x00000000001c0947 */ /* 0x000fea0003800000 */
[----:B------:R-:W-:Y:S02]  /*11420*/  UISETP.NE.AND UP0, UPT, UR5, 0x1, UPT ;  /* 0x000000010500788c */ /* 0x000fe4000bf05270 */
[----:B------:R-:W-:-:S09]  /*11430*/  UIADD3 UR8, -UR6, URZ, URZ ;  /* 0x0000003f06087290 */ /* 0x000fd2000fffe13f */
[----:B------:R-:W-:Y:S02]  /*11440*/  @UP0 ULDC.64 UR14, c[0x0][0x9e8] ;  /* 0x00027a00000e0ab9 */ /* 0x000fe40000000a00 */
[----:B------:R-:W-:-:S04]  /*11450*/  UIMAD.WIDE.U32 UR6, UR8, UR14, URZ ;  /* 0x0000000e080672a5 */ /* 0x000fc8000f8e003f */
[----:B------:R-:W-:-:S04]  /*11460*/  @UP0 USHF.R.U32.HI UR8, URZ, UR15, UR7 ;  /* 0x0000000f3f080299 */ /* 0x000fc80008011607 */
[----:B------:R-:W-:Y:S01]  /*11470*/  ULOP3.LUT UR8, URZ, UR8, URZ, 0x33, !UPT ;  /* 0x000000083f087292 */ /* 0x000fe2000f8e333f */
[----:B------:R-:W-:Y:S11]  /*11480*/  BRA `(.L_x_1037) ;  /* 0x0000000000107947 */ /* 0x000ff60003800000 */
.L_x_1036:
[----:B------:R-:W-:-:S11]  /*11490*/  UISETP.NE.AND UP0, UPT, UR5, 0x1, UPT ;  /* 0x000000010500788c */ /* 0x000fd6000bf05270 */
[----:B------:R-:W-:Y:S02]  /*114a0*/  @UP0 ULDC.64 UR14, c[0x0][0x9e8] ;  /* 0x00027a00000e0ab9 */ /* 0x000fe40000000a00 */
[----:B------:R-:W-:-:S04]  /*114b0*/  UIMAD.WIDE.U32 UR6, UR8, UR14, URZ ;  /* 0x0000000e080672a5 */ /* 0x000fc8000f8e003f */
[----:B------:R-:W-:-:S12]  /*114c0*/  @UP0 USHF.R.U32.HI UR8, URZ, UR15, UR7 ;  /* 0x0000000f3f080299 */ /* 0x000fd80008011607 */
.L_x_1037:
[----:B------:R-:W-:-:S04]  /*114d0*/  UIMAD UR8, UR8, UR5, UR5 ;  /* 0x00000005080872a4 */ /* 0x000fc8000f8e0205 */
[----:B------:R-:W-:-:S04]  /*114e0*/  UISETP.LT.AND UP0, UPT, UR4, UR8, UPT ;  /* 0x000000080400728c */ /* 0x000fc8000bf01270 */
[----:B------:R-:W-:-:S12]  /*114f0*/  USEL UR4, UR4, UR8, UP0 ;  /* 0x0000000804047287 */ /* 0x000fd80008000000 */
.L_x_1035:
[----:B------:R-:W-:Y:S01]  /*11500*/  UIADD3 UR4, UR4, 0x7f, URZ ;  /* 0x0000007f04047890 */ /* 0x000fe2000fffe03f */
[----:B------:R-:W-:Y:S01]  /*11510*/  @UP1 ULDC UR6, c[0x0][0x44c] ;  /* 0x0001130000061ab9 */ /* 0x000fe20000000800 */
[----:B------:R-:W-:Y:S02]  /*11520*/  @UP1 ULDC UR11, c[0x0][0x450] ;  /* 0x00011400000b1ab9 */ /* 0x000fe40000000800 */
[----:B------:R-:W-:Y:S02]  /*11530*/  USHF.R.S32.HI UR8, URZ, 0x1f, UR4 ;  /* 0x0000001f3f087899 */ /* 0x000fe40008011404 */
[----:B------:R-:W-:Y:S02]  /*11540*/  UIMAD.WIDE.U32 UR6, UR40, UR6, URZ ;  /* 0x00000006280672a5 */ /* 0x000fe4000f8e003f */
[----:B------:R-:W-:Y:S02]  /*11550*/  ULEA.HI UR8, UR8, UR4, URZ, 0x7 ;  /* 0x0000000408087291 */ /* 0x000fe4000f8f383f */
[----:B------:R-:W-:Y:S01]  /*11560*/  UIMAD UR9, UR9, UR12, -UR10 ;  /* 0x0000000c090972a4 */ /* 0x000fe2000f8e0a0a */
[----:B------:R-:W-:Y:S01]  /*11570*/  UMOV UR4, UR40 ;  /* 0x0000002800047c82 */ /* 0x000fe20008000000 */
[----:B------:R-:W-:-:S02]  /*11580*/  USHF.R.S32.HI UR42, URZ, 0x7, UR8 ;  /* 0x000000073f2a7899 */ /* 0x000fc40008011408 */
[----:B------:R-:W-:Y:S02]  /*11590*/  @UP1 USHF.R.U32.HI UR4, URZ, UR11, UR7 ;  /* 0x0000000b3f041299 */ /* 0x000fe40008011607 */
[----:B------:R-:W-:Y:S02]  /*115a0*/  UISETP.LT.AND UP0, UPT, UR39, UR42, UPT ;  /* 0x0000002a2700728c */ /* 0x000fe4000bf01270 */
[----:B------:R-:W-:Y:S01]  /*115b0*/  UIADD3 UR4, UR9, UR4, URZ ;  /* 0x0000000409047290 */ /* 0x000fe2000fffe03f */
[----:B------:R-:W-:Y:S01]  /*115c0*/  ULDC UR8, c[0x0][0x9dc] ;  /* 0x0002770000087ab9 */ /* 0x000fe20000000800 */
[----:B------:R-:W-:Y:S02]  /*115d0*/  USEL UR9, UR39, UR42, UP0 ;  /* 0x0000002a27097287 */ /* 0x000fe40008000000 */
[----:B------:R-:W-:Y:S01]  /*115e0*/  UIADD3 UR8, UR4, -UR8, URZ ;  /* 0x8000000804087290 */ /* 0x000fe2000fffe03f */
[----:B------:R-:W-:Y:S11]  /*115f0*/  @!P1 BRA `(.L_x_1038) ;  /* 0x0000000000449947 */ /* 0x000ff60003800000 */
[----:B------:R-:W-:-:S06]  /*11600*/  UISETP.GT.AND UP0, UPT, UR4, -0x1, UPT ;  /* 0xffffffff0400788c */ /* 0x000fcc000bf04270 */
[----:B------:R-:W-:-:S13]  /*11610*/  PLOP3.LUT P0, PT, PT, PT, UP0, 0x80, 0x0 ;  /* 0x000000000000781c */ /* 0x000fda0003f0f008 */
[----:B------:R-:W-:Y:S05]  /*11620*/  @P0 BRA `(.L_x_1039) ;  /* 0x00000000001c0947 */ /* 0x000fea0003800000 */
[----:B------:R-:W-:Y:S02]  /*11630*/  UISETP.NE.AND UP0, UPT, UR5, 0x1, UPT ;  /* 0x000000010500788c */ /* 0x000fe4000bf05270 */
[----:B------:R-:W-:-:S09]  /*11640*/  ULOP3.LUT UR4, URZ, UR4, URZ, 0x33, !UPT ;  /* 0x000000043f047292 */ /* 0x000fd2000f8e333f */
[----:B------:R-:W-:Y:S02]  /*11650*/  @UP0 ULDC.64 UR10, c[0x0][0x9e8] ;  /* 0x00027a00000a0ab9 */ /* 0x000fe40000000a00 */
[----:B------:R-:W-:-:S04]  /*11660*/  UIMAD.WIDE.U32 UR6, UR4, UR10, URZ ;  /* 0x0000000a040672a5 */ /* 0x000fc8000f8e003f */
[----:B------:R-:W-:-:S04]  /*11670*/  @UP0 USHF.R.U32.HI UR4, URZ, UR11, UR7 ;  /* 0x0000000b3f040299 */ /* 0x000fc80008011607 */
[----:B------:R-:W-:Y:S01]  /*11680*/  ULOP3.LUT UR4, URZ, UR4, URZ, 0x33, !UPT ;  /* 0x000000043f047292 */ /* 0x000fe2000f8e333f */
[----:B------:R-:W-:Y:S11]  /*11690*/  BRA `(.L_x_1040) ;  /* 0x0000000000107947 */ /* 0x000ff60003800000 */
.L_x_1039:
[----:B------:R-:W-:-:S11]  /*116a0*/  UISETP.NE.AND UP0, UPT, UR5, 0x1, UPT ;  /* 0x000000010500788c */ /* 0x000fd6000bf05270 */
[----:B------:R-:W-:Y:S02]  /*116b0*/  @UP0 ULDC.64 UR10, c[0x0][0x9e8] ;  /* 0x00027a00000a0ab9 */ /* 0x000fe40000000a00 */
[----:B------:R-:W-:-:S04]  /*116c0*/  UIMAD.WIDE.U32 UR6, UR4, UR10, URZ ;  /* 0x0000000a040672a5 */ /* 0x000fc8000f8e003f */
[----:B------:R-:W-:-:S12]  /*116d0*/  @UP0 USHF.R.U32.HI UR4, URZ, UR11, UR7 ;  /* 0x0000000b3f040299 */ /* 0x000fd80008011607 */
.L_x_1040:
[----:B------:R-:W-:-:S04]  /*116e0*/  UIMAD UR4, UR4, UR5, URZ ;  /* 0x00000005040472a4 */ /* 0x000fc8000f8e023f */
[----:B------:R-:W-:-:S04]  /*116f0*/  UISETP.LT.AND UP0, UPT, UR8, UR4, UPT ;  /* 0x000000040800728c */ /* 0x000fc8000bf01270 */
[----:B------:R-:W-:-:S12]  /*11700*/  USEL UR8, UR8, UR4, !UP0 ;  /* 0x0000000408087287 */ /* 0x000fd8000c000000 */
.L_x_1038:
[----:B------:R-:W-:Y:S02]  /*11710*/  USHF.R.S32.HI UR4, URZ, 0x1f, UR8 ;  /* 0x0000001f3f047899 */ /* 0x000fe40008011408 */
[----:B------:R-:W-:Y:S02]  /*11720*/  USHF.R.U32.HI UR5, URZ, 0x10, UR41 ;  /* 0x000000103f057899 */ /* 0x000fe40008011629 */
[----:B------:R-:W-:Y:S02]  /*11730*/  ULEA.HI UR4, UR4, UR8, URZ, 0x7 ;  /* 0x0000000804047291 */ /* 0x000fe4000f8f383f */
[----:B------:R-:W-:Y:S02]  /*11740*/  UISETP.NE.AND UP0, UPT, UR5, URZ, UPT ;  /* 0x0000003f0500728c */ /* 0x000fe4000bf05270 */
[----:B------:R-:W-:Y:S02]  /*11750*/  USHF.R.S32.HI UR4, URZ, 0x7, UR4 ;  /* 0x000000073f047899 */ /* 0x000fe40008011404 */
[----:B------:R-:W-:-:S04]  /*11760*/  ULOP3.LUT UR41, UR41, 0xffff, URZ, 0xc0, !UPT ;  /* 0x0000ffff29297892 */ /* 0x000fc8000f8ec03f */
[----:B------:R-:W-:-:S03]  /*11770*/  VIMNMX R7, RZ, UR4, !PT ;  /* 0x00000004ff077c48 */ /* 0x000fc6000ffe0100 */
[----:B------:R-:W-:Y:S01]  /*11780*/  @!UP0 ULDC UR5, c[0x0][0x9f0] ;  /* 0x00027c0000058ab9 */ /* 0x000fe20000000800 */
[----:B------:R-:W-:Y:S01]  /*11790*/  ISETP.LT.AND P0, PT, R7, UR9, PT ;  /* 0x0000000907007c0c */ /* 0x000fe2000bf01270 */
[----:B------:R0:W-:Y:S04]  /*117a0*/  STL [R1+0x8], R7 ;  /* 0x0000080701007387 */ /* 0x0001e80000100800 */
[----:B------:R0:W-:Y:S08]  /*117b0*/  STL [R1+0xc], RZ ;  /* 0x00000cff01007387 */ /* 0x0001f00000100800 */
[----:B0-----:R-:W-:Y:S05]  /*117c0*/  @!P0 BRA `(.L_x_1041) ;  /* 0x0000000000708947 */ /* 0x001fea0003800000 */
[----:B------:R-:W-:Y:S01]  /*117d0*/  IMAD.U32 R6, RZ, RZ, UR5 ;  /* 0x00000005ff067e24 */ /* 0x000fe2000f8e00ff */
[----:B------:R-:W-:Y:S01]  /*117e0*/  UIADD3 UR4, UR5, -0x1, UR9 ;  /* 0xffffffff05047890 */ /* 0x000fe2000fffe009 */
[----:B------:R-:W-:-:S03]  /*117f0*/  IMAD.MOV.U32 R2, RZ, RZ, RZ ;  /* 0x000000ffff027224 */ /* 0x000fc600078e00ff */
[-C--:B------:R-:W-:Y:S02]  /*11800*/  IABS R0, R6.reuse ;  /* 0x0000000600007213 */ /* 0x080fe40000000000 */
[----:B------:R-:W-:Y:S02]  /*11810*/  IABS R6, R6 ;  /* 0x0000000600067213 */ /* 0x000fe40000000000 */
[----:B------:R-:W0:Y:S08]  /*11820*/  I2F.RP R4, R0 ;  /* 0x0000000000047306 */ /* 0x000e300000209400 */
[----:B0-----:R-:W0:Y:S02]  /*11830*/  MUFU.RCP R4, R4 ;  /* 0x0000000400047308 */ /* 0x001e240000001000 */
[----:B0-----:R-:W-:-:S06]  /*11840*/  VIADD R3, R4, 0xffffffe ;  /* 0x0ffffffe04037836 */ /* 0x001fcc0000000000 */
[----:B------:R-:W0:Y:S02]  /*11850*/  F2I.FTZ.U32.TRUNC.NTZ R3, R3 ;  /* 0x0000000300037305 */ /* 0x000e24000021f000 */
[----:B0-----:R-:W-:-:S04]  /*11860*/  IMAD.MOV R5, RZ, RZ, -R3 ;  /* 0x000000ffff057224 */ /* 0x001fc800078e0a03 */
[----:B------:R-:W-:-:S04]  /*11870*/  IMAD R5, R5, R0, RZ ;  /* 0x0000000005057224 */ /* 0x000fc800078e02ff */
[----:B------:R-:W-:Y:S01]  /*11880*/  IMAD.HI.U32 R5, R3, R5, R2 ;  /* 0x0000000503057227 */ /* 0x000fe200078e0002 */
[----:B------:R-:W-:-:S03]  /*11890*/  IADD3 R2, -R7, UR4, RZ ;  /* 0x0000000407027c10 */ /* 0x000fc6000fffe1ff */
[----:B------:R-:W-:Y:S01]  /*118a0*/  IMAD.MOV R3, RZ, RZ, -R6 ;  /* 0x000000ffff037224 */ /* 0x000fe200078e0a06 */
[----:B------:R-:W-:Y:S02]  /*118b0*/  IABS R4, R2 ;  /* 0x0000000200047213 */ /* 0x000fe40000000000 */
[----:B------:R-:W-:-:S03]  /*118c0*/  LOP3.LUT R2, R2, UR5, RZ, 0x3c, !PT ;  /* 0x0000000502027c12 */ /* 0x000fc6000f8e3cff */
[----:B------:R-:W-:Y:S01]  /*118d0*/  IMAD.HI.U32 R5, R5, R4, RZ ;  /* 0x0000000405057227 */ /* 0x000fe200078e00ff */
[----:B------:R-:W-:-:S03]  /*118e0*/  ISETP.GE.AND P2, PT, R2, RZ, PT ;  /* 0x000000ff0200720c */ /* 0x000fc60003f46270 */
[----:B------:R-:W-:-:S05]  /*118f0*/  IMAD R3, R5, R3, R4 ;  /* 0x0000000305037224 */ /* 0x000fca00078e0204 */
[----:B------:R-:W-:-:S13]  /*11900*/  ISETP.GT.U32.AND P1, PT, R0, R3, PT ;  /* 0x000000030000720c */ /* 0x000fda0003f24070 */
[----:B------:R-:W-:Y:S02]  /*11910*/  @!P1 IMAD.IADD R3, R3, 0x1, -R0 ;  /* 0x0000000103039824 */ /* 0x000fe400078e0a00 */
[----:B------:R-:W-:Y:S01]  /*11920*/  @!P1 VIADD R5, R5, 0x1 ;  /* 0x0000000105059836 */ /* 0x000fe20000000000 */
[----:B------:R-:W-:Y:S02]  /*11930*/  ISETP.NE.AND P1, PT, RZ, UR5, PT ;  /* 0x00000005ff007c0c */ /* 0x000fe4000bf25270 */
[----:B------:R-:W-:-:S13]  /*11940*/  ISETP.GE.U32.AND P0, PT, R3, R0, PT ;  /* 0x000000000300720c */ /* 0x000fda0003f06070 */
[----:B------:R-:W-:-:S04]  /*11950*/  @P0 VIADD R5, R5, 0x1 ;  /* 0x0000000105050836 */ /* 0x000fc80000000000 */
[----:B------:R-:W-:Y:S01]  /*11960*/  @!P2 IMAD.MOV R5, RZ, RZ, -R5 ;  /* 0x000000ffff05a224 */ /* 0x000fe200078e0a05 */
[----:B------:R-:W-:-:S05]  /*11970*/  @!P1 LOP3.LUT R5, RZ, UR5, RZ, 0x33, !PT ;  /* 0x00000005ff059c12 */ /* 0x000fca000f8e33ff */
[----:B------:R0:W-:Y:S02]  /*11980*/  STL [R1+0xc], R5 ;  /* 0x00000c0501007387 */ /* 0x0001e40000100800 */
.L_x_1041:
[----:B------:R-:W2:Y:S01]  /*11990*/  LDL R2, [R1+0xc] ;  /* 0x00000c0001027983 */ /* 0x000ea20000100800 */
[----:B------:R-:W-:Y:S02]  /*119a0*/  IMAD.MOV.U32 R9, RZ, RZ, 0x1 ;  /* 0x00000001ff097424 */ /* 0x000fe400078e00ff */
[----:B------:R-:W-:Y:S02]  /*119b0*/  IMAD.MOV.U32 R3, RZ, RZ, 0x1 ;  /* 0x00000001ff037424 */ /* 0x000fe400078e00ff */
[----:B--2---:R-:W-:-:S05]  /*119c0*/  IMAD R0, R2, UR41, R7 ;  /* 0x0000002902007c24 */ /* 0x004fca000f8e0207 */
[----:B------:R-:W-:Y:S01]  /*119d0*/  VIADDMNMX R18, R0, R2, UR9, PT ;  /* 0x0000000900127e46 */ /* 0x000fe2000b800102 */
[----:B------:R1:W-:Y:S03]  /*119e0*/  STL [R1+0x4], R0 ;  /* 0x0000040001007387 */ /* 0x0003e60000100800 */
[----:B------:R-:W-:Y:S01]  /*119f0*/  ISETP.GT.AND P0, PT, R18, R0, PT ;  /* 0x000000001200720c */ /* 0x000fe20003f04270 */
[----:B------:R2:W-:Y:S01]  /*11a00*/  STL [R1+0x10], R18 ;  /* 0x0000101201007387 */ /* 0x0005e20000100800 */
[----:B-1----:R-:W-:-:S11]  /*11a10*/  IMAD.MOV.U32 R0, RZ, RZ, RZ ;  /* 0x000000ffff007224 */ /* 0x002fd600078e00ff */
[----:B--2---:R-:W-:Y:S05]  /*11a20*/  @!P0 BRA `(.L_x_1034) ;  /* 0x0000003000608947 */ /* 0x004fea0003800000 */
[----:B------:R-:W1:Y:S01]  /*11a30*/  S2UR UR4, SR_CgaCtaId ;  /* 0x00000000000479c3 */ /* 0x000e620000008800 */
[----:B------:R-:W-:Y:S02]  /*11a40*/  UMOV UR38, 0x400 ;  /* 0x0000040000267882 */ /* 0x000fe40000000000 */
[----:B-1----:R-:W-:-:S04]  /*11a50*/  ULEA UR38, UR4, UR38, 0x18 ;  /* 0x0000002604267291 */ /* 0x002fc8000f8ec03f */
        /* <DEDUP_REMOVED lines=8> */
[----:B------:R-:W-:Y:S02]  /*11ae0*/  IMAD.U32 R4, RZ, RZ, UR6 ;  /* 0x00000006ff047e24 */ /* 0x000fe4000f8e00ff */
[----:B------:R-:W1:Y:S01]  /*11af0*/  LDC.64 R2, c[0x4][R2] ;  /* 0x0100000002027b82 */ /* 0x000e620000000a00 */
[----:B0-----:R-:W-:Y:S02]  /*11b00*/  IMAD.U32 R5, RZ, RZ, UR7 ;  /* 0x00000007ff057e24 */ /* 0x001fe4000f8e00ff */
        /* <DEDUP_REMOVED lines=8> */
[----:B-1----:R-:W-:Y:S05]  /*11b90*/  CALL.ABS.NOINC R2 ;  /* 0x0000000002007343 */ /* 0x002fea0003c00000 */
.L_x_1042:
        /* <DEDUP_REMOVED lines=8> */
[----:B------:R1:W2:Y:S01]  /*11c20*/  LDC.64 R2, c[0x4][R16] ;  /* 0x0100000010027b82 */ /* 0x0002a20000000a00 */
[----:B------:R-:W-:Y:S02]  /*11c30*/  IMAD.U32 R4, RZ, RZ, UR6 ;  /* 0x00000006ff047e24 */ /* 0x000fe4000f8e00ff */
[----:B0-----:R-:W-:Y:S02]  /*11c40*/  IMAD.U32 R5, RZ, RZ, UR7 ;  /* 0x00000007ff057e24 */ /* 0x001fe4000f8e00ff */
[----:B------:R-:W-:Y:S02]  /*11c50*/  IMAD.U32 R6, RZ, RZ, UR8 ;  /* 0x00000008ff067e24 */ /* 0x000fe4000f8e00ff */
[----:B------:R-:W-:-:S02]  /*11c60*/  IMAD.U32 R7, RZ, RZ, UR9 ;  /* 0x00000009ff077e24 */ /* 0x000fc4000f8e00ff */
[----:B------:R-:W-:Y:S02]  /*11c70*/  IMAD.U32 R10, RZ, RZ, UR4 ;  /* 0x00000004ff0a7e24 */ /* 0x000fe4000f8e00ff */
[----:B------:R-:W-:Y:S02]  /*11c80*/  IMAD.U32 R11, RZ, RZ, UR5 ;  /* 0x00000005ff0b7e24 */ /* 0x000fe4000f8e00ff */
[----:B------:R-:W-:Y:S02]  /*11c90*/  IMAD.MOV.U32 R8, RZ, RZ, 0x70 ;  /* 0x00000070ff087424 */ /* 0x000fe400078e00ff */
[----:B------:R-:W-:Y:S02]  /*11ca0*/  IMAD.MOV.U32 R12, RZ, RZ, 0x1 ;  /* 0x00000001ff0c7424 */ /* 0x000fe400078e00ff */
[----:B-1----:R-:W-:-:S07]  /*11cb0*/  IMAD.MOV.U32 R13, RZ, RZ, RZ ;  /* 0x000000ffff0d7224 */ /* 0x002fce00078e00ff */
[----:B------:R-:W-:-:S07]  /*11cc0*/  LEPC R20, `(.L_x_1044) ;  /* 0x000000001014794e */ /* 0x000fce0000000000 */
[----:B--2---:R-:W-:Y:S05]  /*11cd0*/  CALL.ABS.NOINC R2 ;  /* 0x0000000002007343 */ /* 0x004fea0003c00000 */
.L_x_1044:
        /* <DEDUP_REMOVED lines=15> */
.L_x_1043:
[----:B------:R-:W1:Y:S02]  /*11dd0*/  LDC.64 R2, c[0x0][0x9f8] ;  /* 0x00027e00ff027b82 */ /* 0x000e640000000a00 */
[----:B-1----:R-:W-:-:S04]  /*11de0*/  ISETP.NE.U32.AND P0, PT, R2, RZ, PT ;  /* 0x000000ff0200720c */ /* 0x002fc80003f05070 */
[----:B------:R-:W-:-:S13]  /*11df0*/  ISETP.NE.AND.EX P0, PT, R3, RZ, PT, P0 ;  /* 0x000000ff0300720c */ /* 0x000fda0003f05300 */
[----:B------:R-:W1:Y:S02]  /*11e00*/  @P0 LDC.64 R2, c[0x0][0x9f8] ;  /* 0x00027e00ff020b82 */ /* 0x000e640000000a00 */
[----:B-1----:R-:W-:-:S05]  /*11e10*/  @P0 IMAD.WIDE R2, R19, 0x4, R2 ;  /* 0x0000000413020825 */ /* 0x002fca00078e0202 */
[----:B------:R1:W2:Y:S01]  /*11e20*/  @P0 LDG.E R19, desc[UR44][R2.64] ;  /* 0x0000002c02130981 */ /* 0x0002a2000c1e1900 */
[----:B------:R-:W-:Y:S01]  /*11e30*/  UMOV UR4, 0xffffffff ;  /* 0xffffffff00047882 */ /* 0x000fe20000000000 */
[----:B------:R-:W-:Y:S01]  /*11e40*/  LOP3.LUT R17, R17, 0xfffffffe, RZ, 0xc0, !PT ;  /* 0xfffffffe11117812 */ /* 0x000fe200078ec0ff */
[----:B------:R-:W-:Y:S01]  /*11e50*/  VIADD R18, R18, 0xffffffff ;  /* 0xffffffff12127836 */ /* 0x000fe20000000000 */
[----:B------:R-:W3:Y:S01]  /*11e60*/  S2R R0, SR_TID.X ;  /* 0x0000000000007919 */ /* 0x000ee20000002100 */
[----:B-1----:R-:W1:Y:S02]  /*11e70*/  LDC.64 R2, c[0x0][0x418] ;  /* 0x00010600ff027b82 */ /* 0x002e640000000a00 */
[----:B-1----:R-:W-:Y:S02]  /*11e80*/  ISETP.NE.U32.AND P0, PT, R2, RZ, PT ;  /* 0x000000ff0200720c */ /* 0x002fe40003f05070 */
[----:B---3--:R-:W-:Y:S02]  /*11e90*/  SHF.R.U32.HI R0, RZ, 0x5, R0 ;  /* 0x00000005ff007819 */ /* 0x008fe40000011600 */
[----:B------:R-:W-:-:S02]  /*11ea0*/  ISETP.NE.AND.EX P1, PT, R3, RZ, PT, P0 ;  /* 0x000000ff0300720c */ /* 0x000fc40003f25300 */
[----:B------:R-:W-:-:S11]  /*11eb0*/  LOP3.LUT R0, R0, 0x3, RZ, 0xc0, !PT ;  /* 0x0000000300007812 */ /* 0x000fd600078ec0ff */
[----:B------:R-:W-:Y:S02]  /*11ec0*/  @P1 LOP3.LUT R17, R17, 0x1, RZ, 0xfc, !PT ;  /* 0x0000000111111812 */ /* 0x000fe400078efcff */
[----:B--2---:R-:W-:Y:S02]  /*11ed0*/  SHF.R.S32.HI R6, RZ, 0x1f, R19 ;  /* 0x0000001fff067819 */ /* 0x004fe40000011413 */
[----:B------:R-:W-:-:S03]  /*11ee0*/  SEL R16, R19, RZ, !P1 ;  /* 0x000000ff13107207 */ /* 0x000fc60004800000 */
[----:B------:R1:W-:Y:S01]  /*11ef0*/  STL [R1], R6 ;  /* 0x0000000601007387 */ /* 0x0003e20000100800 */
[----:B------:R-:W-:Y:S05]  /*11f00*/  BRA.DIV UR4, `(.L_x_1045) ;  /* 0x0000003204c87947 */ /* 0x000fea000b800000 */
[----:B------:R2:W3:Y:S02]  /*11f10*/  SHFL.IDX PT, R14, R0, RZ, 0x1f ;  /* 0x00001fff000e7589 */ /* 0x0004e400000e0000 */
.L_x_1122:
[----:B---3--:R-:W-:Y:S02]  /*11f20*/  ISETP.NE.AND P0, PT, R14, RZ, PT ;  /* 0x000000ff0e00720c */ /* 0x008fe40003f05270 */
[----:B------:R-:W-:Y:S02]  /*11f30*/  PLOP3.LUT P2, PT, PT, PT, PT, 0x8, 0x0 ;  /* 0x000000000000781c */ /* 0x000fe40003f4e170 */
[----:B------:R-:W-:-:S11]  /*11f40*/  LOP3.LUT R17, R17, 0xfffffffd, RZ, 0xc0, !PT ;  /* 0xfffffffd11117812 */ /* 0x000fd600078ec0ff */
[----:B------:R-:W-:Y:S01]  /*11f50*/  @P2 LOP3.LUT R17, R17, 0x2, RZ, 0xfc, !PT ;  /* 0x0000000211112812 */ /* 0x000fe200078efcff */
[----:B------:R-:W-:Y:S06]  /*11f60*/  @P0 BRA `(.L_x_1046) ;  /* 0x0000000000f00947 */ /* 0x000fec0003800000 */
[----:B------:R-:W-:-:S03]  /*11f70*/  UMOV UR4, 0xffffffff ;  /* 0xffffffff00047882 */ /* 0x000fc60000000000 */
[----:B------:R-:W-:Y:S05]  /*11f80*/  BRA.DIV UR4, `(.L_x_1047) ;  /* 0x0000003204c87947 */ /* 0x000fea000b800000 */
[----:B------:R-:W-:-:S13]  /*11f90*/  ELECT P6, URZ, PT ;  /* 0x00000000003f782f */ /* 0x000fda00038c0000 */
.L_x_1125:
[----:B------:R-:W-:Y:S05]  /*11fa0*/  @!P6 BRA `(.L_x_1046) ;  /* 0x0000000000e0e947 */ /* 0x000fea0003800000 */
[----:B------:R-:W-:Y:S01]  /*11fb0*/  IMAD.MOV.U32 R16, RZ, RZ, R19 ;  /* 0x000000ffff107224 */ /* 0x000fe200078e0013 */
[----:B------:R-:W-:Y:S06]  /*11fc0*/  @!P1 BRA `(.L_x_1048) ;  /* 0x0000000000449947 */ /* 0x000fec0003800000 */
[----:B------:R-:W3:Y:S01]  /*11fd0*/  LDC R7, c[0x0][0x43c] ;  /* 0x00010f00ff077b82 */ /* 0x000ee20000000800 */
[----:B------:R-:W-:Y:S01]  /*11fe0*/  ULDC.64 UR4, c[0x0][0x428] ;  /* 0x00010a0000047ab9 */ /* 0x000fe20000000a00 */
[----:B---3--:R-:W-:-:S13]  /*11ff0*/  ISETP.NE.AND P0, PT, R7, 0x1, PT ;  /* 0x000000010700780c */ /* 0x008fda0003f05270 */
[----:B0-----:R-:W2:Y:S02]  /*12000*/  @P0 LDC.64 R4, c[0x0][0x440] ;  /* 0x00011000ff040b82 */ /* 0x001ea40000000a00 */
[----:B--2---:R-:W-:-:S04]  /*12010*/  @P0 IMAD.HI.U32 R0, R18, R4, RZ ;  /* 0x0000000412000227 */ /* 0x004fc800078e00ff */
[----:B------:R-:W-:Y:S01]  /*12020*/  IMAD.MOV.U32 R4, RZ, RZ, R18 ;  /* 0x000000ffff047224 */ /* 0x000fe200078e0012 */
[----:B------:R-:W-:-:S04]  /*12030*/  @P0 SHF.R.U32.HI R4, RZ, R5, R0 ;  /* 0x00000005ff040219 */ /* 0x000fc80000011600 */
[--C-:B------:R-:W-:Y:S01]  /*12040*/  SHF.R.S32.HI R5, RZ, 0x1f, R4.reuse ;  /* 0x0000001fff057819 */ /* 0x100fe20000011404 */
[----:B------:R-:W-:-:S04]  /*12050*/  IMAD.MOV R0, RZ, RZ, -R4 ;  /* 0x000000ffff007224 */ /* 0x000fc800078e0a04 */
[----:B------:R-:W-:Y:S02]  /*12060*/  IMAD R18, R7, R0, R18 ;  /* 0x0000000007127224 */ /* 0x000fe400078e0212 */
[----:B------:R-:W-:Y:S02]  /*12070*/  IMAD R0, R6, UR4, RZ ;  /* 0x0000000406007c24 */ /* 0x000fe4000f8e02ff */
[----:B------:R-:W-:-:S04]  /*12080*/  IMAD.WIDE.U32 R4, R19, UR4, R4 ;  /* 0x0000000413047c25 */ /* 0x000fc8000f8e0004 */
[----:B------:R-:W-:Y:S01]  /*12090*/  IMAD R7, R19, UR5, R0 ;  /* 0x0000000513077c24 */ /* 0x000fe2000f8e0200 */
[----:B------:R-:W-:-:S03]  /*120a0*/  LEA R2, P0, R4, R2, 0x2 ;  /* 0x0000000204027211 */ /* 0x000fc600078010ff */
[----:B------:R-:W-:-:S05]  /*120b0*/  IMAD.IADD R0, R5, 0x1, R7 ;  /* 0x0000000105007824 */ /* 0x000fca00078e0207 */
[----:B------:R-:W-:-:S05]  /*120c0*/  LEA.HI.X R3, R4, R3, R0, 0x2, P0 ;  /* 0x0000000304037211 */ /* 0x000fca00000f1400 */
[----:B------:R3:W5:Y:S02]  /*120d0*/  LDG.E R16, desc[UR44][R2.64] ;  /* 0x0000002c02107981 */ /* 0x000764000c1e1900 */
.L_x_1048:
[----:B--2---:R-:W-:Y:S01]  /*120e0*/  IMAD.MOV.U32 R0, RZ, RZ, 0x1 ;  /* 0x00000001ff007424 */ /* 0x004fe200078e00ff */
[----:B-1----:R-:W3:Y:S04]  /*120f0*/  S2R R6, SR_TID.X ;  /* 0x0000000000067919 */ /* 0x002ee80000002100 */
[----:B------:R-:W-:-:S04]  /*12100*/  SHF.L.U32 R0, R0, 0x1f, RZ ;  /* 0x0000001f00007819 */ /* 0x000fc800000006ff */
[----:B------:R-:W1:Y:S01]  /*12110*/  SYNCS.PHASECHK.TRANS64.TRYWAIT P0, [UR38+0x28840], R0 ;  /* 0x02884000ff0075a7 */ /* 0x000e620008000166 */
[----:B---3--:R-:W-:-:S04]  /*12120*/  LOP3.LUT R2, R6, 0x7f, RZ, 0xc0, !PT ;  /* 0x0000007f06027812 */ /* 0x008fc800078ec0ff */
[----:B------:R-:W-:Y:S01]  /*12130*/  ISETP.NE.AND P1, PT, R2, RZ, PT ;  /* 0x000000ff0200720c */ /* 0x000fe20003f25270 */
[----:B-1----:R-:W-:-:S12]  /*12140*/  @!P0 BRA `(.L_x_1049) ;  /* 0x0000003000788947 */ /* 0x002fd80003800000 */
.L_x_1126:
[----:B------:R-:W-:Y:S05]  /*12150*/  @P1 BRA `(.L_x_1050) ;  /* 0x0000000000181947 */ /* 0x000fea0003800000 */
[----:B------:R-:W2:Y:S01]  /*12160*/  S2R R2, SR_TID.X ;  /* 0x0000000000027919 */ /* 0x000ea20000002100 */
[----:B-1----:R-:W-:-:S04]  /*12170*/  IMAD.MOV.U32 R0, RZ, RZ, 0x8000 ;  /* 0x00008000ff007424 */ /* 0x002fc800078e00ff */
[----:B------:R3:W-:Y:S01]  /*12180*/  SYNCS.ARRIVE.TRANS64 RZ, [UR38+0x28830], R0 ;  /* 0x02883000ffff79a7 */ /* 0x0007e20008000026 */
[----:B--2---:R-:W-:-:S13]  /*12190*/  LOP3.LUT P0, RZ, R2, 0x1f, RZ, 0xc0, !PT ;  /* 0x0000001f02ff7812 */ /* 0x004fda000780c0ff */
[----:B---3--:R-:W-:Y:S05]  /*121a0*/  @!P0 BRA `(.L_x_1050) ;  /* 0x0000000000048947 */ /* 0x008fea0003800000 */
[----:B------:R-:W-:Y:S01]  /*121b0*/  BPT.TRAP 0x1 ;  /* 0x000000040000795c */ /* 0x000fe20000300000 */
.L_x_1050:
[----:B------:R-:W-:Y:S01]  /*121c0*/  R2UR UR11, R18 ;  /* 0x00000000120b72ca */ /* 0x000fe200000e0000 */
[----:B------:R-:W-:Y:S01]  /*121d0*/  ULDC.64 UR4, c[0x0][0x198] ;  /* 0x0000660000047ab9 */ /* 0x000fe20000000a00 */
[----:B-----5:R-:W-:Y:S01]  /*121e0*/  R2UR UR13, R16 ;  /* 0x00000000100d72ca */ /* 0x020fe200000e0000 */
[----:B------:R-:W-:Y:S01]  /*121f0*/  UIADD3 UR4, UP0, UR4, 0x370, URZ ;  /* 0x0000037004047890 */ /* 0x000fe2000ff1e03f */
[----:B------:R-:W-:Y:S01]  /*12200*/  PLOP3.LUT P0, PT, PT, PT, PT, 0x80, 0x0 ;  /* 0x000000000000781c */ /* 0x000fe20003f0f070 */
[----:B------:R-:W-:Y:S01]  /*12210*/  UIADD3 UR8, UR38, 0x18400, URZ ;  /* 0x0001840026087890 */ /* 0x000fe2000fffe03f */
[----:B------:R-:W-:Y:S01]  /*12220*/  LOP3.LUT R17, R17, 0xfffffffd, RZ, 0xc0, !PT ;  /* 0xfffffffd11117812 */ /* 0x000fe200078ec0ff */
[----:B------:R-:W-:Y:S02]  /*12230*/  UIADD3 UR9, UR38, 0x28830, URZ ;  /* 0x0002883026097890 */ /* 0x000fe4000fffe03f */
[----:B------:R-:W-:Y:S02]  /*12240*/  UIADD3.X UR5, URZ, UR5, URZ, UP0, !UPT ;  /* 0x000000053f057290 */ /* 0x000fe400087fe43f */
[----:B------:R-:W-:-:S02]  /*12250*/  UIADD3 UR32, UR38, 0x1c400, URZ ;  /* 0x0001c40026207890 */ /* 0x000fc4000fffe03f */
[----:B------:R-:W-:Y:S01]  /*12260*/  USHF.L.U32 UR11, UR11, 0x7, URZ ;  /* 0x000000070b0b7899 */ /* 0x000fe2000800063f */
        /* <DEDUP_REMOVED lines=8> */
[----:B------:R3:W-:Y:S01]  /*122f0*/  UTMALDG.4D [UR8], [UR4], desc[UR6] ;  /* 0x00000608040075b4 */ /* 0x0007e20008019000 */
[----:B------:R-:W-:Y:S01]  /*12300*/  @P0 LOP3.LUT R17, R17, 0x2, RZ, 0xfc, !PT ;  /* 0x0000000211110812 */ /* 0x000fe200078efcff */
[----:B------:R3:W-:Y:S02]  /*12310*/  UTMALDG.4D [UR32], [UR4], desc[UR6] ;  /* 0x00000620040075b4 */ /* 0x0007e40008019000 */
[----:B---3--:R-:W-:-:S04]  /*12320*/  NOP ;  /* 0x0000000000007918 */ /* 0x008fc80000000000 */
.L_x_1046:
        /* <DEDUP_REMOVED lines=11> */
[----:B-1----:R-:W1:Y:S01]  /*123e0*/  LDC.64 R2, c[0x4][R2] ;  /* 0x0100000002027b82 */ /* 0x002e620000000a00 */
        /* <DEDUP_REMOVED lines=9> */
[----:B-12---:R-:W-:Y:S05]  /*12480*/  CALL.ABS.NOINC R2 ;  /* 0x0000000002007343 */ /* 0x006fea0003c00000 */
.L_x_1051:
[----:B------:R-:W0:Y:S01]  /*12490*/  S2R R4, SR_CTAID.Z ;  /* 0x0000000000047919 */ /* 0x000e220000002700 */
[----:B------:R-:W3:Y:S01]  /*124a0*/  LDC R8, c[0x0][0x448] ;  /* 0x00011200ff087b82 */ /* 0x000ee20000000800 */
[----:B------:R-:W-:Y:S01]  /*124b0*/  USHF.R.S32.HI UR4, URZ, 0x1f, UR36 ;  /* 0x0000001f3f047899 */ /* 0x000fe20008011424 */
[----:B------:R-:W4:Y:S01]  /*124c0*/  S2R R11, SR_TID.X ;  /* 0x00000000000b7919 */ /* 0x000f220000002100 */
[----:B------:R-:W-:Y:S02]  /*124d0*/  ULDC.64 UR8, c[0x0][0x2d8] ;  /* 0x0000b60000087ab9 */ /* 0x000fe40000000a00 */
[----:B------:R-:W-:-:S03]  /*124e0*/  UIMAD UR6, UR4, UR8, URZ ;  /* 0x00000008040672a4 */ /* 0x000fc6000f8e023f */
[----:B-1----:R-:W2:Y:S01]  /*124f0*/  LDC.64 R2, c[0x0][0x2e0] ;  /* 0x0000b800ff027b82 */ /* 0x002ea20000000a00 */
[----:B------:R-:W-:Y:S02]  /*12500*/  UIMAD.WIDE.U32 UR4, UR36, UR8, URZ ;  /* 0x00000008240472a5 */ /* 0x000fe4000f8e003f */
[----:B------:R-:W-:-:S04]  /*12510*/  UIMAD UR6, UR36, UR9, UR6 ;  /* 0x00000009240672a4 */ /* 0x000fc8000f8e0206 */
[----:B------:R-:W-:Y:S01]  /*12520*/  UIADD3 UR5, UR5, UR6, URZ ;  /* 0x0000000605057290 */ /* 0x000fe2000fffe03f */
[----:B---3--:R-:W-:Y:S02]  /*12530*/  ISETP.NE.AND P0, PT, R8, 0x1, PT ;  /* 0x000000010800780c */ /* 0x008fe40003f05270 */
[----:B0-----:R-:W-:Y:S02]  /*12540*/  SHF.R.S32.HI R5, RZ, 0x1f, R4 ;  /* 0x0000001fff057819 */ /* 0x001fe40000011404 */
[----:B----4-:R-:W-:-:S03]  /*12550*/  LOP3.LUT R9, R11, 0x7f, RZ, 0xc0, !PT ;  /* 0x0000007f0b097812 */ /* 0x010fc600078ec0ff */
[-C--:B--2---:R-:W-:Y:S02]  /*12560*/  IMAD R0, R5, R2.reuse, RZ ;  /* 0x0000000205007224 */ /* 0x084fe400078e02ff */
[----:B------:R-:W-:Y:S02]  /*12570*/  IMAD.SHL.U32 R7, R11, 0x10, RZ ;  /* 0x000000100b077824 */ /* 0x000fe400078e00ff */
[C---:B------:R-:W-:Y:S02]  /*12580*/  IMAD R5, R4.reuse, R3, R0 ;  /* 0x0000000304057224 */ /* 0x040fe400078e0200 */
[----:B------:R-:W-:Y:S01]  /*12590*/  IMAD.WIDE.U32 R2, R4, R2, UR4 ;  /* 0x0000000404027e25 */ /* 0x000fe2000f8e0002 */
[----:B------:R-:W0:Y:S01]  /*125a0*/  @P0 LDC R0, c[0x0][0x450] ;  /* 0x00011400ff000b82 */ /* 0x000e220000000800 */
[----:B------:R-:W-:Y:S01]  /*125b0*/  SHF.R.U32.HI R4, RZ, 0x3, R9 ;  /* 0x00000003ff047819 */ /* 0x000fe20000011609 */
[----:B------:R-:W-:Y:S01]  /*125c0*/  ULDC.64 UR4, c[0x0][0x2d0] ;  /* 0x0000b40000047ab9 */ /* 0x000fe20000000a00 */
[----:B------:R-:W-:-:S02]  /*125d0*/  IMAD.IADD R3, R3, 0x1, R5 ;  /* 0x0000000103037824 */ /* 0x000fc400078e0205 */
[----:B------:R-:W-:-:S03]  /*125e0*/  LOP3.LUT R6, R4, 0x70, R7, 0xf8, !PT ;  /* 0x0000007004067812 */ /* 0x000fc600078ef807 */
[----:B------:R-:W1:Y:S02]  /*125f0*/  @P0 LDC R5, c[0x0][0x44c] ;  /* 0x00011300ff050b82 */ /* 0x000e640000000800 */
[----:B------:R-:W-:-:S04]  /*12600*/  VIADD R6, R6, UR40 ;  /* 0x0000002806067c36 */ /* 0x000fc80008000000 */
        /* <DEDUP_REMOVED lines=13> */
[----:B------:R-:W-:-:S04]  /*126e0*/  IMAD R5, R5, UR4, RZ ;  /* 0x0000000405057c24 */ /* 0x000fc8000f8e02ff */
[----:B------:R-:W-:Y:S01]  /*126f0*/  IMAD R5, R0, UR5, R5 ;  /* 0x0000000500057c24 */ /* 0x000fe2000f8e0205 */
[----:B------:R-:W-:Y:S02]  /*12700*/  ULDC.64 UR4, c[0x0][0x280] ;  /* 0x0000a00000047ab9 */ /* 0x000fe40000000a00 */
[----:B------:R-:W-:Y:S01]  /*12710*/  LEA R0, P0, R2, UR4, 0x1 ;  /* 0x0000000402007c11 */ /* 0x000fe2000f8008ff */
[----:B------:R-:W-:Y:S01]  /*12720*/  IMAD.IADD R3, R3, 0x1, R5 ;  /* 0x0000000103037824 */ /* 0x000fe200078e0205 */
[----:B------:R-:W-:-:S04]  /*12730*/  ULDC UR4, c[0x0][0x2b8] ;  /* 0x0000ae0000047ab9 */ /* 0x000fc80000000800 */
[----:B------:R-:W-:Y:S01]  /*12740*/  LEA.HI.X R6, R2, UR5, R3, 0x1, P0 ;  /* 0x0000000502067c11 */ /* 0x000fe200080f0c03 */
[----:B------:R-:W-:-:S05]  /*12750*/  IMAD.SHL.U32 R2, R11, 0x8, RZ ;  /* 0x000000080b027824 */ /* 0x000fca00078e00ff */
[----:B------:R-:W-:-:S04]  /*12760*/  LOP3.LUT R10, R2, 0x38, RZ, 0xc0, !PT ;  /* 0x00000038020a7812 */ /* 0x000fc800078ec0ff */
[C---:B------:R-:W-:Y:S02]  /*12770*/  LOP3.LUT R3, R10.reuse, 0x40, RZ, 0xfc, !PT ;  /* 0x000000400a037812 */ /* 0x040fe400078efcff */
[----:B------:R-:W-:Y:S02]  /*12780*/  ISETP.GE.AND P1, PT, R10, UR4, PT ;  /* 0x000000040a007c0c */ /* 0x000fe4000bf26270 */
[----:B------:R-:W-:Y:S01]  /*12790*/  ISETP.GE.AND P0, PT, R3, UR4, PT ;  /* 0x0000000403007c0c */ /* 0x000fe2000bf06270 */
[----:B------:R-:W-:Y:S01]  /*127a0*/  UMOV UR4, 0xffffffff ;  /* 0xffffffff00047882 */ /* 0x000fe20000000000 */
[----:B------:R-:W-:-:S04]  /*127b0*/  LOP3.LUT R3, R2, 0x1c0, RZ, 0xc0, !PT ;  /* 0x000001c002037812 */ /* 0x000fc800078ec0ff */
[----:B------:R-:W-:Y:S01]  /*127c0*/  LOP3.LUT R3, R3, 0x38, R2, 0xf8, !PT ;  /* 0x0000003803037812 */ /* 0x000fe200078ef802 */
[----:B------:R-:W-:-:S03]  /*127d0*/  IMAD.SHL.U32 R2, R9, 0x8, RZ ;  /* 0x0000000809027824 */ /* 0x000fc600078e00ff */
[----:B------:R-:W-:-:S04]  /*127e0*/  LOP3.LUT R3, R3, 0x38, R11, 0x78, !PT ;  /* 0x0000003803037812 */ /* 0x000fc800078e780b */
[----:B------:R-:W-:Y:S01]  /*127f0*/  LOP3.LUT R7, R3, 0x200, R2, 0xf8, !PT ;  /* 0x0000020003077812 */ /* 0x000fe200078ef802 */
[----:B------:R-:W-:Y:S06]  /*12800*/  BRA.DIV UR4, `(.L_x_1052) ;  /* 0x0000002a04e07947 */ /* 0x000fec000b800000 */
[----:B------:R-:W-:Y:S01]  /*12810*/  SHFL.IDX PT, R2, R6, RZ, 0x181f ;  /* 0x00181fff06027589 */ /* 0x000fe200000e0000 */
[----:B------:R-:W-:Y:S01]  /*12820*/  ULDC UR4, c[0x0][0x288] ;  /* 0x0000a20000047ab9 */ /* 0x000fe20000000800 */
[----:B------:R-:W-:Y:S02]  /*12830*/  VIADD R4, R4, UR40 ;  /* 0x0000002804047c36 */ /* 0x000fe40008000000 */
[----:B------:R-:W0:Y:S01]  /*12840*/  SHFL.IDX PT, R3, R0, RZ, 0x181f ;  /* 0x00181fff00037589 */ /* 0x000e2200000e0000 */
[----:B------:R-:W-:Y:S02]  /*12850*/  IMAD R5, R8, UR4, RZ ;  /* 0x0000000408057c24 */ /* 0x000fe4000f8e02ff */
[C---:B------:R-:W-:Y:S01]  /*12860*/  VIADD R12, R4.reuse, 0x10 ;  /* 0x00000010040c7836 */ /* 0x040fe20000000000 */
[----:B------:R-:W-:Y:S02]  /*12870*/  SHFL.IDX PT, R14, R0, 0x1, 0x181f ;  /* 0x00381f00000e7f89 */ /* 0x000fe400000e0000 */
[----:B------:R-:W-:-:S13]  /*12880*/  ISETP.GE.AND P2, PT, R4, R5, PT ;  /* 0x000000050400720c */ /* 0x000fda0003f46270 */
[----:B------:R-:W-:Y:S02]  /*12890*/  @!P2 LEA R8, R7, UR38, 0x1 ;  /* 0x000000260708ac11 */ /* 0x000fe4000f8e08ff */
[----:B0-----:R-:W-:-:S04]  /*128a0*/  LOP3.LUT R3, R3, R2, RZ, 0x3c, !PT ;  /* 0x0000000203037212 */ /* 0x001fc800078e3cff */
[----:B------:R-:W-:-:S04]  /*128b0*/  LOP3.LUT R2, R3, R2, RZ, 0x3c, !PT ;  /* 0x0000000203027212 */ /* 0x000fc800078e3cff */
[----:B------:R-:W-:-:S03]  /*128c0*/  LOP3.LUT R3, R3, R2, RZ, 0x3c, !PT ;  /* 0x0000000203037212 */ /* 0x000fc600078e3cff */
[----:B------:R-:W-:-:S05]  /*128d0*/  @!P2 IMAD.WIDE.U32 R2, R10, 0x2, R2 ;  /* 0x000000020a02a825 */ /* 0x000fca00078e0002 */
[----:B------:R-:W-:Y:S04]  /*128e0*/  @!P2 LDGSTS.E.BYPASS.LTC128B.128 [R8+0x10400], desc[UR44][R2.64], !P1 ;  /* 0x104000000208afae */ /* 0x000fe8000c901d6c */
[----:B------:R0:W-:Y:S01]  /*128f0*/  @!P2 LDGSTS.E.BYPASS.LTC128B.128 [R8+0x14400], desc[UR44][R2.64+0x80], !P0 ;  /* 0x144000800208afae */ /* 0x0001e2000c101d6c */
[----:B------:R-:W-:Y:S01]  /*12900*/  ISETP.GE.AND P2, PT, R12, R5, PT ;  /* 0x000000050c00720c */ /* 0x000fe20003f46270 */
[----:B------:R-:W-:Y:S02]  /*12910*/  VIADD R12, R4, 0x20 ;  /* 0x00000020040c7836 */ /* 0x000fe40000000000 */
[----:B0-----:R-:W0:Y:S10]  /*12920*/  SHFL.IDX PT, R8, R6, 0x1, 0x181f ;  /* 0x00381f0006087f89 */ /* 0x001e3400000e0000 */
[----:B------:R-:W-:Y:S01]  /*12930*/  @!P2 LEA R21, R7, UR38, 0x1 ;  /* 0x000000260715ac11 */ /* 0x000fe2000f8e08ff */
[----:B------:R-:W1:Y:S01]  /*12940*/  SHFL.IDX PT, R2, R6, 0x2, 0x181f ;  /* 0x00581f0006027f89 */ /* 0x000e6200000e0000 */
[----:B0-----:R-:W-:-:S02]  /*12950*/  IMAD.MOV.U32 R9, RZ, RZ, R8 ;  /* 0x000000ffff097224 */ /* 0x001fc400078e0008 */
[----:B------:R-:W-:Y:S02]  /*12960*/  IMAD.MOV.U32 R8, RZ, RZ, R14 ;  /* 0x000000ffff087224 */ /* 0x000fe400078e000e */
[----:B------:R-:W0:Y:S01]  /*12970*/  SHFL.IDX PT, R14, R0, 0x2, 0x181f ;  /* 0x00581f00000e7f89 */ /* 0x000e2200000e0000 */
[----:B-1----:R-:W-:Y:S02]  /*12980*/  IMAD.MOV.U32 R3, RZ, RZ, R2 ;  /* 0x000000ffff037224 */ /* 0x002fe400078e0002 */
[----:B------:R-:W-:-:S05]  /*12990*/  @!P2 IMAD.WIDE.U32 R8, R10, 0x2, R8 ;  /* 0x000000020a08a825 */ /* 0x000fca00078e0008 */
[----:B------:R-:W-:Y:S04]  /*129a0*/  @!P2 LDGSTS.E.BYPASS.LTC128B.128 [R21+0x10c00], desc[UR44][R8.64], !P1 ;  /* 0x10c000000815afae */ /* 0x000fe8000c901d6c */
[----:B------:R1:W-:Y:S01]  /*129b0*/  @!P2 LDGSTS.E.BYPASS.LTC128B.128 [R21+0x14c00], desc[UR44][R8.64+0x80], !P0 ;  /* 0x14c000800815afae */ /* 0x0003e2000c101d6c */
[-C--:B------:R-:W-:Y:S01]  /*129c0*/  ISETP.GE.AND P2, PT, R12, R5.reuse, PT ;  /* 0x000000050c00720c */ /* 0x080fe20003f46270 */
[----:B------:R-:W-:Y:S02]  /*129d0*/  VIADD R12, R4, 0x30 ;  /* 0x00000030040c7836 */ /* 0x000fe40000000000 */
[----:B0-----:R-:W-:Y:S01]  /*129e0*/  IMAD.MOV.U32 R2, RZ, RZ, R14 ;  /* 0x000000ffff027224 */ /* 0x001fe200078e000e */
[----:B-1----:R-:W0:Y:S09]  /*129f0*/  SHFL.IDX PT, R8, R6, 0x3, 0x181f ;  /* 0x00781f0006087f89 */ /* 0x002e3200000e0000 */
[----:B------:R-:W-:Y:S01]  /*12a00*/  @!P2 LEA R20, R7, UR38, 0x1 ;  /* 0x000000260714ac11 */ /* 0x000fe2000f8e08ff */
[----:B------:R-:W-:Y:S01]  /*12a10*/  @!P2 IMAD.WIDE.U32 R2, R10, 0x2, R2 ;  /* 0x000000020a02a825 */ /* 0x000fe200078e0002 */
[----:B------:R-:W1:Y:S04]  /*12a20*/  SHFL.IDX PT, R14, R0, 0x3, 0x181f ;  /* 0x00781f00000e7f89 */ /* 0x000e6800000e0000 */
[----:B------:R-:W-:Y:S04]  /*12a30*/  @!P2 LDGSTS.E.BYPASS.LTC128B.128 [R20+0x11400], desc[UR44][R2.64], !P1 ;  /* 0x114000000214afae */ /* 0x000fe8000c901d6c */
[----:B------:R2:W-:Y:S01]  /*12a40*/  @!P2 LDGSTS.E.BYPASS.LTC128B.128 [R20+0x15400], desc[UR44][R2.64+0x80], !P0 ;  /* 0x154000800214afae */ /* 0x0005e2000c101d6c */
[----:B------:R-:W-:Y:S01]  /*12a50*/  ISETP.GE.AND P2, PT, R12, R5, PT ;  /* 0x000000050c00720c */ /* 0x000fe20003f46270 */
[----:B------:R-:W-:-:S02]  /*12a60*/  VIADD R12, R4, 0x40 ;  /* 0x00000040040c7836 */ /* 0x000fc40000000000 */
[----:B0-----:R-:W-:Y:S01]  /*12a70*/  IMAD.MOV.U32 R9, RZ, RZ, R8 ;  /* 0x000000ffff097224 */ /* 0x001fe200078e0008 */
[----:B--2---:R-:W0:Y:S09]  /*12a80*/  SHFL.IDX PT, R2, R6, 0x4, 0x181f ;  /* 0x00981f0006027f89 */ /* 0x004e3200000e0000 */
[----:B------:R-:W-:Y:S01]  /*12a90*/  @!P2 LEA R21, R7, UR38, 0x1 ;  /* 0x000000260715ac11 */ /* 0x000fe2000f8e08ff */
[----:B-1----:R-:W-:-:S02]  /*12aa0*/  IMAD.MOV.U32 R8, RZ, RZ, R14 ;  /* 0x000000ffff087224 */ /* 0x002fc400078e000e */
[----:B------:R-:W1:Y:S02]  /*12ab0*/  SHFL.IDX PT, R14, R0, 0x4, 0x181f ;  /* 0x00981f00000e7f89 */ /* 0x000e6400000e0000 */
[----:B------:R-:W-:-:S05]  /*12ac0*/  @!P2 IMAD.WIDE.U32 R8, R10, 0x2, R8 ;  /* 0x000000020a08a825 */ /* 0x000fca00078e0008 */
[----:B------:R-:W-:Y:S04]  /*12ad0*/  @!P2 LDGSTS.E.BYPASS.LTC128B.128 [R21+0x11c00], desc[UR44][R8.64], !P1 ;  /* 0x11c000000815afae */ /* 0x000fe8000c901d6c */
[----:B------:R2:W-:Y:S01]  /*12ae0*/  @!P2 LDGSTS.E.BYPASS.LTC128B.128 [R21+0x15c00], desc[UR44][R8.64+0x80], !P0 ;  /* 0x15c000800815afae */ /* 0x0005e2000c101d6c */
[----:B------:R-:W-:Y:S01]  /*12af0*/  ISETP.GE.AND P2, PT, R12, R5, PT ;  /* 0x000000050c00720c */ /* 0x000fe20003f46270 */
[----:B------:R-:W-:Y:S02]  /*12b00*/  VIADD R12, R4, 0x50 ;  /* 0x00000050040c7836 */ /* 0x000fe40000000000 */
[----:B0-----:R-:W-:Y:S01]  /*12b10*/  IMAD.MOV.U32 R3, RZ, RZ, R2 ;  /* 0x000000ffff037224 */ /* 0x001fe200078e0002 */
[----:B--2---:R-:W0:Y:S01]  /*12b20*/  SHFL.IDX PT, R8, R6, 0x5, 0x181f ;  /* 0x00b81f0006087f89 */ /* 0x004e2200000e0000 */
[----:B-1----:R-:W-:-:S08]  /*12b30*/  IMAD.MOV.U32 R2, RZ, RZ, R14 ;  /* 0x000000ffff027224 */ /* 0x002fd000078e000e */
[----:B------:R-:W-:Y:S01]  /*12b40*/  @!P2 LEA R20, R7, UR38, 0x1 ;  /* 0x000000260714ac11 */ /* 0x000fe2000f8e08ff */
[----:B------:R-:W1:Y:S01]  /*12b50*/  SHFL.IDX PT, R14, R0, 0x5, 0x181f ;  /* 0x00b81f00000e7f89 */ /* 0x000e6200000e0000 */
        /* <DEDUP_REMOVED lines=14> */
[----:B0-----:R-:W-:Y:S02]  /*12c40*/  IMAD.MOV.U32 R3, RZ, RZ, R2 ;  /* 0x000000ffff037224 */ /* 0x001fe400078e0002 */
[----:B-1----:R-:W-:-:S10]  /*12c50*/  IMAD.MOV.U32 R2, RZ, RZ, R14 ;  /* 0x000000ffff027224 */ /* 0x002fd400078e000e */
[----:B--2---:R-:W-:Y:S01]  /*12c60*/  @!P2 LEA R8, R7, UR38, 0x1 ;  /* 0x000000260708ac11 */ /* 0x004fe2000f8e08ff */
[----:B------:R0:W1:Y:S01]  /*12c70*/  SHFL.IDX PT, R14, R0, 0x7, 0x181f ;  /* 0x00f81f00000e7f89 */ /* 0x00006200000e0000 */
[----:B------:R-:W-:-:S05]  /*12c80*/  @!P2 IMAD.WIDE.U32 R2, R10, 0x2, R2 ;  /* 0x000000020a02a825 */ /* 0x000fca00078e0002 */
[----:B------:R-:W-:Y:S04]  /*12c90*/  @!P2 LDGSTS.E.BYPASS.LTC128B.128 [R8+0x13400], desc[UR44][R2.64], !P1 ;  /* 0x134000000208afae */ /* 0x000fe8000c901d6c */
[----:B------:R2:W-:Y:S04]  /*12ca0*/  @!P2 LDGSTS.E.BYPASS.LTC128B.128 [R8+0x17400], desc[UR44][R2.64+0x80], !P0 ;  /* 0x174000800208afae */ /* 0x0005e8000c101d6c */
[----:B--2---:R0:W2:Y:S02]  /*12cb0*/  SHFL.IDX PT, R2, R6, 0x7, 0x181f ;  /* 0x00f81f0006027f89 */ /* 0x0040a400000e0000 */
.L_x_1143:
[----:B------:R-:W-:Y:S01]  /*12cc0*/  VIADD R4, R4, 0x70 ;  /* 0x0000007004047836 */ /* 0x000fe20000000000 */
[----:B------:R-:W-:Y:S01]  /*12cd0*/  BSSY B0, `(.L_x_1053) ;  /* 0x000000c000007945 */ /* 0x000fe20003800000 */
[----:B--2---:R-:W-:Y:S02]  /*12ce0*/  IMAD.MOV.U32 R3, RZ, RZ, R2 ;  /* 0x000000ffff037224 */ /* 0x004fe400078e0002 */
[----:B-1----:R-:W-:Y:S01]  /*12cf0*/  IMAD.MOV.U32 R2, RZ, RZ, R14 ;  /* 0x000000ffff027224 */ /* 0x002fe200078e000e */
[----:B------:R-:W-:-:S13]  /*12d00*/  ISETP.GE.AND P2, PT, R4, R5, PT ;  /* 0x000000050400720c */ /* 0x000fda0003f46270 */
[----:B------:R-:W-:Y:S05]  /*12d10*/  @P2 BRA `(.L_x_1054) ;  /* 0x00000000001c2947 */ /* 0x000fea0003800000 */
[----:B------:R-:W-:Y:S01]  /*12d20*/  IMAD.WIDE.U32 R2, R10, 0x2, R2 ;  /* 0x000000020a027825 */ /* 0x000fe200078e0002 */
[----:B------:R-:W-:-:S05]  /*12d30*/  LEA R7, R7, UR38, 0x1 ;  /* 0x0000002607077c11 */ /* 0x000fca000f8e08ff */
[----:B------:R-:W-:Y:S01]  /*12d40*/  @!PT LDS RZ, [RZ] ;  /* 0x00000000fffff984 */ /* 0x000fe20000000800 */
[----:B------:R-:W-:Y:S01]  /*12d50*/  @!PT LDS RZ, [RZ] ;  /* 0x00000000fffff984 */ /* 0x000fe20000000800 */
[----:B------:R-:W-:Y:S01]  /*12d60*/  @!PT LDS RZ, [RZ] ;  /* 0x00000000fffff984 */ /* 0x000fe20000000800 */
[----:B------:R1:W-:Y:S04]  /*12d70*/  LDGSTS.E.BYPASS.LTC128B.128 [R7+0x13c00], desc[UR44][R2.64], !P1 ;  /* 0x13c0000002077fae */ /* 0x0003e8000c901d6c */
[----:B------:R1:W-:Y:S02]  /*12d80*/  LDGSTS.E.BYPASS.LTC128B.128 [R7+0x17c00], desc[UR44][R2.64+0x80], !P0 ;  /* 0x17c0008002077fae */ /* 0x0003e4000c101d6c */
.L_x_1054:
[----:B------:R-:W-:Y:S05]  /*12d90*/  BSYNC B0 ;  /* 0x0000000000007941 */ /* 0x000fea0003800000 */
.L_x_1053:
[----:B------:R-:W-:Y:S01]  /*12da0*/  NOP ;  /* 0x0000000000007918 */ /* 0x000fe20000000000 */
[----:B------:R-:W-:Y:S01]  /*12db0*/  SYNCS.ARRIVE.TRANS64.RED.A0T1 RZ, [UR38+0x28800], RZ ;  /* 0x028800ffffff79a7 */ /* 0x000fe20008200426 */
[----:B0-----:R-:W-:Y:S01]  /*12dc0*/  IMAD.MOV.U32 R0, RZ, RZ, 0x1 ;  /* 0x00000001ff007424 */ /* 0x001fe200078e00ff */
[----:B------:R-:W-:Y:S04]  /*12dd0*/  ARRIVES.LDGSTSBAR.64.TRANSCNT [UR38+0x28800] ;  /* 0x02880000ff0079b0 */ /* 0x000fe80008000aa6 */
[----:B------:R-:W-:Y:S01]  /*12de0*/  SHF.L.U32 R0, R0, 0x1f, RZ ;  /* 0x0000001f00007819 */ /* 0x000fe200000006ff */
[----:B------:R-:W-:Y:S01]  /*12df0*/  NOP ;  /* 0x0000000000007918 */ /* 0x000fe20000000000 */
[----:B------:R-:W2:Y:S01]  /*12e00*/  LDL.LU R4, [R1+0x10] ;  /* 0x0000100001047983 */ /* 0x000ea20000300800 */
[----:B------:R-:W-:Y:S03]  /*12e10*/  SYNCS.ARRIVE.TRANS64.A1T0 RZ, [UR38+0x28800], RZ ;  /* 0x028800ffffff79a7 */ /* 0x000fe60008100026 */
[----:B-1----:R-:W3:Y:S01]  /*12e20*/  LDL R3, [R1+0x4] ;  /* 0x0000040001037983 */ /* 0x002ee20000100800 */
[----:B------:R-:W0:Y:S01]  /*12e30*/  SYNCS.PHASECHK.TRANS64.TRYWAIT P0, [UR38+0x28820], R0 ;  /* 0x02882000ff0075a7 */ /* 0x000e220008000166 */
[----:B--2---:R-:W-:-:S05]  /*12e40*/  VIADD R6, R4, 0xfffffffe ;  /* 0xfffffffe04067836 */ /* 0x004fca0000000000 */
[----:B---3--:R-:W-:Y:S01]  /*12e50*/  ISETP.GE.AND P1, PT, R6, R3, PT ;  /* 0x000000030600720c */ /* 0x008fe20003f26270 */
[----:B0-----:R-:W-:-:S12]  /*12e60*/  @!P0 BRA `(.L_x_1055) ;  /* 0x0000002c00d88947 */ /* 0x001fd80003800000 */
.L_x_1144:
[----:B------:R-:W-:Y:S02]  /*12e70*/  IMAD.MOV.U32 R9, RZ, RZ, 0x1 ;  /* 0x00000001ff097424 */ /* 0x000fe400078e00ff */
[----:B0-----:R-:W-:Y:S01]  /*12e80*/  IMAD.MOV.U32 R0, RZ, RZ, RZ ;  /* 0x000000ffff007224 */ /* 0x001fe200078e00ff */
[----:B------:R-:W-:Y:S06]  /*12e90*/  @!P1 BRA `(.L_x_1056) ;  /* 0x00000018004c9947 */ /* 0x000fec0003800000 */
[----:B------:R-:W2:Y:S04]  /*12ea0*/  LDL.LU R2, [R1+0xc] ;  /* 0x00000c0001027983 */ /* 0x000ea80000300800 */
[----:B------:R-:W3:Y:S04]  /*12eb0*/  LDL.LU R4, [R1+0x8] ;  /* 0x0000080001047983 */ /* 0x000ee80000300800 */
[----:B------:R-:W4:Y:S01]  /*12ec0*/  LDL.LU R3, [R1+0x4] ;  /* 0x0000040001037983 */ /* 0x000f220000300800 */
[----:B------:R-:W-:Y:S01]  /*12ed0*/  UIADD3 UR4, UR41, 0x1, URZ ;  /* 0x0000000129047890 */ /* 0x000fe2000fffe03f */
[----:B------:R-:W-:-:S05]  /*12ee0*/  IMAD.MOV.U32 R9, RZ, RZ, 0x1 ;  /* 0x00000001ff097424 */ /* 0x000fca00078e00ff */
[----:B--2---:R-:W-:Y:S01]  /*12ef0*/  IMAD R2, R2, UR4, RZ ;  /* 0x0000000402027c24 */ /* 0x004fe2000f8e02ff */
[----:B------:R-:W-:-:S04]  /*12f00*/  ULOP3.LUT UR4, URZ, UR42, URZ, 0x33, !UPT ;  /* 0x0000002a3f047292 */ /* 0x000fc8000f8e333f */
[----:B------:R-:W-:Y:S02]  /*12f10*/  LOP3.LUT R2, RZ, R2, RZ, 0x33, !PT ;  /* 0x00000002ff027212 */ /* 0x000fe400078e33ff */
[----:B----4-:R-:W-:Y:S02]  /*12f20*/  LOP3.LUT R3, RZ, R3, RZ, 0x33, !PT ;  /* 0x00000003ff037212 */ /* 0x010fe400078e33ff */
[----:B---3--:R-:W-:Y:S01]  /*12f30*/  VIADDMNMX R2, R2, -R4, UR4, !PT ;  /* 0x0000000402027e46 */ /* 0x008fe2000f800904 */
[----:B------:R-:W-:Y:S01]  /*12f40*/  ULOP3.LUT UR4, URZ, UR39, URZ, 0x33, !UPT ;  /* 0x000000273f047292 */ /* 0x000fe2000f8e333f */
[----:B------:R-:W0:Y:S05]  /*12f50*/  S2R R4, SR_TID.X ;  /* 0x0000000000047919 */ /* 0x000e2a0000002100 */
[----:B------:R-:W-:-:S04]  /*12f60*/  VIMNMX R2, R2, UR4, !PT ;  /* 0x0000000402027c48 */ /* 0x000fc8000ffe0100 */
[----:B------:R-:W-:-:S05]  /*12f70*/  VIADDMNMX R3, R2, 0x2, R3, !PT ;  /* 0x0000000202037846 */ /* 0x000fca0007800103 */
[----:B------:R-:W-:-:S05]  /*12f80*/  VIADD R5, R3, 0xfffffffe ;  /* 0xfffffffe03057836 */ /* 0x000fca0000000000 */
[-C--:B------:R-:W-:Y:S02]  /*12f90*/  ISETP.NE.AND P0, PT, R5, R2.reuse, PT ;  /* 0x000000020500720c */ /* 0x080fe40003f05270 */
[----:B------:R-:W-:-:S05]  /*12fa0*/  LOP3.LUT R2, RZ, R2, RZ, 0x33, !PT ;  /* 0x00000002ff027212 */ /* 0x000fca00078e33ff */
[----:B------:R-:W-:-:S05]  /*12fb0*/  IMAD.IADD R2, R3, 0x1, R2 ;  /* 0x0000000103027824 */ /* 0x000fca00078e0202 */
[----:B------:R-:W-:Y:S02]  /*12fc0*/  LOP3.LUT R11, R2, 0x1, RZ, 0xc0, !PT ;  /* 0x00000001020b7812 */ /* 0x000fe400078ec0ff */
[----:B0-----:R-:W-:Y:S01]  /*12fd0*/  LOP3.LUT R10, R4, 0x1f, RZ, 0xc0, !PT ;  /* 0x0000001f040a7812 */ /* 0x001fe200078ec0ff */
[----:B------:R-:W-:Y:S01]  /*12fe0*/  IMAD.MOV.U32 R4, RZ, RZ, R16 ;  /* 0x000000ffff047224 */ /* 0x000fe200078e0010 */
[----:B------:R-:W-:Y:S06]  /*12ff0*/  @!P0 BRA `(.L_x_1057) ;  /* 0x0000001000008947 */ /* 0x000fec0003800000 */
[----:B------:R-:W-:Y:S01]  /*13000*/  BSSY B0, `(.L_x_1057) ;  /* 0x00000ff000007945 */ /* 0x000fe20003800000 */
[----:B------:R-:W-:Y:S02]  /*13010*/  IMAD.IADD R7, R2, 0x1, -R11 ;  /* 0x0000000102077824 */ /* 0x000fe400078e0a0b */
[----:B------:R-:W-:Y:S02]  /*13020*/  IMAD.MOV.U32 R8, RZ, RZ, 0x1 ;  /* 0x00000001ff087424 */ /* 0x000fe400078e00ff */
[----:B------:R-:W-:-:S07]  /*13030*/  IMAD.MOV.U32 R4, RZ, RZ, R16 ;  /* 0x000000ffff047224 */ /* 0x000fce00078e0010 */
.L_x_1088:
[----:B------:R-:W-:Y:S01]  /*13040*/  LOP3.LUT P0, RZ, R17, 0x2, RZ, 0xc0, !PT ;  /* 0x0000000211ff7812 */ /* 0x000fe2000780c0ff */
[----:B------:R-:W-:Y:S01]  /*13050*/  VIADD R7, R7, 0xfffffffe ;  /* 0xfffffffe07077836 */ /* 0x000fe20000000000 */
[----:B------:R-:W-:Y:S04]  /*13060*/  BSSY B1, `(.L_x_1058) ;  /* 0x0000079000017945 */ /* 0x000fe80003800000 */
[----:B------:R-:W-:-:S07]  /*13070*/  ISETP.NE.AND P1, PT, R7, RZ, PT ;  /* 0x000000ff0700720c */ /* 0x000fce0003f25270 */
[----:B------:R-:W-:Y:S06]  /*13080*/  @!P0 BRA `(.L_x_1059) ;  /* 0x0000000400d88947 */ /* 0x000fec0003800000 */
[----:B------:R-:W-:Y:S01]  /*13090*/  LOP3.LUT P0, RZ, R17, 0x1, RZ, 0xc0, !PT ;  /* 0x0000000111ff7812 */ /* 0x000fe2000780c0ff */
[----:B------:R-:W-:-:S12]  /*130a0*/  IMAD.MOV.U32 R9, RZ, RZ, R6 ;  /* 0x000000ffff097224 */ /* 0x000fd800078e0006 */
[----:B------:R-:W-:Y:S05]  /*130b0*/  @!P0 BRA `(.L_x_1060) ;  /* 0x00000000004c8947 */ /* 0x000fea0003800000 */
[----:B------:R-:W2:Y:S01]  /*130c0*/  LDL R12, [R1] ;  /* 0x00000000010c7983 */ /* 0x000ea20000100800 */
[----:B------:R-:W0:Y:S01]  /*130d0*/  LDC R5, c[0x0][0x43c] ;  /* 0x00010f00ff057b82 */ /* 0x000e220000000800 */
        /* <DEDUP_REMOVED lines=9> */
[----:B------:R-:W-:-:S04]  /*13170*/  IMAD.WIDE.U32 R2, R19, UR4, R2 ;  /* 0x0000000413027c25 */ /* 0x000fc8000f8e0002 */
[----:B--2---:R-:W-:-:S04]  /*13180*/  IMAD R4, R12, UR4, RZ ;  /* 0x000000040c047c24 */ /* 0x004fc8000f8e02ff */
[----:B------:R-:W-:Y:S01]  /*13190*/  IMAD R5, R19, UR5, R4 ;  /* 0x0000000513057c24 */ /* 0x000fe2000f8e0204 */
[----:B------:R-:W-:Y:S02]  /*131a0*/  ULDC.64 UR4, c[0x0][0x418] ;  /* 0x0001060000047ab9 */ /* 0x000fe40000000a00 */
[----:B------:R-:W-:Y:S01]  /*131b0*/  LEA R4, P0, R2, UR4, 0x2 ;  /* 0x0000000402047c11 */ /* 0x000fe2000f8010ff */
[----:B------:R-:W-:-:S05]  /*131c0*/  IMAD.IADD R5, R5, 0x1, R3 ;  /* 0x0000000105057824 */ /* 0x000fca00078e0203 */
[----:B------:R-:W-:-:S05]  /*131d0*/  LEA.HI.X R5, R2, UR5, R5, 0x2, P0 ;  /* 0x0000000502057c11 */ /* 0x000fca00080f1405 */
[----:B------:R0:W5:Y:S02]  /*131e0*/  LDG.E R4, desc[UR44][R4.64] ;  /* 0x0000002c04047981 */ /* 0x000164000c1e1900 */
.L_x_1060:
[----:B------:R-:W1:Y:S01]  /*131f0*/  S2R R2, SR_TID.X ;  /* 0x0000000000027919 */ /* 0x000e620000002100 */
[----:B------:R-:W-:Y:S01]  /*13200*/  BSSY B2, `(.L_x_1061) ;  /* 0x0000006000027945 */ /* 0x000fe20003800000 */
[----:B-1----:R-:W-:Y:S02]  /*13210*/  LOP3.LUT R3, R2, 0x7f, RZ, 0xc0, !PT ;  /* 0x0000007f02037812 */ /* 0x002fe400078ec0ff */
[----:B------:R-:W-:Y:S02]  /*13220*/  SHF.L.U32 R2, R8, 0x1f, RZ ;  /* 0x0000001f08027819 */ /* 0x000fe400000006ff */
[----:B------:R-:W-:Y:S02]  /*13230*/  ISETP.NE.AND P2, PT, R3, RZ, PT ;  /* 0x000000ff0300720c */ /* 0x000fe40003f45270 */
[----:B------:R-:W1:Y:S02]  /*13240*/  SYNCS.PHASECHK.TRANS64.TRYWAIT P0, [UR38+0x28848], R2 ;  /* 0x02884802ff0075a7 */ /* 0x000e640008000166 */
[----:B-1----:R-:W-:Y:S09]  /*13250*/  @!P0 BRA `(.L_x_1062) ;  /* 0x0000002800f48947 */ /* 0x002ff20003800000 */
.L_x_1145:
[----:B------:R-:W-:Y:S05]  /*13260*/  BSYNC B2 ;  /* 0x0000000000027941 */ /* 0x000fea0003800000 */
.L_x_1061:
[----:B------:R-:W-:Y:S04]  /*13270*/  BSSY B2, `(.L_x_1063) ;  /* 0x0000007000027945 */ /* 0x000fe80003800000 */
[----:B------:R-:W-:Y:S05]  /*13280*/  @P2 BRA `(.L_x_1064) ;  /* 0x0000000000142947 */ /* 0x000fea0003800000 */
[----:B------:R-:W-:Y:S01]  /*13290*/  ISETP.NE.AND P0, PT, R10, RZ, PT ;  /* 0x000000ff0a00720c */ /* 0x000fe20003f05270 */
[----:B-1----:R-:W-:-:S04]  /*132a0*/  IMAD.MOV.U32 R3, RZ, RZ, 0x8000 ;  /* 0x00008000ff037424 */ /* 0x002fc800078e00ff */
[----:B------:R2:W-:Y:S08]  /*132b0*/  SYNCS.ARRIVE.TRANS64 RZ, [UR38+0x28838], R3 ;  /* 0x02883803ffff79a7 */ /* 0x0005f00008000026 */
[----:B--2---:R-:W-:Y:S05]  /*132c0*/  @!P0 BRA `(.L_x_1064) ;  /* 0x0000000000048947 */ /* 0x004fea0003800000 */
[----:B------:R-:W-:Y:S01]  /*132d0*/  BPT.TRAP 0x1 ;  /* 0x000000040000795c */ /* 0x000fe20000300000 */
.L_x_1064:
[----:B------:R-:W-:Y:S05]  /*132e0*/  BSYNC B2 ;  /* 0x0000000000027941 */ /* 0x000fea0003800000 */
.L_x_1063:
[----:B0-----:R-:W-:Y:S01]  /*132f0*/  IMAD.MOV.U32 R5, RZ, RZ, RZ ;  /* 0x000000ffff057224 */ /* 0x001fe200078e00ff */
[----:B------:R-:W-:Y:S01]  /*13300*/  ULDC.64 UR4, c[0x0][0x198] ;  /* 0x0000660000047ab9 */ /* 0x000fe20000000a00 */
[----:B------:R-:W-:Y:S01]  /*13310*/  PLOP3.LUT P0, PT, PT, PT, PT, 0x80, 0x0 ;  /* 0x000000000000781c */ /* 0x000fe20003f0f070 */
[----:B------:R-:W-:Y:S01]  /*13320*/  UIADD3 UR4, UP0, UR4, 0x370, URZ ;  /* 0x0000037004047890 */ /* 0x000fe2000ff1e03f */
[----:B-1----:R-:W-:Y:S01]  /*13330*/  IMAD.SHL.U32 R3, R9, 0x80, RZ ;  /* 0x0000008009037824 */ /* 0x002fe200078e00ff */
[----:B------:R-:W-:Y:S01]  /*13340*/  R2UR UR34, R5 ;  /* 0x00000000052272ca */ /* 0x000fe200000e0000 */
[----:B------:R-:W-:Y:S02]  /*13350*/  UIADD3 UR32, UR38, 0x20400, URZ ;  /* 0x0002040026207890 */ /* 0x000fe4000fffe03f */
[----:B------:R-:W-:Y:S02]  /*13360*/  UIADD3 UR33, UR38, 0x28838, URZ ;  /* 0x0002883826217890 */ /* 0x000fe4000fffe03f */
[----:B------:R-:W-:Y:S01]  /*13370*/  UIADD3.X UR5, URZ, UR5, URZ, UP0, !UPT ;  /* 0x000000053f057290 */ /* 0x000fe200087fe43f */
[----:B------:R-:W-:Y:S01]  /*13380*/  UMOV UR6, 0x0 ;  /* 0x0000000000067882 */ /* 0x000fe20000000000 */
[----:B------:R-:W-:-:S10]  /*13390*/  UMOV UR7, 0x14f00000 ;  /* 0x14f0000000077882 */ /* 0x000fd40000000000 */
.L_x_1065:
        /* <DEDUP_REMOVED lines=13> */
.L_x_1066:
        /* <DEDUP_REMOVED lines=12> */
.L_x_1146:
[----:B------:R-:W-:Y:S05]  /*13530*/  BSYNC B2 ;  /* 0x0000000000027941 */ /* 0x000fea0003800000 */
.L_x_1067:
[----:B------:R-:W-:Y:S01]  /*13540*/  BSSY B2, `(.L_x_1069) ;  /* 0x0000009000027945 */ /* 0x000fe20003800000 */
[----:B0-----:R-:W-:Y:S02]  /*13550*/  IMAD.MOV.U32 R2, RZ, RZ, 0x0 ;  /* 0x00000000ff027424 */ /* 0x001fe400078e00ff */
[----:B------:R-:W-:Y:S01]  /*13560*/  IMAD.MOV.U32 R3, RZ, RZ, 0x14f00000 ;  /* 0x14f00000ff037424 */ /* 0x000fe200078e00ff */
[----:B------:R-:W-:Y:S06]  /*13570*/  @P2 BRA `(.L_x_1070) ;  /* 0x0000000000142947 */ /* 0x000fec0003800000 */
[----:B------:R-:W-:Y:S01]  /*13580*/  ISETP.NE.AND P0, PT, R10, RZ, PT ;  /* 0x000000ff0a00720c */ /* 0x000fe20003f05270 */
[----:B------:R-:W-:-:S04]  /*13590*/  IMAD.MOV.U32 R13, RZ, RZ, 0x8000 ;  /* 0x00008000ff0d7424 */ /* 0x000fc800078e00ff */
[----:B------:R0:W-:Y:S08]  /*135a0*/  SYNCS.ARRIVE.TRANS64 RZ, [UR38+0x28850], R13 ;  /* 0x0288500dffff79a7 */ /* 0x0001f00008000026 */
[----:B0-----:R-:W-:Y:S05]  /*135b0*/  @!P0 BRA `(.L_x_1070) ;  /* 0x0000000000048947 */ /* 0x001fea0003800000 */
[----:B------:R-:W-:Y:S01]  /*135c0*/  BPT.TRAP 0x1 ;  /* 0x000000040000795c */ /* 0x000fe20000300000 */
.L_x_1070:
[----:B------:R-:W-:Y:S05]  /*135d0*/  BSYNC B2 ;  /* 0x0000000000027941 */ /* 0x000fea0003800000 */
.L_x_1069:
[----:B------:R-:W-:Y:S01]  /*135e0*/  R2UR UR6, R2 ;  /* 0x00000000020672ca */ /* 0x000fe200000e0000 */
[----:B------:R-:W-:Y:S01]  /*135f0*/  ULDC.64 UR4, c[0x0][0x198] ;  /* 0x0000660000047ab9 */ /* 0x000fe20000000a00 */
[----:B------:R-:W-:Y:S01]  /*13600*/  R2UR UR7, R3 ;  /* 0x00000000030772ca */ /* 0x000fe200000e0000 */
[----:B------:R-:W-:Y:S01]  /*13610*/  UIADD3 UR4, UP0, UR4, 0x470, URZ ;  /* 0x0000047004047890 */ /* 0x000fe2000ff1e03f */
[----:B------:R-:W-:Y:S01]  /*13620*/  R2UR UR10, R5 ;  /* 0x00000000050a72ca */ /* 0x000fe200000e0000 */
[----:B------:R-:W-:Y:S01]  /*13630*/  IMAD.SHL.U32 R5, R18, 0x80, RZ ;  /* 0x0000008012057824 */ /* 0x000fe200078e00ff */
[----:B------:R-:W-:Y:S01]  /*13640*/  PLOP3.LUT P0, PT, PT, PT, PT, 0x80, 0x0 ;  /* 0x000000000000781c */ /* 0x000fe20003f0f070 */
[----:B------:R-:W-:Y:S02]  /*13650*/  UIADD3 UR8, UR38, 0x400, URZ ;  /* 0x0000040026087890 */ /* 0x000fe4000fffe03f */
[----:B------:R-:W-:Y:S02]  /*13660*/  UIADD3 UR9, UR38, 0x28850, URZ ;  /* 0x0002885026097890 */ /* 0x000fe4000fffe03f */
[----:B------:R-:W-:-:S12]  /*13670*/  UIADD3.X UR5, URZ, UR5, URZ, UP0, !UPT ;  /* 0x000000053f057290 */ /* 0x000fd800087fe43f */
.L_x_1071:
        /* <DEDUP_REMOVED lines=13> */
.L_x_1072:
        /* <DEDUP_REMOVED lines=10> */
.L_x_1059:
[----:B------:R-:W-:Y:S05]  /*137f0*/  BSYNC B1 ;  /* 0x0000000000017941 */ /* 0x000fea0003800000 */
.L_x_1058:
[----:B------:R-:W-:Y:S01]  /*13800*/  LOP3.LUT P0, RZ, R17, 0x2, RZ, 0xc0, !PT ;  /* 0x0000000211ff7812 */ /* 0x000fe2000780c0ff */
[----:B------:R-:W-:Y:S01]  /*13810*/  BSSY B1, `(.L_x_1073) ;  /* 0x000007a000017945 */ /* 0x000fe20003800000 */
[----:B------:R-:W-:-:S11]  /*13820*/  LOP3.LUT R9, R8, 0x1, RZ, 0x3c, !PT ;  /* 0x0000000108097812 */ /* 0x000fd600078e3cff */
[----:B------:R-:W-:Y:S05]  /*13830*/  @!P0 BRA `(.L_x_1074) ;  /* 0x0000000400dc8947 */ /* 0x000fea0003800000 */
[----:B------:R-:W-:Y:S01]  /*13840*/  LOP3.LUT P0, RZ, R17, 0x1, RZ, 0xc0, !PT ;  /* 0x0000000111ff7812 */ /* 0x000fe2000780c0ff */
[----:B------:R-:W-:-:S12]  /*13850*/  VIADD R12, R6, 0xffffffff ;  /* 0xffffffff060c7836 */ /* 0x000fd80000000000 */
        /* <DEDUP_REMOVED lines=11> */
[----:B------:R-:W-:-:S03]  /*13910*/  SHF.R.S32.HI R3, RZ, 0x1f, R2 ;  /* 0x0000001fff037819 */ /* 0x000fc60000011402 */
[----:B------:R-:W-:-:S04]  /*13920*/  IMAD.WIDE.U32 R2, R19, UR4, R2 ;  /* 0x0000000413027c25 */ /* 0x000fc8000f8e0002 */
[----:B--2---:R-:W-:-:S04]  /*13930*/  IMAD R4, R13, UR4, RZ ;  /* 0x000000040d047c24 */ /* 0x004fc8000f8e02ff */
[----:B------:R-:W-:Y:S01]  /*13940*/  IMAD R4, R19, UR5, R4 ;  /* 0x0000000513047c24 */ /* 0x000fe2000f8e0204 */
[----:B------:R-:W-:-:S03]  /*13950*/  ULDC.64 UR4, c[0x0][0x418] ;  /* 0x0001060000047ab9 */ /* 0x000fc60000000a00 */
[----:B------:R-:W-:Y:S01]  /*13960*/  IMAD.IADD R3, R4, 0x1, R3 ;  /* 0x0000000104037824 */ /* 0x000fe200078e0203 */
[----:B------:R-:W-:-:S04]  /*13970*/  LEA R4, P0, R2, UR4, 0x2 ;  /* 0x0000000402047c11 */ /* 0x000fc8000f8010ff */
[----:B------:R-:W-:-:S05]  /*13980*/  LEA.HI.X R5, R2, UR5, R3, 0x2, P0 ;  /* 0x0000000502057c11 */ /* 0x000fca00080f1403 */
[----:B------:R0:W5:Y:S04]  /*13990*/  LDG.E R4, desc[UR44][R4.64] ;  /* 0x0000002c04047981 */ /* 0x000168000c1e1900 */
.L_x_1075:
[----:B------:R-:W1:Y:S01]  /*139a0*/  S2R R2, SR_TID.X ;  /* 0x0000000000027919 */ /* 0x000e620000002100 */
[----:B------:R-:W-:Y:S01]  /*139b0*/  BSSY B2, `(.L_x_1076) ;  /* 0x0000006000027945 */ /* 0x000fe20003800000 */
[----:B-1----:R-:W-:Y:S02]  /*139c0*/  LOP3.LUT R3, R2, 0x7f, RZ, 0xc0, !PT ;  /* 0x0000007f02037812 */ /* 0x002fe400078ec0ff */
[----:B------:R-:W-:Y:S02]  /*139d0*/  SHF.L.U32 R2, R9, 0x1f, RZ ;  /* 0x0000001f09027819 */ /* 0x000fe400000006ff */
[----:B------:R-:W-:Y:S02]  /*139e0*/  ISETP.NE.AND P2, PT, R3, RZ, PT ;  /* 0x000000ff0300720c */ /* 0x000fe40003f45270 */
[----:B------:R-:W1:Y:S02]  /*139f0*/  SYNCS.PHASECHK.TRANS64.TRYWAIT P0, [UR38+0x28840], R2 ;  /* 0x02884002ff0075a7 */ /* 0x000e640008000166 */
[----:B-1----:R-:W-:Y:S09]  /*13a00*/  @!P0 BRA `(.L_x_1077) ;  /* 0x0000002400388947 */ /* 0x002ff20003800000 */
.L_x_1147:
[----:B------:R-:W-:Y:S05]  /*13a10*/  BSYNC B2 ;  /* 0x0000000000027941 */ /* 0x000fea0003800000 */
.L_x_1076:
[----:B------:R-:W-:Y:S04]  /*13a20*/  BSSY B2, `(.L_x_1078) ;  /* 0x0000007000027945 */ /* 0x000fe80003800000 */
[----:B------:R-:W-:Y:S05]  /*13a30*/  @P2 BRA `(.L_x_1079) ;  /* 0x0000000000142947 */ /* 0x000fea0003800000 */
[----:B------:R-:W-:Y:S01]  /*13a40*/  ISETP.NE.AND P0, PT, R10, RZ, PT ;  /* 0x000000ff0a00720c */ /* 0x000fe20003f05270 */
[----:B-1----:R-:W-:-:S04]  /*13a50*/  IMAD.MOV.U32 R2, RZ, RZ, 0x8000 ;  /* 0x00008000ff027424 */ /* 0x002fc800078e00ff */
[----:B------:R2:W-:Y:S08]  /*13a60*/  SYNCS.ARRIVE.TRANS64 RZ, [UR38+0x28830], R2 ;  /* 0x02883002ffff79a7 */ /* 0x0005f00008000026 */
[----:B--2---:R-:W-:Y:S05]  /*13a70*/  @!P0 BRA `(.L_x_1079) ;  /* 0x0000000000048947 */ /* 0x004fea0003800000 */
[----:B------:R-:W-:Y:S01]  /*13a80*/  BPT.TRAP 0x1 ;  /* 0x000000040000795c */ /* 0x000fe20000300000 */
.L_x_1079:
[----:B------:R-:W-:Y:S05]  /*13a90*/  BSYNC B2 ;  /* 0x0000000000027941 */ /* 0x000fea0003800000 */
.L_x_1078:
        /* <DEDUP_REMOVED lines=11> */
.L_x_1080:
        /* <DEDUP_REMOVED lines=14> */
.L_x_1081:
        /* <DEDUP_REMOVED lines=12> */
.L_x_1148:
[----:B------:R-:W-:Y:S05]  /*13cf0*/  BSYNC B2 ;  /* 0x0000000000027941 */ /* 0x000fea0003800000 */
.L_x_1082:
        /* <DEDUP_REMOVED lines=9> */
.L_x_1085:
[----:B------:R-:W-:Y:S05]  /*13d90*/  BSYNC B2 ;  /* 0x0000000000027941 */ /* 0x000fea0003800000 */
.L_x_1084:
        /* <DEDUP_REMOVED lines=10> */
.L_x_1086:
        /* <DEDUP_REMOVED lines=13> */
.L_x_1087:
        /* <DEDUP_REMOVED lines=10> */
.L_x_1074:
[----:B------:R-:W-:Y:S05]  /*13fb0*/  BSYNC B1 ;  /* 0x0000000000017941 */ /* 0x000fea0003800000 */
.L_x_1073:
[----:B------:R-:W-:Y:S02]  /*13fc0*/  VIADD R6, R6, 0xfffffffe ;  /* 0xfffffffe06067836 */ /* 0x000fe40000000000 */
[----:B------:R-:W-:Y:S01]  /*13fd0*/  IMAD.MOV.U32 R8, RZ, RZ, R9 ;  /* 0x000000ffff087224 */ /* 0x000fe200078e0009 */
[----:B------:R-:W-:Y:S06]  /*13fe0*/  @P1 BRA `(.L_x_1088) ;  /* 0xfffffff000141947 */ /* 0x000fec000383ffff */
[----:B------:R-:W-:Y:S05]  /*13ff0*/  BSYNC B0 ;  /* 0x0000000000007941 */ /* 0x000fea0003800000 */
.L_x_1057:
[----:B------:R-:W-:Y:S01]  /*14000*/  ISETP.NE.AND P0, PT, R11, RZ, PT ;  /* 0x000000ff0b00720c */ /* 0x000fe20003f05270 */
[----:B------:R-:W-:-:S12]  /*14010*/  BSSY B0, `(.L_x_1056) ;  /* 0x000007b000007945 */ /* 0x000fd80003800000 */
[----:B------:R-:W-:Y:S05]  /*14020*/  @!P0 BRA `(.L_x_1089) ;  /* 0x0000000400e48947 */ /* 0x000fea0003800000 */
[----:B------:R-:W-:Y:S01]  /*14030*/  LOP3.LUT P1, RZ, R17, 0x2, RZ, 0xc0, !PT ;  /* 0x0000000211ff7812 */ /* 0x000fe2000782c0ff */
[----:B------:R-:W-:-:S12]  /*14040*/  IMAD.MOV.U32 R0, RZ, RZ, 0x1 ;  /* 0x00000001ff007424 */ /* 0x000fd800078e00ff */
[----:B------:R-:W-:Y:S05]  /*14050*/  @!P1 BRA `(.L_x_1089) ;  /* 0x0000000400d89947 */ /* 0x000fea0003800000 */
[----:B------:R-:W-:-:S13]  /*14060*/  LOP3.LUT P1, RZ, R17, 0x1, RZ, 0xc0, !PT ;  /* 0x0000000111ff7812 */ /* 0x000fda000782c0ff */
[----:B------:R-:W-:Y:S05]  /*14070*/  @!P1 BRA `(.L_x_1090) ;  /* 0x0000000000509947 */ /* 0x000fea0003800000 */
[----:B------:R-:W2:Y:S01]  /*14080*/  LDL.LU R5, [R1] ;  /* 0x0000000001057983 */ /* 0x000ea20000300800 */
[----:B------:R-:W0:Y:S01]  /*14090*/  LDC R8, c[0x0][0x43c] ;  /* 0x00010f00ff087b82 */ /* 0x000e220000000800 */
[----:B------:R-:W-:Y:S01]  /*140a0*/  IMAD.MOV.U32 R7, RZ, RZ, R6 ;  /* 0x000000ffff077224 */ /* 0x000fe200078e0006 */
[----:B------:R-:W-:Y:S01]  /*140b0*/  ULDC.64 UR4, c[0x0][0x428] ;  /* 0x00010a0000047ab9 */ /* 0x000fe20000000a00 */
[----:B0-----:R-:W-:-:S13]  /*140c0*/  ISETP.NE.AND P0, PT, R8, 0x1, PT ;  /* 0x000000010800780c */ /* 0x001fda0003f05270 */
[----:B------:R-:W0:Y:S02]  /*140d0*/  @P0 LDC.64 R2, c[0x0][0x440] ;  /* 0x00011000ff020b82 */ /* 0x000e240000000a00 */
[----:B0-----:R-:W-:-:S05]  /*140e0*/  @P0 IMAD.HI.U32 R2, R6, R2, RZ ;  /* 0x0000000206020227 */ /* 0x001fca00078e00ff */
[----:B------:R-:W-:-:S04]  /*140f0*/  @P0 SHF.R.U32.HI R7, RZ, R3, R2 ;  /* 0x00000003ff070219 */ /* 0x000fc80000011602 */
[----:B------:R-:W-:Y:S01]  /*14100*/  SHF.R.S32.HI R3, RZ, 0x1f, R7 ;  /* 0x0000001fff037819 */ /* 0x000fe20000011407 */
[----:B--2---:R-:W-:-:S04]  /*14110*/  IMAD R2, R5, UR4, RZ ;  /* 0x0000000405027c24 */ /* 0x004fc8000f8e02ff */
[----:B------:R-:W-:Y:S02]  /*14120*/  IMAD R5, R19, UR5, R2 ;  /* 0x0000000513057c24 */ /* 0x000fe4000f8e0202 */
        /* <DEDUP_REMOVED lines=9> */
.L_x_1090:
[----:B------:R-:W1:Y:S01]  /*141c0*/  S2R R2, SR_TID.X ;  /* 0x0000000000027919 */ /* 0x000e620000002100 */
[----:B------:R-:W-:Y:S01]  /*141d0*/  BSSY B1, `(.L_x_1091) ;  /* 0x0000006000017945 */ /* 0x000fe20003800000 */
[----:B-1----:R-:W-:Y:S02]  /*141e0*/  LOP3.LUT R3, R2, 0x7f, RZ, 0xc0, !PT ;  /* 0x0000007f02037812 */ /* 0x002fe400078ec0ff */
[----:B------:R-:W-:Y:S02]  /*141f0*/  SHF.L.U32 R2, R9, 0x1f, RZ ;  /* 0x0000001f09027819 */ /* 0x000fe400000006ff */
[----:B------:R-:W-:Y:S02]  /*14200*/  ISETP.NE.AND P1, PT, R3, RZ, PT ;  /* 0x000000ff0300720c */ /* 0x000fe40003f25270 */
[----:B------:R-:W1:Y:S02]  /*14210*/  SYNCS.PHASECHK.TRANS64.TRYWAIT P0, [UR38+0x28848], R2 ;  /* 0x02884802ff0075a7 */ /* 0x000e640008000166 */
[----:B-1----:R-:W-:Y:S09]  /*14220*/  @!P0 BRA `(.L_x_1092) ;  /* 0x0000001c00608947 */ /* 0x002ff20003800000 */
.L_x_1149:
[----:B------:R-:W-:Y:S05]  /*14230*/  BSYNC B1 ;  /* 0x0000000000017941 */ /* 0x000fea0003800000 */
.L_x_1091:
[----:B------:R-:W-:Y:S04]  /*14240*/  BSSY B1, `(.L_x_1093) ;  /* 0x0000007000017945 */ /* 0x000fe80003800000 */
[----:B------:R-:W-:Y:S05]  /*14250*/  @P1 BRA `(.L_x_1094) ;  /* 0x0000000000141947 */ /* 0x000fea0003800000 */
[----:B------:R-:W-:Y:S01]  /*14260*/  ISETP.NE.AND P0, PT, R10, RZ, PT ;  /* 0x000000ff0a00720c */ /* 0x000fe20003f05270 */
[----:B-1----:R-:W-:-:S04]  /*14270*/  IMAD.MOV.U32 R3, RZ, RZ, 0x8000 ;  /* 0x00008000ff037424 */ /* 0x002fc800078e00ff */
[----:B------:R2:W-:Y:S08]  /*14280*/  SYNCS.ARRIVE.TRANS64 RZ, [UR38+0x28838], R3 ;  /* 0x02883803ffff79a7 */ /* 0x0005f00008000026 */
[----:B--2---:R-:W-:Y:S05]  /*14290*/  @!P0 BRA `(.L_x_1094) ;  /* 0x0000000000048947 */ /* 0x004fea0003800000 */
[----:B------:R-:W-:Y:S01]  /*142a0*/  BPT.TRAP 0x1 ;  /* 0x000000040000795c */ /* 0x000fe20000300000 */
.L_x_1094:
[----:B------:R-:W-:Y:S05]  /*142b0*/  BSYNC B1 ;  /* 0x0000000000017941 */ /* 0x000fea0003800000 */
.L_x_1093:
        /* <DEDUP_REMOVED lines=11> */
.L_x_1095:
        /* <DEDUP_REMOVED lines=14> */
.L_x_1096:
        /* <DEDUP_REMOVED lines=11> */
.L_x_1150:
[----:B------:R-:W-:Y:S05]  /*14500*/  BSYNC B1 ;  /* 0x0000000000017941 */ /* 0x000fea0003800000 */
.L_x_1097:
        /* <DEDUP_REMOVED lines=9> */
.L_x_1100:
[----:B------:R-:W-:Y:S05]  /*145a0*/  BSYNC B1 ;  /* 0x0000000000017941 */ /* 0x000fea0003800000 */
.L_x_1099:
        /* <DEDUP_REMOVED lines=10> */
.L_x_1101:
        /* <DEDUP_REMOVED lines=13> */
.L_x_1102:
        /* <DEDUP_REMOVED lines=10> */
.L_x_1089:
[----:B------:R-:W-:Y:S05]  /*147c0*/  BSYNC B0 ;  /* 0x0000000000007941 */ /* 0x000fea0003800000 */
.L_x_1056:
[----:B------:R-:W-:Y:S01]  /*147d0*/  LOP3.LUT P0, RZ, R17, 0x2, RZ, 0xc0, !PT ;  /* 0x0000000211ff7812 */ /* 0x000fe2000780c0ff */
[----:B------:R-:W-:-:S12]  /*147e0*/  BSSY B0, `(.L_x_1103) ;  /* 0x0000036000007945 */ /* 0x000fd80003800000 */
[----:B------:R-:W-:Y:S05]  /*147f0*/  @!P0 BRA `(.L_x_1104) ;  /* 0x0000000000d08947 */ /* 0x000fea0003800000 */
[----:B------:R-:W0:Y:S01]  /*14800*/  S2R R2, SR_TID.X ;  /* 0x0000000000027919 */ /* 0x000e220000002100 */
[----:B------:R-:W-:Y:S01]  /*14810*/  LEA R3, R0, UR38, 0x3 ;  /* 0x0000002600037c11 */ /* 0x000fe2000f8e18ff */
[----:B------:R-:W-:Y:S01]  /*14820*/  BSSY B1, `(.L_x_1105) ;  /* 0x0000006000017945 */ /* 0x000fe20003800000 */
[----:B0-----:R-:W-:Y:S02]  /*14830*/  LOP3.LUT R4, R2, 0x7f, RZ, 0xc0, !PT ;  /* 0x0000007f02047812 */ /* 0x001fe400078ec0ff */
[----:B------:R-:W-:Y:S02]  /*14840*/  SHF.L.U32 R2, R9, 0x1f, RZ ;  /* 0x0000001f09027819 */ /* 0x000fe400000006ff */
[----:B------:R-:W-:Y:S02]  /*14850*/  ISETP.NE.AND P1, PT, R4, RZ, PT ;  /* 0x000000ff0400720c */ /* 0x000fe40003f25270 */
[----:B------:R-:W0:Y:S02]  /*14860*/  SYNCS.PHASECHK.TRANS64.TRYWAIT P0, [R3+URZ+0x28860], R2 ;  /* 0x02886002030075a7 */ /* 0x000e24000800017f */
[----:B0-----:R-:W-:Y:S09]  /*14870*/  @!P0 BRA `(.L_x_1106) ;  /* 0x0000001400fc8947 */ /* 0x001ff20003800000 */
.L_x_1151:
[----:B------:R-:W-:Y:S05]  /*14880*/  BSYNC B1 ;  /* 0x0000000000017941 */ /* 0x000fea0003800000 */
.L_x_1105:
[----:B------:R-:W-:Y:S04]  /*14890*/  BSSY B1, `(.L_x_1107) ;  /* 0x0000008000017945 */ /* 0x000fe80003800000 */
[----:B------:R-:W-:Y:S05]  /*148a0*/  @P1 BRA `(.L_x_1108) ;  /* 0x0000000000181947 */ /* 0x000fea0003800000 */
[----:B------:R-:W1:Y:S01]  /*148b0*/  S2R R4, SR_TID.X ;  /* 0x0000000000047919 */ /* 0x000e620000002100 */
[----:B0-----:R-:W-:-:S04]  /*148c0*/  IMAD.MOV.U32 R2, RZ, RZ, 0x8000 ;  /* 0x00008000ff027424 */ /* 0x001fc800078e00ff */
[----:B------:R2:W-:Y:S01]  /*148d0*/  SYNCS.ARRIVE.TRANS64 RZ, [R3+URZ+0x28850], R2 ;  /* 0x0288500203ff79a7 */ /* 0x0005e2000800003f */
[----:B-1----:R-:W-:-:S13]  /*148e0*/  LOP3.LUT P0, RZ, R4, 0x1f, RZ, 0xc0, !PT ;  /* 0x0000001f04ff7812 */ /* 0x002fda000780c0ff */
[----:B--2---:R-:W-:Y:S05]  /*148f0*/  @!P0 BRA `(.L_x_1108) ;  /* 0x0000000000048947 */ /* 0x004fea0003800000 */
[----:B------:R-:W-:Y:S01]  /*14900*/  BPT.TRAP 0x1 ;  /* 0x000000040000795c */ /* 0x000fe20000300000 */
.L_x_1108:
[----:B------:R-:W-:Y:S05]  /*14910*/  BSYNC B1 ;  /* 0x0000000000017941 */ /* 0x000fea0003800000 */
.L_x_1107:
[----:B------:R-:W-:Y:S01]  /*14920*/  R2UR UR4, R0 ;  /* 0x00000000000472ca */ /* 0x000fe200000e0000 */
[----:B------:R-:W-:Y:S01]  /*14930*/  ULDC.64 UR6, c[0x0][0x198] ;  /* 0x0000660000067ab9 */ /* 0x000fe20000000a00 */
[----:B------:R-:W-:Y:S01]  /*14940*/  R2UR UR9, R3 ;  /* 0x00000000030972ca */ /* 0x000fe200000e0000 */
[----:B------:R-:W-:Y:S01]  /*14950*/  UIADD3 UR6, UP0, UR6, 0x470, URZ ;  /* 0x0000047006067890 */ /* 0x000fe2000ff1e03f */
[----:B------:R-:W-:Y:S01]  /*14960*/  PLOP3.LUT P0, PT, PT, PT, PT, 0x80, 0x0 ;  /* 0x000000000000781c */ /* 0x000fe20003f0f070 */
[----:B------:R-:W-:Y:S01]  /*14970*/  IMAD.SHL.U32 R18, R18, 0x80, RZ ;  /* 0x0000008012127824 */ /* 0x000fe200078e00ff */
[----:B------:R-:W-:Y:S01]  /*14980*/  UMOV UR14, 0x0 ;  /* 0x00000000000e7882 */ /* 0x000fe20000000000 */
[----:B------:R-:W-:Y:S01]  /*14990*/  UIADD3.X UR7, URZ, UR7, URZ, UP0, !UPT ;  /* 0x000000073f077290 */ /* 0x000fe200087fe43f */
[----:B------:R-:W-:Y:S01]  /*149a0*/  UMOV UR15, 0x14f00000 ;  /* 0x14f00000000f7882 */ /* 0x000fe20000000000 */
[----:B------:R-:W-:-:S04]  /*149b0*/  UMOV UR10, URZ ;  /* 0x0000003f000a7c82 */ /* 0x000fc80008000000 */
[----:B------:R-:W-:Y:S02]  /*149c0*/  ULEA UR4, UR4, UR38, 0xf ;  /* 0x0000002604047291 */ /* 0x000fe4000f8e783f */
[----:B------:R-:W-:Y:S02]  /*149d0*/  UIADD3 UR9, UR9, 0x28850, URZ ;  /* 0x0002885009097890 */ /* 0x000fe4000fffe03f */
[----:B------:R-:W-:-:S12]  /*149e0*/  UIADD3 UR8, UR4, 0x400, URZ ;  /* 0x0000040004087890 */ /* 0x000fd8000fffe03f */
.L_x_1109:
        /* <DEDUP_REMOVED lines=13> */
.L_x_1110:
        /* <DEDUP_REMOVED lines=8> */
.L_x_1104:
[----:B------:R-:W-:Y:S05]  /*14b40*/  BSYNC B0 ;  /* 0x0000000000007941 */ /* 0x000fea0003800000 */
.L_x_1103:
[----:B------:R-:W-:Y:S02]  /*14b50*/  VIADD R0, R0, 0x1 ;  /* 0x0000000100007836 */ /* 0x000fe40000000000 */
[----:B0-----:R-:W-:-:S03]  /*14b60*/  IMAD.MOV.U32 R3, RZ, RZ, RZ ;  /* 0x000000ffff037224 */ /* 0x001fc600078e00ff */
[----:B------:R-:W-:-:S04]  /*14b70*/  ISETP.NE.AND P0, PT, R0, 0x2, PT ;  /* 0x000000020000780c */ /* 0x000fc80003f05270 */
[----:B------:R-:W-:Y:S02]  /*14b80*/  SEL R2, RZ, 0x1, P0 ;  /* 0x00000001ff027807 */ /* 0x000fe40000000000 */
[----:B------:R-:W-:Y:S02]  /*14b90*/  SEL R0, R0, RZ, P0 ;  /* 0x000000ff00007207 */ /* 0x000fe40000000000 */
[----:B------:R-:W-:-:S07]  /*14ba0*/  LOP3.LUT R9, R9, R2, RZ, 0x3c, !PT ;  /* 0x0000000209097212 */ /* 0x000fce00078e3cff */
.L_x_1034:
[----:B0-----:R-:W0:Y:S01]  /*14bb0*/  S2R R5, SR_CgaCtaId ;  /* 0x0000000000057919 */ /* 0x001e220000008800 */
[----:B------:R-:W-:Y:S02]  /*14bc0*/  MOV R2, 0x400 ;  /* 0x0000040000027802 */ /* 0x000fe40000000f00 */
[----:B------:R-:W-:Y:S02]  /*14bd0*/  SHF.L.U32 R3, R3, 0x1f, RZ ;  /* 0x0000001f03037819 */ /* 0x000fe400000006ff */
[----:B0-----:R-:W-:-:S04]  /*14be0*/  LEA R2, R5, R2, 0x18 ;  /* 0x0000000205027211 */ /* 0x001fc800078ec0ff */
[----:B------:R-:W0:Y:S02]  /*14bf0*/  SYNCS.PHASECHK.TRANS64.TRYWAIT P0, [R2+URZ+0x28820], R3 ;  /* 0x02882003020075a7 */ /* 0x000e24000800017f */
[----:B0-----:R-:W-:Y:S05]  /*14c00*/  @!P0 BRA `(.L_x_1111) ;  /* 0x00000014002c8947 */ /* 0x001fea0003800000 */
.L_x_1152:
[----:B------:R-:W-:-:S03]  /*14c10*/  UMOV UR4, 0xffffffff ;  /* 0xffffffff00047882 */ /* 0x000fc60000000000 */
[----:B------:R-:W-:Y:S05]  /*14c20*/  BRA.DIV UR4, `(.L_x_1112) ;  /* 0x0000001604387947 */ /* 0x000fea000b800000 */
[----:B0-----:R-:W0:Y:S02]  /*14c30*/  S2R R3, SR_TID.X ;  /* 0x0000000000037919 */ /* 0x001e240000002100 */
[----:B0-----:R-:W-:-:S04]  /*14c40*/  SHF.R.U32.HI R3, RZ, 0x5, R3 ;  /* 0x00000005ff037819 */ /* 0x001fc80000011603 */
[----:B------:R-:W-:-:S05]  /*14c50*/  LOP3.LUT R3, R3, 0x3, RZ, 0xc0, !PT ;  /* 0x0000000303037812 */ /* 0x000fca00078ec0ff */
[----:B------:R0:W1:Y:S02]  /*14c60*/  SHFL.IDX PT, R14, R3, RZ, 0x1f ;  /* 0x00001fff030e7589 */ /* 0x00006400000e0000 */
.L_x_1155:
[----:B-1----:R-:W-:-:S13]  /*14c70*/  ISETP.NE.AND P0, PT, R14, RZ, PT ;  /* 0x000000ff0e00720c */ /* 0x002fda0003f05270 */
[----:B------:R-:W-:Y:S05]  /*14c80*/  @P0 BRA `(.L_x_950) ;  /* 0x0000000000880947 */ /* 0x000fea0003800000 */
[----:B------:R-:W-:-:S03]  /*14c90*/  UMOV UR4, 0xffffffff ;  /* 0xffffffff00047882 */ /* 0x000fc60000000000 */
[----:B------:R-:W-:Y:S05]  /*14ca0*/  BRA.DIV UR4, `(.L_x_1113) ;  /* 0x00000016044c7947 */ /* 0x000fea000b800000 */
[----:B------:R-:W-:-:S13]  /*14cb0*/  ELECT P6, URZ, PT ;  /* 0x00000000003f782f */ /* 0x000fda00038c0000 */
.L_x_1158:
[----:B------:R-:W-:Y:S05]  /*14cc0*/  @!P6 BRA `(.L_x_950) ;  /* 0x000000000078e947 */ /* 0x000fea0003800000 */
[----:B0-----:R-:W2:Y:S02]  /*14cd0*/  LDL.LU R3, [R1+0x14] ;  /* 0x0000140001037983 */ /* 0x001ea40000300800 */
[----:B--2---:R-:W-:-:S04]  /*14ce0*/  LOP3.LUT R3, R3, 0x2, RZ, 0xfc, !PT ;  /* 0x0000000203037812 */ /* 0x004fc800078efcff */
[----:B------:R-:W-:-:S13]  /*14cf0*/  ISETP.NE.AND P2, PT, R3, 0x3, PT ;  /* 0x000000030300780c */ /* 0x000fda0003f45270 */
[----:B------:R-:W-:Y:S05]  /*14d00*/  @!P2 BRA `(.L_x_1114) ;  /* 0x000000000004a947 */ /* 0x000fea0003800000 */
[----:B------:R-:W-:Y:S01]  /*14d10*/  BPT.TRAP 0x1 ;  /* 0x000000040000795c */ /* 0x000fe20000300000 */
.L_x_1114:
[----:B------:R-:W-:Y:S01]  /*14d20*/  VIADD R7, R2, 0x28840 ;  /* 0x0002884002077836 */ /* 0x000fe20000000000 */
[----:B------:R-:W-:Y:S01]  /*14d30*/  SHF.L.U32 R5, R9, 0x1f, RZ ;  /* 0x0000001f09057819 */ /* 0x000fe200000006ff */
[C---:B------:R-:W-:Y:S02]  /*14d40*/  VIADD R3, R0.reuse, 0x1 ;  /* 0x0000000100037836 */ /* 0x040fe40000000000 */
[----:B------:R-:W-:-:S03]  /*14d50*/  IMAD R6, R0, 0x8, R7 ;  /* 0x0000000800067824 */ /* 0x000fc600078e0207 */
[C---:B------:R-:W-:Y:S01]  /*14d60*/  ISETP.NE.AND P1, PT, R3.reuse, 0x2, PT ;  /* 0x000000020300780c */ /* 0x040fe20003f25270 */
[----:B------:R-:W0:Y:S03]  /*14d70*/  SYNCS.PHASECHK.TRANS64.TRYWAIT P0, [R6+URZ], R5 ;  /* 0x00000005060075a7 */ /* 0x000e26000800017f */
[----:B------:R-:W-:Y:S02]  /*14d80*/  SEL R4, RZ, 0x1, P1 ;  /* 0x00000001ff047807 */ /* 0x000fe40000800000 */
[----:B------:R-:W-:Y:S02]  /*14d90*/  SEL R8, R3, RZ, P1 ;  /* 0x000000ff03087207 */ /* 0x000fe40000800000 */
[----:B------:R-:W-:-:S03]  /*14da0*/  LOP3.LUT R4, R9, R4, RZ, 0x3c, !PT ;  /* 0x0000000409047212 */ /* 0x000fc600078e3cff */
[----:B------:R-:W-:Y:S01]  /*14db0*/  IMAD R3, R8, 0x8, R7 ;  /* 0x0000000808037824 */ /* 0x000fe200078e0207 */
[----:B------:R-:W-:Y:S01]  /*14dc0*/  SHF.L.U32 R4, R4, 0x1f, RZ ;  /* 0x0000001f04047819 */ /* 0x000fe200000006ff */
[----:B0-----:R-:W-:Y:S06]  /*14dd0*/  @!P0 BRA `(.L_x_1115) ;  /* 0x0000001400208947 */ /* 0x001fec0003800000 */
.L_x_1159:
[----:B------:R-:W1:Y:S02]  /*14de0*/  SYNCS.PHASECHK.TRANS64.TRYWAIT P0, [R3+URZ], R4 ;  /* 0x00000004030075a7 */ /* 0x000e64000800017f */
[----:B-1----:R-:W-:Y:S05]  /*14df0*/  @!P0 BRA `(.L_x_1116) ;  /* 0x00000014002c8947 */ /* 0x002fea0003800000 */
.L_x_1160:
[----:B------:R-:W-:Y:S05]  /*14e00*/  @!P2 BRA `(.L_x_1117) ;  /* 0x000000000004a947 */ /* 0x000fea0003800000 */
[----:B------:R-:W-:Y:S01]  /*14e10*/  BPT.TRAP 0x1 ;  /* 0x000000040000795c */ /* 0x000fe20000300000 */
.L_x_1117:
[----:B-1----:R-:W-:-:S04]  /*14e20*/  VIADD R3, R2, 0x28860 ;  /* 0x0002886002037836 */ /* 0x002fc80000000000 */
[----:B------:R-:W-:-:S04]  /*14e30*/  IMAD R0, R0, 0x8, R3 ;  /* 0x0000000800007824 */ /* 0x000fc800078e0203 */
[----:B------:R-:W1:Y:S02]  /*14e40*/  SYNCS.PHASECHK.TRANS64.TRYWAIT P0, [R0+URZ], R5 ;  /* 0x00000005000075a7 */ /* 0x000e64000800017f */
[----:B-1----:R-:W-:Y:S05]  /*14e50*/  @!P0 BRA `(.L_x_1118) ;  /* 0x0000001400288947 */ /* 0x002fea0003800000 */
.L_x_1161:
[----:B------:R-:W-:-:S07]  /*14e60*/  IMAD R3, R8, 0x8, R3 ;  /* 0x0000000808037824 */ /* 0x000fce00078e0203 */
.L_x_1119:
[----:B--2---:R2:W3:Y:S02]  /*14e70*/  SYNCS.PHASECHK.TRANS64.TRYWAIT P0, [R3+URZ], R4 ;  /* 0x00000004030075a7 */ /* 0x0044e4000800017f */
[----:B---3--:R-:W-:Y:S05]  /*14e80*/  @!P0 NANOSLEEP.SYNCS 0x989680 ;  /* 0x009896800000895d */ /* 0x008fea0003900000 */
[----:B------:R-:W3:Y:S02]  /*14e90*/  @!P0 SYNCS.PHASECHK.TRANS64 P0, [R3+URZ], R4 ;  /* 0x00000004030085a7 */ /* 0x000ee4000800007f */
[----:B---3--:R-:W-:Y:S05]  /*14ea0*/  @!P0 BRA `(.L_x_1119) ;  /* 0xfffffffc00f08947 */ /* 0x008fea000383ffff */
.L_x_950:
[----:B------:R-:W-:Y:S05]  /*14eb0*/  BSYNC B6 ;  /* 0x0000000000067941 */ /* 0x000fea0003800000 */
.L_x_947:
[----:B------:R-:W-:Y:S05]  /*14ec0*/  EXIT ;  /* 0x000000000000794d */ /* 0x000fea0003800000 */
.L_x_960:
[----:B0-----:R-:W-:-:S04]  /*14ed0*/  IMAD.U32 R3, RZ, RZ, UR36 ;  /* 0x00000024ff037e24 */ /* 0x001fc8000f8e00ff */
[----:B------:R0:W1:Y:S03]  /*14ee0*/  SYNCS.PHASECHK.TRANS64.TRYWAIT P1, [R3+URZ+0x28800], R2 ;  /* 0x02880002030075a7 */ /* 0x000066000802017f */
[----:B-1----:R-:W-:Y:S05]  /*14ef0*/  @!P1 NANOSLEEP.SYNCS 0x989680 ;  /* 0x009896800000995d */ /* 0x002fea0003900000 */
[----:B------:R-:W1:Y:S02]  /*14f00*/  @!P1 SYNCS.PHASECHK.TRANS64 P1, [R3+URZ+0x28800], R2 ;  /* 0x02880002030095a7 */ /* 0x000e64000802007f */
[----:B-1----:R-:W-:Y:S05]  /*14f10*/  @!P1 BRA `(.L_x_960) ;  /* 0xfffffffc00ec9947 */ /* 0x002fea000383ffff */
[----:B------:R-:W-:Y:S05]  /*14f20*/  BRA `(.L_x_1120) ;  /* 0xfffffec400ec7947 */ /* 0x000fea000383ffff */
.L_x_964:
[----:B0-----:R-:W-:-:S04]  /*14f30*/  IMAD.U32 R3, RZ, RZ, UR36 ;  /* 0x00000024ff037e24 */ /* 0x001fc8000f8e00ff */
[----:B------:R0:W2:Y:S03]  /*14f40*/  SYNCS.PHASECHK.TRANS64.TRYWAIT P2, [R3+URZ+0x28830], R2 ;  /* 0x02883002030075a7 */ /* 0x0000a6000804017f */
[----:B--2---:R-:W-:Y:S05]  /*14f50*/  @!P2 NANOSLEEP.SYNCS 0x989680 ;  /* 0x009896800000a95d */ /* 0x004fea0003900000 */
[----:B------:R-:W2:Y:S02]  /*14f60*/  @!P2 SYNCS.PHASECHK.TRANS64 P2, [R3+URZ+0x28830], R2 ;  /* 0x028830020300a5a7 */ /* 0x000ea4000804007f */
[----:B--2---:R-:W-:Y:S05]  /*14f70*/  @!P2 BRA `(.L_x_964) ;  /* 0xfffffffc00eca947 */ /* 0x004fea000383ffff */
[----:B------:R-:W-:Y:S05]  /*14f80*/  BRA `(.L_x_963) ;  /* 0xfffffec800087947 */ /* 0x000fea000383ffff */
.L_x_980:
[----:B-1----:R-:W-:-:S04]  /*14f90*/  IMAD.U32 R12, RZ, RZ, UR10 ;  /* 0x0000000aff0c7e24 */ /* 0x002fc8000f8e00ff */
[----:B------:R1:W2:Y:S03]  /*14fa0*/  SYNCS.PHASECHK.TRANS64.TRYWAIT P5, [R12+URZ+0x28830], R11 ;  /* 0x0288300b0c0075a7 */ /* 0x0002a600080a017f */
[----:B--2---:R-:W-:Y:S05]  /*14fb0*/  @!P5 NANOSLEEP.SYNCS 0x989680 ;  /* 0x009896800000d95d */ /* 0x004fea0003900000 */
[----:B------:R-:W2:Y:S02]  /*14fc0*/  @!P5 SYNCS.PHASECHK.TRANS64 P5, [R12+URZ+0x28830], R11 ;  /* 0x0288300b0c00d5a7 */ /* 0x000ea400080a007f */
[----:B--2---:R-:W-:Y:S05]  /*14fd0*/  @!P5 BRA `(.L_x_980) ;  /* 0xfffffffc00ecd947 */ /* 0x004fea000383ffff */
[----:B------:R-:W-:Y:S05]  /*14fe0*/  BRA `(.L_x_977) ;  /* 0xffffff0400107947 */ /* 0x000fea000383ffff */
.L_x_984:
[----:B-1----:R-:W-:-:S04]  /*14ff0*/  IMAD.U32 R12, RZ, RZ, UR10 ;  /* 0x0000000aff0c7e24 */ /* 0x002fc8000f8e00ff */
[----:B------:R1:W2:Y:S03]  /*15000*/  SYNCS.PHASECHK.TRANS64.TRYWAIT P4, [R12+URZ+0x28850], R11 ;  /* 0x0288500b0c0075a7 */ /* 0x0002a6000808017f */
[----:B--2---:R-:W-:Y:S05]  /*15010*/  @!P4 NANOSLEEP.SYNCS 0x989680 ;  /* 0x009896800000c95d */ /* 0x004fea0003900000 */
[----:B------:R-:W2:Y:S02]  /*15020*/  @!P4 SYNCS.PHASECHK.TRANS64 P4, [R12+URZ+0x28850], R11 ;  /* 0x0288500b0c00c5a7 */ /* 0x000ea4000808007f */
[----:B--2---:R-:W-:Y:S05]  /*15030*/  @!P4 BRA `(.L_x_984) ;  /* 0xfffffffc00ecc947 */ /* 0x004fea000383ffff */
[----:B------:R-:W-:Y:S05]  /*15040*/  BRA `(.L_x_981) ;  /* 0xffffff0400d47947 */ /* 0x000fea000383ffff */
.L_x_1001:
[----:B-1----:R-:W-:-:S04]  /*15050*/  IMAD.U32 R10, RZ, RZ, UR10 ;  /* 0x0000000aff0a7e24 */ /* 0x002fc8000f8e00ff */
[----:B------:R1:W2:Y:S03]  /*15060*/  SYNCS.PHASECHK.TRANS64.TRYWAIT P3, [R10+URZ+0x28830], R9 ;  /* 0x028830090a0075a7 */ /* 0x0002a6000806017f */
[----:B--2---:R-:W-:Y:S05]  /*15070*/  @!P3 NANOSLEEP.SYNCS 0x989680 ;  /* 0x009896800000b95d */ /* 0x004fea0003900000 */
[----:B------:R-:W2:Y:S02]  /*15080*/  @!P3 SYNCS.PHASECHK.TRANS64 P3, [R10+URZ+0x28830], R9 ;  /* 0x028830090a00b5a7 */ /* 0x000ea4000806007f */
[----:B--2---:R-:W-:Y:S05]  /*15090*/  @!P3 BRA `(.L_x_1001) ;  /* 0xfffffffc00ecb947 */ /* 0x004fea000383ffff */
[----:B------:R-:W-:Y:S05]  /*150a0*/  BRA `(.L_x_998) ;  /* 0xffffff3c00a07947 */ /* 0x000fea000383ffff */
.L_x_1005:
[----:B-1----:R-:W-:-:S04]  /*150b0*/  IMAD.U32 R10, RZ, RZ, UR10 ;  /* 0x0000000aff0a7e24 */ /* 0x002fc8000f8e00ff */
[----:B------:R1:W2:Y:S03]  /*150c0*/  SYNCS.PHASECHK.TRANS64.TRYWAIT P2, [R10+URZ+0x28850], R9 ;  /* 0x028850090a0075a7 */ /* 0x0002a6000804017f */
[----:B--2---:R-:W-:Y:S05]  /*150d0*/  @!P2 NANOSLEEP.SYNCS 0x989680 ;  /* 0x009896800000a95d */ /* 0x004fea0003900000 */
[----:B------:R-:W2:Y:S02]  /*150e0*/  @!P2 SYNCS.PHASECHK.TRANS64 P2, [R10+URZ+0x28850], R9 ;  /* 0x028850090a00a5a7 */ /* 0x000ea4000804007f */
[----:B--2---:R-:W-:Y:S05]  /*150f0*/  @!P2 BRA `(.L_x_1005) ;  /* 0xfffffffc00eca947 */ /* 0x004fea000383ffff */
[----:B------:R-:W-:Y:S05]  /*15100*/  BRA `(.L_x_1002) ;  /* 0xffffff4000647947 */ /* 0x000fea000383ffff */
.L_x_1011:
[----:B-1----:R-:W-:-:S04]  /*15110*/  IMAD.U32 R10, RZ, RZ, UR10 ;  /* 0x0000000aff0a7e24 */ /* 0x002fc8000f8e00ff */
[----:B------:R1:W2:Y:S03]  /*15120*/  SYNCS.PHASECHK.TRANS64.TRYWAIT P3, [R10+URZ+0x28830], R9 ;  /* 0x028830090a0075a7 */ /* 0x0002a6000806017f */
[----:B--2---:R-:W-:Y:S05]  /*15130*/  @!P3 NANOSLEEP.SYNCS 0x989680 ;  /* 0x009896800000b95d */ /* 0x004fea0003900000 */
[----:B------:R-:W2:Y:S02]  /*15140*/  @!P3 SYNCS.PHASECHK.TRANS64 P3, [R10+URZ+0x28830], R9 ;  /* 0x028830090a00b5a7 */ /* 0x000ea4000806007f */
[----:B--2---:R-:W-:Y:S05]  /*15150*/  @!P3 BRA `(.L_x_1011) ;  /* 0xfffffffc00ecb947 */ /* 0x004fea000383ffff */
[----:B------:R-:W-:Y:S05]  /*15160*/  BRA `(.L_x_1008) ;  /* 0xffffff6400847947 */ /* 0x000fea000383ffff */
.L_x_1015:
[----:B-1----:R-:W-:-:S04]  /*15170*/  IMAD.U32 R10, RZ, RZ, UR10 ;  /* 0x0000000aff0a7e24 */ /* 0x002fc8000f8e00ff */
[----:B------:R1:W2:Y:S03]  /*15180*/  SYNCS.PHASECHK.TRANS64.TRYWAIT P2, [R10+URZ+0x28850], R9 ;  /* 0x028850090a0075a7 */ /* 0x0002a6000804017f */
[----:B--2---:R-:W-:Y:S05]  /*15190*/  @!P2 NANOSLEEP.SYNCS 0x989680 ;  /* 0x009896800000a95d */ /* 0x004fea0003900000 */
[----:B------:R-:W2:Y:S02]  /*151a0*/  @!P2 SYNCS.PHASECHK.TRANS64 P2, [R10+URZ+0x28850], R9 ;  /* 0x028850090a00a5a7 */ /* 0x000ea4000804007f */
[----:B--2---:R-:W-:Y:S05]  /*151b0*/  @!P2 BRA `(.L_x_1015) ;  /* 0xfffffffc00eca947 */ /* 0x004fea000383ffff */
[----:B------:R-:W-:Y:S05]  /*151c0*/  BRA `(.L_x_1012) ;  /* 0xffffff6800447947 */ /* 0x000fea000383ffff */
.L_x_1028:
[----:B-1----:R-:W-:-:S04]  /*151d0*/  IMAD.U32 R5, RZ, RZ, UR5 ;  /* 0x00000005ff057e24 */ /* 0x002fc8000f8e00ff */
[----:B------:R1:W2:Y:S03]  /*151e0*/  SYNCS.PHASECHK.TRANS64.TRYWAIT P0, [R5+URZ+0x28850], R0 ;  /* 0x02885000050075a7 */ /* 0x0002a6000800017f */
[----:B--2---:R-:W-:Y:S05]  /*151f0*/  @!P0 NANOSLEEP.SYNCS 0x989680 ;  /* 0x009896800000895d */ /* 0x004fea0003900000 */
[----:B------:R-:W2:Y:S02]  /*15200*/  @!P0 SYNCS.PHASECHK.TRANS64 P0, [R5+URZ+0x28850], R0 ;  /* 0x02885000050085a7 */ /* 0x000ea4000800007f */
[----:B--2---:R-:W-:Y:S05]  /*15210*/  @!P0 BRA `(.L_x_1028) ;  /* 0xfffffffc00ec8947 */ /* 0x004fea000383ffff */
[----:B------:R-:W-:Y:S05]  /*15220*/  BRA `(.L_x_1027) ;  /* 0xffffff9c00387947 */ /* 0x000fea000383ffff */
.L_x_1045:
[----:B------:R-:W-:Y:S02]  /*15230*/  IMAD.MOV.U32 R13, RZ, RZ, R0 ;  /* 0x000000ffff0d7224 */ /* 0x000fe400078e0000 */
[----:B------:R-:W-:Y:S02]  /*15240*/  IMAD.MOV.U32 R12, RZ, RZ, RZ ;  /* 0x000000ffff0c7224 */ /* 0x000fe400078e00ff */
[----:B------:R-:W-:Y:S02]  /*15250*/  IMAD.MOV.U32 R11, RZ, RZ, 0x1f ;  /* 0x0000001fff0b7424 */ /* 0x000fe400078e00ff */
[----:B------:R-:W-:-:S07]  /*15260*/  IMAD.MOV.U32 R15, RZ, RZ, -0x1 ;  /* 0xffffffffff0f7424 */ /* 0x000fce00078e00ff */
[----:B01----:R-:W-:Y:S05]  /*15270*/  WARPSYNC.COLLECTIVE R15, `(.L_x_1121) ;  /* 0x000000000f087348 */ /* 0x003fea0003c00000 */
[----:B------:R2:W3:Y:S02]  /*15280*/  SHFL.IDX P6, R14, R13, R12, R11 ;  /* 0x0000000c0d0e7389 */ /* 0x0004e400000c000b */
[----:B0123--:R-:W-:Y:S01]  /*15290*/  ENDCOLLECTIVE ;  /* 0x000000000000791b */ /* 0x00ffe20003800000 */
.L_x_1121:
[----:B------:R-:W-:Y:S05]  /*152a0*/  BRA `(.L_x_1122) ;  /* 0xffffffcc001c7947 */ /* 0x000fea000383ffff */
.L_x_1047:
[----:B------:R-:W-:Y:S01]  /*152b0*/  BSSY B0, `(.L_x_1123) ;  /* 0x0000006000007945 */ /* 0x000fe20003800000 */
[----:B------:R-:W-:-:S07]  /*152c0*/  IMAD.MOV.U32 R15, RZ, RZ, -0x1 ;  /* 0xffffffffff0f7424 */ /* 0x000fce00078e00ff */
[----:B012---:R-:W-:Y:S05]  /*152d0*/  WARPSYNC.COLLECTIVE R15, `(.L_x_1124) ;  /* 0x000000000f0c7348 */ /* 0x007fea0003c00000 */
[----:B------:R-:W-:Y:S02]  /*152e0*/  ELECT P6, UR62, PT ;  /* 0x00000000003e782f */ /* 0x000fe400038c0000 */
[----:B------:R-:W-:Y:S01]  /*152f0*/  MOV R14, UR62 ;  /* 0x0000003e000e7c02 */ /* 0x000fe20008000f00 */
[----:B012---:R-:W-:Y:S10]  /*15300*/  ENDCOLLECTIVE ;  /* 0x000000000000791b */ /* 0x007ff40003800000 */
.L_x_1124:
[----:B------:R-:W-:Y:S05]  /*15310*/  BSYNC B0 ;  /* 0x0000000000007941 */ /* 0x000fea0003800000 */
.L_x_1123:
[----:B------:R-:W-:Y:S05]  /*15320*/  BRA `(.L_x_1125) ;  /* 0xffffffcc001c7947 */ /* 0x000fea000383ffff */
.L_x_1049:
[----:B-1----:R-:W-:-:S04]  /*15330*/  IMAD.U32 R3, RZ, RZ, UR38 ;  /* 0x00000026ff037e24 */ /* 0x002fc8000f8e00ff */
[----:B------:R1:W2:Y:S03]  /*15340*/  SYNCS.PHASECHK.TRANS64.TRYWAIT P0, [R3+URZ+0x28840], R0 ;  /* 0x02884000030075a7 */ /* 0x0002a6000800017f */
[----:B--2---:R-:W-:Y:S05]  /*15350*/  @!P0 NANOSLEEP.SYNCS 0x989680 ;  /* 0x009896800000895d */ /* 0x004fea0003900000 */
[----:B------:R-:W2:Y:S02]  /*15360*/  @!P0 SYNCS.PHASECHK.TRANS64 P0, [R3+URZ+0x28840], R0 ;  /* 0x02884000030085a7 */ /* 0x000ea4000800007f */
[----:B--2---:R-:W-:Y:S05]  /*15370*/  @!P0 BRA `(.L_x_1049) ;  /* 0xfffffffc00ec8947 */ /* 0x004fea000383ffff */
[----:B------:R-:W-:Y:S05]  /*15380*/  BRA `(.L_x_1126) ;  /* 0xffffffcc00707947 */ /* 0x000fea000383ffff */
.L_x_1052:
[----:B------:R-:W-:Y:S02]  /*15390*/  IMAD.MOV.U32 R13, RZ, RZ, R6 ;  /* 0x000000ffff0d7224 */ /* 0x000fe400078e0006 */
[----:B------:R-:W-:Y:S02]  /*153a0*/  IMAD.MOV.U32 R12, RZ, RZ, RZ ;  /* 0x000000ffff0c7224 */ /* 0x000fe400078e00ff */
[----:B------:R-:W-:Y:S02]  /*153b0*/  IMAD.MOV.U32 R11, RZ, RZ, 0x181f ;  /* 0x0000181fff0b7424 */ /* 0x000fe400078e00ff */
[----:B------:R-:W-:Y:S02]  /*153c0*/  IMAD.MOV.U32 R15, RZ, RZ, -0x1 ;  /* 0xffffffffff0f7424 */ /* 0x000fe400078e00ff */
[----:B------:R-:W-:-:S07]  /*153d0*/  VIADD R4, R4, UR40 ;  /* 0x0000002804047c36 */ /* 0x000fce0008000000 */
[----:B------:R-:W-:Y:S05]  /*153e0*/  WARPSYNC.COLLECTIVE R15, `(.L_x_1127) ;  /* 0x000000000f087348 */ /* 0x000fea0003c00000 */
[----:B------:R0:W1:Y:S02]  /*153f0*/  SHFL.IDX P6, R14, R13, R12, R11 ;  /* 0x0000000c0d0e7389 */ /* 0x00006400000c000b */
[----:B01----:R-:W-:Y:S01]  /*15400*/  ENDCOLLECTIVE ;  /* 0x000000000000791b */ /* 0x003fe20003800000 */
.L_x_1127:
[----:B------:R-:W-:Y:S02]  /*15410*/  IMAD.MOV.U32 R13, RZ, RZ, R0 ;  /* 0x000000ffff0d7224 */ /* 0x000fe400078e0000 */
[----:B------:R-:W-:-:S07]  /*15420*/  IMAD.MOV.U32 R2, RZ, RZ, R14 ;  /* 0x000000ffff027224 */ /* 0x000fce00078e000e */
[----:B------:R-:W-:Y:S05]  /*15430*/  WARPSYNC.COLLECTIVE R15, `(.L_x_1128) ;  /* 0x000000000f087348 */ /* 0x000fea0003c00000 */
[----:B------:R0:W1:Y:S02]  /*15440*/  SHFL.IDX P6, R14, R13, R12, R11 ;  /* 0x0000000c0d0e7389 */ /* 0x00006400000c000b */
[----:B01----:R-:W-:Y:S01]  /*15450*/  ENDCOLLECTIVE ;  /* 0x000000000000791b */ /* 0x003fe20003800000 */
.L_x_1128:
[----:B------:R-:W-:Y:S02]  /*15460*/  ULDC UR4, c[0x0][0x288] ;  /* 0x0000a20000047ab9 */ /* 0x000fe40000000800 */
[----:B------:R-:W-:-:S05]  /*15470*/  IMAD R5, R8, UR4, RZ ;  /* 0x0000000408057c24 */ /* 0x000fca000f8e02ff */
[C---:B------:R-:W-:Y:S01]  /*15480*/  ISETP.GE.AND P2, PT, R4.reuse, R5, PT ;  /* 0x000000050400720c */ /* 0x040fe20003f46270 */
[----:B------:R-:W-:Y:S02]  /*15490*/  VIADD R12, R4, 0x10 ;  /* 0x00000010040c7836 */ /* 0x000fe40000000000 */
[----:B------:R-:W-:-:S10]  /*154a0*/  IMAD.MOV.U32 R13, RZ, RZ, R6 ;  /* 0x000000ffff0d7224 */ /* 0x000fd400078e0006 */
[----:B------:R-:W-:Y:S01]  /*154b0*/  @!P2 LEA R8, R7, UR38, 0x1 ;  /* 0x000000260708ac11 */ /* 0x000fe2000f8e08ff */
[----:B------:R-:W-:-:S05]  /*154c0*/  IMAD.MOV.U32 R3, RZ, RZ, R14 ;  /* 0x000000ffff037224 */ /* 0x000fca00078e000e */
[----:B------:R-:W-:-:S04]  /*154d0*/  LOP3.LUT R3, R3, R2, RZ, 0x3c, !PT ;  /* 0x0000000203037212 */ /* 0x000fc800078e3cff */
[----:B------:R-:W-:-:S04]  /*154e0*/  LOP3.LUT R2, R3, R2, RZ, 0x3c, !PT ;  /* 0x0000000203027212 */ /* 0x000fc800078e3cff */
[----:B------:R-:W-:-:S03]  /*154f0*/  LOP3.LUT R3, R3, R2, RZ, 0x3c, !PT ;  /* 0x0000000203037212 */ /* 0x000fc600078e3cff */
[----:B------:R-:W-:-:S05]  /*15500*/  @!P2 IMAD.WIDE.U32 R2, R10, 0x2, R2 ;  /* 0x000000020a02a825 */ /* 0x000fca00078e0002 */
[----:B------:R-:W-:Y:S01]  /*15510*/  @!PT LDS RZ, [RZ] ;  /* 0x00000000fffff984 */ /* 0x000fe20000000800 */
[----:B------:R-:W-:Y:S01]  /*15520*/  @!PT LDS RZ, [RZ] ;  /* 0x00000000fffff984 */ /* 0x000fe20000000800 */
[----:B------:R-:W-:Y:S01]  /*15530*/  @!PT LDS RZ, [RZ] ;  /* 0x00000000fffff984 */ /* 0x000fe20000000800 */
[----:B------:R0:W-:Y:S04]  /*15540*/  @!P2 LDGSTS.E.BYPASS.LTC128B.128 [R8+0x10400], desc[UR44][R2.64], !P1 ;  /* 0x104000000208afae */ /* 0x0001e8000c901d6c */
[----:B------:R0:W-:Y:S01]  /*15550*/  @!P2 LDGSTS.E.BYPASS.LTC128B.128 [R8+0x14400], desc[UR44][R2.64+0x80], !P0 ;  /* 0x144000800208afae */ /* 0x0001e2000c101d6c */
[----:B------:R-:W-:Y:S01]  /*15560*/  ISETP.GE.AND P2, PT, R12, R5, PT ;  /* 0x000000050c00720c */ /* 0x000fe20003f46270 */
[----:B------:R-:W-:-:S12]  /*15570*/  IMAD.MOV.U32 R12, RZ, RZ, 0x1 ;  /* 0x00000001ff0c7424 */ /* 0x000fd800078e00ff */
[----:B0-----:R-:W-:Y:S05]  /*15580*/  WARPSYNC.COLLECTIVE R15, `(.L_x_1129) ;  /* 0x000000000f087348 */ /* 0x001fea0003c00000 */
[----:B------:R1:W2:Y:S02]  /*15590*/  SHFL.IDX P6, R14, R13, R12, R11 ;  /* 0x0000000c0d0e7389 */ /* 0x0002a400000c000b */
[----:B012---:R-:W-:Y:S01]  /*155a0*/  ENDCOLLECTIVE ;  /* 0x000000000000791b */ /* 0x007fe20003800000 */
.L_x_1129:
[----:B------:R-:W-:Y:S01]  /*155b0*/  VIADD R2, R4, 0x20 ;  /* 0x0000002004027836 */ /* 0x000fe20000000000 */
[----:B------:R-:W-:Y:S01]  /*155c0*/  @!P2 LEA R21, R7, UR38, 0x1 ;  /* 0x000000260715ac11 */ /* 0x000fe2000f8e08ff */
[----:B------:R-:W-:Y:S02]  /*155d0*/  IMAD.MOV.U32 R13, RZ, RZ, R0 ;  /* 0x000000ffff0d7224 */ /* 0x000fe400078e0000 */
[----:B------:R-:W-:-:S07]  /*155e0*/  IMAD.MOV.U32 R8, RZ, RZ, R14 ;  /* 0x000000ffff087224 */ /* 0x000fce00078e000e */
[----:B------:R-:W-:Y:S05]  /*155f0*/  WARPSYNC.COLLECTIVE R15, `(.L_x_1130) ;  /* 0x000000000f087348 */ /* 0x000fea0003c00000 */
[----:B------:R0:W1:Y:S02]  /*15600*/  SHFL.IDX P6, R14, R13, R12, R11 ;  /* 0x0000000c0d0e7389 */ /* 0x00006400000c000b */
[----:B01----:R-:W-:Y:S01]  /*15610*/  ENDCOLLECTIVE ;  /* 0x000000000000791b */ /* 0x003fe20003800000 */
.L_x_1130:
[----:B------:R-:W-:Y:S02]  /*15620*/  IMAD.MOV.U32 R9, RZ, RZ, R8 ;  /* 0x000000ffff097224 */ /* 0x000fe400078e0008 */
[----:B------:R-:W-:Y:S02]  /*15630*/  IMAD.MOV.U32 R13, RZ, RZ, R6 ;  /* 0x000000ffff0d7224 */ /* 0x000fe400078e0006 */
[----:B------:R-:W-:Y:S02]  /*15640*/  IMAD.MOV.U32 R12, RZ, RZ, 0x2 ;  /* 0x00000002ff0c7424 */ /* 0x000fe400078e00ff */
[----:B------:R-:W-:-:S07]  /*15650*/  IMAD.MOV.U32 R8, RZ, RZ, R14 ;  /* 0x000000ffff087224 */ /* 0x000fce00078e000e */
[----:B------:R-:W-:Y:S05]  /*15660*/  WARPSYNC.COLLECTIVE R15, `(.L_x_1131) ;  /* 0x000000000f087348 */ /* 0x000fea0003c00000 */
[----:B------:R0:W1:Y:S02]  /*15670*/  SHFL.IDX P6, R14, R13, R12, R11 ;  /* 0x0000000c0d0e7389 */ /* 0x00006400000c000b */
[----:B01----:R-:W-:Y:S01]  /*15680*/  ENDCOLLECTIVE ;  /* 0x000000000000791b */ /* 0x003fe20003800000 */
.L_x_1131:
[----:B------:R-:W-:-:S05]  /*15690*/  @!P2 IMAD.WIDE.U32 R8, R10, 0x2, R8 ;  /* 0x000000020a08a825 */ /* 0x000fca00078e0008 */
[----:B------:R-:W-:Y:S01]  /*156a0*/  @!PT LDS RZ, [RZ] ;  /* 0x00000000fffff984 */ /* 0x000fe20000000800 */
[----:B------:R-:W-:Y:S01]  /*156b0*/  @!PT LDS RZ, [RZ] ;  /* 0x00000000fffff984 */ /* 0x000fe20000000800 */
[----:B------:R-:W-:Y:S01]  /*156c0*/  @!PT LDS RZ, [RZ] ;  /* 0x00000000fffff984 */ /* 0x000fe20000000800 */
[----:B------:R-:W-:Y:S04]  /*156d0*/  @!P2 LDGSTS.E.BYPASS.LTC128B.128 [R21+0x10c00], desc[UR44][R8.64], !P1 ;  /* 0x10c000000815afae */ /* 0x000fe8000c901d6c */
[----:B------:R0:W-:Y:S01]  /*156e0*/  @!P2 LDGSTS.E.BYPASS.LTC128B.128 [R21+0x14c00], desc[UR44][R8.64+0x80], !P0 ;  /* 0x14c000800815afae */ /* 0x0001e2000c101d6c */
[----:B------:R-:W-:Y:S01]  /*156f0*/  ISETP.GE.AND P2, PT, R2, R5, PT ;  /* 0x000000050200720c */ /* 0x000fe20003f46270 */
[----:B------:R-:W-:Y:S02]  /*15700*/  IMAD.MOV.U32 R13, RZ, RZ, R0 ;  /* 0x000000ffff0d7224 */ /* 0x000fe400078e0000 */
[----:B0-----:R-:W-:Y:S02]  /*15710*/  VIADD R8, R4, 0x30 ;  /* 0x0000003004087836 */ /* 0x001fe40000000000 */
[----:B------:R-:W-:-:S08]  /*15720*/  IMAD.MOV.U32 R2, RZ, RZ, R14 ;  /* 0x000000ffff027224 */ /* 0x000fd000078e000e */
[----:B------:R-:W-:-:S07]  /*15730*/  @!P2 LEA R20, R7, UR38, 0x1 ;  /* 0x000000260714ac11 */ /* 0x000fce000f8e08ff */
[----:B------:R-:W-:Y:S05]  /*15740*/  WARPSYNC.COLLECTIVE R15, `(.L_x_1132) ;  /* 0x000000000f087348 */ /* 0x000fea0003c00000 */
[----:B------:R0:W1:Y:S02]  /*15750*/  SHFL.IDX P6, R14, R13, R12, R11 ;  /* 0x0000000c0d0e7389 */ /* 0x00006400000c000b */
[----:B01----:R-:W-:Y:S01]  /*15760*/  ENDCOLLECTIVE ;  /* 0x000000000000791b */ /* 0x003fe20003800000 */
.L_x_1132:
[----:B------:R-:W-:Y:S02]  /*15770*/  IMAD.MOV.U32 R3, RZ, RZ, R2 ;  /* 0x000000ffff037224 */ /* 0x000fe400078e0002 */
[----:B------:R-:W-:Y:S02]  /*15780*/  IMAD.MOV.U32 R13, RZ, RZ, R6 ;  /* 0x000000ffff0d7224 */ /* 0x000fe400078e0006 */
[----:B------:R-:W-:Y:S02]  /*15790*/  IMAD.MOV.U32 R12, RZ, RZ, 0x3 ;  /* 0x00000003ff0c7424 */ /* 0x000fe400078e00ff */
[----:B------:R-:W-:-:S07]  /*157a0*/  IMAD.MOV.U32 R2, RZ, RZ, R14 ;  /* 0x000000ffff027224 */ /* 0x000fce00078e000e */
[----:B------:R-:W-:Y:S05]  /*157b0*/  WARPSYNC.COLLECTIVE R15, `(.L_x_1133) ;  /* 0x000000000f087348 */ /* 0x000fea0003c00000 */
[----:B------:R0:W1:Y:S02]  /*157c0*/  SHFL.IDX P6, R14, R13, R12, R11 ;  /* 0x0000000c0d0e7389 */ /* 0x00006400000c000b */
[----:B01----:R-:W-:Y:S01]  /*157d0*/  ENDCOLLECTIVE ;  /* 0x000000000000791b */ /* 0x003fe20003800000 */
.L_x_1133:
        /* <DEDUP_REMOVED lines=14> */
.L_x_1134:
[----:B------:R-:W-:Y:S02]  /*158c0*/  IMAD.MOV.U32 R9, RZ, RZ, R8 ;  /* 0x000000ffff097224 */ /* 0x000fe400078e0008 */
[----:B------:R-:W-:Y:S02]  /*158d0*/  IMAD.MOV.U32 R13, RZ, RZ, R6 ;  /* 0x000000ffff0d7224 */ /* 0x000fe400078e0006 */
[----:B------:R-:W-:Y:S02]  /*158e0*/  IMAD.MOV.U32 R12, RZ, RZ, 0x4 ;  /* 0x00000004ff0c7424 */ /* 0x000fe400078e00ff */
[----:B------:R-:W-:-:S07]  /*158f0*/  IMAD.MOV.U32 R8, RZ, RZ, R14 ;  /* 0x000000ffff087224 */ /* 0x000fce00078e000e */
[----:B------:R-:W-:Y:S05]  /*15900*/  WARPSYNC.COLLECTIVE R15, `(.L_x_1135) ;  /* 0x000000000f087348 */ /* 0x000fea0003c00000 */
[----:B------:R0:W1:Y:S02]  /*15910*/  SHFL.IDX P6, R14, R13, R12, R11 ;  /* 0x0000000c0d0e7389 */ /* 0x00006400000c000b */
[----:B01----:R-:W-:Y:S01]  /*15920*/  ENDCOLLECTIVE ;  /* 0x000000000000791b */ /* 0x003fe20003800000 */
.L_x_1135:
        /* <DEDUP_REMOVED lines=14> */
.L_x_1136:
[----:B------:R-:W-:Y:S02]  /*15a10*/  IMAD.MOV.U32 R3, RZ, RZ, R2 ;  /* 0x000000ffff037224 */ /* 0x000fe400078e0002 */
[----:B------:R-:W-:Y:S02]  /*15a20*/  IMAD.MOV.U32 R13, RZ, RZ, R6 ;  /* 0x000000ffff0d7224 */ /* 0x000fe400078e0006 */
[----:B------:R-:W-:Y:S02]  /*15a30*/  IMAD.MOV.U32 R12, RZ, RZ, 0x5 ;  /* 0x00000005ff0c7424 */ /* 0x000fe400078e00ff */
[----:B------:R-:W-:-:S07]  /*15a40*/  IMAD.MOV.U32 R2, RZ, RZ, R14 ;  /* 0x000000ffff027224 */ /* 0x000fce00078e000e */
[----:B------:R-:W-:Y:S05]  /*15a50*/  WARPSYNC.COLLECTIVE R15, `(.L_x_1137) ;  /* 0x000000000f087348 */ /* 0x000fea0003c00000 */
[----:B------:R0:W1:Y:S02]  /*15a60*/  SHFL.IDX P6, R14, R13, R12, R11 ;  /* 0x0000000c0d0e7389 */ /* 0x00006400000c000b */
[----:B01----:R-:W-:Y:S01]  /*15a70*/  ENDCOLLECTIVE ;  /* 0x000000000000791b */ /* 0x003fe20003800000 */
.L_x_1137:
        /* <DEDUP_REMOVED lines=14> */
.L_x_1138:
[----:B------:R-:W-:Y:S02]  /*15b60*/  IMAD.MOV.U32 R9, RZ, RZ, R8 ;  /* 0x000000ffff097224 */ /* 0x000fe400078e0008 */
[----:B------:R-:W-:Y:S02]  /*15b70*/  IMAD.MOV.U32 R13, RZ, RZ, R6 ;  /* 0x000000ffff0d7224 */ /* 0x000fe400078e0006 */
[----:B------:R-:W-:Y:S02]  /*15b80*/  IMAD.MOV.U32 R12, RZ, RZ, 0x6 ;  /* 0x00000006ff0c7424 */ /* 0x000fe400078e00ff */
[----:B------:R-:W-:-:S07]  /*15b90*/  IMAD.MOV.U32 R8, RZ, RZ, R14 ;  /* 0x000000ffff087224 */ /* 0x000fce00078e000e */
[----:B------:R-:W-:Y:S05]  /*15ba0*/  WARPSYNC.COLLECTIVE R15, `(.L_x_1139) ;  /* 0x000000000f087348 */ /* 0x000fea0003c00000 */
[----:B------:R0:W1:Y:S02]  /*15bb0*/  SHFL.IDX P6, R14, R13, R12, R11 ;  /* 0x0000000c0d0e7389 */ /* 0x00006400000c000b */
[----:B01----:R-:W-:Y:S01]  /*15bc0*/  ENDCOLLECTIVE ;  /* 0x000000000000791b */ /* 0x003fe20003800000 */
.L_x_1139:
        /* <DEDUP_REMOVED lines=8> */
[----:B------:R-:W-:-:S10]  /*15c50*/  IMAD.MOV.U32 R2, RZ, RZ, R14 ;  /* 0x000000ffff027224 */ /* 0x000fd400078e000e */
[----:B0-----:R-:W-:-:S07]  /*15c60*/  @!P2 LEA R8, R7, UR38, 0x1 ;  /* 0x000000260708ac11 */ /* 0x001fce000f8e08ff */
[----:B------:R-:W-:Y:S05]  /*15c70*/  WARPSYNC.COLLECTIVE R15, `(.L_x_1140) ;  /* 0x000000000f087348 */ /* 0x000fea0003c00000 */
[----:B------:R0:W1:Y:S02]  /*15c80*/  SHFL.IDX P6, R14, R13, R12, R11 ;  /* 0x0000000c0d0e7389 */ /* 0x00006400000c000b */
[----:B01----:R-:W-:Y:S01]  /*15c90*/  ENDCOLLECTIVE ;  /* 0x000000000000791b */ /* 0x003fe20003800000 */
.L_x_1140:
[----:B------:R-:W-:Y:S02]  /*15ca0*/  IMAD.MOV.U32 R3, RZ, RZ, R2 ;  /* 0x000000ffff037224 */ /* 0x000fe400078e0002 */
[----:B------:R-:W-:Y:S02]  /*15cb0*/  IMAD.MOV.U32 R13, RZ, RZ, R6 ;  /* 0x000000ffff0d7224 */ /* 0x000fe400078e0006 */
[----:B------:R-:W-:Y:S02]  /*15cc0*/  IMAD.MOV.U32 R12, RZ, RZ, 0x7 ;  /* 0x00000007ff0c7424 */ /* 0x000fe400078e00ff */
[----:B------:R-:W-:-:S07]  /*15cd0*/  IMAD.MOV.U32 R2, RZ, RZ, R14 ;  /* 0x000000ffff027224 */ /* 0x000fce00078e000e */
[----:B------:R-:W-:Y:S05]  /*15ce0*/  WARPSYNC.COLLECTIVE R15, `(.L_x_1141) ;  /* 0x000000000f087348 */ /* 0x000fea0003c00000 */
[----:B------:R0:W1:Y:S02]  /*15cf0*/  SHFL.IDX P6, R14, R13, R12, R11 ;  /* 0x0000000c0d0e7389 */ /* 0x00006400000c000b */
[----:B01----:R-:W-:Y:S01]  /*15d00*/  ENDCOLLECTIVE ;  /* 0x000000000000791b */ /* 0x003fe20003800000 */
.L_x_1141:
[----:B------:R-:W-:-:S05]  /*15d10*/  @!P2 IMAD.WIDE.U32 R2, R10, 0x2, R2 ;  /* 0x000000020a02a825 */ /* 0x000fca00078e0002 */
[----:B------:R-:W-:Y:S01]  /*15d20*/  @!PT LDS RZ, [RZ] ;  /* 0x00000000fffff984 */ /* 0x000fe20000000800 */
[----:B------:R-:W-:Y:S01]  /*15d30*/  @!PT LDS RZ, [RZ] ;  /* 0x00000000fffff984 */ /* 0x000fe20000000800 */
[----:B------:R-:W-:Y:S01]  /*15d40*/  @!PT LDS RZ, [RZ] ;  /* 0x00000000fffff984 */ /* 0x000fe20000000800 */
[----:B------:R-:W-:Y:S04]  /*15d50*/  @!P2 LDGSTS.E.BYPASS.LTC128B.128 [R8+0x13400], desc[UR44][R2.64], !P1 ;  /* 0x134000000208afae */ /* 0x000fe8000c901d6c */
[----:B------:R0:W-:Y:S01]  /*15d60*/  @!P2 LDGSTS.E.BYPASS.LTC128B.128 [R8+0x17400], desc[UR44][R2.64+0x80], !P0 ;  /* 0x174000800208afae */ /* 0x0001e2000c101d6c */
[----:B------:R-:W-:Y:S02]  /*15d70*/  IMAD.MOV.U32 R13, RZ, RZ, R0 ;  /* 0x000000ffff0d7224 */ /* 0x000fe400078e0000 */
[----:B0-----:R-:W-:-:S07]  /*15d80*/  IMAD.MOV.U32 R2, RZ, RZ, R14 ;  /* 0x000000ffff027224 */ /* 0x001fce00078e000e */
[----:B------:R-:W-:Y:S05]  /*15d90*/  WARPSYNC.COLLECTIVE R15, `(.L_x_1142) ;  /* 0x000000000f087348 */ /* 0x000fea0003c00000 */
[----:B------:R0:W1:Y:S02]  /*15da0*/  SHFL.IDX P6, R14, R13, R12, R11 ;  /* 0x0000000c0d0e7389 */ /* 0x00006400000c000b */
[----:B01----:R-:W-:Y:S01]  /*15db0*/  ENDCOLLECTIVE ;  /* 0x000000000000791b */ /* 0x003fe20003800000 */
.L_x_1142:
[----:B------:R-:W-:Y:S05]  /*15dc0*/  BRA `(.L_x_1143) ;  /* 0xffffffcc00bc7947 */ /* 0x000fea000383ffff */
.L_x_1055:
[----:B0-----:R-:W-:-:S04]  /*15dd0*/  IMAD.U32 R3, RZ, RZ, UR38 ;  /* 0x00000026ff037e24 */ /* 0x001fc8000f8e00ff */
[----:B------:R0:W1:Y:S03]  /*15de0*/  SYNCS.PHASECHK.TRANS64.TRYWAIT P0, [R3+URZ+0x28820], R0 ;  /* 0x02882000030075a7 */ /* 0x000066000800017f */
[----:B-1----:R-:W-:Y:S05]  /*15df0*/  @!P0 NANOSLEEP.SYNCS 0x989680 ;  /* 0x009896800000895d */ /* 0x002fea0003900000 */
[----:B------:R-:W1:Y:S02]  /*15e00*/  @!P0 SYNCS.PHASECHK.TRANS64 P0, [R3+URZ+0x28820], R0 ;  /* 0x02882000030085a7 */ /* 0x000e64000800007f */
[----:B-1----:R-:W-:Y:S05]  /*15e10*/  @!P0 BRA `(.L_x_1055) ;  /* 0xfffffffc00ec8947 */ /* 0x002fea000383ffff */
[----:B------:R-:W-:Y:S05]  /*15e20*/  BRA `(.L_x_1144) ;  /* 0xffffffd000107947 */ /* 0x000fea000383ffff */
.L_x_1062:
[----:B-1----:R-:W-:-:S04]  /*15e30*/  IMAD.U32 R3, RZ, RZ, UR38 ;  /* 0x00000026ff037e24 */ /* 0x002fc8000f8e00ff */
[----:B------:R1:W2:Y:S03]  /*15e40*/  SYNCS.PHASECHK.TRANS64.TRYWAIT P0, [R3+URZ+0x28848], R2 ;  /* 0x02884802030075a7 */ /* 0x0002a6000800017f */
[----:B--2---:R-:W-:Y:S05]  /*15e50*/  @!P0 NANOSLEEP.SYNCS 0x989680 ;  /* 0x009896800000895d */ /* 0x004fea0003900000 */
[----:B------:R-:W2:Y:S02]  /*15e60*/  @!P0 SYNCS.PHASECHK.TRANS64 P0, [R3+URZ+0x28848], R2 ;  /* 0x02884802030085a7 */ /* 0x000ea4000800007f */
[----:B--2---:R-:W-:Y:S05]  /*15e70*/  @!P0 BRA `(.L_x_1062) ;  /* 0xfffffffc00ec8947 */ /* 0x004fea000383ffff */
[----:B------:R-:W-:Y:S05]  /*15e80*/  BRA `(.L_x_1145) ;  /* 0xffffffd000f47947 */ /* 0x000fea000383ffff */
.L_x_1068:
[----:B0-----:R-:W-:-:S04]  /*15e90*/  IMAD.U32 R3, RZ, RZ, UR38 ;  /* 0x00000026ff037e24 */ /* 0x001fc8000f8e00ff */
[----:B------:R0:W1:Y:S03]  /*15ea0*/  SYNCS.PHASECHK.TRANS64.TRYWAIT P0, [R3+URZ+0x28860], R2 ;  /* 0x02886002030075a7 */ /* 0x000066000800017f */
[----:B-1----:R-:W-:Y:S05]  /*15eb0*/  @!P0 NANOSLEEP.SYNCS 0x989680 ;  /* 0x009896800000895d */ /* 0x002fea0003900000 */
[----:B------:R-:W1:Y:S02]  /*15ec0*/  @!P0 SYNCS.PHASECHK.TRANS64 P0, [R3+URZ+0x28860], R2 ;  /* 0x02886002030085a7 */ /* 0x000e64000800007f */
[----:B-1----:R-:W-:Y:S05]  /*15ed0*/  @!P0 BRA `(.L_x_1068) ;  /* 0xfffffffc00ec8947 */ /* 0x002fea000383ffff */
[----:B------:R-:W-:Y:S05]  /*15ee0*/  BRA `(.L_x_1146) ;  /* 0xffffffd400907947 */ /* 0x000fea000383ffff */
.L_x_1077:
[----:B-1----:R-:W-:-:S04]  /*15ef0*/  IMAD.U32 R3, RZ, RZ, UR38 ;  /* 0x00000026ff037e24 */ /* 0x002fc8000f8e00ff */
[----:B------:R1:W2:Y:S03]  /*15f00*/  SYNCS.PHASECHK.TRANS64.TRYWAIT P0, [R3+URZ+0x28840], R2 ;  /* 0x02884002030075a7 */ /* 0x0002a6000800017f */
[----:B--2---:R-:W-:Y:S05]  /*15f10*/  @!P0 NANOSLEEP.SYNCS 0x989680 ;  /* 0x009896800000895d */ /* 0x004fea0003900000 */
[----:B------:R-:W2:Y:S02]  /*15f20*/  @!P0 SYNCS.PHASECHK.TRANS64 P0, [R3+URZ+0x28840], R2 ;  /* 0x02884002030085a7 */ /* 0x000ea4000800007f */
[----:B--2---:R-:W-:Y:S05]  /*15f30*/  @!P0 BRA `(.L_x_1077) ;  /* 0xfffffffc00ec8947 */ /* 0x004fea000383ffff */
[----:B------:R-:W-:Y:S05]  /*15f40*/  BRA `(.L_x_1147) ;  /* 0xffffffd800b07947 */ /* 0x000fea000383ffff */
.L_x_1083:
[----:B0-----:R-:W-:-:S04]  /*15f50*/  IMAD.U32 R3, RZ, RZ, UR38 ;  /* 0x00000026ff037e24 */ /* 0x001fc8000f8e00ff */
[----:B------:R0:W1:Y:S03]  /*15f60*/  SYNCS.PHASECHK.TRANS64.TRYWAIT P0, [R3+URZ+0x28868], R2 ;  /* 0x02886802030075a7 */ /* 0x000066000800017f */
[----:B-1----:R-:W-:Y:S05]  /*15f70*/  @!P0 NANOSLEEP.SYNCS 0x989680 ;  /* 0x009896800000895d */ /* 0x002fea0003900000 */
[----:B------:R-:W1:Y:S02]  /*15f80*/  @!P0 SYNCS.PHASECHK.TRANS64 P0, [R3+URZ+0x28868], R2 ;  /* 0x02886802030085a7 */ /* 0x000e64000800007f */
[----:B-1----:R-:W-:Y:S05]  /*15f90*/  @!P0 BRA `(.L_x_1083) ;  /* 0xfffffffc00ec8947 */ /* 0x002fea000383ffff */
[----:B------:R-:W-:Y:S05]  /*15fa0*/  BRA `(.L_x_1148) ;  /* 0xffffffdc00507947 */ /* 0x000fea000383ffff */
.L_x_1092:
[----:B-1----:R-:W-:-:S04]  /*15fb0*/  IMAD.U32 R3, RZ, RZ, UR38 ;  /* 0x00000026ff037e24 */ /* 0x002fc8000f8e00ff */
[----:B------:R1:W2:Y:S03]  /*15fc0*/  SYNCS.PHASECHK.TRANS64.TRYWAIT P0, [R3+URZ+0x28848], R2 ;  /* 0x02884802030075a7 */ /* 0x0002a6000800017f */
[----:B--2---:R-:W-:Y:S05]  /*15fd0*/  @!P0 NANOSLEEP.SYNCS 0x989680 ;  /* 0x009896800000895d */ /* 0x004fea0003900000 */
[----:B------:R-:W2:Y:S02]  /*15fe0*/  @!P0 SYNCS.PHASECHK.TRANS64 P0, [R3+URZ+0x28848], R2 ;  /* 0x02884802030085a7 */ /* 0x000ea4000800007f */
[----:B--2---:R-:W-:Y:S05]  /*15ff0*/  @!P0 BRA `(.L_x_1092) ;  /* 0xfffffffc00ec8947 */ /* 0x004fea000383ffff */
[----:B------:R-:W-:Y:S05]  /*16000*/  BRA `(.L_x_1149) ;  /* 0xffffffe000887947 */ /* 0x000fea000383ffff */
.L_x_1098:
[----:B0-----:R-:W-:-:S04]  /*16010*/  IMAD.U32 R3, RZ, RZ, UR38 ;  /* 0x00000026ff037e24 */ /* 0x001fc8000f8e00ff */
[----:B------:R0:W1:Y:S03]  /*16020*/  SYNCS.PHASECHK.TRANS64.TRYWAIT P0, [R3+URZ+0x28860], R2 ;  /* 0x02886002030075a7 */ /* 0x000066000800017f */
[----:B-1----:R-:W-:Y:S05]  /*16030*/  @!P0 NANOSLEEP.SYNCS 0x989680 ;  /* 0x009896800000895d */ /* 0x002fea0003900000 */
[----:B------:R-:W1:Y:S02]  /*16040*/  @!P0 SYNCS.PHASECHK.TRANS64 P0, [R3+URZ+0x28860], R2 ;  /* 0x02886002030085a7 */ /* 0x000e64000800007f */
[----:B-1----:R-:W-:Y:S05]  /*16050*/  @!P0 BRA `(.L_x_1098) ;  /* 0xfffffffc00ec8947 */ /* 0x002fea000383ffff */
[----:B------:R-:W-:Y:S05]  /*16060*/  BRA `(.L_x_1150) ;  /* 0xffffffe400247947 */ /* 0x000fea000383ffff */
.L_x_1106:
[----:B0-----:R0:W1:Y:S02]  /*16070*/  SYNCS.PHASECHK.TRANS64.TRYWAIT P0, [R3+URZ+0x28860], R2 ;  /* 0x02886002030075a7 */ /* 0x001064000800017f */
[----:B-1----:R-:W-:Y:S05]  /*16080*/  @!P0 NANOSLEEP.SYNCS 0x989680 ;  /* 0x009896800000895d */ /* 0x002fea0003900000 */
[----:B------:R-:W1:Y:S02]  /*16090*/  @!P0 SYNCS.PHASECHK.TRANS64 P0, [R3+URZ+0x28860], R2 ;  /* 0x02886002030085a7 */ /* 0x000e64000800007f */
[----:B-1----:R-:W-:Y:S05]  /*160a0*/  @!P0 BRA `(.L_x_1106) ;  /* 0xfffffffc00f08947 */ /* 0x002fea000383ffff */
[----:B------:R-:W-:Y:S05]  /*160b0*/  BRA `(.L_x_1151) ;  /* 0xffffffe400f07947 */ /* 0x000fea000383ffff */
.L_x_1111:
[----:B0-----:R0:W1:Y:S02]  /*160c0*/  SYNCS.PHASECHK.TRANS64.TRYWAIT P0, [R2+URZ+0x28820], R3 ;  /* 0x02882003020075a7 */ /* 0x001064000800017f */
[----:B-1----:R-:W-:Y:S05]  /*160d0*/  @!P0 NANOSLEEP.SYNCS 0x989680 ;  /* 0x009896800000895d */ /* 0x002fea0003900000 */
[----:B------:R-:W1:Y:S02]  /*160e0*/  @!P0 SYNCS.PHASECHK.TRANS64 P0, [R2+URZ+0x28820], R3 ;  /* 0x02882003020085a7 */ /* 0x000e64000800007f */
[----:B-1----:R-:W-:Y:S05]  /*160f0*/  @!P0 BRA `(.L_x_1111) ;  /* 0xfffffffc00f08947 */ /* 0x002fea000383ffff */
[----:B------:R-:W-:Y:S05]  /*16100*/  BRA `(.L_x_1152) ;  /* 0xffffffe800c07947 */ /* 0x000fea000383ffff */
.L_x_1112:
        /* <DEDUP_REMOVED lines=11> */
.L_x_1154:
[----:B------:R-:W-:Y:S05]  /*161c0*/  BSYNC B0 ;  /* 0x0000000000007941 */ /* 0x000fea0003800000 */
.L_x_1153:
[----:B------:R-:W-:Y:S05]  /*161d0*/  BRA `(.L_x_1155) ;  /* 0xffffffe800a47947 */ /* 0x000fea000383ffff */
.L_x_1113:
[----:B------:R-:W-:Y:S01]  /*161e0*/  BSSY B0, `(.L_x_1156) ;  /* 0x0000006000007945 */ /* 0x000fe20003800000 */
[----:B------:R-:W-:-:S07]  /*161f0*/  IMAD.MOV.U32 R15, RZ, RZ, -0x1 ;  /* 0xffffffffff0f7424 */ /* 0x000fce00078e00ff */
[----:B0-----:R-:W-:Y:S05]  /*16200*/  WARPSYNC.COLLECTIVE R15, `(.L_x_1157) ;  /* 0x000000000f0c7348 */ /* 0x001fea0003c00000 */
[----:B------:R-:W-:Y:S02]  /*16210*/  ELECT P6, UR62, PT ;  /* 0x00000000003e782f */ /* 0x000fe400038c0000 */
[----:B------:R-:W-:Y:S01]  /*16220*/  MOV R14, UR62 ;  /* 0x0000003e000e7c02 */ /* 0x000fe20008000f00 */
[----:B0-----:R-:W-:Y:S10]  /*16230*/  ENDCOLLECTIVE ;  /* 0x000000000000791b */ /* 0x001ff40003800000 */
.L_x_1157:
[----:B------:R-:W-:Y:S05]  /*16240*/  BSYNC B0 ;  /* 0x0000000000007941 */ /* 0x000fea0003800000 */
.L_x_1156:
[----:B------:R-:W-:Y:S05]  /*16250*/  BRA `(.L_x_1158) ;  /* 0xffffffe800987947 */ /* 0x000fea000383ffff */
.L_x_1115:
[----:B0-----:R0:W1:Y:S02]  /*16260*/  SYNCS.PHASECHK.TRANS64.TRYWAIT P0, [R6+URZ], R5 ;  /* 0x00000005060075a7 */ /* 0x001064000800017f */
[----:B-1----:R-:W-:Y:S05]  /*16270*/  @!P0 NANOSLEEP.SYNCS 0x989680 ;  /* 0x009896800000895d */ /* 0x002fea0003900000 */
[----:B------:R-:W1:Y:S02]  /*16280*/  @!P0 SYNCS.PHASECHK.TRANS64 P0, [R6+URZ], R5 ;  /* 0x00000005060085a7 */ /* 0x000e64000800007f */
[----:B-1----:R-:W-:Y:S05]  /*16290*/  @!P0 BRA `(.L_x_1115) ;  /* 0xfffffffc00f08947 */ /* 0x002fea000383ffff */
[----:B------:R-:W-:Y:S05]  /*162a0*/  BRA `(.L_x_1159) ;  /* 0xffffffe800cc7947 */ /* 0x000fea000383ffff */
.L_x_1116:
[----:B-1----:R1:W2:Y:S02]  /*162b0*/  SYNCS.PHASECHK.TRANS64.TRYWAIT P0, [R3+URZ], R4 ;  /* 0x00000004030075a7 */ /* 0x0022a4000800017f */
[----:B--2---:R-:W-:Y:S05]  /*162c0*/  @!P0 NANOSLEEP.SYNCS 0x989680 ;  /* 0x009896800000895d */ /* 0x004fea0003900000 */
[----:B------:R-:W2:Y:S02]  /*162d0*/  @!P0 SYNCS.PHASECHK.TRANS64 P0, [R3+URZ], R4 ;  /* 0x00000004030085a7 */ /* 0x000ea4000800007f */
[----:B--2---:R-:W-:Y:S05]  /*162e0*/  @!P0 BRA `(.L_x_1116) ;  /* 0xfffffffc00f08947 */ /* 0x004fea000383ffff */
[----:B------:R-:W-:Y:S05]  /*162f0*/  BRA `(.L_x_1160) ;  /* 0xffffffe800c07947 */ /* 0x000fea000383ffff */
.L_x_1118:
[----:B-1----:R1:W2:Y:S02]  /*16300*/  SYNCS.PHASECHK.TRANS64.TRYWAIT P0, [R0+URZ], R5 ;  /* 0x00000005000075a7 */ /* 0x0022a4000800017f */
[----:B--2---:R-:W-:Y:S05]  /*16310*/  @!P0 NANOSLEEP.SYNCS 0x989680 ;  /* 0x009896800000895d */ /* 0x004fea0003900000 */
[----:B------:R-:W2:Y:S02]  /*16320*/  @!P0 SYNCS.PHASECHK.TRANS64 P0, [R0+URZ], R5 ;  /* 0x00000005000085a7 */ /* 0x000ea4000800007f */
[----:B--2---:R-:W-:Y:S05]  /*16330*/  @!P0 BRA `(.L_x_1118) ;  /* 0xfffffffc00f08947 */ /* 0x004fea000383ffff */
[----:B------:R-:W-:Y:S05]  /*16340*/  BRA `(.L_x_1161) ;  /* 0xffffffe800c47947 */ /* 0x000fea000383ffff */
.L_x_1162:
        /* <DEDUP_REMOVED lines=11> */
.L_x_3094:


//--------------------- .text._ZN7cutlass13device_kernelIN5flash11enable_sm90INS1_16FlashAttnFwdSm90INS1_25CollectiveMainloopFwdSm90ILi2EN4cute5tupleIJNS5_1CILi1EEES8_S8_EEENS6_IJNS7_ILi128EEESA_SA_EEELi128ENS_10bfloat16_tEfNS_4arch4Sm90ELb0ELb1ELb1ELb1ELb0ELb0ELb0ELb1ELb1ELb1ELb1ELb0EEENS1_21CollectiveEpilogueFwdISB_S9_SC_SE_Li256ELb1ELb1ELb1ELb0EEENS1_36VarlenDynamicPersistentTileSchedulerILi128ELi128ELi256ELi128ELb1ELb1ELb1ELb1ELb0ELb1EEEEEEEEEvNT_6ParamsE --------------------------
	.section	.text._ZN7cutlass13device_kernelIN5flash11enable_sm90INS1_16FlashAttnFwdSm90INS1_25CollectiveMainloopFwdSm90ILi2EN4cute5tupleIJNS5_1CILi1EEES8_S8_EEENS6_IJNS7_ILi128EEESA_SA_EEELi128ENS_10bfloat16_tEfNS_4arch4Sm90ELb0ELb1ELb1ELb1ELb0ELb0ELb0ELb1ELb1ELb1ELb1ELb0EEENS1_21CollectiveEpilogueFwdISB_S9_SC_SE_Li256ELb1ELb1ELb1ELb0EEENS1_36VarlenDynamicPersistentTileSchedulerILi128ELi128ELi256ELi128ELb1ELb1ELb1ELb1ELb0ELb1EEEEEEEEEvNT_6ParamsE,"ax",@progbits
	.align	128
.text._ZN7cutlass13device_kernelIN5flash11enable_sm90INS1_16FlashAttnFwdSm90INS1_25CollectiveMainloopFwdSm90ILi2EN4cute5tupleIJNS5_1CILi1EEES8_S8_EEENS6_IJNS7_ILi128EEESA_SA_EEELi128ENS_10bfloat16_tEfNS_4arch4Sm90ELb0ELb1ELb1ELb1ELb0ELb0ELb0ELb1ELb1ELb1ELb1ELb0EEENS1_21CollectiveEpilogueFwdISB_S9_SC_SE_Li256ELb1ELb1ELb1ELb0EEENS1_36VarlenDynamicPersistentTileSchedulerILi128ELi128ELi256ELi128ELb1ELb1ELb1ELb1ELb0ELb1EEEEEEEEEvNT_6ParamsE:
        .type           _ZN7cutlass13device_kernelIN5flash11enable_sm90INS1_16FlashAttnFwdSm90INS1_25CollectiveMainloopFwdSm90ILi2EN4cute5tupleIJNS5_1CILi1EEES8_S8_EEENS6_IJNS7_ILi128EEESA_SA_EEELi128ENS_10bfloat16_tEfNS_4arch4Sm90ELb0ELb1ELb1ELb1ELb0ELb0ELb0ELb1ELb1ELb1ELb1ELb0EEENS1_21CollectiveEpilogueFwdISB_S9_SC_SE_Li256ELb1ELb1ELb1ELb0EEENS1_36VarlenDynamicPersistentTileSchedulerILi128ELi128ELi256ELi128ELb1ELb1ELb1ELb1ELb0ELb1EEEEEEEEEvNT_6ParamsE,@function
        .size           _ZN7cutlass13device_kernelIN5flash11enable_sm90INS1_16FlashAttnFwdSm90INS1_25CollectiveMainloopFwdSm90ILi2EN4cute5tupleIJNS5_1CILi1EEES8_S8_EEENS6_IJNS7_ILi128EEESA_SA_EEELi128ENS_10bfloat16_tEfNS_4arch4Sm90ELb0ELb1ELb1ELb1ELb0ELb0ELb0ELb1ELb1ELb1ELb1ELb0EEENS1_21CollectiveEpilogueFwdISB_S9_SC_SE_Li256ELb1ELb1ELb1ELb0EEENS1_36VarlenDynamicPersistentTileSchedulerILi128ELi128ELi256ELi128ELb1ELb1ELb1ELb1ELb0ELb1EEEEEEEEEvNT_6ParamsE,(.L_x_3095 - _ZN7cutlass13device_kernelIN5flash11enable_sm90INS1_16FlashAttnFwdSm90INS1_25CollectiveMainloopFwdSm90ILi2EN4cute5tupleIJNS5_1CILi1EEES8_S8_EEENS6_IJNS7_ILi128EEESA_SA_EEELi128ENS_10bfloat16_tEfNS_4arch4Sm90ELb0ELb1ELb1ELb1ELb0ELb0ELb0ELb1ELb1ELb1ELb1ELb0EEENS1_21CollectiveEpilogueFwdISB_S9_SC_SE_Li256ELb1ELb1ELb1ELb0EEENS1_36VarlenDynamicPersistentTileSchedulerILi128ELi128ELi256ELi128ELb1ELb1ELb1ELb1ELb0ELb1EEEEEEEEEvNT_6ParamsE)
        .other          _ZN7cutlass13device_kernelIN5flash11enable_sm90INS1_16FlashAttnFwdSm90INS1_25CollectiveMainloopFwdSm90ILi2EN4cute5tupleIJNS5_1CILi1EEES8_S8_EEENS6_IJNS7_ILi128EEESA_SA_EEELi128ENS_10bfloat16_tEfNS_4arch4Sm90ELb0ELb1ELb1ELb1ELb0ELb0ELb0ELb1ELb1ELb1ELb1ELb0EEENS1_21CollectiveEpilogueFwdISB_S9_SC_SE_Li256ELb1ELb1ELb1ELb0EEENS1_36VarlenDynamicPersistentTileSchedulerILi128ELi128ELi256ELi128ELb1ELb1ELb1ELb1ELb0ELb1EEEEEEEEEvNT_6ParamsE,@"STO_CUDA_ENTRY STV_DEFAULT"
_ZN7cutlass13device_kernelIN5flash11enable_sm90INS1_16FlashAttnFwdSm90INS1_25CollectiveMainloopFwdSm90ILi2EN4cute5tupleIJNS5_1CILi1EEES8_S8_EEENS6_IJNS7_ILi128EEESA_SA_EEELi128ENS_10bfloat16_tEfNS_4arch4Sm90ELb0ELb1ELb1ELb1ELb0ELb0ELb0ELb1ELb1ELb1ELb1ELb0EEENS1_21CollectiveEpilogueFwdISB_S9_SC_SE_Li256ELb1ELb1ELb1ELb0EEENS1_36VarlenDynamicPersistentTileSchedulerILi128ELi128ELi256ELi128ELb1ELb1ELb1ELb1ELb0ELb1EEEEEEEEEvNT_6ParamsE:
        /* <DEDUP_REMOVED lines=18> */
.L_x_1164:
[----:B------:R-:W-:Y:S05]  /*0120*/  BSYNC B0 ;  /* 0x0000000000007941 */ /* 0x000fea0003800000 */
.L_x_1163:
        /* <DEDUP_REMOVED lines=41> */
.L_x_1165:
        /* <DEDUP_REMOVED lines=22> */
.L_x_1166:
        /* <DEDUP_REMOVED lines=18> */
.L_x_1167:
        /* <DEDUP_REMOVED lines=22> */
.L_x_1168:
        /* <DEDUP_REMOVED lines=22> */
.L_x_1169:
[----:B------:R-:W-:Y:S01]  /*0900*/  PLOP3.LUT P0, PT, PT, PT, UP0, 0x80, 0x0 ;  /* 0x000000000000781c */ /* 0x000fe20003f0f008 */
[----:B------:R-:W-:Y:S01]  /*0910*/  UMOV UR36, 0x1 ;  /* 0x0000000100247882 */ /* 0x000fe20000000000 */
[----:B------:R-:W-:Y:S01]  /*0920*/  NOP ;  /* 0x0000000000007918 */ /* 0x000fe20000000000 */
[----:B------:R-:W-:Y:S01]  /*0930*/  USEL UR36, UR36, 0x2, !UP0 ;  /* 0x0000000224247887 */ /* 0x000fe2000c000000 */
[----:B------:R-:W-:Y:S01]  /*0940*/  ULDC.64 UR52, c[0x0][0x208] ;  /* 0x0000820000347ab9 */ /* 0x000fe20000000a00 */
[----:B012-4-:R-:W-:Y:S08]  /*0950*/  BAR.SYNC.DEFER_BLOCKING 0x0 ;  /* 0x0000000000007b1d */ /* 0x017ff00000010000 */
[----:B------:R-:W-:Y:S05]  /*0960*/  @!P0 BRA `(.L_x_1170) ;  /* 0x0000012400f08947 */ /* 0x000fea0003800000 */
.L_x_1171:
[----:B------:R-:W-:-:S08]  /*0970*/  NOP ;  /* 0x0000000000007918 */ /* 0x000fd00000000000 */
[----:B------:R-:W0:Y:S02]  /*0980*/  USETMAXREG.TRY_ALLOC.CTAPOOL UP0, 0xf0 ;  /* 0x000000f0000079c8 */ /* 0x000e240008000600 */
[----:B0-----:R-:W-:-:S13]  /*0990*/  PLOP3.LUT P0, PT, PT, PT, UP0, 0x80, 0x0 ;  /* 0x000000000000781c */ /* 0x001fda0003f0f008 */
[----:B------:R-:W-:Y:S05]  /*09a0*/  @!P0 BRA `(.L_x_1171) ;  /* 0xfffffffc00f08947 */ /* 0x000fea000383ffff */
[----:B------:R-:W-:Y:S01]  /*09b0*/  LOP3.LUT R0, R6, 0xffffff80, RZ, 0xc0, !PT ;  /* 0xffffff8006007812 */ /* 0x000fe200078ec0ff */
[----:B------:R-:W0:Y:S08]  /*09c0*/  S2UR UR5, SR_CgaCtaId ;  /* 0x00000000000579c3 */ /* 0x000e300000008800 */
[----:B------:R-:W-:Y:S06]  /*09d0*/  BAR.ARV 0x8, 0x180 ;  /* 0x0206000000007b1d */ /* 0x000fec0000002000 */
[----:B------:R-:W-:Y:S01]  /*09e0*/  ISETP.NE.AND P0, PT, R0, 0x80, PT ;  /* 0x000000800000780c */ /* 0x000fe20003f05270 */
[----:B------:R-:W-:-:S12]  /*09f0*/  UMOV UR4, 0x400 ;  /* 0x0000040000047882 */ /* 0x000fd80000000000 */
[----:B------:R-:W-:Y:S06]  /*0a00*/  @!P0 BAR.ARV 0x9, 0x100 ;  /* 0x0244000000008b1d */ /* 0x000fec0000002000 */
[----:B0-----:R-:W-:Y:S02]  /*0a10*/  ULEA UR4, UR5, UR4, 0x18 ;  /* 0x0000000405047291 */ /* 0x001fe4000f8ec03f */
[----:B------:R-:W-:Y:S07]  /*0a20*/  BAR.SYNC.DEFER_BLOCKING 0x5, 0x180 ;  /* 0x0146000000007b1d */ /* 0x000fee0000010000 */
[----:B------:R-:W0:Y:S01]  /*0a30*/  LDS.128 R12, [UR4+0x288d0] ;  /* 0x0288d004ff0c7984 */ /* 0x000e220008000c00 */
[----:B------:R-:W-:Y:S01]  /*0a40*/  ULDC UR4, c[0x0][0xc3c] ;  /* 0x00030f0000047ab9 */ /* 0x000fe20000000800 */
[----:B------:R-:W-:Y:S06]  /*0a50*/  BAR.ARV 0x4, 0x180 ;  /* 0x0106000000007b1d */ /* 0x000fec0000002000 */
[----:B0-----:R-:W-:-:S13]  /*0a60*/  ISETP.GE.AND P0, PT, R15, UR4, PT ;  /* 0x000000040f007c0c */ /* 0x001fda000bf06270 */
[----:B------:R-:W-:Y:S05]  /*0a70*/  @P0 EXIT ;  /* 0x000000000000094d */ /* 0x000fea0003800000 */
[----:B------:R-:W-:Y:S01]  /*0a80*/  VIADD R221, R6, 0xffffff80 ;  /* 0xffffff8006dd7836 */ /* 0x000fe20000000000 */
[----:B------:R-:W-:Y:S01]  /*0a90*/  R2UR UR5, R13 ;  /* 0x000000000d0572ca */ /* 0x000fe200000e0000 */
[----:B------:R-:W-:Y:S01]  /*0aa0*/  ULOP3.LUT UR49, UR36, 0x1, URZ, 0xfc, !UPT ;  /* 0x0000000124317892 */ /* 0x000fe2000f8efc3f */
[----:B------:R-:W-:Y:S01]  /*0ab0*/  R2UR UR7, R14 ;  /* 0x000000000e0772ca */ /* 0x000fe200000e0000 */
[----:B------:R-:W-:Y:S01]  /*0ac0*/  UMOV UR48, URZ ;  /* 0x0000003f00307c82 */ /* 0x000fe20008000000 */
[----:B------:R-:W-:Y:S01]  /*0ad0*/  SHF.R.S32.HI R0, RZ, 0x1f, R221 ;  /* 0x0000001fff007819 */ /* 0x000fe200000114dd */
[----:B------:R-:W-:Y:S01]  /*0ae0*/  UMOV UR50, URZ ;  /* 0x0000003f00327c82 */ /* 0x000fe20008000000 */
[----:B------:R-:W-:Y:S01]  /*0af0*/  R2UR UR6, R15 ;  /* 0x000000000f0672ca */ /* 0x000fe200000e0000 */
[----:B------:R-:W-:Y:S01]  /*0b00*/  UMOV UR47, URZ ;  /* 0x0000003f002f7c82 */ /* 0x000fe20008000000 */
[CC--:B------:R-:W-:Y:S02]  /*0b10*/  LEA.HI R3, R0.reuse, R221.reuse, RZ, 0x7 ;  /* 0x000000dd00037211 */ /* 0x0c0fe400078f38ff */
[----:B------:R-:W-:-:S02]  /*0b20*/  LEA.HI R4, R0, R221, RZ, 0x5 ;  /* 0x000000dd00047211 */ /* 0x000fc400078f28ff */
[----:B------:R-:W-:Y:S02]  /*0b30*/  LOP3.LUT R2, R3, 0xffffff80, RZ, 0xc0, !PT ;  /* 0xffffff8003027812 */ /* 0x000fe400078ec0ff */
[----:B------:R-:W-:Y:S01]  /*0b40*/  SHF.R.S32.HI R216, RZ, 0x7, R3 ;  /* 0x00000007ffd87819 */ /* 0x000fe20000011403 */
[----:B------:R-:W-:Y:S02]  /*0b50*/  IMAD.SHL.U32 R6, R4, 0x20, RZ ;  /* 0x0000002004067824 */ /* 0x000fe400078e00ff */
[----:B------:R-:W-:Y:S01]  /*0b60*/  IMAD.IADD R199, R221, 0x1, -R2 ;  /* 0x00000001ddc77824 */ /* 0x000fe200078e0a02 */
[----:B------:R-:W-:Y:S02]  /*0b70*/  LEA.HI R2, R0, R221, RZ, 0x4 ;  /* 0x000000dd00027211 */ /* 0x000fe400078f20ff */
[----:B------:R-:W-:Y:S02]  /*0b80*/  LOP3.LUT R7, R6, 0xfffffc00, RZ, 0xc0, !PT ;  /* 0xfffffc0006077812 */ /* 0x000fe400078ec0ff */
[----:B------:R-:W-:-:S02]  /*0b90*/  LOP3.LUT R4, R2, 0x3fffff0, RZ, 0xc0, !PT ;  /* 0x03fffff002047812 */ /* 0x000fc400078ec0ff */
[----:B------:R-:W-:Y:S02]  /*0ba0*/  SHF.R.S32.HI R5, RZ, 0x4, R2 ;  /* 0x00000004ff057819 */ /* 0x000fe40000011402 */
[----:B------:R-:W-:Y:S01]  /*0bb0*/  SHF.R.S32.HI R8, RZ, 0x1f, R199 ;  /* 0x0000001fff087819 */ /* 0x000fe200000114c7 */
[----:B------:R-:W-:Y:S01]  /*0bc0*/  IMAD.IADD R4, R221, 0x1, -R4 ;  /* 0x00000001dd047824 */ /* 0x000fe200078e0a04 */
[----:B------:R-:W-:Y:S02]  /*0bd0*/  LEA.HI R2, R2, R5, RZ, 0x1 ;  /* 0x0000000502027211 */ /* 0x000fe400078f08ff */
[----:B------:R-:W-:Y:S01]  /*0be0*/  LEA.HI R9, R8, R199, RZ, 0x2 ;  /* 0x000000c708097211 */ /* 0x000fe200078f10ff */
[----:B------:R-:W-:Y:S01]  /*0bf0*/  IMAD R7, R4, 0x40, R7 ;  /* 0x0000004004077824 */ /* 0x000fe200078e0207 */
[----:B------:R-:W-:Y:S02]  /*0c00*/  LEA.HI R4, R0, R221, RZ, 0x2 ;  /* 0x000000dd00047211 */ /* 0x000fe400078f10ff */
[----:B------:R-:W-:-:S02]  /*0c10*/  LOP3.LUT R2, R2, 0x1ffffffe, RZ, 0xc0, !PT ;  /* 0x1ffffffe02027812 */ /* 0x000fc400078ec0ff */
[----:B------:R-:W-:Y:S02]  /*0c20*/  LOP3.LUT R4, R4, 0xfffffffc, RZ, 0xc0, !PT ;  /* 0xfffffffc04047812 */ /* 0x000fe400078ec0ff */
[--C-:B------:R-:W-:Y:S01]  /*0c30*/  SHF.R.S32.HI R6, RZ, 0x2, R9.reuse ;  /* 0x00000002ff067819 */ /* 0x100fe20000011409 */
[----:B------:R-:W-:Y:S01]  /*0c40*/  IMAD.IADD R2, R5, 0x1, -R2 ;  /* 0x0000000105027824 */ /* 0x000fe200078e0a02 */
[----:B------:R-:W-:Y:S01]  /*0c50*/  SHF.R.S32.HI R11, RZ, 0x1f, R9 ;  /* 0x0000001fff0b7819 */ /* 0x000fe20000011409 */
[----:B------:R-:W-:Y:S01]  /*0c60*/  IMAD.IADD R4, R221, 0x1, -R4 ;  /* 0x00000001dd047824 */ /* 0x000fe200078e0a04 */
[----:B------:R-:W-:Y:S01]  /*0c70*/  LEA.HI R0, R0, R221, RZ, 0x3 ;  /* 0x000000dd00007211 */ /* 0x000fe200078f18ff */
[----:B------:R-:W-:Y:S01]  /*0c80*/  IMAD R218, R2, 0x8, R7 ;  /* 0x0000000802da7824 */ /* 0x000fe200078e0207 */
[----:B------:R-:W-:Y:S02]  /*0c90*/  LEA.HI R11, R11, R6, RZ, 0x3 ;  /* 0x000000060b0b7211 */ /* 0x000fe400078f18ff */
[----:B------:R-:W-:-:S02]  /*0ca0*/  LEA.HI R2, R4, R4, RZ, 0x1 ;  /* 0x0000000404027211 */ /* 0x000fc400078f08ff */
[----:B------:R-:W-:Y:S02]  /*0cb0*/  LOP3.LUT R22, R0, 0xfffffff8, RZ, 0xc0, !PT ;  /* 0xfffffff800167812 */ /* 0x000fe400078ec0ff */
[----:B------:R-:W-:Y:S02]  /*0cc0*/  LOP3.LUT R5, R2, 0x1ffffffe, RZ, 0xc0, !PT ;  /* 0x1ffffffe02057812 */ /* 0x000fe400078ec0ff */
[----:B------:R-:W-:Y:S01]  /*0cd0*/  LOP3.LUT R2, R9, 0x7ffffffc, RZ, 0xc0, !PT ;  /* 0x7ffffffc09027812 */ /* 0x000fe200078ec0ff */
[----:B------:R-:W-:Y:S01]  /*0ce0*/  IMAD.IADD R22, R221, 0x1, -R22 ;  /* 0x00000001dd167824 */ /* 0x000fe200078e0a16 */
[----:B------:R-:W-:Y:S01]  /*0cf0*/  LOP3.LUT R11, R11, 0xfffffff8, RZ, 0xc0, !PT ;  /* 0xfffffff80b0b7812 */ /* 0x000fe200078ec0ff */
[----:B------:R-:W-:Y:S01]  /*0d00*/  IMAD.IADD R4, R4, 0x1, -R5 ;  /* 0x0000000104047824 */ /* 0x000fe200078e0a05 */
[----:B------:R-:W-:Y:S01]  /*0d10*/  LEA.HI R8, R8, R199, RZ, 0x5 ;  /* 0x000000c708087211 */ /* 0x000fe200078f28ff */
[----:B------:R-:W-:Y:S01]  /*0d20*/  IMAD.IADD R2, R199, 0x1, -R2 ;  /* 0x00000001c7027824 */ /* 0x000fe200078e0a02 */
[----:B------:R-:W-:Y:S01]  /*0d30*/  LEA.HI R3, R3, R216, RZ, 0x1 ;  /* 0x000000d803037211 */ /* 0x000fe200078f08ff */
[----:B------:R-:W-:Y:S01]  /*0d40*/  IMAD.IADD R11, R6, 0x1, -R11 ;  /* 0x00000001060b7824 */ /* 0x000fe200078e0a0b */
[----:B------:R-:W-:Y:S01]  /*0d50*/  SHF.R.S32.HI R8, RZ, 0x5, R8 ;  /* 0x00000005ff087819 */ /* 0x000fe20000011408 */
[----:B------:R-:W-:Y:S01]  /*0d60*/  IMAD.SHL.U32 R18, R22, 0x8, RZ ;  /* 0x0000000816127824 */ /* 0x000fe200078e00ff */
[----:B------:R-:W-:Y:S01]  /*0d70*/  LOP3.LUT R3, R3, 0x3fffffe, RZ, 0xc0, !PT ;  /* 0x03fffffe03037812 */ /* 0x000fe200078ec0ff */
[----:B------:R-:W-:Y:S01]  /*0d80*/  IMAD.SHL.U32 R16, R2, 0x2, RZ ;  /* 0x0000000202107824 */ /* 0x000fe200078e00ff */
[----:B------:R-:W-:Y:S01]  /*0d90*/  SHF.R.S32.HI R198, RZ, 0x3, R0 ;  /* 0x00000003ffc67819 */ /* 0x000fe20000011400 */
[----:B------:R-:W-:Y:S01]  /*0da0*/  IMAD R8, R8, 0x10, R11 ;  /* 0x0000001008087824 */ /* 0x000fe200078e020b */
[----:B------:R-:W-:Y:S01]  /*0db0*/  SHF.R.S32.HI R220, RZ, 0x1f, R18 ;  /* 0x0000001fffdc7819 */ /* 0x000fe20000011412 */
[----:B------:R-:W-:Y:S01]  /*0dc0*/  IMAD.IADD R3, R216, 0x1, -R3 ;  /* 0x00000001d8037824 */ /* 0x000fe200078e0a03 */
[----:B------:R-:W-:Y:S01]  /*0dd0*/  SHF.R.S32.HI R215, RZ, 0x1f, R16 ;  /* 0x0000001fffd77819 */ /* 0x000fe20000011410 */
[----:B------:R-:W-:-:S02]  /*0de0*/  VIADD R19, R18, 0x40 ;  /* 0x0000004012137836 */ /* 0x000fc40000000000 */
[C---:B------:R-:W-:Y:S02]  /*0df0*/  VIADD R197, R16.reuse, 0x8 ;  /* 0x0000000810c57836 */ /* 0x040fe40000000000 */
        /* <DEDUP_REMOVED lines=26> */
[----:B------:R-:W-:Y:S01]  /*0fa0*/  VIADD R23, R16, 0x78 ;  /* 0x0000007810177836 */ /* 0x000fe20000000000 */
[----:B------:R-:W-:Y:S01]  /*0fb0*/  SHF.R.S32.HI R202, RZ, 0x1f, R185 ;  /* 0x0000001fffca7819 */ /* 0x000fe200000114b9 */
[----:B------:R-:W-:Y:S01]  /*0fc0*/  IMAD R217, R3, 0x40, R8 ;  /* 0x0000004003d97824 */ /* 0x000fe200078e0208 */
[----:B------:R-:W-:-:S02]  /*0fd0*/  SHF.R.S32.HI R201, RZ, 0x1f, R184 ;  /* 0x0000001fffc97819 */ /* 0x000fc400000114b8 */
[----:B------:R-:W-:Y:S01]  /*0fe0*/  SHF.R.S32.HI R200, RZ, 0x1f, R23 ;  /* 0x0000001fffc87819 */ /* 0x000fe20000011417 */
[----:B------:R-:W-:-:S07]  /*0ff0*/  IMAD R17, R4, 0x8, R217 ;  /* 0x0000000804117824 */ /* 0x000fce00078e02d9 */
.L_x_1275:
[----:B------:R-:W-:Y:S02]  /*1000*/  ULDC.64 UR8, c[0x0][0xa28] ;  /* 0x00028a0000087ab9 */ /* 0x000fe40000000a00 */
[----:B------:R-:W-:-:S04]  /*1010*/  UISETP.NE.U32.AND UP0, UPT, UR8, URZ, UPT ;  /* 0x0000003f0800728c */ /* 0x000fc8000bf05070 */
[----:B------:R-:W-:-:S03]  /*1020*/  UISETP.NE.AND.EX UP0, UPT, UR9, URZ, UPT, UP0 ;  /* 0x0000003f0900728c */ /* 0x000fc6000bf05300 */
[----:B------:R-:W-:Y:S02]  /*1030*/  ULDC.64 UR8, c[0x0][0xa18] ;  /* 0x0002860000087ab9 */ /* 0x000fe40000000a00 */
[----:B------:R-:W-:Y:S01]  /*1040*/  UISETP.NE.U32.AND UP1, UPT, UR8, URZ, UPT ;  /* 0x0000003f0800728c */ /* 0x000fe2000bf25070 */
[----:B------:R-:W-:-:S03]  /*1050*/  PLOP3.LUT P0, PT, PT, PT, UP0, 0x80, 0x0 ;  /* 0x000000000000781c */ /* 0x000fc60003f0f008 */
[----:B------:R-:W-:-:S03]  /*1060*/  UISETP.NE.AND.EX UP1, UPT, UR9, URZ, UPT, UP1 ;  /* 0x0000003f0900728c */ /* 0x000fc6000bf25310 */
[----:B------:R-:W-:Y:S02]  /*1070*/  @UP0 ULDC.64 UR8, c[0x0][0xa28] ;  /* 0x00028a0000080ab9 */ /* 0x000fe40000000a00 */
[----:B------:R-:W-:Y:S01]  /*1080*/  @UP0 UIMAD.WIDE UR8, UR6, 0x4, UR8 ;  /* 0x00000004060808a5 */ /* 0x000fe2000f8e0208 */
[----:B------:R-:W-:-:S05]  /*1090*/  PLOP3.LUT P2, PT, PT, PT, UP1, 0x80, 0x0 ;  /* 0x000000000000781c */ /* 0x000fca0003f4f018 */
[----:B------:R-:W-:Y:S01]  /*10a0*/  @UP1 ULDC.64 UR10, c[0x0][0xa18] ;  /* 0x00028600000a1ab9 */ /* 0x000fe20000000a00 */
[----:B0-2---:R-:W-:Y:S02]  /*10b0*/  IMAD.U32 R2, RZ, RZ, UR8 ;  /* 0x00000008ff027e24 */ /* 0x005fe4000f8e00ff */
[----:B------:R-:W-:Y:S01]  /*10c0*/  IMAD.U32 R3, RZ, RZ, UR9 ;  /* 0x00000009ff037e24 */ /* 0x000fe2000f8e00ff */
[----:B------:R-:W-:Y:S02]  /*10d0*/  @UP1 UIMAD.WIDE UR8, UR6, 0x4, UR10 ;  /* 0x00000004060818a5 */ /* 0x000fe4000f8e020a */
[----:B------:R-:W-:Y:S02]  /*10e0*/  ULOP3.LUT UR4, UR7, 0xff000000, URZ, 0xc0, !UPT ;  /* 0xff00000007047892 */ /* 0x000fe4000f8ec03f */
[----:B------:R-:W2:Y:S01]  /*10f0*/  @P0 LDG.E R2, desc[UR52][R2.64] ;  /* 0x0000003402020981 */ /* 0x000ea2000c1e1900 */
[----:B------:R-:W-:Y:S01]  /*1100*/  ULDC.64 UR10, c[0x0][0xa20] ;  /* 0x00028800000a7ab9 */ /* 0x000fe20000000a00 */
[----:B----4-:R-:W-:-:S02]  /*1110*/  IMAD.U32 R4, RZ, RZ, UR8 ;  /* 0x00000008ff047e24 */ /* 0x010fc4000f8e00ff */
[----:B------:R-:W-:Y:S01]  /*1120*/  IMAD.U32 R5, RZ, RZ, UR9 ;  /* 0x00000009ff057e24 */ /* 0x000fe2000f8e00ff */
[----:B------:R-:W-:-:S04]  /*1130*/  ULDC.64 UR8, c[0x0][0x418] ;  /* 0x0001060000087ab9 */ /* 0x000fc80000000a00 */
[----:B---3--:R-:W3:Y:S01]  /*1140*/  @P2 LDG.E R4, desc[UR52][R4.64] ;  /* 0x0000003404042981 */ /* 0x008ee2000c1e1900 */
[----:B------:R-:W-:Y:S01]  /*1150*/  UISETP.NE.U32.AND UP0, UPT, UR8, URZ, UPT ;  /* 0x0000003f0800728c */ /* 0x000fe2000bf05070 */
[----:B------:R-:W-:Y:S01]  /*1160*/  ISETP.NE.U32.AND P1, PT, RZ, UR10, PT ;  /* 0x0000000aff007c0c */ /* 0x000fe2000bf25070 */
[----:B------:R-:W-:Y:S02]  /*1170*/  ULOP3.LUT UR45, UR7, 0xff0000, URZ, 0xc0, !UPT ;  /* 0x00ff0000072d7892 */ /* 0x000fe4000f8ec03f */
[----:B------:R-:W-:Y:S01]  /*1180*/  UISETP.NE.AND.EX UP0, UPT, UR9, URZ, UPT, UP0 ;  /* 0x0000003f0900728c */ /* 0x000fe2000bf05300 */
[----:B------:R-:W-:Y:S01]  /*1190*/  ISETP.NE.AND.EX P1, PT, RZ, UR11, PT, P1 ;  /* 0x0000000bff007c0c */ /* 0x000fe2000bf25310 */
[----:B------:R-:W-:Y:S01]  /*11a0*/  ULDC UR8, c[0x0][0x424] ;  /* 0x0001090000087ab9 */ /* 0x000fe20000000800 */
[----:B------:R-:W-:Y:S02]  /*11b0*/  USHF.R.U32.HI UR4, URZ, 0x8, UR4 ;  /* 0x000000083f047899 */ /* 0x000fe40008011604 */
[----:B------:R-:W-:Y:S01]  /*11c0*/  USEL UR8, UR8, 0x1, UP0 ;  /* 0x0000000108087887 */ /* 0x000fe20008000000 */
[----:B------:R-:W-:Y:S01]  /*11d0*/  ULDC UR9, c[0x0][0x2f0] ;  /* 0x0000bc0000097ab9 */ /* 0x000fe20000000800 */
[----:B------:R-:W-:Y:S01]  /*11e0*/  UMOV UR38, URZ ;  /* 0x0000003f00267c82 */ /* 0x000fe20008000000 */
[----:B------:R-:W-:Y:S01]  /*11f0*/  ULEA.HI UR45, UR45, UR4, URZ, 0x10 ;  /* 0x000000042d2d7291 */ /* 0x000fe2000f8f803f */
[----:B------:R-:W-:Y:S01]  /*1200*/  ULDC UR46, c[0x0][0x288] ;  /* 0x0000a200002e7ab9 */ /* 0x000fe20000000800 */
[----:B------:R-:W-:-:S02]  /*1210*/  UIMAD UR4, UR8, UR9, URZ ;  /* 0x00000009080472a4 */ /* 0x000fc4000f8e023f */
[----:B------:R-:W-:Y:S01]  /*1220*/  ULOP3.LUT UR42, UR7, 0xffff, URZ, 0xc0, !UPT ;  /* 0x0000ffff072a7892 */ /* 0x000fe2000f8ec03f */
[----:B--2---:R-:W-:Y:S02]  /*1230*/  @P0 R2UR UR38, R2 ;  /* 0x00000000022602ca */ /* 0x004fe400000e0000 */
[----:B---3--:R-:W-:Y:S01]  /*1240*/  @P2 R2UR UR46, R4 ;  /* 0x00000000042e22ca */ /* 0x008fe200000e0000 */
[----:B-1---5:R-:W-:-:S14]  /*1250*/  @P2 BRA `(.L_x_1172) ;  /* 0x0000000000342947 */ /* 0x022fdc0003800000 */
[----:B------:R-:W-:Y:S02]  /*1260*/  ULDC.64 UR8, c[0x0][0xa00] ;  /* 0x0002800000087ab9 */ /* 0x000fe40000000a00 */
[----:B------:R-:W-:-:S04]  /*1270*/  ISETP.NE.U32.AND P0, PT, RZ, UR8, PT ;  /* 0x00000008ff007c0c */ /* 0x000fc8000bf05070 */
[----:B------:R-:W-:-:S13]  /*1280*/  ISETP.NE.AND.EX P0, PT, RZ, UR9, PT, P0 ;  /* 0x00000009ff007c0c */ /* 0x000fda000bf05300 */
[----:B------:R-:W-:Y:S05]  /*1290*/  @!P0 BRA `(.L_x_1172) ;  /* 0x0000000000248947 */ /* 0x000fea0003800000 */
[----:B------:R-:W-:Y:S02]  /*12a0*/  ULDC.64 UR8, c[0x0][0xa00] ;  /* 0x0002800000087ab9 */ /* 0x000fe40000000a00 */
        /* <DEDUP_REMOVED lines=8> */
.L_x_1172:
[----:B------:R-:W-:Y:S01]  /*1330*/  UMOV UR43, UR6 ;  /* 0x00000006002b7c82 */ /* 0x000fe20008000000 */
[----:B------:R-:W-:Y:S05]  /*1340*/  @!P1 BRA `(.L_x_1173) ;  /* 0x00000000001c9947 */ /* 0x000fea0003800000 */
[----:B------:R-:W-:Y:S02]  /*1350*/  ULDC.64 UR8, c[0x0][0xa20] ;  /* 0x0002880000087ab9 */ /* 0x000fe40000000a00 */
[----:B------:R-:W-:-:S06]  /*1360*/  UIMAD.WIDE UR6, UR6, 0x4, UR8 ;  /* 0x00000004060678a5 */ /* 0x000fcc000f8e0208 */
[----:B------:R-:W-:Y:S02]  /*1370*/  IMAD.U32 R2, RZ, RZ, UR6 ;  /* 0x00000006ff027e24 */ /* 0x000fe4000f8e00ff */
[----:B------:R-:W-:-:S05]  /*1380*/  IMAD.U32 R3, RZ, RZ, UR7 ;  /* 0x00000007ff037e24 */ /* 0x000fca000f8e00ff */
[----:B------:R-:W2:Y:S02]  /*1390*/  LDG.E R2, desc[UR52][R2.64] ;  /* 0x0000003402027981 */ /* 0x000ea4000c1e1900 */
[----:B--2---:R-:W-:Y:S01]  /*13a0*/  R2UR UR4, R2 ;  /* 0x00000000020472ca */ /* 0x004fe200000e0000 */
[----:B------:R-:W-:-:S14]  /*13b0*/  BRA `(.L_x_1174) ;  /* 0x0000000000347947 */ /* 0x000fdc0003800000 */
.L_x_1173:
        /* <DEDUP_REMOVED lines=13> */
.L_x_1174:
[----:B------:R-:W-:Y:S01]  /*1490*/  ULDC UR6, c[0x0][0x448] ;  /* 0x0001120000067ab9 */ /* 0x000fe20000000800 */
[----:B------:R-:W-:Y:S02]  /*14a0*/  USHF.L.U32 UR37, UR5, 0x7, URZ ;  /* 0x0000000705257899 */ /* 0x000fe4000800063f */
[----:B------:R-:W-:Y:S02]  /*14b0*/  UISETP.NE.AND UP0, UPT, UR6, 0x1, UPT ;  /* 0x000000010600788c */ /* 0x000fe4000bf05270 */
[----:B------:R-:W-:Y:S02]  /*14c0*/  UIADD3 UR38, -UR38, UR4, URZ ;  /* 0x0000000426267290 */ /* 0x000fe4000fffe13f */
[----:B------:R-:W-:Y:S01]  /*14d0*/  UIADD3 UR8, UR37, 0x7f, URZ ;  /* 0x0000007f25087890 */ /* 0x000fe2000fffe03f */
[----:B------:R-:W-:Y:S01]  /*14e0*/  ULDC.64 UR4, c[0x0][0x9e0] ;  /* 0x0002780000047ab9 */ /* 0x000fe20000000a00 */
[----:B------:R-:W-:Y:S02]  /*14f0*/  UIADD3 UR9, UR38, 0x1, -UR46 ;  /* 0x0000000126097890 */ /* 0x000fe4000fffe82e */
[----:B------:R-:W-:-:S03]  /*1500*/  UISETP.GE.AND UP1, UPT, UR5, 0x1, UPT ;  /* 0x000000010500788c */ /* 0x000fc6000bf26270 */
[----:B------:R-:W-:Y:S01]  /*1510*/  @UP0 ULDC UR6, c[0x0][0x44c] ;  /* 0x0001130000060ab9 */ /* 0x000fe20000000800 */
[----:B------:R-:W-:Y:S01]  /*1520*/  @UP0 ULDC UR10, c[0x0][0x450] ;  /* 0x00011400000a0ab9 */ /* 0x000fe20000000800 */
[----:B------:R-:W-:Y:S01]  /*1530*/  UIMAD.WIDE.U32 UR6, UR8, UR6, URZ ;  /* 0x00000006080672a5 */ /* 0x000fe2000f8e003f */
[----:B------:R-:W-:-:S03]  /*1540*/  PLOP3.LUT P1, PT, PT, PT, UP1, 0x80, 0x0 ;  /* 0x000000000000781c */ /* 0x000fc60003f2f018 */
[----:B------:R-:W-:-:S04]  /*1550*/  @UP0 USHF.R.U32.HI UR8, URZ, UR10, UR7 ;  /* 0x0000000a3f080299 */ /* 0x000fc80008011607 */
[----:B------:R-:W-:-:S04]  /*1560*/  UIADD3 UR9, UR9, UR8, URZ ;  /* 0x0000000809097290 */ /* 0x000fc8000fffe03f */
[----:B------:R-:W-:Y:S02]  /*1570*/  UIADD3 UR4, UR9, UR4, URZ ;  /* 0x0000000409047290 */ /* 0x000fe4000fffe03f */
[----:B------:R-:W-:Y:S10]  /*1580*/  @!P1 BRA `(.L_x_1175) ;  /* 0x0000000000449947 */ /* 0x000ff40003800000 */
        /* <DEDUP_REMOVED lines=10> */
.L_x_1176:
[----:B------:R-:W-:-:S11]  /*1630*/  UISETP.NE.AND UP1, UPT, UR5, 0x1, UPT ;  /* 0x000000010500788c */ /* 0x000fd6000bf25270 */
[----:B------:R-:W-:Y:S02]  /*1640*/  @UP1 ULDC.64 UR10, c[0x0][0x9e8] ;  /* 0x00027a00000a1ab9 */ /* 0x000fe40000000a00 */
[----:B------:R-:W-:-:S04]  /*1650*/  UIMAD.WIDE.U32 UR6, UR8, UR10, URZ ;  /* 0x0000000a080672a5 */ /* 0x000fc8000f8e003f */
[----:B------:R-:W-:-:S12]  /*1660*/  @UP1 USHF.R.U32.HI UR8, URZ, UR11, UR7 ;  /* 0x0000000b3f081299 */ /* 0x000fd80008011607 */
.L_x_1177:
[----:B------:R-:W-:-:S04]  /*1670*/  UIMAD UR8, UR8, UR5, UR5 ;  /* 0x00000005080872a4 */ /* 0x000fc8000f8e0205 */
[----:B------:R-:W-:-:S04]  /*1680*/  UISETP.LT.AND UP1, UPT, UR4, UR8, UPT ;  /* 0x000000080400728c */ /* 0x000fc8000bf21270 */
[----:B------:R-:W-:-:S12]  /*1690*/  USEL UR4, UR4, UR8, UP1 ;  /* 0x0000000804047287 */ /* 0x000fd80008800000 */
.L_x_1175:
[----:B------:R-:W-:Y:S02]  /*16a0*/  UIADD3 UR8, UR38, 0x7f, URZ ;  /* 0x0000007f26087890 */ /* 0x000fe4000fffe03f */
[----:B------:R-:W-:Y:S02]  /*16b0*/  UIADD3 UR9, UR4, 0x7f, URZ ;  /* 0x0000007f04097890 */ /* 0x000fe4000fffe03f */
[----:B------:R-:W-:Y:S02]  /*16c0*/  USHF.R.S32.HI UR4, URZ, 0x1f, UR8 ;  /* 0x0000001f3f047899 */ /* 0x000fe40008011408 */
[----:B------:R-:W-:Y:S01]  /*16d0*/  USHF.R.S32.HI UR10, URZ, 0x1f, UR9 ;  /* 0x0000001f3f0a7899 */ /* 0x000fe20008011409 */
[----:B------:R-:W-:Y:S01]  /*16e0*/  @UP0 ULDC UR6, c[0x0][0x44c] ;  /* 0x0001130000060ab9 */ /* 0x000fe20000000800 */
[----:B------:R-:W-:Y:S02]  /*16f0*/  ULEA.HI UR4, UR4, UR8, URZ, 0x7 ;  /* 0x0000000804047291 */ /* 0x000fe4000f8f383f */
[----:B------:R-:W-:-:S02]  /*1700*/  ULEA.HI UR10, UR10, UR9, URZ, 0x7 ;  /* 0x000000090a0a7291 */ /* 0x000fc4000f8f383f */
[----:B------:R-:W-:Y:S01]  /*1710*/  UIMAD.WIDE.U32 UR6, UR37, UR6, URZ ;  /* 0x00000006250672a5 */ /* 0x000fe2000f8e003f */
[----:B------:R-:W-:Y:S01]  /*1720*/  @UP0 ULDC UR12, c[0x0][0x450] ;  /* 0x00011400000c0ab9 */ /* 0x000fe20000000800 */
[----:B------:R-:W-:Y:S01]  /*1730*/  UMOV UR11, UR37 ;  /* 0x00000025000b7c82 */ /* 0x000fe20008000000 */
[----:B------:R-:W-:Y:S02]  /*1740*/  USHF.R.S32.HI UR4, URZ, 0x7, UR4 ;  /* 0x000000073f047899 */ /* 0x000fe40008011404 */
[----:B------:R-:W-:Y:S02]  /*1750*/  USHF.R.S32.HI UR10, URZ, 0x7, UR10 ;  /* 0x000000073f0a7899 */ /* 0x000fe4000801140a */
[----:B------:R-:W-:Y:S02]  /*1760*/  UIADD3 UR55, UR38, -UR46, URZ ;  /* 0x8000002e26377290 */ /* 0x000fe4000fffe03f */
[----:B------:R-:W-:Y:S02]  /*1770*/  @UP0 USHF.R.U32.HI UR11, URZ, UR12, UR7 ;  /* 0x0000000c3f0b0299 */ /* 0x000fe40008011607 */
[----:B------:R-:W-:-:S02]  /*1780*/  UISETP.LT.AND UP0, UPT, UR4, UR10, UPT ;  /* 0x0000000a0400728c */ /* 0x000fc4000bf01270 */
        /* <DEDUP_REMOVED lines=15> */
.L_x_1179:
[----:B------:R-:W-:-:S11]  /*1880*/  UISETP.NE.AND UP0, UPT, UR5, 0x1, UPT ;  /* 0x000000010500788c */ /* 0x000fd6000bf05270 */
[----:B------:R-:W-:Y:S02]  /*1890*/  @UP0 ULDC.64 UR10, c[0x0][0x9e8] ;  /* 0x00027a00000a0ab9 */ /* 0x000fe40000000a00 */
[----:B------:R-:W-:-:S04]  /*18a0*/  UIMAD.WIDE.U32 UR8, UR7, UR10, URZ ;  /* 0x0000000a070872a5 */ /* 0x000fc8000f8e003f */
[----:B------:R-:W-:-:S12]  /*18b0*/  @UP0 USHF.R.U32.HI UR7, URZ, UR11, UR9 ;  /* 0x0000000b3f070299 */ /* 0x000fd80008011609 */
.L_x_1180:
[----:B------:R-:W-:-:S04]  /*18c0*/  UIMAD UR5, UR7, UR5, URZ ;  /* 0x00000005070572a4 */ /* 0x000fc8000f8e023f */
[----:B------:R-:W-:-:S04]  /*18d0*/  UISETP.LT.AND UP0, UPT, UR4, UR5, UPT ;  /* 0x000000050400728c */ /* 0x000fc8000bf01270 */
[----:B------:R-:W-:-:S12]  /*18e0*/  USEL UR4, UR4, UR5, !UP0 ;  /* 0x0000000504047287 */ /* 0x000fd8000c000000 */
.L_x_1178:
[----:B------:R-:W-:Y:S02]  /*18f0*/  USHF.R.S32.HI UR5, URZ, 0x1f, UR4 ;  /* 0x0000001f3f057899 */ /* 0x000fe40008011404 */
[----:B------:R-:W-:Y:S02]  /*1900*/  ULOP3.LUT UR39, UR45, 0xff, URZ, 0xc0, !UPT ;  /* 0x000000ff2d277892 */ /* 0x000fe4000f8ec03f */
[----:B------:R-:W-:Y:S02]  /*1910*/  ULEA.HI UR5, UR5, UR4, URZ, 0x7 ;  /* 0x0000000405057291 */ /* 0x000fe4000f8f383f */
[----:B------:R-:W-:Y:S02]  /*1920*/  USHF.R.U32.HI UR45, URZ, 0x10, UR45 ;  /* 0x000000103f2d7899 */ /* 0x000fe4000801162d */
[----:B------:R-:W-:Y:S01]  /*1930*/  USHF.R.S32.HI UR5, URZ, 0x7, UR5 ;  /* 0x000000073f057899 */ /* 0x000fe20008011405 */
[----:B------:R-:W-:-:S03]  /*1940*/  UMOV UR4, URZ ;  /* 0x0000003f00047c82 */ /* 0x000fc60008000000 */
[----:B------:R-:W-:-:S04]  /*1950*/  UISETP.LT.AND UP0, UPT, URZ, UR5, UPT ;  /* 0x000000053f00728c */ /* 0x000fc8000bf01270 */
[----:B------:R-:W-:-:S04]  /*1960*/  USEL UR40, URZ, UR5, !UP0 ;  /* 0x000000053f287287 */ /* 0x000fc8000c000000 */
[----:B------:R-:W-:-:S06]  /*1970*/  UISETP.GT.AND UP0, UPT, UR6, UR40, UPT ;  /* 0x000000280600728c */ /* 0x000fcc000bf04270 */
[----:B------:R-:W-:-:S13]  /*1980*/  PLOP3.LUT P0, PT, PT, PT, UP0, 0x80, 0x0 ;  /* 0x000000000000781c */ /* 0x000fda0003f0f008 */
[----:B------:R-:W-:Y:S05]  /*1990*/  @!P0 BRA `(.L_x_1181) ;  /* 0x0000000000948947 */ /* 0x000fea0003800000 */
[----:B------:R-:W-:Y:S01]  /*19a0*/  UISETP.NE.AND UP0, UPT, UR45, URZ, UPT ;  /* 0x0000003f2d00728c */ /* 0x000fe2000bf05270 */
[----:B------:R-:W-:-:S03]  /*19b0*/  ULDC UR4, c[0x0][0x9f0] ;  /* 0x00027c0000047ab9 */ /* 0x000fc60000000800 */
[----:B------:R-:W-:-:S04]  /*19c0*/  USEL UR10, UR45, UR4, UP0 ;  /* 0x000000042d0a7287 */ /* 0x000fc80008000000 */
[----:B------:R-:W-:Y:S02]  /*19d0*/  UIADD3 UR4, UR10, -0x1, UR6 ;  /* 0xffffffff0a047890 */ /* 0x000fe4000fffe006 */
[----:B------:R-:W-:Y:S02]  /*19e0*/  IMAD.U32 R3, RZ, RZ, UR10 ;  /* 0x0000000aff037e24 */ /* 0x000fe4000f8e00ff */
[----:B------:R-:W-:-:S03]  /*19f0*/  UIADD3 UR7, -UR40, UR4, URZ ;  /* 0x0000000428077290 */ /* 0x000fc6000fffe13f */
[-C--:B------:R-:W-:Y:S01]  /*1a00*/  IABS R0, R3.reuse ;  /* 0x0000000300007213 */ /* 0x080fe20000000000 */
[----:B------:R-:W-:Y:S01]  /*1a10*/  UMOV UR4, URZ ;  /* 0x0000003f00047c82 */ /* 0x000fe20008000000 */
[----:B------:R-:W-:Y:S01]  /*1a20*/  IABS R5, R3 ;  /* 0x0000000300057213 */ /* 0x000fe20000000000 */
[----:B------:R-:W-:Y:S01]  /*1a30*/  IMAD.U32 R4, RZ, RZ, UR7 ;  /* 0x00000007ff047e24 */ /* 0x000fe2000f8e00ff */
[----:B------:R-:W-:Y:S01]  /*1a40*/  R2UR UR11, R0 ;  /* 0x00000000000b72ca */ /* 0x000fe200000e0000 */
[----:B------:R-:W-:-:S03]  /*1a50*/  ULOP3.LUT UR7, UR7, UR10, URZ, 0x3c, !UPT ;  /* 0x0000000a07077292 */ /* 0x000fc6000f8e3c3f */
[----:B------:R-:W-:-:S05]  /*1a60*/  IABS R4, R4 ;  /* 0x0000000400047213 */ /* 0x000fca0000000000 */
[----:B------:R-:W-:-:S04]  /*1a70*/  IMAD.MOV.U32 R3, RZ, RZ, R4 ;  /* 0x000000ffff037224 */ /* 0x000fc800078e0004 */
[----:B------:R-:W0:Y:S01]  /*1a80*/  I2F.RP R0, UR11 ;  /* 0x0000000b00007d06 */ /* 0x000e220008209400 */
[----:B------:R-:W-:-:S07]  /*1a90*/  R2UR UR9, R3 ;  /* 0x00000000030972ca */ /* 0x000fce00000e0000 */
[----:B0-----:R-:W0:Y:S02]  /*1aa0*/  MUFU.RCP R0, R0 ;  /* 0x0000000000007308 */ /* 0x001e240000001000 */
[----:B0-----:R-:W-:Y:S02]  /*1ab0*/  VIADD R2, R0, 0xffffffe ;  /* 0x0ffffffe00027836 */ /* 0x001fe40000000000 */
        /* <DEDUP_REMOVED lines=19> */
.L_x_1181:
[----:B------:R-:W-:Y:S01]  /*1bf0*/  UIMAD UR40, UR39, UR4, UR40 ;  /* 0x00000004272872a4 */ /* 0x000fe2000f8e0228 */
[----:B------:R-:W-:Y:S01]  /*1c00*/  IMAD.U32 R90, RZ, RZ, UR6 ;  /* 0x00000006ff5a7e24 */ /* 0x000fe2000f8e00ff */
[----:B------:R-:W-:Y:S01]  /*1c10*/  PLOP3.LUT P0, PT, PT, PT, PT, 0x80, 0x0 ;  /* 0x000000000000781c */ /* 0x000fe20003f0f070 */
[----:B------:R-:W-:Y:S01]  /*1c20*/  IMAD.U32 R3, RZ, RZ, UR4 ;  /* 0x00000004ff037e24 */ /* 0x000fe2000f8e00ff */
[----:B------:R-:W-:Y:S01]  /*1c30*/  CS2R R150, SRZ ;  /* 0x0000000000967805 */ /* 0x000fe2000001ff00 */
[----:B------:R-:W-:Y:S01]  /*1c40*/  IMAD.MOV.U32 R0, RZ, RZ, RZ ;  /* 0x000000ffff007224 */ /* 0x000fe200078e00ff */
[----:B------:R-:W-:Y:S01]  /*1c50*/  CS2R R148, SRZ ;  /* 0x0000000000947805 */ /* 0x000fe2000001ff00 */
[----:B------:R-:W-:Y:S01]  /*1c60*/  IMAD.MOV.U32 R20, RZ, RZ, RZ ;  /* 0x000000ffff147224 */ /* 0x000fe200078e00ff */
[----:B------:R-:W-:Y:S02]  /*1c70*/  VIADDMNMX R90, R3, UR40, R90, PT ;  /* 0x00000028035a7c46 */ /* 0x000fe4000b80015a */
[----:B------:R-:W-:-:S02]  /*1c80*/  CS2R R146, SRZ ;  /* 0x0000000000927805 */ /* 0x000fc4000001ff00 */
[----:B------:R-:W-:Y:S02]  /*1c90*/  CS2R R144, SRZ ;  /* 0x0000000000907805 */ /* 0x000fe4000001ff00 */
[----:B------:R-:W-:Y:S02]  /*1ca0*/  CS2R R142, SRZ ;  /* 0x00000000008e7805 */ /* 0x000fe4000001ff00 */
[----:B------:R-:W-:Y:S02]  /*1cb0*/  ISETP.GT.AND P1, PT, R90, UR40, PT ;  /* 0x000000285a007c0c */ /* 0x000fe4000bf24270 */
        /* <DEDUP_REMOVED lines=27> */
[----:B------:R-:W-:Y:S06]  /*1e70*/  @!P1 BRA `(.L_x_1182) ;  /* 0x000000e000ec9947 */ /* 0x000fec0003800000 */
[----:B------:R-:W0:Y:S01]  /*1e80*/  SHFL.IDX PT, R0, R216, RZ, 0x1f ;  /* 0x00001fffd8007589 */ /* 0x000e2200000e0000 */
[----:B------:R-:W1:Y:S01]  /*1e90*/  S2UR UR5, SR_CgaCtaId ;  /* 0x00000000000579c3 */ /* 0x000e620000008800 */
[----:B------:R-:W-:Y:S01]  /*1ea0*/  UMOV UR41, 0x400 ;  /* 0x0000040000297882 */ /* 0x000fe20000000000 */
[----:B0-----:R-:W-:Y:S01]  /*1eb0*/  R2UR UR44, R0 ;  /* 0x00000000002c72ca */ /* 0x001fe200000e0000 */
[----:B-1----:R-:W-:-:S04]  /*1ec0*/  ULEA UR41, UR5, UR41, 0x18 ;  /* 0x0000002905297291 */ /* 0x002fc8000f8ec03f */
[----:B------:R-:W-:-:S04]  /*1ed0*/  UIADD3 UR5, UR41, 0x10400, URZ ;  /* 0x0001040029057890 */ /* 0x000fc8000fffe03f */
[----:B------:R-:W-:-:S04]  /*1ee0*/  ULOP3.LUT UP0, URZ, UR5, 0x3ff, URZ, 0xc0, !UPT ;  /* 0x000003ff053f7892 */ /* 0x000fc8000f80c03f */
[----:B------:R-:W-:Y:S02]  /*1ef0*/  ULEA.HI UR4, UR44, UR44, URZ, 0x1 ;  /* 0x0000002c2c047291 */ /* 0x000fe4000f8f083f */
[----:B------:R-:W-:Y:S02]  /*1f00*/  PLOP3.LUT P0, PT, PT, PT, UP0, 0x80, 0x0 ;  /* 0x000000000000781c */ /* 0x000fe40003f0f008 */
        /* <DEDUP_REMOVED lines=22> */
.L_x_1183:
[----:B------:R-:W-:Y:S01]  /*2070*/  ULEA.HI UR4, UR48, UR48, URZ, 0x1 ;  /* 0x0000003030047291 */ /* 0x000fe2000f8f083f */
[----:B------:R-:W-:-:S03]  /*2080*/  IMAD.U32 R2, RZ, RZ, UR49 ;  /* 0x00000031ff027e24 */ /* 0x000fc6000f8e00ff */
[----:B------:R-:W-:Y:S02]  /*2090*/  ULOP3.LUT UR4, UR4, 0xfffffffe, URZ, 0xc0, !UPT ;  /* 0xfffffffe04047892 */ /* 0x000fe4000f8ec03f */
[----:B------:R-:W-:Y:S02]  /*20a0*/  ISETP.NE.AND P0, PT, R2, 0x3, PT ;  /* 0x000000030200780c */ /* 0x000fe40003f05270 */
[----:B------:R-:W-:-:S06]  /*20b0*/  UIADD3 UR4, UR48, -UR4, URZ ;  /* 0x8000000430047290 */ /* 0x000fcc000fffe03f */
[----:B------:R-:W-:-:S05]  /*20c0*/  IMAD.U32 R0, RZ, RZ, UR4 ;  /* 0x00000004ff007e24 */ /* 0x000fca000f8e00ff */
[----:B------:R-:W-:-:S04]  /*20d0*/  SHF.L.U32 R0, R0, 0x1f, RZ ;  /* 0x0000001f00007819 */ /* 0x000fc800000006ff */
[----:B------:R-:W0:Y:S02]  /*20e0*/  SYNCS.PHASECHK.TRANS64.TRYWAIT P1, [UR41+0x28800], R0 ;  /* 0x02880000ff0075a7 */ /* 0x000e240008020169 */
[----:B0-----:R-:W-:Y:S05]  /*20f0*/  @!P1 BRA `(.L_x_1184) ;  /* 0x0000018000189947 */ /* 0x001fea0003800000 */
.L_x_1407:
[----:B------:R-:W-:Y:S05]  /*2100*/  @!P0 BRA `(.L_x_1185) ;  /* 0x0000000000048947 */ /* 0x000fea0003800000 */
[----:B------:R-:W-:Y:S01]  /*2110*/  BPT.TRAP 0x1 ;  /* 0x000000040000795c */ /* 0x000fe20000300000 */
.L_x_1185:
[----:B------:R-:W-:Y:S02]  /*2120*/  IMAD.U32 R15, RZ, RZ, UR47 ;  /* 0x0000002fff0f7e24 */ /* 0x000fe4000f8e00ff */
[----:B0-----:R-:W-:-:S03]  /*2130*/  IMAD.U32 R0, RZ, RZ, UR50 ;  /* 0x00000032ff007e24 */ /* 0x001fc6000f8e00ff */
[----:B------:R-:W-:Y:S02]  /*2140*/  LEA R15, R15, UR41, 0x3 ;  /* 0x000000290f0f7c11 */ /* 0x000fe4000f8e18ff */
[----:B------:R-:W-:-:S04]  /*2150*/  SHF.L.U32 R0, R0, 0x1f, RZ ;  /* 0x0000001f00007819 */ /* 0x000fc800000006ff */
[----:B------:R0:W1:Y:S01]  /*2160*/  SYNCS.PHASECHK.TRANS64.TRYWAIT P2, [R15+URZ+0x28830], R0 ;  /* 0x028830000f0075a7 */ /* 0x000062000804017f */
[----:B------:R-:W-:Y:S05]  /*2170*/  @!P0 BRA `(.L_x_1186) ;  /* 0x0000000000048947 */ /* 0x000fea0003800000 */
[----:B------:R-:W-:Y:S01]  /*2180*/  BPT.TRAP 0x1 ;  /* 0x000000040000795c */ /* 0x000fe20000300000 */
.L_x_1186:
[----:B------:R-:W2:Y:S02]  /*2190*/  S2R R2, SR_TID.X ;  /* 0x0000000000027919 */ /* 0x000ea40000002100 */
[----:B--2---:R-:W-:-:S04]  /*21a0*/  LOP3.LUT R2, R2, 0x7f, RZ, 0xc0, !PT ;  /* 0x0000007f02027812 */ /* 0x004fc800078ec0ff */
[----:B------:R-:W-:Y:S01]  /*21b0*/  ISETP.NE.AND P1, PT, R2, RZ, PT ;  /* 0x000000ff0200720c */ /* 0x000fe20003f25270 */
[----:B-1----:R-:W-:-:S12]  /*21c0*/  @P2 BRA `(.L_x_1187) ;  /* 0x0000000000082947 */ /* 0x002fd80003800000 */
[----:B------:R-:W1:Y:S02]  /*21d0*/  SYNCS.PHASECHK.TRANS64.TRYWAIT P2, [R15+URZ+0x28830], R0 ;  /* 0x028830000f0075a7 */ /* 0x000e64000804017f */
[----:B-1----:R-:W-:Y:S05]  /*21e0*/  @!P2 BRA `(.L_x_1188) ;  /* 0x0000017c00f4a947 */ /* 0x002fea0003800000 */
.L_x_1187:
[----:B------:R-:W-:Y:S05]  /*21f0*/  WARPSYNC.ALL ;  /* 0x0000000000007948 */ /* 0x000fea0003800000 */
[----:B------:R-:W-:Y:S01]  /*2200*/  UIADD3 UR4, UR41, 0x18400, URZ ;  /* 0x0001840029047890 */ /* 0x000fe2000fffe03f */
[----:B------:R-:W-:Y:S01]  /*2210*/  WARPGROUP.ARRIVE ;  /* 0x00000000000079c5 */ /* 0x000fe20000000000 */
[----:B------:R-:W-:Y:S01]  /*2220*/  ULOP3.LUT UR32, UR54, 0x10000, URZ, 0xfc, !UPT ;  /* 0x0001000036207892 */ /* 0x000fe2000f8efc3f */
[----:B------:R-:W-:Y:S01]  /*2230*/  VIADD R20, R17, UR37 ;  /* 0x0000002511147c36 */ /* 0x000fe20008000000 */
[----:B------:R-:W-:Y:S01]  /*2240*/  USHF.R.U32.HI UR4, URZ, 0x4, UR4 ;  /* 0x000000043f047899 */ /* 0x000fe20008011604 */
[----:B01----:R-:W-:Y:S01]  /*2250*/  @!P1 VIADD R15, R15, 0x28840 ;  /* 0x000288400f0f9836 */ /* 0x003fe20000000000 */
[----:B------:R-:W-:Y:S01]  /*2260*/  UMOV UR33, 0x40000040 ;  /* 0x4000004000217882 */ /* 0x000fe20000000000 */
[----:B------:R-:W-:Y:S01]  /*2270*/  UMOV UR35, 0x40000040 ;  /* 0x4000004000237882 */ /* 0x000fe20000000000 */
[----:B------:R-:W-:Y:S01]  /*2280*/  ULOP3.LUT UR4, UR4, 0x3fff, URZ, 0xc0, !UPT ;  /* 0x00003fff04047892 */ /* 0x000fe2000f8ec03f */
[----:B------:R-:W-:Y:S01]  /*2290*/  UMOV UR5, 0x40000040 ;  /* 0x4000004000057882 */ /* 0x000fe20000000000 */
[----:B------:R-:W-:-:S02]  /*22a0*/  UMOV UR7, 0x40000040 ;  /* 0x4000004000077882 */ /* 0x000fc40000000000 */
[----:B------:R-:W-:Y:S01]  /*22b0*/  ULOP3.LUT UR51, UR4, 0x10000, URZ, 0xfc, !UPT ;  /* 0x0001000004337892 */ /* 0x000fe2000f8efc3f */
[----:B------:R-:W-:Y:S01]  /*22c0*/  @!P1 PRMT R15, RZ, 0x654, R15 ;  /* 0x00000654ff0f9816 */ /* 0x000fe2000000000f */
[----:B------:R-:W-:Y:S02]  /*22d0*/  UIADD3 UR4, UR32, 0x2, URZ ;  /* 0x0000000220047890 */ /* 0x000fe4000fffe03f */
[----:B------:R-:W-:Y:S02]  /*22e0*/  ULEA UR34, UR47, UR51, 0xb ;  /* 0x000000332f227291 */ /* 0x000fe4000f8e583f */
[----:B------:R-:W-:Y:S02]  /*22f0*/  UIADD3 UR8, UR32, 0x4, URZ ;  /* 0x0000000420087890 */ /* 0x000fe4000fffe03f */
[----:B------:R-:W-:Y:S02]  /*2300*/  UIADD3 UR6, UR34, 0x2, URZ ;  /* 0x0000000222067890 */ /* 0x000fe4000fffe03f */
[----:B------:R-:W-:Y:S01]  /*2310*/  UIADD3 UR10, UR34, 0x4, URZ ;  /* 0x00000004220a7890 */ /* 0x000fe2000fffe03f */
[----:B------:R-:W-:-:S02]  /*2320*/  UMOV UR9, 0x40000040 ;  /* 0x4000004000097882 */ /* 0x000fc40000000000 */
[----:B------:R-:W-:Y:S01]  /*2330*/  HGMMA.64x128x16.F32.BF16 R24, gdesc[UR32], RZ, !UPT, gsb0 ;  /* 0x01e00000201879f0 */ /* 0x000fe2000c0018ff */
[----:B------:R-:W-:Y:S01]  /*2340*/  UMOV UR11, 0x40000040 ;  /* 0x40000040000b7882 */ /* 0x000fe20000000000 */
[----:B------:R-:W-:Y:S02]  /*2350*/  UIADD3 UR12, UR32, 0x6, URZ ;  /* 0x00000006200c7890 */ /* 0x000fe4000fffe03f */
[----:B------:R-:W-:Y:S01]  /*2360*/  UIADD3 UR14, UR34, 0x6, URZ ;  /* 0x00000006220e7890 */ /* 0x000fe2000fffe03f */
[----:B------:R-:W-:Y:S01]  /*2370*/  UMOV UR13, 0x40000040 ;  /* 0x40000040000d7882 */ /* 0x000fe20000000000 */
[----:B------:R-:W-:Y:S01]  /*2380*/  UMOV UR15, 0x40000040 ;  /* 0x40000040000f7882 */ /* 0x000fe20000000000 */
[----:B------:R-:W-:Y:S02]  /*2390*/  UIADD3 UR16, UR32, 0x400, URZ ;  /* 0x0000040020107890 */ /* 0x000fe4000fffe03f */
[----:B------:R-:W-:Y:S01]  /*23a0*/  UIADD3 UR18, UR34, 0x400, URZ ;  /* 0x0000040022127890 */ /* 0x000fe2000fffe03f */
[----:B------:R-:W-:Y:S01]  /*23b0*/  UMOV UR17, 0x40000040 ;  /* 0x4000004000117882 */ /* 0x000fe20000000000 */
[----:B------:R-:W-:Y:S01]  /*23c0*/  UMOV UR19, 0x40000040 ;  /* 0x4000004000137882 */ /* 0x000fe20000000000 */
[----:B------:R-:W-:-:S02]  /*23d0*/  UIADD3 UR20, UR32, 0x402, URZ ;  /* 0x0000040220147890 */ /* 0x000fc4000fffe03f */
[----:B------:R-:W-:Y:S01]  /*23e0*/  UIADD3 UR22, UR34, 0x402, URZ ;  /* 0x0000040222167890 */ /* 0x000fe2000fffe03f */
[----:B------:R-:W-:Y:S01]  /*23f0*/  UMOV UR21, 0x40000040 ;  /* 0x4000004000157882 */ /* 0x000fe20000000000 */
        /* <DEDUP_REMOVED lines=9> */
[----:B------:R-:W-:-:S02]  /*2490*/  ULDC UR54, c[0x0][0x9dc] ;  /* 0x0002770000367ab9 */ /* 0x000fc40000000800 */
[----:B------:R-:W-:Y:S01]  /*24a0*/  ULOP3.LUT UR54, URZ, UR54, URZ, 0x33, !UPT ;  /* 0x000000363f367292 */ /* 0x000fe2000f8e333f */
[----:B------:R-:W-:Y:S02]  /*24b0*/  WARPGROUP.DEPBAR.LE gsb0, 0x0 ;  /* 0x00008000000079c5 */ /* 0x000fe40000010000 */
[----:B------:R-:W-:-:S06]  /*24c0*/  WARPGROUP.ARRIVE ;  /* 0x00000000000079c5 */ /* 0x000fcc0000000000 */
[----:B------:R-:W-:Y:S01]  /*24d0*/  HGMMA.64x128x16.F32.BF16 R24, gdesc[UR4], R24, gsb0 ;  /* 0x01e00000041879f0 */ /* 0x000fe20008001818 */
[----:B------:R-:W-:Y:S01]  /*24e0*/  ULDC UR7, c[0x0][0x448] ;  /* 0x0001120000077ab9 */ /* 0x000fe20000000800 */
[----:B------:R-:W-:Y:S01]  /*24f0*/  ULDC UR6, c[0x0][0x9d8] ;  /* 0x0002760000067ab9 */ /* 0x000fe20000000800 */
[----:B------:R-:W-:-:S06]  /*2500*/  UISETP.NE.AND UP0, UPT, UR7, 0x1, UPT ;  /* 0x000000010700788c */ /* 0x000fcc000bf05270 */
[----:B------:R-:W-:Y:S02]  /*2510*/  PLOP3.LUT P2, PT, PT, PT, UP0, 0x80, 0x0 ;  /* 0x000000000000781c */ /* 0x000fe40003f4f008 */
[----:B------:R-:W-:-:S03]  /*2520*/  PLOP3.LUT P3, PT, PT, PT, UP0, 0x80, 0x0 ;  /* 0x000000000000781c */ /* 0x000fc60003f6f008 */
[----:B------:R-:W-:Y:S01]  /*2530*/  @UP0 ULDC UR7, c[0x0][0x44c] ;  /* 0x0001130000070ab9 */ /* 0x000fe20000000800 */
        /* <DEDUP_REMOVED lines=21> */
[----:B------:R-:W-:-:S04]  /*2690*/  @P2 IMAD.HI.U32 R34, R20, UR7, RZ ;  /* 0x0000000714222c27 */ /* 0x000fc8000f8e00ff */
[----:B------:R-:W-:Y:S01]  /*26a0*/  FMUL.FTZ R31, R41, UR6 ;  /* 0x00000006291f7c20 */ /* 0x000fe20008410000 */
[----:B------:R-:W-:Y:S01]  /*26b0*/  FMUL.FTZ R41, R54, UR6 ;  /* 0x0000000636297c20 */ /* 0x000fe20008410000 */
[----:B------:R-:W-:Y:S01]  /*26c0*/  FMUL.FTZ R54, R74, UR6 ;  /* 0x000000064a367c20 */ /* 0x000fe20008410000 */
[----:B------:R-:W-:Y:S01]  /*26d0*/  @UP0 ULDC UR7, c[0x0][0x450] ;  /* 0x0001140000070ab9 */ /* 0x000fe20000000800 */
[----:B------:R-:W-:Y:S01]  /*26e0*/  FMUL.FTZ R57, R57, UR6 ;  /* 0x0000000639397c20 */ /* 0x000fe20008410000 */
[----:B------:R-:W-:Y:S02]  /*26f0*/  IMAD.MOV.U32 R74, RZ, RZ, R20 ;  /* 0x000000ffff4a7224 */ /* 0x000fe400078e0014 */
[----:B------:R-:W-:Y:S01]  /*2700*/  FMUL.FTZ R48, R48, UR6 ;  /* 0x0000000630307c20 */ /* 0x000fe20008410000 */
[----:B------:R-:W-:Y:S01]  /*2710*/  FMUL.FTZ R52, R52, UR6 ;  /* 0x0000000634347c20 */ /* 0x000fe20008410000 */
[----:B------:R-:W-:Y:S01]  /*2720*/  FMUL.FTZ R56, R56, UR6 ;  /* 0x0000000638387c20 */ /* 0x000fe20008410000 */
[----:B------:R-:W-:Y:S01]  /*2730*/  @P3 SHF.R.U32.HI R74, RZ, UR7, R34 ;  /* 0x00000007ff4a3c19 */ /* 0x000fe20008011622 */
        /* <DEDUP_REMOVED lines=20> */
[----:B------:R0:W1:Y:S01]  /*2880*/  MUFU.TANH R39, R48 ;  /* 0x0000003000277308 */ /* 0x0000620000002400 */
[----:B------:R-:W-:Y:S01]  /*2890*/  FMUL.FTZ R38, R50, UR6 ;  /* 0x0000000632267c20 */ /* 0x000fe20008410000 */
[----:B------:R-:W-:Y:S01]  /*28a0*/  FMUL.FTZ R40, R51, UR6 ;  /* 0x0000000633287c20 */ /* 0x000fe20008410000 */
[----:B------:R-:W-:Y:S01]  /*28b0*/  FMUL.FTZ R42, R55, UR6 ;  /* 0x00000006372a7c20 */ /* 0x000fe20008410000 */
[----:B------:R2:W-:Y:S01]  /*28c0*/  @!P1 SYNCS.ARRIVE.TRANS64.RED.A1T0 RZ, [R15+URZ], RZ ;  /* 0x000000ff0fff99a7 */ /* 0x0005e2000810043f */
[----:B------:R-:W-:Y:S01]  /*28d0*/  FMUL.FTZ R7, R35, UR6 ;  /* 0x0000000623077c20 */ /* 0x000fe20008410000 */
[----:B------:R-:W-:Y:S01]  /*28e0*/  FMUL.FTZ R49, R49, UR6 ;  /* 0x0000000631317c20 */ /* 0x000fe20008410000 */
[----:B------:R-:W-:Y:S01]  /*28f0*/  FMUL.FTZ R53, R53, UR6 ;  /* 0x0000000635357c20 */ /* 0x000fe20008410000 */
[----:B------:R3:W4:Y:S01]  /*2900*/  MUFU.TANH R43, R52 ;  /* 0x00000034002b7308 */ /* 0x0007220000002400 */
        /* <DEDUP_REMOVED lines=9> */
[----:B0-----:R-:W-:Y:S01]  /*29a0*/  FMUL.FTZ R48, R66, UR6 ;  /* 0x0000000642307c20 */ /* 0x001fe20008410000 */
[----:B------:R-:W-:Y:S01]  /*29b0*/  FMUL.FTZ R50, R67, UR6 ;  /* 0x0000000643327c20 */ /* 0x000fe20008410000 */
[----:B------:R-:W-:Y:S01]  /*29c0*/  FMUL.FTZ R68, R68, UR6 ;  /* 0x0000000644447c20 */ /* 0x000fe20008410000 */
[----:B------:R-:W-:Y:S01]  /*29d0*/  FMUL.FTZ R69, R69, UR6 ;  /* 0x0000000645457c20 */ /* 0x000fe20008410000 */
[----:B------:R-:W-:Y:S01]  /*29e0*/  FMUL.FTZ R51, R70, UR6 ;  /* 0x0000000646337c20 */ /* 0x000fe20008410000 */
[----:B---3--:R-:W-:Y:S01]  /*29f0*/  FMUL.FTZ R52, R71, UR6 ;  /* 0x0000000647347c20 */ /* 0x008fe20008410000 */
[----:B------:R0:W3:Y:S01]  /*2a00*/  MUFU.TANH R91, R57 ;  /* 0x00000039005b7308 */ /* 0x0000e20000002400 */
[----:B------:R-:W-:Y:S01]  /*2a10*/  FMUL.FTZ R72, R72, UR6 ;  /* 0x0000000648487c20 */ /* 0x000fe20008410000 */
[----:B------:R-:W-:Y:S01]  /*2a20*/  FMUL.FTZ R73, R73, UR6 ;  /* 0x0000000649497c20 */ /* 0x000fe20008410000 */
[----:B------:R-:W-:Y:S01]  /*2a30*/  FMUL.FTZ R55, R75, UR6 ;  /* 0x000000064b377c20 */ /* 0x000fe20008410000 */
[----:B------:R-:W-:Y:S01]  /*2a40*/  FMUL.FTZ R76, R76, UR6 ;  /* 0x000000064c4c7c20 */ /* 0x000fe20008410000 */
[----:B------:R-:W-:Y:S01]  /*2a50*/  FMUL.FTZ R77, R77, UR6 ;  /* 0x000000064d4d7c20 */ /* 0x000fe20008410000 */
        /* <DEDUP_REMOVED lines=8> */
[----:B0-----:R-:W0:Y:S01]  /*2ae0*/  SHFL.IDX PT, R57, R74, RZ, 0x1c1f ;  /* 0x001c1fff4a397589 */ /* 0x001e2200000e0000 */
[----:B------:R-:W-:Y:S01]  /*2af0*/  FMUL.FTZ R20, R86, UR6 ;  /* 0x0000000656147c20 */ /* 0x000fe20008410000 */
[----:B--2---:R-:W-:Y:S01]  /*2b00*/  FMUL.FTZ R15, R87, UR6 ;  /* 0x00000006570f7c20 */ /* 0x004fe20008410000 */
[----:B------:R-:W-:Y:S01]  /*2b10*/  IMAD.MOV.U32 R35, RZ, RZ, -0x80 ;  /* 0xffffff80ff237424 */ /* 0x000fe200078e00ff */
[----:B------:R-:W-:Y:S01]  /*2b20*/  ULDC.64 UR6, c[0x0][0x9e0] ;  /* 0x0002780000067ab9 */ /* 0x000fe20000000a00 */
[----:B------:R-:W2:Y:S01]  /*2b30*/  MUFU.TANH R2, R2 ;  /* 0x0000000200027308 */ /* 0x000ea20000002400 */
[----:B------:R-:W-:Y:S01]  /*2b40*/  UISETP.GE.AND UP1, UPT, UR7, 0x1, UPT ;  /* 0x000000010700788c */ /* 0x000fe2000bf26270 */
[C---:B------:R-:W-:Y:S01]  /*2b50*/  IMAD R79, R90.reuse, R35, 0x80 ;  /* 0x000000805a4f7424 */ /* 0x040fe200078e0223 */
[----:B------:R-:W-:Y:S01]  /*2b60*/  LEA R75, R90, 0xffffff80, 0x7 ;  /* 0xffffff805a4b7811 */ /* 0x000fe200078e38ff */
[----:B------:R-:W-:-:S03]  /*2b70*/  IMAD.U32 R35, RZ, RZ, UR46 ;  /* 0x0000002eff237e24 */ /* 0x000fc6000f8e00ff */
[----:B------:R-:W-:Y:S01]  /*2b80*/  PLOP3.LUT P2, PT, PT, PT, UP1, 0x40, 0x0 ;  /* 0x000000000000781c */ /* 0x000fe20003f4e818 */
[----:B------:R-:W0:Y:S01]  /*2b90*/  MUFU.TANH R21, R21 ;  /* 0x0000001500157308 */ /* 0x000e220000002400 */
[C-C-:B------:R-:W-:Y:S02]  /*2ba0*/  IADD3 R34, -R16.reuse, 0x1, R79.reuse ;  /* 0x0000000110227810 */ /* 0x140fe40007ffe14f */
[----:B------:R-:W-:Y:S02]  /*2bb0*/  IADD3 R78, -R16, UR38, R79 ;  /* 0x00000026104e7c10 */ /* 0x000fe4000fffe14f */
[----:B------:R-:W-:-:S03]  /*2bc0*/  IADD3 R34, -R35, UR38, R34 ;  /* 0x0000002623227c10 */ /* 0x000fc6000fffe122 */
[----:B------:R-:W1:Y:S02]  /*2bd0*/  MUFU.TANH R0, R0 ;  /* 0x0000000000007308 */ /* 0x000e640000002400 */
[C---:B------:R-:W-:Y:S02]  /*2be0*/  VIADD R83, R34.reuse, UR6 ;  /* 0x0000000622537c36 */ /* 0x040fe40008000000 */
[----:B------:R-:W-:-:S04]  /*2bf0*/  VIADD R82, R34, UR54 ;  /* 0x0000003622527c36 */ /* 0x000fc80008000000 */
[----:B------:R-:W1:Y:S01]  /*2c00*/  MUFU.TANH R3, R3 ;  /* 0x0000000300037308 */ /* 0x000e620000002400 */
[----:B0-----:R-:W-:-:S07]  /*2c10*/  IMAD.IADD R70, R82, 0x1, R57 ;  /* 0x0000000152467824 */ /* 0x001fce00078e0239 */
        /* <DEDUP_REMOVED lines=55> */
[----:B------:R5:W0:Y:S02]  /*2f90*/  MUFU.TANH R88, R53 ;  /* 0x0000003500587308 */ /* 0x000a240000002400 */
[----:B-----5:R-:W-:Y:S01]  /*2fa0*/  VIADDMNMX R53, R57, R83, R78, PT ;  /* 0x0000005339357246 */ /* 0x020fe2000380014e */
[----:B-1234-:R-:W-:Y:S06]  /*2fb0*/  @P2 BRA `(.L_x_1189) ;  /* 0x00000000005c2947 */ /* 0x01efec0003800000 */
[----:B------:R-:W-:Y:S01]  /*2fc0*/  IMAD.U32 R34, RZ, RZ, UR46 ;  /* 0x0000002eff227e24 */ /* 0x000fe2000f8e00ff */
[----:B------:R-:W-:Y:S04]  /*2fd0*/  BSSY B0, `(.L_x_1190) ;  /* 0x0000011000007945 */ /* 0x000fe80003800000 */
[----:B------:R-:W-:-:S04]  /*2fe0*/  IADD3 R34, -R34, UR38, R57 ;  /* 0x0000002622227c10 */ /* 0x000fc8000fffe139 */
[----:B------:R-:W-:-:S13]  /*2ff0*/  ISETP.GT.AND P2, PT, R34, -0x1, PT ;  /* 0xffffffff2200780c */ /* 0x000fda0003f44270 */
[----:B------:R-:W-:Y:S05]  /*3000*/  @P2 BRA `(.L_x_1191) ;  /* 0x0000000000202947 */ /* 0x000fea0003800000 */
[----:B------:R-:W-:Y:S01]  /*3010*/  UISETP.NE.AND UP2, UPT, UR7, 0x1, UPT ;  /* 0x000000010700788c */ /* 0x000fe2000bf45270 */
[----:B------:R-:W-:-:S05]  /*3020*/  LOP3.LUT R34, RZ, R34, RZ, 0x33, !PT ;  /* 0x00000022ff227212 */ /* 0x000fca00078e33ff */
[----:B------:R-:W-:-:S05]  /*3030*/  PLOP3.LUT P2, PT, PT, PT, UP2, 0x80, 0x0 ;  /* 0x000000000000781c */ /* 0x000fca0003f4f028 */
[----:B------:R-:W-:-:S08]  /*3040*/  @UP2 ULDC.64 UR10, c[0x0][0x9e8] ;  /* 0x00027a00000a2ab9 */ /* 0x000fd00000000a00 */
[----:B------:R-:W-:-:S05]  /*3050*/  @P2 IMAD.HI.U32 R35, R34, UR10, RZ ;  /* 0x0000000a22232c27 */ /* 0x000fca000f8e00ff */
[----:B------:R-:W-:-:S04]  /*3060*/  @P2 SHF.R.U32.HI R34, RZ, UR11, R35 ;  /* 0x0000000bff222c19 */ /* 0x000fc80008011623 */
[----:B------:R-:W-:Y:S01]  /*3070*/  LOP3.LUT R34, RZ, R34, RZ, 0x33, !PT ;  /* 0x00000022ff227212 */ /* 0x000fe200078e33ff */
[----:B------:R-:W-:Y:S06]  /*3080*/  BRA `(.L_x_1192) ;  /* 0x0000000000147947 */ /* 0x000fec0003800000 */
.L_x_1191:
[----:B------:R-:W-:-:S06]  /*3090*/  UISETP.NE.AND UP2, UPT, UR7, 0x1, UPT ;  /* 0x000000010700788c */ /* 0x000fcc000bf45270 */
[----:B------:R-:W-:-:S05]  /*30a0*/  PLOP3.LUT P2, PT, PT, PT, UP2, 0x80, 0x0 ;  /* 0x000000000000781c */ /* 0x000fca0003f4f028 */
[----:B------:R-:W-:-:S08]  /*30b0*/  @UP2 ULDC.64 UR10, c[0x0][0x9e8] ;  /* 0x00027a00000a2ab9 */ /* 0x000fd00000000a00 */
[----:B------:R-:W-:-:S05]  /*30c0*/  @P2 IMAD.HI.U32 R35, R34, UR10, RZ ;  /* 0x0000000a22232c27 */ /* 0x000fca000f8e00ff */
[----:B------:R-:W-:-:S07]  /*30d0*/  @P2 SHF.R.U32.HI R34, RZ, UR11, R35 ;  /* 0x0000000bff222c19 */ /* 0x000fce0008011623 */
.L_x_1192:
[----:B------:R-:W-:Y:S05]  /*30e0*/  BSYNC B0 ;  /* 0x0000000000007941 */ /* 0x000fea0003800000 */
.L_x_1190:
[----:B------:R-:W-:-:S04]  /*30f0*/  IMAD R35, R34, UR7, -R75 ;  /* 0x0000000722237c24 */ /* 0x000fc8000f8e0a4b */
[----:B------:R-:W-:-:S05]  /*3100*/  IMAD.IADD R35, R35, 0x1, -R16 ;  /* 0x0000000123237824 */ /* 0x000fca00078e0a10 */
[----:B------:R-:W-:Y:S02]  /*3110*/  VIMNMX R70, R70, R35, !PT ;  /* 0x0000002346467248 */ /* 0x000fe40007fe0100 */
[----:B------:R-:W-:-:S07]  /*3120*/  VIADDMNMX R53, R35, UR7, R53, PT ;  /* 0x0000000723357c46 */ /* 0x000fce000b800135 */
.L_x_1189:
[C---:B------:R-:W-:Y:S02]  /*3130*/  ISETP.GE.AND P2, PT, R79.reuse, 0x2, PT ;  /* 0x000000024f00780c */ /* 0x040fe40003f46270 */
[C---:B------:R-:W-:Y:S02]  /*3140*/  ISETP.GE.AND P5, PT, R79.reuse, 0xa, PT ;  /* 0x0000000a4f00780c */ /* 0x040fe40003fa6270 */
[----:B------:R-:W-:Y:S02]  /*3150*/  ISETP.GT.AND P3, PT, R70, 0x1, !P2 ;  /* 0x000000014600780c */ /* 0x000fe40005764270 */
[----:B------:R-:W-:Y:S02]  /*3160*/  ISETP.GE.AND P4, PT, R79, 0x9, PT ;  /* 0x000000094f00780c */ /* 0x000fe40003f86270 */
[----:B------:R-:W-:Y:S02]  /*3170*/  ISETP.LT.OR P3, PT, R53, 0x2, P3 ;  /* 0x000000023500780c */ /* 0x000fe40001f61670 */
[----:B------:R-:W-:-:S02]  /*3180*/  P2R R86, PR, RZ, 0x10 ;  /* 0x00000010ff567803 */ /* 0x000fc40000000000 */
[----:B------:R-:W-:Y:S02]  /*3190*/  FSEL R59, R21, -INF , !P3 ;  /* 0xff800000153b7808 */ /* 0x000fe40005800000 */
[C---:B------:R-:W-:Y:S02]  /*31a0*/  ISETP.GT.AND P3, PT, R70.reuse, 0x9, !P5 ;  /* 0x000000094600780c */ /* 0x040fe40006f64270 */
[----:B------:R-:W-:Y:S02]  /*31b0*/  P2R R87, PR, RZ, 0x20 ;  /* 0x00000020ff577803 */ /* 0x000fe40000000000 */
[----:B------:R-:W-:Y:S02]  /*31c0*/  ISETP.LT.OR P3, PT, R53, 0xa, P3 ;  /* 0x0000000a3500780c */ /* 0x000fe40001f61670 */
[----:B------:R-:W-:Y:S02]  /*31d0*/  ISETP.GT.AND P4, PT, R70, 0x8, !P4 ;  /* 0x000000084600780c */ /* 0x000fe40006784270 */
[----:B------:R-:W-:-:S02]  /*31e0*/  ISETP.GE.AND P5, PT, R79, 0x11, PT ;  /* 0x000000114f00780c */ /* 0x000fc40003fa6270 */
[----:B0-----:R-:W-:Y:S02]  /*31f0*/  FSEL R61, R25, -INF , !P3 ;  /* 0xff800000193d7808 */ /* 0x001fe40005800000 */
[C---:B------:R-:W-:Y:S02]  /*3200*/  ISETP.LT.OR P4, PT, R53.reuse, 0x9, P4 ;  /* 0x000000093500780c */ /* 0x040fe40002781670 */
[----:B------:R-:W-:Y:S02]  /*3210*/  ISETP.GT.AND P3, PT, R70, 0x10, !P5 ;  /* 0x000000104600780c */ /* 0x000fe40006f64270 */
[----:B------:R-:W-:Y:S02]  /*3220*/  FSEL R73, R24, -INF , !P4 ;  /* 0xff80000018497808 */ /* 0x000fe40006000000 */
[----:B------:R-:W-:Y:S02]  /*3230*/  ISETP.LT.OR P3, PT, R53, 0x11, P3 ;  /* 0x000000113500780c */ /* 0x000fe40001f61670 */
[----:B------:R-:W-:-:S02]  /*3240*/  ISETP.GE.AND P4, PT, R79, 0x12, PT ;  /* 0x000000124f00780c */ /* 0x000fc40003f86270 */
        /* <DEDUP_REMOVED lines=13> */
[----:B------:R-:W-:Y:S02]  /*3320*/  ISETP.LT.OR P3, PT, R53, 0x1a, P3 ;  /* 0x0000001a3500780c */ /* 0x000fe40001f61670 */
[----:B------:R-:W-:Y:S02]  /*3330*/  ISETP.GE.AND P4, PT, R79, 0x21, PT ;  /* 0x000000214f00780c */ /* 0x000fe40003f86270 */
[----:B------:R-:W-:Y:S02]  /*3340*/  FSEL R65, R29, -INF , !P3 ;  /* 0xff8000001d417808 */ /* 0x000fe40005800000 */
[----:B------:R-:W-:Y:S02]  /*3350*/  ISETP.GT.AND P3, PT, R70, 0x20, !P4 ;  /* 0x000000204600780c */ /* 0x000fe40006764270 */
[----:B------:R-:W-:-:S02]  /*3360*/  P2R R104, PR, RZ, 0x10 ;  /* 0x00000010ff687803 */ /* 0x000fc40000000000 */
[----:B------:R-:W-:Y:S02]  /*3370*/  ISETP.LT.OR P3, PT, R53, 0x21, P3 ;  /* 0x000000213500780c */ /* 0x000fe40001f61670 */
[----:B------:R-:W-:Y:S02]  /*3380*/  ISETP.GE.AND P4, PT, R79, 0x22, PT ;  /* 0x000000224f00780c */ /* 0x000fe40003f86270 */
[----:B------:R-:W-:Y:S02]  /*3390*/  FSEL R69, R30, -INF , !P3 ;  /* 0xff8000001e457808 */ /* 0x000fe40005800000 */
[----:B------:R-:W-:Y:S02]  /*33a0*/  ISETP.GT.AND P3, PT, R70, 0x21, !P4 ;  /* 0x000000214600780c */ /* 0x000fe40006764270 */
[----:B------:R-:W-:Y:S02]  /*33b0*/  P2R R105, PR, RZ, 0x10 ;  /* 0x00000010ff697803 */ /* 0x000fe40000000000 */
[----:B------:R-:W-:-:S02]  /*33c0*/  ISETP.LT.OR P3, PT, R53, 0x22, P3 ;  /* 0x000000223500780c */ /* 0x000fc40001f61670 */
[----:B------:R-:W-:Y:S02]  /*33d0*/  ISETP.GE.AND P4, PT, R79, 0x29, PT ;  /* 0x000000294f00780c */ /* 0x000fe40003f86270 */
[----:B------:R-:W-:Y:S02]  /*33e0*/  FSEL R67, R31, -INF , !P3 ;  /* 0xff8000001f437808 */ /* 0x000fe40005800000 */
[----:B------:R-:W-:Y:S01]  /*33f0*/  ISETP.GT.AND P3, PT, R70, 0x28, !P4 ;  /* 0x000000284600780c */ /* 0x000fe20006764270 */
[----:B------:R-:W0:Y:S01]  /*3400*/  SHFL.IDX PT, R31, R74, 0x1, 0x1c1f ;  /* 0x003c1f004a1f7f89 */ /* 0x000e2200000e0000 */
[----:B------:R-:W-:Y:S02]  /*3410*/  P2R R106, PR, RZ, 0x10 ;  /* 0x00000010ff6a7803 */ /* 0x000fe40000000000 */
        /* <DEDUP_REMOVED lines=8> */
[C---:B------:R-:W-:Y:S02]  /*34a0*/  ISETP.GT.AND P3, PT, R70.reuse, 0x30, !P4 ;  /* 0x000000304600780c */ /* 0x040fe40006764270 */
        /* <DEDUP_REMOVED lines=19> */
[----:B------:R-:W-:Y:S02]  /*35e0*/  ISETP.GT.AND P3, PT, R70, 0x40, !P4 ;  /* 0x000000404600780c */ /* 0x000fe40006764270 */
        /* <DEDUP_REMOVED lines=57> */
[----:B------:R-:W-:Y:S02]  /*3980*/  P2R R100, PR, RZ, 0x20 ;  /* 0x00000020ff647803 */ /* 0x000fe40000000000 */
[----:B------:R-:W-:Y:S02]  /*3990*/  FSEL R26, R77, -INF , !P3 ;  /* 0xff8000004d1a7808 */ /* 0x000fe40005800000 */
[----:B------:R-:W-:-:S04]  /*39a0*/  ISETP.GE.AND P3, PT, R79, 0x71, PT ;  /* 0x000000714f00780c */ /* 0x000fc80003f66270 */
[----:B------:R-:W-:-:S04]  /*39b0*/  ISETP.GT.AND P4, PT, R70, 0x70, !P3 ;  /* 0x000000704600780c */ /* 0x000fc80005f84270 */
[----:B------:R-:W-:-:S04]  /*39c0*/  ISETP.LT.OR P4, PT, R53, 0x71, P4 ;  /* 0x000000713500780c */ /* 0x000fc80002781670 */
        /* <DEDUP_REMOVED lines=16> */
[----:B------:R-:W-:Y:S01]  /*3ad0*/  ISETP.GT.AND P6, PT, R70, 0x79, !P6 ;  /* 0x000000794600780c */ /* 0x000fe200077c4270 */
[----:B0-----:R-:W-:-:S03]  /*3ae0*/  IMAD.IADD R70, R82, 0x1, R31 ;  /* 0x0000000152467824 */ /* 0x001fc600078e021f */
[----:B------:R-:W-:Y:S02]  /*3af0*/  ISETP.LT.OR P6, PT, R53, 0x7a, P6 ;  /* 0x0000007a3500780c */ /* 0x000fe400037c1670 */
[----:B------:R-:W-:Y:S02]  /*3b00*/  VIADDMNMX R53, R31, R83, R78, PT ;  /* 0x000000531f357246 */ /* 0x000fe4000380014e */
[----:B------:R-:W-:Y:S02]  /*3b10*/  FSEL R2, R85, -INF , !P6 ;  /* 0xff80000055027808 */ /* 0x000fe40007000000 */
[----:B------:R-:W-:-:S13]  /*3b20*/  PLOP3.LUT P6, PT, PT, PT, UP1, 0x40, 0x0 ;  /* 0x000000000000781c */ /* 0x000fda0003fce818 */
[----:B------:R-:W-:Y:S05]  /*3b30*/  @P6 BRA `(.L_x_1193) ;  /* 0x0000000000646947 */ /* 0x000fea0003800000 */
        /* <DEDUP_REMOVED lines=9> */
[----:B------:R-:W-:Y:S01]  /*3bd0*/  @P6 IMAD.HI.U32 R31, R28, UR10, RZ ;  /* 0x0000000a1c1f6c27 */ /* 0x000fe2000f8e00ff */
[----:B------:R-:W-:-:S13]  /*3be0*/  PLOP3.LUT P6, PT, PT, PT, UP2, 0x80, 0x0 ;  /* 0x000000000000781c */ /* 0x000fda0003fcf028 */
[----:B------:R-:W-:-:S04]  /*3bf0*/  @P6 SHF.R.U32.HI R28, RZ, UR11, R31 ;  /* 0x0000000bff1c6c19 */ /* 0x000fc8000801161f */
[----:B------:R-:W-:Y:S01]  /*3c00*/  LOP3.LUT R28, RZ, R28, RZ, 0x33, !PT ;  /* 0x0000001cff1c7212 */ /* 0x000fe200078e33ff */
[----:B------:R-:W-:Y:S06]  /*3c10*/  BRA `(.L_x_1196) ;  /* 0x0000000000187947 */ /* 0x000fec0003800000 */
.L_x_1195:
[----:B------:R-:W-:-:S06]  /*3c20*/  UISETP.NE.AND UP2, UPT, UR7, 0x1, UPT ;  /* 0x000000010700788c */ /* 0x000fcc000bf45270 */
[----:B------:R-:W-:-:S05]  /*3c30*/  PLOP3.LUT P6, PT, PT, PT, UP2, 0x80, 0x0 ;  /* 0x000000000000781c */ /* 0x000fca0003fcf028 */
[----:B------:R-:W-:-:S08]  /*3c40*/  @UP2 ULDC.64 UR10, c[0x0][0x9e8] ;  /* 0x00027a00000a2ab9 */ /* 0x000fd00000000a00 */
[----:B------:R-:W-:Y:S01]  /*3c50*/  @P6 IMAD.HI.U32 R31, R28, UR10, RZ ;  /* 0x0000000a1c1f6c27 */ /* 0x000fe2000f8e00ff */
[----:B------:R-:W-:-:S13]  /*3c60*/  PLOP3.LUT P6, PT, PT, PT, UP2, 0x80, 0x0 ;  /* 0x000000000000781c */ /* 0x000fda0003fcf028 */
[----:B------:R-:W-:-:S07]  /*3c70*/  @P6 SHF.R.U32.HI R28, RZ, UR11, R31 ;  /* 0x0000000bff1c6c19 */ /* 0x000fce000801161f */
.L_x_1196:
[----:B------:R-:W-:Y:S05]  /*3c80*/  BSYNC B0 ;  /* 0x0000000000007941 */ /* 0x000fea0003800000 */
.L_x_1194:
[----:B------:R-:W-:-:S04]  /*3c90*/  IMAD R31, R28, UR7, -R75 ;  /* 0x000000071c1f7c24 */ /* 0x000fc8000f8e0a4b */
[----:B------:R-:W-:-:S05]  /*3ca0*/  IMAD.IADD R31, R31, 0x1, -R16 ;  /* 0x000000011f1f7824 */ /* 0x000fca00078e0a10 */
[----:B------:R-:W-:Y:S02]  /*3cb0*/  VIMNMX R70, R70, R31, !PT ;  /* 0x0000001f46467248 */ /* 0x000fe40007fe0100 */
[----:B------:R-:W-:-:S07]  /*3cc0*/  VIADDMNMX R53, R31, UR7, R53, PT ;  /* 0x000000071f357c46 */ /* 0x000fce000b800135 */
.L_x_1193:
[----:B------:R-:W-:Y:S01]  /*3cd0*/  ISETP.GT.AND P2, PT, R70, 0x1, !P2 ;  /* 0x000000014600780c */ /* 0x000fe20005744270 */
[----:B------:R-:W-:Y:S01]  /*3ce0*/  ULDC UR10, c[0x0][0x988] ;  /* 0x00026200000a7ab9 */ /* 0x000fe20000000800 */
[----:B------:R-:W-:Y:S01]  /*3cf0*/  ISETP.NE.AND P6, PT, R100, RZ, PT ;  /* 0x000000ff6400720c */ /* 0x000fe20003fc5270 */
[----:B------:R-:W-:Y:S01]  /*3d00*/  @UP0 ULDC UR14, c[0x0][0x44c] ;  /* 0x00011300000e0ab9 */ /* 0x000fe20000000800 */
[----:B------:R-:W-:Y:S01]  /*3d10*/  ISETP.LT.OR P2, PT, R53, 0x2, P2 ;  /* 0x000000023500780c */ /* 0x000fe20001741670 */
[----:B------:R-:W-:Y:S01]  /*3d20*/  UIMAD.WIDE.U32 UR14, UR37, UR14, URZ ;  /* 0x0000000e250e72a5 */ /* 0x000fe2000f8e003f */
[----:B------:R-:W-:Y:S01]  /*3d30*/  ISETP.GT.AND P3, PT, R70, 0x70, !P3 ;  /* 0x000000704600780c */ /* 0x000fe20005f64270 */
[----:B------:R-:W-:Y:S01]  /*3d40*/  @UP0 ULDC UR18, c[0x0][0x450] ;  /* 0x0001140000120ab9 */ /* 0x000fe20000000800 */
[----:B------:R-:W-:Y:S01]  /*3d50*/  FSEL R28, R3, -INF , !P2 ;  /* 0xff800000031c7808 */ /* 0x000fe20005000000 */
[----:B------:R-:W-:Y:S01]  /*3d60*/  UMOV UR11, UR37 ;  /* 0x00000025000b7c82 */ /* 0x000fe20008000000 */
[----:B------:R-:W-:Y:S01]  /*3d70*/  ISETP.NE.AND P2, PT, R86, RZ, PT ;  /* 0x000000ff5600720c */ /* 0x000fe20003f45270 */
[----:B------:R-:W-:Y:S01]  /*3d80*/  @UP0 USHF.R.U32.HI UR11, URZ, UR18, UR15 ;  /* 0x000000123f0b0299 */ /* 0x000fe2000801160f */
[----:B------:R-:W-:-:S02]  /*3d90*/  ISETP.GT.AND P4, PT, R70, 0x71, !P4 ;  /* 0x000000714600780c */ /* 0x000fc40006784270 */
[C---:B------:R-:W-:Y:S01]  /*3da0*/  ISETP.GT.AND P2, PT, R70.reuse, 0x8, !P2 ;  /* 0x000000084600780c */ /* 0x040fe20005744270 */
[----:B------:R-:W-:Y:S01]  /*3db0*/  UIADD3 UR55, UR55, UR11, URZ ;  /* 0x0000000b37377290 */ /* 0x000fe2000fffe03f */
[C---:B------:R-:W-:Y:S02]  /*3dc0*/  ISETP.LT.OR P3, PT, R53.reuse, 0x71, P3 ;  /* 0x000000713500780c */ /* 0x040fe40001f61670 */
[----:B------:R-:W-:Y:S01]  /*3dd0*/  ISETP.LT.OR P2, PT, R53, 0x9, P2 ;  /* 0x000000093500780c */ /* 0x000fe20001741670 */
[----:B------:R-:W-:Y:S01]  /*3de0*/  UIADD3 UR6, UR55, UR6, URZ ;  /* 0x0000000637067290 */ /* 0x000fe2000fffe03f */
        /* <DEDUP_REMOVED lines=22> */
[----:B------:R-:W-:Y:S02]  /*3f50*/  ISETP.NE.AND P6, PT, R111, RZ, PT ;  /* 0x000000ff6f00720c */ /* 0x000fe40003fc5270 */
        /* <DEDUP_REMOVED lines=59> */
[C---:B------:R-:W-:Y:S02]  /*4310*/  ISETP.LT.OR P2, PT, R53.reuse, 0x39, P2 ;  /* 0x000000393500780c */ /* 0x040fe40001741670 */
[----:B------:R-:W-:Y:S02]  /*4320*/  ISETP.LT.OR P5, PT, R53, 0x79, P5 ;  /* 0x000000793500780c */ /* 0x000fe40002fa1670 */
[----:B------:R-:W-:Y:S02]  /*4330*/  FSEL R41, R41, -INF , !P2 ;  /* 0xff80000029297808 */ /* 0x000fe40005000000 */
[----:B------:R-:W-:Y:S02]  /*4340*/  ISETP.GT.AND P2, PT, R70, 0x39, !P6 ;  /* 0x000000394600780c */ /* 0x000fe40007744270 */
[----:B------:R-:W-:Y:S02]  /*4350*/  ISETP.NE.AND P6, PT, R99, RZ, PT ;  /* 0x000000ff6300720c */ /* 0x000fe40003fc5270 */
[----:B------:R-:W-:-:S02]  /*4360*/  ISETP.LT.OR P2, PT, R53, 0x3a, P2 ;  /* 0x0000003a3500780c */ /* 0x000fc40001741670 */
[----:B------:R-:W-:Y:S02]  /*4370*/  FSEL R20, R20, -INF , !P5 ;  /* 0xff80000014147808 */ /* 0x000fe40006800000 */
[----:B------:R-:W-:Y:S02]  /*4380*/  FSEL R42, R42, -INF , !P2 ;  /* 0xff8000002a2a7808 */ /* 0x000fe40005000000 */
[----:B------:R-:W-:Y:S02]  /*4390*/  ISETP.NE.AND P2, PT, R88, RZ, PT ;  /* 0x000000ff5800720c */ /* 0x000fe40003f45270 */
[----:B0-----:R-:W-:Y:S02]  /*43a0*/  FMNMX.FTZ R74, R6, R75, !PT ;  /* 0x0000004b064a7209 */ /* 0x001fe40007810000 */
[----:B------:R-:W-:-:S03]  /*43b0*/  ISETP.GT.AND P2, PT, R70, 0x40, !P2 ;  /* 0x000000404600780c */ /* 0x000fc60005744270 */
[----:B------:R-:W0:Y:S01]  /*43c0*/  SHFL.BFLY PT, R75, R74, 0x1, 0x1f ;  /* 0x0c201f004a4b7f89 */ /* 0x000e2200000e0000 */
[----:B------:R-:W-:-:S04]  /*43d0*/  ISETP.LT.OR P2, PT, R53, 0x41, P2 ;  /* 0x000000413500780c */ /* 0x000fc80001741670 */
[----:B------:R-:W-:Y:S02]  /*43e0*/  FSEL R44, R44, -INF , !P2 ;  /* 0xff8000002c2c7808 */ /* 0x000fe40005000000 */
[----:B------:R-:W-:-:S04]  /*43f0*/  ISETP.NE.AND P2, PT, R89, RZ, PT ;  /* 0x000000ff5900720c */ /* 0x000fc80003f45270 */
[----:B------:R-:W-:-:S04]  /*4400*/  ISETP.GT.AND P2, PT, R70, 0x41, !P2 ;  /* 0x000000414600780c */ /* 0x000fc80005744270 */
[----:B------:R-:W-:-:S04]  /*4410*/  ISETP.LT.OR P2, PT, R53, 0x42, P2 ;  /* 0x000000423500780c */ /* 0x000fc80001741670 */
[----:B------:R-:W-:Y:S02]  /*4420*/  FSEL R45, R45, -INF , !P2 ;  /* 0xff8000002d2d7808 */ /* 0x000fe40005000000 */
[----:B------:R-:W-:Y:S02]  /*4430*/  ISETP.NE.AND P2, PT, R91, RZ, PT ;  /* 0x000000ff5b00720c */ /* 0x000fe40003f45270 */
[----:B0-----:R-:W-:Y:S02]  /*4440*/  FMNMX.FTZ R4, R74, R75, !PT ;  /* 0x0000004b4a047209 */ /* 0x001fe40007810000 */
[----:B------:R-:W-:-:S03]  /*4450*/  ISETP.GT.AND P2, PT, R70, 0x48, !P2 ;  /* 0x000000484600780c */ /* 0x000fc60005744270 */
[----:B------:R-:W-:Y:S01]  /*4460*/  FMUL.FTZ R75, R4, UR10 ;  /* 0x0000000a044b7c20 */ /* 0x000fe20008410000 */
        /* <DEDUP_REMOVED lines=38> */
[--C-:B------:R-:W-:Y:S01]  /*46d0*/  FFMA.FTZ R182, R73, UR10, -R76.reuse ;  /* 0x0000000a49b67c23 */ /* 0x100fe2000801084c */
[----:B------:R-:W-:Y:S01]  /*46e0*/  ISETP.LT.OR P2, PT, R53, 0x1, P2 ;  /* 0x000000013500780c */ /* 0x000fe20001741670 */
[--C-:B------:R-:W-:Y:S01]  /*46f0*/  FFMA.FTZ R178, R71, UR10, -R76.reuse ;  /* 0x0000000a47b27c23 */ /* 0x100fe2000801084c */
[--C-:B------:R-:W-:Y:S01]  /*4700*/  FFMA.FTZ R172, R69, UR10, -R76.reuse ;  /* 0x0000000a45ac7c23 */ /* 0x100fe2000801084c */
[--C-:B------:R-:W-:Y:S01]  /*4710*/  FFMA.FTZ R180, R77, UR10, -R76.reuse ;  /* 0x0000000a4db47c23 */ /* 0x100fe2000801084c */
[----:B------:R-:W-:Y:S01]  /*4720*/  FSEL R75, R0, -INF , !P2 ;  /* 0xff800000004b7808 */ /* 0x000fe20005000000 */
[--C-:B------:R-:W-:Y:S01]  /*4730*/  FFMA.FTZ R164, R57, UR10, -R76.reuse ;  /* 0x0000000a39a47c23 */ /* 0x100fe2000801084c */
[----:B------:R-:W-:Y:S01]  /*4740*/  ISETP.NE.AND P2, PT, R112, RZ, PT ;  /* 0x000000ff7000720c */ /* 0x000fe20003f45270 */
[--C-:B------:R-:W-:Y:S01]  /*4750*/  FFMA.FTZ R59, R59, UR10, -R76.reuse ;  /* 0x0000000a3b3b7c23 */ /* 0x100fe2000801084c */
[----:B------:R-:W-:Y:S01]  /*4760*/  FMNMX.FTZ R0, R75, R28, !PT ;  /* 0x0000001c4b007209 */ /* 0x000fe20007810000 */
[----:B------:R-:W-:Y:S01]  /*4770*/  MUFU.EX2 R180, R180 ;  /* 0x000000b400b47308 */ /* 0x000fe20000000800 */
[----:B------:R-:W-:Y:S01]  /*4780*/  ISETP.GT.AND P2, PT, R70, 0x69, !P2 ;  /* 0x000000694600780c */ /* 0x000fe20005744270 */
[--C-:B------:R-:W-:Y:S01]  /*4790*/  FFMA.FTZ R61, R61, UR10, -R76.reuse ;  /* 0x0000000a3d3d7c23 */ /* 0x100fe2000801084c */
[----:B------:R-:W-:Y:S01]  /*47a0*/  FMNMX.FTZ R0, R3, R0, !PT ;  /* 0x0000000003007209 */ /* 0x000fe20007810000 */
[--C-:B------:R-:W-:Y:S01]  /*47b0*/  FFMA.FTZ R176, R72, UR10, -R76.reuse ;  /* 0x0000000a48b07c23 */ /* 0x100fe2000801084c */
[----:B------:R-:W-:Y:S01]  /*47c0*/  ISETP.LT.OR P2, PT, R53, 0x6a, P2 ;  /* 0x0000006a3500780c */ /* 0x000fe20001741670 */
[--C-:B------:R-:W-:Y:S01]  /*47d0*/  FFMA.FTZ R63, R63, UR10, -R76.reuse ;  /* 0x0000000a3f3f7c23 */ /* 0x100fe2000801084c */
[----:B------:R-:W-:Y:S01]  /*47e0*/  FMNMX.FTZ R0, R5, R0, !PT ;  /* 0x0000000005007209 */ /* 0x000fe20007810000 */
[----:B------:R-:W0:Y:S01]  /*47f0*/  MUFU.EX2 R59, R59 ;  /* 0x0000003b003b7308 */ /* 0x000e220000000800 */
[----:B------:R-:W-:Y:S01]  /*4800*/  FSEL R12, R12, -INF , !P2 ;  /* 0xff8000000c0c7808 */ /* 0x000fe20005000000 */
[--C-:B------:R-:W-:Y:S01]  /*4810*/  FFMA.FTZ R65, R65, UR10, -R76.reuse ;  /* 0x0000000a41417c23 */ /* 0x100fe2000801084c */
[----:B------:R-:W-:Y:S01]  /*4820*/  FMNMX.FTZ R0, R31, R0, !PT ;  /* 0x000000001f007209 */ /* 0x000fe20007810000 */
[--C-:B------:R-:W-:Y:S01]  /*4830*/  FFMA.FTZ R154, R21, UR10, -R76.reuse ;  /* 0x0000000a159a7c23 */ /* 0x100fe2000801084c */
[----:B------:R-:W-:Y:S01]  /*4840*/  ISETP.GT.AND P6, PT, R70, 0x79, !P6 ;  /* 0x000000794600780c */ /* 0x000fe200077c4270 */
[--C-:B------:R-:W-:Y:S01]  /*4850*/  FFMA.FTZ R21, R2, UR10, -R76.reuse ;  /* 0x0000000a02157c23 */ /* 0x100fe2000801084c */
[----:B------:R-:W-:Y:S01]  /*4860*/  FMNMX.FTZ R73, R7, R0, !PT ;  /* 0x0000000007497209 */ /* 0x000fe20007810000 */
[----:B------:R-:W1:Y:S01]  /*4870*/  MUFU.EX2 R182, R182 ;  /* 0x000000b600b67308 */ /* 0x000e620000000800 */
[----:B------:R-:W-:Y:S01]  /*4880*/  FSEL R57, R13, -INF , !P4 ;  /* 0xff8000000d397808 */ /* 0x000fe20006000000 */
[--C-:B------:R-:W-:Y:S01]  /*4890*/  FFMA.FTZ R13, R49, UR10, -R76.reuse ;  /* 0x0000000a310d7c23 */ /* 0x100fe2000801084c */
[----:B------:R-:W-:Y:S01]  /*48a0*/  FMNMX.FTZ R0, R8, R73, !PT ;  /* 0x0000004908007209 */ /* 0x000fe20007810000 */
[--C-:B------:R-:W-:Y:S01]  /*48b0*/  FFMA.FTZ R67, R67, UR10, -R76.reuse ;  /* 0x0000000a43437c23 */ /* 0x100fe2000801084c */
[----:B------:R-:W-:Y:S01]  /*48c0*/  ISETP.LT.OR P6, PT, R53, 0x7a, P6 ;  /* 0x0000007a3500780c */ /* 0x000fe200037c1670 */
[--C-:B------:R-:W-:Y:S01]  /*48d0*/  FFMA.FTZ R174, R68, UR10, -R76.reuse ;  /* 0x0000000a44ae7c23 */ /* 0x100fe2000801084c */
[----:B------:R-:W-:Y:S01]  /*48e0*/  FMNMX.FTZ R71, R9, R0, !PT ;  /* 0x0000000009477209 */ /* 0x000fe20007810000 */
[----:B------:R-:W2:Y:S01]  /*48f0*/  MUFU.EX2 R61, R61 ;  /* 0x0000003d003d7308 */ /* 0x000ea20000000800 */
[----:B------:R-:W-:Y:S01]  /*4900*/  FSEL R49, R15, -INF , !P6 ;  /* 0xff8000000f317808 */ /* 0x000fe20007000000 */
[--C-:B------:R-:W-:Y:S01]  /*4910*/  FFMA.FTZ R15, R39, UR10, -R76.reuse ;  /* 0x0000000a270f7c23 */ /* 0x100fe2000801084c */
[----:B------:R-:W-:Y:S01]  /*4920*/  FMNMX.FTZ R0, R10, R71, !PT ;  /* 0x000000470a007209 */ /* 0x000fe20007810000 */
[--C-:B------:R-:W-:Y:S01]  /*4930*/  FFMA.FTZ R66, R66, UR10, -R76.reuse ;  /* 0x0000000a42427c23 */ /* 0x100fe2000801084c */
[--C-:B------:R-:W-:Y:S01]  /*4940*/  FFMA.FTZ R168, R64, UR10, -R76.reuse ;  /* 0x0000000a40a87c23 */ /* 0x100fe2000801084c */
[--C-:B------:R-:W-:Y:S01]  /*4950*/  FFMA.FTZ R152, R25, UR10, -R76.reuse ;  /* 0x0000000a19987c23 */ /* 0x100fe2000801084c */
[----:B------:R-:W-:Y:S01]  /*4960*/  FMNMX.FTZ R71, R11, R0, !PT ;  /* 0x000000000b477209 */ /* 0x000fe20007810000 */
[----:B------:R-:W3:Y:S01]  /*4970*/  MUFU.EX2 R176, R176 ;  /* 0x000000b000b07308 */ /* 0x000ee20000000800 */
[--C-:B------:R-:W-:Y:S01]  /*4980*/  FFMA.FTZ R62, R62, UR10, -R76.reuse ;  /* 0x0000000a3e3e7c23 */ /* 0x100fe2000801084c */
[--C-:B------:R-:W-:Y:S01]  /*4990*/  FFMA.FTZ R25, R24, UR10, -R76.reuse ;  /* 0x0000000a18197c23 */ /* 0x100fe2000801084c */
[----:B------:R-:W-:Y:S01]  /*49a0*/  FMNMX.FTZ R0, R36, R71, !PT ;  /* 0x0000004724007209 */ /* 0x000fe20007810000 */
[--C-:B------:R-:W-:Y:S01]  /*49b0*/  FFMA.FTZ R170, R60, UR10, -R76.reuse ;  /* 0x0000000a3caa7c23 */ /* 0x100fe2000801084c */
[--C-:B------:R-:W-:Y:S01]  /*49c0*/  FFMA.FTZ R158, R27, UR10, -R76.reuse ;  /* 0x0000000a1b9e7c23 */ /* 0x100fe2000801084c */
[--C-:B------:R-:W-:Y:S01]  /*49d0*/  FFMA.FTZ R58, R58, UR10, -R76.reuse ;  /* 0x0000000a3a3a7c23 */ /* 0x100fe2000801084c */
[----:B------:R-:W-:Y:S01]  /*49e0*/  FMNMX.FTZ R69, R37, R0, !PT ;  /* 0x0000000025457209 */ /* 0x000fe20007810000 */
[----:B------:R-:W4:Y:S01]  /*49f0*/  MUFU.EX2 R63, R63 ;  /* 0x0000003f003f7308 */ /* 0x000f220000000800 */
[--C-:B------:R-:W-:Y:S01]  /*4a00*/  FFMA.FTZ R27, R26, UR10, -R76.reuse ;  /* 0x0000000a1a1b7c23 */ /* 0x100fe2000801084c */
[--C-:B------:R-:W-:Y:S01]  /*4a10*/  FFMA.FTZ R166, R43, UR10, -R76.reuse ;  /* 0x0000000a2ba67c23 */ /* 0x100fe2000801084c */
[----:B------:R-:W-:Y:S01]  /*4a20*/  FMNMX.FTZ R69, R38, R69, !PT ;  /* 0x0000004526457209 */ /* 0x000fe20007810000 */
[--C-:B------:R-:W-:Y:S01]  /*4a30*/  FFMA.FTZ R160, R35, UR10, -R76.reuse ;  /* 0x0000000a23a07c23 */ /* 0x100fe2000801084c */
[--C-:B------:R-:W-:Y:S01]  /*4a40*/  FFMA.FTZ R35, R34, UR10, -R76.reuse ;  /* 0x0000000a22237c23 */ /* 0x100fe2000801084c */
[--C-:B------:R-:W-:Y:S01]  /*4a50*/  FFMA.FTZ R162, R33, UR10, -R76.reuse ;  /* 0x0000000a21a27c23 */ /* 0x100fe2000801084c */
[----:B------:R-:W-:Y:S01]  /*4a60*/  FMNMX.FTZ R0, R40, R69, !PT ;  /* 0x0000004528007209 */ /* 0x000fe20007810000 */
[----:B------:R-:W5:Y:S01]  /*4a70*/  MUFU.EX2 R178, R178 ;  /* 0x000000b200b27308 */ /* 0x000f620000000800 */
[--C-:B------:R-:W-:Y:S01]  /*4a80*/  FFMA.FTZ R33, R32, UR10, -R76.reuse ;  /* 0x0000000a20217c23 */ /* 0x100fe2000801084c */
[--C-:B------:R-:W-:Y:S01]  /*4a90*/  FFMA.FTZ R156, R30, UR10, -R76.reuse ;  /* 0x0000000a1e9c7c23 */ /* 0x100fe2000801084c */
[----:B------:R-:W-:Y:S01]  /*4aa0*/  FMNMX.FTZ R69, R41, R0, !PT ;  /* 0x0000000029457209 */ /* 0x000fe20007810000 */
[----:B------:R-:W-:-:S03]  /*4ab0*/  FFMA.FTZ R29, R29, UR10, -R76 ;  /* 0x0000000a1d1d7c23 */ /* 0x000fc6000801084c */
[----:B------:R-:W-:Y:S01]  /*4ac0*/  FMNMX.FTZ R69, R42, R69, !PT ;  /* 0x000000452a457209 */ /* 0x000fe20007810000 */
[----:B------:R-:W5:Y:S03]  /*4ad0*/  MUFU.EX2 R65, R65 ;  /* 0x0000004100417308 */ /* 0x000f660000000800 */
[----:B------:R-:W-:-:S04]  /*4ae0*/  FMNMX.FTZ R0, R44, R69, !PT ;  /* 0x000000452c007209 */ /* 0x000fc80007810000 */
        /* <DEDUP_REMOVED lines=22> */
[----:B------:R-:W-:Y:S04]  /*4c50*/  MUFU.EX2 R73, R58 ;  /* 0x0000003a00497308 */ /* 0x000fe80000000800 */
        /* <DEDUP_REMOVED lines=16> */
[----:B------:R-:W-:Y:S01]  /*4d60*/  FFMA.FTZ R183, R3, UR10, -R39 ;  /* 0x0000000a03b77c23 */ /* 0x000fe20008010827 */
[----:B------:R-:W-:Y:S01]  /*4d70*/  FADD.FTZ R3, R180, R59 ;  /* 0x0000003bb4037221 */ /* 0x000fe20000010000 */
[--C-:B------:R-:W-:Y:S01]  /*4d80*/  FFMA.FTZ R181, R75, UR10, -R39.reuse ;  /* 0x0000000a4bb57c23 */ /* 0x100fe20008010827 */
[--C-:B------:R-:W-:Y:S01]  /*4d90*/  FFMA.FTZ R0, R28, UR10, -R39.reuse ;  /* 0x0000000a1c007c23 */ /* 0x100fe20008010827 */
[----:B------:R-:W-:Y:S01]  /*4da0*/  FFMA.FTZ R5, R5, UR10, -R39 ;  /* 0x0000000a05057c23 */ /* 0x000fe20008010827 */
[----:B-1----:R-:W-:Y:S01]  /*4db0*/  FADD.FTZ R2, R182, R3 ;  /* 0x00000003b6027221 */ /* 0x002fe20000010000 */
[----:B------:R-:W-:Y:S01]  /*4dc0*/  MUFU.EX2 R183, R183 ;  /* 0x000000b700b77308 */ /* 0x000fe20000000800 */
[--C-:B------:R-:W-:Y:S01]  /*4dd0*/  FFMA.FTZ R177, R31, UR10, -R39.reuse ;  /* 0x0000000a1fb17c23 */ /* 0x100fe20008010827 */
[--C-:B------:R-:W-:Y:S01]  /*4de0*/  FFMA.FTZ R7, R7, UR10, -R39.reuse ;  /* 0x0000000a07077c23 */ /* 0x100fe20008010827 */
[----:B--2---:R-:W-:Y:S01]  /*4df0*/  FADD.FTZ R3, R61, R2 ;  /* 0x000000023d037221 */ /* 0x004fe20000010000 */
[--C-:B------:R-:W-:Y:S01]  /*4e00*/  FFMA.FTZ R8, R8, UR10, -R39.reuse ;  /* 0x0000000a08087c23 */ /* 0x100fe20008010827 */
[--C-:B------:R-:W-:Y:S01]  /*4e10*/  FFMA.FTZ R9, R9, UR10, -R39.reuse ;  /* 0x0000000a09097c23 */ /* 0x100fe20008010827 */
[----:B------:R-:W-:Y:S01]  /*4e20*/  FFMA.FTZ R10, R10, UR10, -R39 ;  /* 0x0000000a0a0a7c23 */ /* 0x000fe20008010827 */
[----:B---3--:R-:W-:Y:S01]  /*4e30*/  FADD.FTZ R2, R176, R3 ;  /* 0x00000003b0027221 */ /* 0x008fe20000010000 */
[----:B------:R-:W-:Y:S01]  /*4e40*/  MUFU.EX2 R181, R181 ;  /* 0x000000b500b57308 */ /* 0x000fe20000000800 */
[--C-:B------:R-:W-:Y:S01]  /*4e50*/  FFMA.FTZ R11, R11, UR10, -R39.reuse ;  /* 0x0000000a0b0b7c23 */ /* 0x100fe20008010827 */
[--C-:B------:R-:W-:Y:S01]  /*4e60*/  FFMA.FTZ R36, R36, UR10, -R39.reuse ;  /* 0x0000000a24247c23 */ /* 0x100fe20008010827 */
[----:B----4-:R-:W-:Y:S01]  /*4e70*/  FADD.FTZ R3, R63, R2 ;  /* 0x000000023f037221 */ /* 0x010fe20000010000 */
[--C-:B------:R-:W-:Y:S01]  /*4e80*/  FFMA.FTZ R37, R37, UR10, -R39.reuse ;  /* 0x0000000a25257c23 */ /* 0x100fe20008010827 */
[--C-:B------:R-:W-:Y:S01]  /*4e90*/  FFMA.FTZ R38, R38, UR10, -R39.reuse ;  /* 0x0000000a26267c23 */ /* 0x100fe20008010827 */
[----:B------:R-:W-:Y:S01]  /*4ea0*/  FFMA.FTZ R40, R40, UR10, -R39 ;  /* 0x0000000a28287c23 */ /* 0x000fe20008010827 */
[----:B-----5:R-:W-:Y:S01]  /*4eb0*/  FADD.FTZ R2, R178, R3 ;  /* 0x00000003b2027221 */ /* 0x020fe20000010000 */
[----:B------:R-:W0:Y:S01]  /*4ec0*/  MUFU.EX2 R0, R0 ;  /* 0x0000000000007308 */ /* 0x000e220000000800 */
[--C-:B------:R-:W-:Y:S01]  /*4ed0*/  FFMA.FTZ R41, R41, UR10, -R39.reuse ;  /* 0x0000000a29297c23 */ /* 0x100fe20008010827 */
[--C-:B------:R-:W-:Y:S01]  /*4ee0*/  FFMA.FTZ R42, R42, UR10, -R39.reuse ;  /* 0x0000000a2a2a7c23 */ /* 0x100fe20008010827 */
[----:B------:R-:W-:Y:S01]  /*4ef0*/  FADD.FTZ R3, R65, R2 ;  /* 0x0000000241037221 */ /* 0x000fe20000010000 */
[--C-:B------:R-:W-:Y:S01]  /*4f00*/  FFMA.FTZ R44, R44, UR10, -R39.reuse ;  /* 0x0000000a2c2c7c23 */ /* 0x100fe20008010827 */
[--C-:B------:R-:W-:Y:S01]  /*4f10*/  FFMA.FTZ R45, R45, UR10, -R39.reuse ;  /* 0x0000000a2d2d7c23 */ /* 0x100fe20008010827 */
[----:B------:R-:W-:Y:S01]  /*4f20*/  FFMA.FTZ R46, R46, UR10, -R39 ;  /* 0x0000000a2e2e7c23 */ /* 0x000fe20008010827 */
[----:B------:R-:W-:Y:S01]  /*4f30*/  FADD.FTZ R2, R172, R3 ;  /* 0x00000003ac027221 */ /* 0x000fe20000010000 */
[----:B------:R1:W2:Y:S01]  /*4f40*/  MUFU.EX2 R24, R5 ;  /* 0x0000000500187308 */ /* 0x0002a20000000800 */
[--C-:B------:R-:W-:Y:S01]  /*4f50*/  FFMA.FTZ R47, R47, UR10, -R39.reuse ;  /* 0x0000000a2f2f7c23 */ /* 0x100fe20008010827 */
[--C-:B------:R-:W-:Y:S01]  /*4f60*/  FFMA.FTZ R48, R48, UR10, -R39.reuse ;  /* 0x0000000a30307c23 */ /* 0x100fe20008010827 */
[----:B------:R-:W-:Y:S01]  /*4f70*/  FADD.FTZ R3, R67, R2 ;  /* 0x0000000243037221 */ /* 0x000fe20000010000 */
[--C-:B------:R-:W-:Y:S01]  /*4f80*/  FFMA.FTZ R50, R50, UR10, -R39.reuse ;  /* 0x0000000a32327c23 */ /* 0x100fe20008010827 */
[--C-:B------:R-:W-:Y:S01]  /*4f90*/  FFMA.FTZ R51, R51, UR10, -R39.reuse ;  /* 0x0000000a33337c23 */ /* 0x100fe20008010827 */
[----:B------:R-:W-:Y:S01]  /*4fa0*/  FFMA.FTZ R52, R52, UR10, -R39 ;  /* 0x0000000a34347c23 */ /* 0x000fe20008010827 */
[----:B------:R-:W-:Y:S01]  /*4fb0*/  FADD.FTZ R28, R174, R3 ;  /* 0x00000003ae1c7221 */ /* 0x000fe20000010000 */
[----:B------:R-:W3:Y:S01]  /*4fc0*/  MUFU.EX2 R177, R177 ;  /* 0x000000b100b17308 */ /* 0x000ee20000000800 */
[----:B0-----:R-:W-:Y:S01]  /*4fd0*/  FADD.FTZ R2, R181, R0 ;  /* 0x00000000b5027221 */ /* 0x001fe20000010000 */
[--C-:B------:R-:W-:Y:S01]  /*4fe0*/  FFMA.FTZ R54, R54, UR10, -R39.reuse ;  /* 0x0000000a36367c23 */ /* 0x100fe20008010827 */
[----:B-1----:R-:W-:Y:S01]  /*4ff0*/  FADD.FTZ R5, R69, R28 ;  /* 0x0000001c45057221 */ /* 0x002fe20000010000 */
[--C-:B------:R-:W-:Y:S01]  /*5000*/  FFMA.FTZ R55, R55, UR10, -R39.reuse ;  /* 0x0000000a37377c23 */ /* 0x100fe20008010827 */
[----:B------:R-:W-:Y:S01]  /*5010*/  FADD.FTZ R3, R183, R2 ;  /* 0x00000002b7037221 */ /* 0x000fe20000010000 */
[----:B------:R-:W-:Y:S01]  /*5020*/  FFMA.FTZ R56, R56, UR10, -R39 ;  /* 0x0000000a38387c23 */ /* 0x000fe20008010827 */
[----:B------:R-:W-:Y:S01]  /*5030*/  FADD.FTZ R28, R168, R5 ;  /* 0x00000005a81c7221 */ /* 0x000fe20000010000 */
[----:B------:R-:W0:Y:S01]  /*5040*/  MUFU.EX2 R26, R7 ;  /* 0x00000007001a7308 */ /* 0x000e220000000800 */
[----:B--2---:R-:W-:Y:S01]  /*5050*/  FADD.FTZ R2, R24, R3 ;  /* 0x0000000318027221 */ /* 0x004fe20000010000 */
[--C-:B------:R-:W-:Y:S01]  /*5060*/  FFMA.FTZ R12, R12, UR10, -R39.reuse ;  /* 0x0000000a0c0c7c23 */ /* 0x100fe20008010827 */
[----:B------:R-:W-:Y:S01]  /*5070*/  FADD.FTZ R5, R71, R28 ;  /* 0x0000001c47057221 */ /* 0x000fe20000010000 */
[--C-:B------:R-:W-:Y:S01]  /*5080*/  FFMA.FTZ R14, R14, UR10, -R39.reuse ;  /* 0x0000000a0e0e7c23 */ /* 0x100fe20008010827 */
[--C-:B------:R-:W-:Y:S01]  /*5090*/  FFMA.FTZ R57, R57, UR10, -R39.reuse ;  /* 0x0000000a39397c23 */ /* 0x100fe20008010827 */
[----:B------:R-:W-:Y:S01]  /*50a0*/  F2FP.BF16.F32.PACK_AB R181, R0, R181 ;  /* 0x000000b500b5723e */ /* 0x000fe200000010ff */
[----:B------:R-:W-:Y:S01]  /*50b0*/  FFMA.FTZ R20, R20, UR10, -R39 ;  /* 0x0000000a14147c23 */ /* 0x000fe20008010827 */
[----:B------:R-:W1:Y:S01]  /*50c0*/  MUFU.EX2 R8, R8 ;  /* 0x0000000800087308 */ /* 0x000e620000000800 */
[----:B---3--:R-:W-:Y:S01]  /*50d0*/  FADD.FTZ R3, R177, R2 ;  /* 0x00000002b1037221 */ /* 0x008fe20000010000 */
[----:B------:R-:W-:Y:S01]  /*50e0*/  FADD.FTZ R2, R170, R5 ;  /* 0x00000005aa027221 */ /* 0x000fe20000010000 */
[----:B------:R-:W-:Y:S01]  /*50f0*/  FFMA.FTZ R39, R49, UR10, -R39 ;  /* 0x0000000a31277c23 */ /* 0x000fe20008010827 */
[----:B------:R-:W-:-:S02]  /*5100*/  F2FP.BF16.F32.PACK_AB R180, R59, R180 ;  /* 0x000000b43bb4723e */ /* 0x000fc400000010ff */
[----:B------:R-:W-:Y:S01]  /*5110*/  FADD.FTZ R5, R73, R2 ;  /* 0x0000000249057221 */ /* 0x000fe20000010000 */
[----:B------:R-:W-:Y:S01]  /*5120*/  F2FP.BF16.F32.PACK_AB R182, R61, R182 ;  /* 0x000000b63db6723e */ /* 0x000fe200000010ff */
[----:B------:R-:W2:Y:S01]  /*5130*/  MUFU.EX2 R9, R9 ;  /* 0x0000000900097308 */ /* 0x000ea20000000800 */
[----:B0-----:R-:W-:Y:S01]  /*5140*/  FADD.FTZ R3, R26, R3 ;  /* 0x000000031a037221 */ /* 0x001fe20000010000 */
[----:B------:R-:W-:Y:S01]  /*5150*/  FADD.FTZ R28, R164, R5 ;  /* 0x00000005a41c7221 */ /* 0x000fe20000010000 */
[----:B------:R-:W-:Y:S02]  /*5160*/  F2FP.BF16.F32.PACK_AB R176, R63, R176 ;  /* 0x000000b03fb0723e */ /* 0x000fe400000010ff */
[----:B------:R-:W-:Y:S01]  /*5170*/  F2FP.BF16.F32.PACK_AB R178, R65, R178 ;  /* 0x000000b241b2723e */ /* 0x000fe200000010ff */
[----:B------:R-:W-:Y:S01]  /*5180*/  FADD.FTZ R5, R13, R28 ;  /* 0x0000001c0d057221 */ /* 0x000fe20000010000 */
[----:B------:R-:W-:Y:S01]  /*5190*/  F2FP.BF16.F32.PACK_AB R172, R67, R172 ;  /* 0x000000ac43ac723e */ /* 0x000fe200000010ff */
[----:B------:R-:W0:Y:S01]  /*51a0*/  MUFU.EX2 R10, R10 ;  /* 0x0000000a000a7308 */ /* 0x000e220000000800 */
[----:B-1----:R-:W-:Y:S01]  /*51b0*/  FADD.FTZ R2, R8, R3 ;  /* 0x0000000308027221 */ /* 0x002fe20000010000 */
[----:B------:R-:W-:Y:S01]  /*51c0*/  FADD.FTZ R28, R166, R5 ;  /* 0x00000005a61c7221 */ /* 0x000fe20000010000 */
[----:B------:R-:W-:-:S02]  /*51d0*/  F2FP.BF16.F32.PACK_AB R174, R69, R174 ;  /* 0x000000ae45ae723e */ /* 0x000fc400000010ff */
[----:B------:R-:W-:Y:S01]  /*51e0*/  F2FP.BF16.F32.PACK_AB R168, R71, R168 ;  /* 0x000000a847a8723e */ /* 0x000fe200000010ff */
[----:B------:R-:W-:Y:S01]  /*51f0*/  FADD.FTZ R5, R15, R28 ;  /* 0x0000001c0f057221 */ /* 0x000fe20000010000 */
[----:B------:R-:W-:Y:S01]  /*5200*/  F2FP.BF16.F32.PACK_AB R170, R73, R170 ;  /* 0x000000aa49aa723e */ /* 0x000fe200000010ff */
[----:B------:R-:W1:Y:S01]  /*5210*/  MUFU.EX2 R11, R11 ;  /* 0x0000000b000b7308 */ /* 0x000e620000000800 */
[----:B--2---:R-:W-:Y:S01]  /*5220*/  FADD.FTZ R3, R9, R2 ;  /* 0x0000000209037221 */ /* 0x004fe20000010000 */
[----:B------:R-:W-:Y:S01]  /*5230*/  FADD.FTZ R28, R160, R5 ;  /* 0x00000005a01c7221 */ /* 0x000fe20000010000 */
[----:B------:R-:W-:Y:S02]  /*5240*/  F2FP.BF16.F32.PACK_AB R164, R13, R164 ;  /* 0x000000a40da4723e */ /* 0x000fe400000010ff */
[----:B------:R-:W-:Y:S01]  /*5250*/  F2FP.BF16.F32.PACK_AB R166, R15, R166 ;  /* 0x000000a60fa6723e */ /* 0x000fe200000010ff */
[C---:B------:R-:W-:Y:S01]  /*5260*/  FADD.FTZ R5, R35.reuse, R28 ;  /* 0x0000001c23057221 */ /* 0x040fe20000010000 */
[----:B------:R-:W-:Y:S01]  /*5270*/  F2FP.BF16.F32.PACK_AB R160, R35, R160 ;  /* 0x000000a023a0723e */ /* 0x000fe200000010ff */
[----:B------:R-:W2:Y:S01]  /*5280*/  MUFU.EX2 R36, R36 ;  /* 0x0000002400247308 */ /* 0x000ea20000000800 */
[----:B0-----:R-:W-:Y:S01]  /*5290*/  FADD.FTZ R2, R10, R3 ;  /* 0x000000030a027221 */ /* 0x001fe20000010000 */
[----:B------:R-:W-:Y:S01]  /*52a0*/  FADD.FTZ R28, R162, R5 ;  /* 0x00000005a21c7221 */ /* 0x000fe20000010000 */
[----:B------:R-:W-:-:S02]  /*52b0*/  F2FP.BF16.F32.PACK_AB R162, R33, R162 ;  /* 0x000000a221a2723e */ /* 0x000fc400000010ff */
[----:B------:R-:W-:Y:S01]  /*52c0*/  F2FP.BF16.F32.PACK_AB R183, R24, R183 ;  /* 0x000000b718b7723e */ /* 0x000fe200000010ff */
[----:B------:R-:W-:Y:S01]  /*52d0*/  FADD.FTZ R5, R33, R28 ;  /* 0x0000001c21057221 */ /* 0x000fe20000010000 */
[----:B------:R-:W-:Y:S01]  /*52e0*/  F2FP.BF16.F32.PACK_AB R177, R26, R177 ;  /* 0x000000b11ab1723e */ /* 0x000fe200000010ff */
[----:B------:R-:W0:Y:S01]  /*52f0*/  MUFU.EX2 R37, R37 ;  /* 0x0000002500257308 */ /* 0x000e220000000800 */
[----:B-1----:R-:W-:Y:S01]  /*5300*/  FADD.FTZ R3, R11, R2 ;  /* 0x000000020b037221 */ /* 0x002fe20000010000 */
[----:B------:R-:W-:Y:S02]  /*5310*/  F2FP.BF16.F32.PACK_AB R179, R9, R8 ;  /* 0x0000000809b3723e */ /* 0x000fe400000010ff */
[----:B------:R-:W-:-:S04]  /*5320*/  F2FP.BF16.F32.PACK_AB R173, R11, R10 ;  /* 0x0000000a0bad723e */ /* 0x000fc800000010ff */
        /* <DEDUP_REMOVED lines=9> */
[----:B------:R-:W-:-:S06]  /*53c0*/  F2FP.BF16.F32.PACK_AB R169, R169, R38 ;  /* 0x00000026a9a9723e */ /* 0x000fcc00000010ff */
        /* <DEDUP_REMOVED lines=34> */
[----:B------:R-:W-:-:S06]  /*55f0*/  F2FP.BF16.F32.PACK_AB R161, R161, R48 ;  /* 0x00000030a1a1723e */ /* 0x000fcc00000010ff */
        /* <DEDUP_REMOVED lines=23> */
[----:B--2---:R-:W-:Y:S01]  /*5770*/  FADD.FTZ R0, R20, R3 ;  /* 0x0000000314007221 */ /* 0x004fe20000010000 */
[----:B------:R-:W-:Y:S02]  /*5780*/  VIADD R3, R90, 0xfffffffe ;  /* 0xfffffffe5a037836 */ /* 0x000fe40000000000 */
[C---:B0-----:R-:W-:Y:S01]  /*5790*/  FADD.FTZ R2, R21.reuse, R30 ;  /* 0x0000001e15027221 */ /* 0x041fe20000010000 */
[----:B------:R-:W-:Y:S01]  /*57a0*/  F2FP.BF16.F32.PACK_AB R154, R21, R154 ;  /* 0x0000009a159a723e */ /* 0x000fe200000010ff */
[C---:B-1----:R-:W-:Y:S01]  /*57b0*/  FADD.FTZ R0, R39.reuse, R0 ;  /* 0x0000000027007221 */ /* 0x042fe20000010000 */
[----:B------:R-:W-:Y:S01]  /*57c0*/  F2FP.BF16.F32.PACK_AB R155, R39, R20 ;  /* 0x00000014279b723e */ /* 0x000fe200000010ff */
[----:B------:R-:W-:Y:S06]  /*57d0*/  @P2 BRA `(.L_x_1197) ;  /* 0x0000000000442947 */ /* 0x000fec0003800000 */
        /* <DEDUP_REMOVED lines=10> */
.L_x_1198:
[----:B------:R-:W-:-:S11]  /*5880*/  UISETP.NE.AND UP2, UPT, UR7, 0x1, UPT ;  /* 0x000000010700788c */ /* 0x000fd6000bf45270 */
[----:B------:R-:W-:Y:S02]  /*5890*/  @UP2 ULDC.64 UR14, c[0x0][0x9e8] ;  /* 0x00027a00000e2ab9 */ /* 0x000fe40000000a00 */
[----:B------:R-:W-:-:S04]  /*58a0*/  UIMAD.WIDE.U32 UR18, UR11, UR14, URZ ;  /* 0x0000000e0b1272a5 */ /* 0x000fc8000f8e003f */
[----:B------:R-:W-:-:S12]  /*58b0*/  @UP2 USHF.R.U32.HI UR11, URZ, UR15, UR19 ;  /* 0x0000000f3f0b2299 */ /* 0x000fd80008011613 */
.L_x_1199:
[----:B------:R-:W-:-:S04]  /*58c0*/  UIMAD UR7, UR11, UR7, UR7 ;  /* 0x000000070b0772a4 */ /* 0x000fc8000f8e0207 */
[----:B------:R-:W-:-:S04]  /*58d0*/  UISETP.LT.AND UP2, UPT, UR6, UR7, UPT ;  /* 0x000000070600728c */ /* 0x000fc8000bf41270 */
[----:B------:R-:W-:-:S12]  /*58e0*/  USEL UR6, UR6, UR7, UP2 ;  /* 0x0000000706067287 */ /* 0x000fd80009000000 */
.L_x_1197:
[----:B------:R-:W-:Y:S01]  /*58f0*/  USHF.R.S32.HI UR7, URZ, 0x1f, UR6 ;  /* 0x0000001f3f077899 */ /* 0x000fe20008011406 */
[----:B------:R-:W-:Y:S02]  /*5900*/  CS2R R150, SRZ ;  /* 0x0000000000967805 */ /* 0x000fe4000001ff00 */
[----:B------:R-:W-:Y:S02]  /*5910*/  CS2R R148, SRZ ;  /* 0x0000000000947805 */ /* 0x000fe4000001ff00 */
[----:B------:R-:W-:Y:S01]  /*5920*/  CS2R R146, SRZ ;  /* 0x0000000000927805 */ /* 0x000fe2000001ff00 */
[----:B------:R-:W-:Y:S01]  /*5930*/  ULEA.HI UR7, UR7, UR6, URZ, 0x7 ;  /* 0x0000000607077291 */ /* 0x000fe2000f8f383f */
[----:B------:R-:W-:Y:S02]  /*5940*/  CS2R R144, SRZ ;  /* 0x0000000000907805 */ /* 0x000fe4000001ff00 */
[----:B------:R-:W-:Y:S02]  /*5950*/  CS2R R142, SRZ ;  /* 0x00000000008e7805 */ /* 0x000fe4000001ff00 */
[----:B------:R-:W-:Y:S01]  /*5960*/  CS2R R140, SRZ ;  /* 0x00000000008c7805 */ /* 0x000fe2000001ff00 */
[----:B------:R-:W-:Y:S01]  /*5970*/  USHF.R.S32.HI UR7, URZ, 0x7, UR7 ;  /* 0x000000073f077899 */ /* 0x000fe20008011407 */
[----:B------:R-:W-:-:S02]  /*5980*/  CS2R R138, SRZ ;  /* 0x00000000008a7805 */ /* 0x000fc4000001ff00 */
[----:B------:R-:W-:Y:S02]  /*5990*/  CS2R R136, SRZ ;  /* 0x0000000000887805 */ /* 0x000fe4000001ff00 */
[----:B------:R-:W-:Y:S01]  /*59a0*/  CS2R R134, SRZ ;  /* 0x0000000000867805 */ /* 0x000fe2000001ff00 */
[----:B------:R-:W-:Y:S01]  /*59b0*/  UISETP.LT.AND UP2, UPT, UR40, UR7, UPT ;  /* 0x000000072800728c */ /* 0x000fe2000bf41270 */
[----:B------:R-:W-:Y:S02]  /*59c0*/  CS2R R132, SRZ ;  /* 0x0000000000847805 */ /* 0x000fe4000001ff00 */
[----:B------:R-:W-:Y:S02]  /*59d0*/  CS2R R130, SRZ ;  /* 0x0000000000827805 */ /* 0x000fe4000001ff00 */
[----:B------:R-:W-:Y:S01]  /*59e0*/  CS2R R128, SRZ ;  /* 0x0000000000807805 */ /* 0x000fe2000001ff00 */
[----:B------:R-:W-:Y:S01]  /*59f0*/  USEL UR61, UR40, UR7, !UP2 ;  /* 0x00000007283d7287 */ /* 0x000fe2000d000000 */
[----:B------:R-:W-:-:S02]  /*5a00*/  CS2R R126, SRZ ;  /* 0x00000000007e7805 */ /* 0x000fc4000001ff00 */
[----:B------:R-:W-:Y:S02]  /*5a10*/  CS2R R124, SRZ ;  /* 0x00000000007c7805 */ /* 0x000fe4000001ff00 */
[----:B------:R-:W-:Y:S02]  /*5a20*/  CS2R R122, SRZ ;  /* 0x00000000007a7805 */ /* 0x000fe4000001ff00 */
[----:B------:R-:W-:Y:S02]  /*5a30*/  CS2R R120, SRZ ;  /* 0x0000000000787805 */ /* 0x000fe4000001ff00 */
[----:B------:R-:W-:Y:S02]  /*5a40*/  CS2R R118, SRZ ;  /* 0x0000000000767805 */ /* 0x000fe4000001ff00 */
[----:B------:R-:W-:Y:S02]  /*5a50*/  ISETP.GE.AND P2, PT, R3, UR61, PT ;  /* 0x0000003d03007c0c */ /* 0x000fe4000bf46270 */
        /* <DEDUP_REMOVED lines=14> */
[----:B------:R-:W-:Y:S01]  /*5b40*/  CS2R R88, SRZ ;  /* 0x0000000000587805 */ /* 0x000fe2000001ff00 */
[----:B------:R-:W-:Y:S06]  /*5b50*/  @!P2 BRA `(.L_x_1200) ;  /* 0x000000380048a947 */ /* 0x000fec0003800000 */
[----:B------:R-:W-:Y:S01]  /*5b60*/  IMAD.MOV.U32 R151, RZ, RZ, RZ ;  /* 0x000000ffff977224 */ /* 0x000fe200078e00ff */
[----:B------:R-:W-:Y:S01]  /*5b70*/  ULDC UR56, c[0x0][0x9e4] ;  /* 0x0002790000387ab9 */ /* 0x000fe20000000800 */
[----:B------:R-:W-:Y:S01]  /*5b80*/  ULDC UR58, c[0x0][0x9d8] ;  /* 0x00027600003a7ab9 */ /* 0x000fe20000000800 */
[----:B------:R-:W-:Y:S01]  /*5b90*/  ULDC UR55, c[0x0][0x988] ;  /* 0x0002620000377ab9 */ /* 0x000fe20000000800 */
[----:B------:R-:W-:-:S05]  /*5ba0*/  ULDC UR57, c[0x0][0x9e0] ;  /* 0x0002780000397ab9 */ /* 0x000fca0000000800 */
.L_x_1217:
[----:B------:R-:W-:Y:S01]  /*5bb0*/  UIADD3 UR60, UR47, 0x1, URZ ;  /* 0x000000012f3c7890 */ /* 0x000fe2000fffe03f */
[----:B------:R-:W-:-:S03]  /*5bc0*/  ISETP.NE.AND P3, PT, RZ, UR44, PT ;  /* 0x0000002cff007c0c */ /* 0x000fc6000bf65270 */
[----:B------:R-:W-:-:S04]  /*5bd0*/  UISETP.NE.AND UP2, UPT, UR60, 0x2, UPT ;  /* 0x000000023c00788c */ /* 0x000fc8000bf45270 */
[----:B------:R-:W-:Y:S02]  /*5be0*/  USEL UR59, URZ, 0x1, UP2 ;  /* 0x000000013f3b7887 */ /* 0x000fe40009000000 */
[----:B------:R-:W-:Y:S02]  /*5bf0*/  USEL UR60, UR60, URZ, UP2 ;  /* 0x0000003f3c3c7287 */ /* 0x000fe40009000000 */
[----:B------:R-:W-:Y:S02]  /*5c00*/  ULOP3.LUT UR59, UR50, UR59, URZ, 0x3c, !UPT ;  /* 0x0000003b323b7292 */ /* 0x000fe4000f8e3c3f */
[----:B------:R-:W-:Y:S10]  /*5c10*/  @P3 BRA `(.L_x_1201) ;  /* 0x00000000002c3947 */ /* 0x000ff40003800000 */
[----:B------:R-:W-:Y:S05]  /*5c20*/  @!P0 BRA `(.L_x_1202) ;  /* 0x0000000000048947 */ /* 0x000fea0003800000 */
[----:B------:R-:W-:Y:S01]  /*5c30*/  BPT.TRAP 0x1 ;  /* 0x000000040000795c */ /* 0x000fe20000300000 */
.L_x_1202:
[----:B------:R-:W-:Y:S01]  /*5c40*/  ULEA UR6, UR60, UR41, 0x3 ;  /* 0x000000293c067291 */ /* 0x000fe2000f8e183f */
[----:B------:R-:W-:-:S05]  /*5c50*/  IMAD.U32 R5, RZ, RZ, UR59 ;  /* 0x0000003bff057e24 */ /* 0x000fca000f8e00ff */
[----:B------:R-:W-:-:S04]  /*5c60*/  SHF.L.U32 R5, R5, 0x1f, RZ ;  /* 0x0000001f05057819 */ /* 0x000fc800000006ff */
[----:B------:R0:W1:Y:S01]  /*5c70*/  SYNCS.PHASECHK.TRANS64.TRYWAIT P2, [UR6+0x28830], R5 ;  /* 0x02883005ff0075a7 */ /* 0x0000620008040146 */
[----:B------:R-:W-:Y:S05]  /*5c80*/  @!P0 BRA `(.L_x_1203) ;  /* 0x0000000000048947 */ /* 0x000fea0003800000 */
[----:B------:R-:W-:Y:S01]  /*5c90*/  BPT.TRAP 0x1 ;  /* 0x000000040000795c */ /* 0x000fe20000300000 */
.L_x_1203:
[----:B-1----:R-:W-:Y:S05]  /*5ca0*/  @P2 BRA `(.L_x_1201) ;  /* 0x0000000000082947 */ /* 0x002fea0003800000 */
[----:B------:R-:W1:Y:S02]  /*5cb0*/  SYNCS.PHASECHK.TRANS64.TRYWAIT P2, [UR6+0x28830], R5 ;  /* 0x02883005ff0075a7 */ /* 0x000e640008040146 */
[----:B-1----:R-:W-:Y:S05]  /*5cc0*/  @!P2 BRA `(.L_x_1204) ;  /* 0x000001440050a947 */ /* 0x002fea0003800000 */
.L_x_1201:
[----:B------:R-:W2:Y:S01]  /*5cd0*/  S2R R7, SR_TID.X ;  /* 0x0000000000077919 */ /* 0x000ea20000002100 */
[----:B------:R-:W-:Y:S01]  /*5ce0*/  ULEA UR34, UR60, UR51, 0xb ;  /* 0x000000333c227291 */ /* 0x000fe2000f8e583f */
[----:B------:R-:W-:Y:S01]  /*5cf0*/  UMOV UR35, 0x40000040 ;  /* 0x4000004000237882 */ /* 0x000fe20000000000 */
[----:B------:R-:W-:Y:S02]  /*5d00*/  UMOV UR7, 0x40000040 ;  /* 0x4000004000077882 */ /* 0x000fe40000000000 */
[----:B------:R-:W-:Y:S02]  /*5d10*/  UIADD3 UR6, UR34, 0x2, URZ ;  /* 0x0000000222067890 */ /* 0x000fe4000fffe03f */
        /* <DEDUP_REMOVED lines=12> */
[----:B--2---:R-:W-:-:S05]  /*5de0*/  SHF.R.U32.HI R7, RZ, 0x7, R7 ;  /* 0x00000007ff077819 */ /* 0x004fca0000011607 */
[----:B01----:R-:W-:-:S05]  /*5df0*/  VIADD R5, R7, 0x8 ;  /* 0x0000000807057836 */ /* 0x003fca0000000000 */
[----:B------:R0:W-:Y:S06]  /*5e00*/  BAR.SYNC.DEFER_BLOCKING R5, 0x100 ;  /* 0x000400050000751d */ /* 0x0001ec0000010000 */
        /* <DEDUP_REMOVED lines=27> */
.L_x_1206:
[----:B------:R-:W-:Y:S01]  /*5fc0*/  ULEA UR6, UR47, UR41, 0x3 ;  /* 0x000000292f067291 */ /* 0x000fe2000f8e183f */
[----:B------:R-:W-:-:S05]  /*5fd0*/  IMAD.U32 R5, RZ, RZ, UR50 ;  /* 0x00000032ff057e24 */ /* 0x000fca000f8e00ff */
[----:B------:R-:W-:-:S04]  /*5fe0*/  SHF.L.U32 R5, R5, 0x1f, RZ ;  /* 0x0000001f05057819 */ /* 0x000fc800000006ff */
[----:B------:R0:W1:Y:S01]  /*5ff0*/  SYNCS.PHASECHK.TRANS64.TRYWAIT P2, [UR6+0x28850], R5 ;  /* 0x02885005ff0075a7 */ /* 0x0000620008040146 */
[----:B------:R-:W-:Y:S05]  /*6000*/  @!P0 BRA `(.L_x_1207) ;  /* 0x0000000000048947 */ /* 0x000fea0003800000 */
[----:B------:R-:W-:Y:S01]  /*6010*/  BPT.TRAP 0x1 ;  /* 0x000000040000795c */ /* 0x000fe20000300000 */
.L_x_1207:
[----:B-1----:R-:W-:Y:S05]  /*6020*/  @P2 BRA `(.L_x_1205) ;  /* 0x0000000000082947 */ /* 0x002fea0003800000 */
[----:B------:R-:W1:Y:S02]  /*6030*/  SYNCS.PHASECHK.TRANS64.TRYWAIT P2, [UR6+0x28850], R5 ;  /* 0x02885005ff0075a7 */ /* 0x000e640008040146 */
[----:B-1----:R-:W-:Y:S05]  /*6040*/  @!P2 BRA `(.L_x_1208) ;  /* 0x000001400088a947 */ /* 0x002fea0003800000 */
.L_x_1205:
[----:B------:R-:W-:Y:S01]  /*6050*/  UIADD3 UR6, UR41, 0x400, URZ ;  /* 0x0000040029067890 */ /* 0x000fe2000fffe03f */
[----:B------:R-:W-:Y:S01]  /*6060*/  WARPGROUP.ARRIVE ;  /* 0x00000000000079c5 */ /* 0x000fe20000000000 */
[----:B------:R-:W-:-:S05]  /*6070*/  UMOV UR7, 0x40000040 ;  /* 0x4000004000077882 */ /* 0x000fca0000000000 */
[----:B------:R-:W2:Y:S01]  /*6080*/  S2R R222, SR_TID.X ;  /* 0x0000000000de7919 */ /* 0x000ea20000002100 */
[----:B------:R-:W-:Y:S01]  /*6090*/  USHF.R.U32.HI UR6, URZ, 0x4, UR6 ;  /* 0x000000043f067899 */ /* 0x000fe20008011606 */
[----:B------:R-:W-:Y:S01]  /*60a0*/  PLOP3.LUT P2, PT, PT, PT, UP0, 0x80, 0x0 ;  /* 0x000000000000781c */ /* 0x000fe20003f4f008 */
[----:B------:R-:W-:Y:S01]  /*60b0*/  IMAD.U32 R9, RZ, RZ, UR60 ;  /* 0x0000003cff097e24 */ /* 0x000fe2000f8e00ff */
[----:B------:R-:W-:Y:S01]  /*60c0*/  PLOP3.LUT P3, PT, PT, PT, UP0, 0x80, 0x0 ;  /* 0x000000000000781c */ /* 0x000fe20003f6f008 */
[----:B------:R-:W-:Y:S01]  /*60d0*/  ULOP3.LUT UR6, UR6, 0x3fff, URZ, 0xc0, !UPT ;  /* 0x00003fff06067892 */ /* 0x000fe2000f8ec03f */
[----:B------:R-:W-:Y:S01]  /*60e0*/  FMUL.FTZ R11, R30, UR58 ;  /* 0x0000003a1e0b7c20 */ /* 0x000fe20008410000 */
[----:B------:R-:W-:Y:S01]  /*60f0*/  FMUL.FTZ R30, R51, UR58 ;  /* 0x0000003a331e7c20 */ /* 0x000fe20008410000 */
[----:B------:R-:W-:Y:S01]  /*6100*/  @!P1 LEA R9, R9, UR41, 0x3 ;  /* 0x0000002909099c11 */ /* 0x000fe2000f8e18ff */
[----:B------:R-:W-:Y:S01]  /*6110*/  ULOP3.LUT UR6, UR6, 0x4000000, URZ, 0xfc, !UPT ;  /* 0x0400000006067892 */ /* 0x000fe2000f8efc3f */
[----:B------:R-:W-:Y:S01]  /*6120*/  FMUL.FTZ R13, R31, UR58 ;  /* 0x0000003a1f0d7c20 */ /* 0x000fe20008410000 */
[----:B------:R-:W-:Y:S01]  /*6130*/  FMUL.FTZ R15, R34, UR58 ;  /* 0x0000003a220f7c20 */ /* 0x000fe20008410000 */
[----:B------:R-:W-:Y:S01]  /*6140*/  FMUL.FTZ R51, R52, UR58 ;  /* 0x0000003a34337c20 */ /* 0x000fe20008410000 */
[----:B------:R-:W-:Y:S01]  /*6150*/  ULEA UR10, UR47, UR6, 0xb ;  /* 0x000000062f0a7291 */ /* 0x000fe2000f8e583f */
[----:B------:R-:W-:-:S02]  /*6160*/  @!P1 VIADD R9, R9, 0x28840 ;  /* 0x0002884009099836 */ /* 0x000fc40000000000 */
[----:B------:R-:W-:Y:S01]  /*6170*/  FMUL.FTZ R10, R24, UR58 ;  /* 0x0000003a180a7c20 */ /* 0x000fe20008410000 */
[----:B------:R-:W-:Y:S01]  /*6180*/  FMUL.FTZ R12, R25, UR58 ;  /* 0x0000003a190c7c20 */ /* 0x000fe20008410000 */
[----:B01----:R-:W-:Y:S01]  /*6190*/  FMUL.FTZ R5, R26, UR58 ;  /* 0x0000003a1a057c20 */ /* 0x003fe20008410000 */
[----:B------:R-:W-:Y:S01]  /*61a0*/  FMUL.FTZ R7, R27, UR58 ;  /* 0x0000003a1b077c20 */ /* 0x000fe20008410000 */
[----:B------:R-:W-:Y:S01]  /*61b0*/  FMUL.FTZ R14, R28, UR58 ;  /* 0x0000003a1c0e7c20 */ /* 0x000fe20008410000 */
[----:B------:R-:W-:Y:S01]  /*61c0*/  UMOV UR6, UR10 ;  /* 0x0000000a00067c82 */ /* 0x000fe20008000000 */
[----:B------:R-:W-:Y:S01]  /*61d0*/  FMUL.FTZ R20, R35, UR58 ;  /* 0x0000003a23147c20 */ /* 0x000fe20008410000 */
[----:B------:R-:W-:Y:S01]  /*61e0*/  HGMMA.64x128x16.F32.BF16 R88, R180, gdesc[UR4].tnspB, R88, gsb0 ;  /* 0x41e00004b4587df0 */ /* 0x000fe20008001858 */
[----:B------:R-:W-:Y:S01]  /*61f0*/  UIADD3 UR6, UR10, 0x80, URZ ;  /* 0x000000800a067890 */ /* 0x000fe2000fffe03f */
[----:B------:R-:W-:Y:S01]  /*6200*/  FMUL.FTZ R21, R38, UR58 ;  /* 0x0000003a26157c20 */ /* 0x000fe20008410000 */
[----:B------:R-:W-:Y:S01]  /*6210*/  UMOV UR7, 0x40000040 ;  /* 0x4000004000077882 */ /* 0x000fe20000000000 */
[----:B------:R-:W-:Y:S01]  /*6220*/  FMUL.FTZ R31, R54, UR58 ;  /* 0x0000003a361f7c20 */ /* 0x000fe20008410000 */
[----:B------:R-:W-:Y:S01]  /*6230*/  FMUL.FTZ R52, R56, UR58 ;  /* 0x0000003a38347c20 */ /* 0x000fe20008410000 */
[----:B------:R-:W-:Y:S01]  /*6240*/  FMUL.FTZ R34, R59, UR58 ;  /* 0x0000003a3b227c20 */ /* 0x000fe20008410000 */
[----:B------:R-:W-:Y:S01]  /*6250*/  FMUL.FTZ R24, R39, UR58 ;  /* 0x0000003a27187c20 */ /* 0x000fe20008410000 */
[----:B------:R-:W-:Y:S01]  /*6260*/  FMUL.FTZ R25, R42, UR58 ;  /* 0x0000003a2a197c20 */ /* 0x000fe20008410000 */
[----:B------:R-:W-:Y:S01]  /*6270*/  FMUL.FTZ R26, R43, UR58 ;  /* 0x0000003a2b1a7c20 */ /* 0x000fe20008410000 */
[----:B--2---:R-:W-:Y:S01]  /*6280*/  SHF.R.U32.HI R222, RZ, 0x7, R222 ;  /* 0x00000007ffde7819 */ /* 0x004fe200000116de */
        /* <DEDUP_REMOVED lines=17> */
[----:B------:R-:W-:Y:S01]  /*63a0*/  @!P1 PRMT R9, RZ, 0x654, R9 ;  /* 0x00000654ff099816 */ /* 0x000fe20000000009 */
[----:B------:R-:W-:Y:S01]  /*63b0*/  IMAD.SHL.U32 R67, R3, 0x80, RZ ;  /* 0x0000008003437824 */ /* 0x000fe200078e00ff */
[----:B------:R-:W0:Y:S01]  /*63c0*/  MUFU.TANH R10, R10 ;  /* 0x0000000a000a7308 */ /* 0x000e220000002400 */
[----:B------:R-:W-:-:S07]  /*63d0*/  IMAD.U32 R70, RZ, RZ, UR46 ;  /* 0x0000002eff467e24 */ /* 0x000fce000f8e00ff */
        /* <DEDUP_REMOVED lines=43> */
[----:B------:R-:W0:Y:S01]  /*6690*/  MUFU.TANH R47, R47 ;  /* 0x0000002f002f7308 */ /* 0x000e220000002400 */
[----:B------:R-:W-:Y:S02]  /*66a0*/  WARPGROUP.DEPBAR.LE gsb0, 0x0 ;  /* 0x00008000000079c5 */ /* 0x000fe40000010000 */
[----:B------:R-:W-:-:S06]  /*66b0*/  WARPGROUP.ARRIVE ;  /* 0x00000000000079c5 */ /* 0x000fcc0000000000 */
        /* <DEDUP_REMOVED lines=8> */
[----:B------:R-:W-:-:S03]  /*6740*/  FMUL.FTZ R48, R87, UR58 ;  /* 0x0000003a57307c20 */ /* 0x000fc60008410000 */
[----:B------:R-:W-:Y:S01]  /*6750*/  HGMMA.64x128x16.F32.BF16 R88, R164, gdesc[UR4].tnspB, R88, gsb0 ;  /* 0x41e00004a4587df0 */ /* 0x000fe20008001858 */
[----:B------:R-:W-:Y:S01]  /*6760*/  UIADD3 UR6, UR10, 0x280, URZ ;  /* 0x000002800a067890 */ /* 0x000fe2000fffe03f */
[----:B------:R-:W0:Y:S01]  /*6770*/  MUFU.TANH R168, R168 ;  /* 0x000000a800a87308 */ /* 0x000e220000002400 */
[----:B------:R-:W-:-:S07]  /*6780*/  UMOV UR7, 0x40000040 ;  /* 0x4000004000077882 */ /* 0x000fce0000000000 */
        /* <DEDUP_REMOVED lines=8> */
[----:B------:R-:W-:Y:S01]  /*6810*/  FMUL.FTZ R164, R29, UR58 ;  /* 0x0000003a1da47c20 */ /* 0x000fe20008410000 */
        /* <DEDUP_REMOVED lines=36> */
[----:B------:R-:W-:Y:S02]  /*6a60*/  VIADD R66, R17, UR37 ;  /* 0x0000002511427c36 */ /* 0x000fe40008000000 */
        /* <DEDUP_REMOVED lines=21> */
[----:B------:R-:W-:Y:S01]  /*6bc0*/  @UP0 ULDC UR6, c[0x0][0x44c] ;  /* 0x0001130000060ab9 */ /* 0x000fe20000000800 */
[----:B------:R-:W-:Y:S01]  /*6bd0*/  @UP0 ULDC UR7, c[0x0][0x450] ;  /* 0x0001140000070ab9 */ /* 0x000fe20000000800 */
[----:B------:R-:W-:Y:S01]  /*6be0*/  @P2 IMAD.HI.U32 R8, R66, UR6, RZ ;  /* 0x0000000642082c27 */ /* 0x000fe2000f8e00ff */
[----:B------:R-:W-:-:S04]  /*6bf0*/  PLOP3.LUT P2, PT, PT, PT, UP1, 0x40, 0x0 ;  /* 0x000000000000781c */ /* 0x000fc80003f4e818 */
[----:B------:R-:W-:Y:S02]  /*6c00*/  @P3 SHF.R.U32.HI R66, RZ, UR7, R8 ;  /* 0x00000007ff423c19 */ /* 0x000fe40008011608 */
[----:B------:R-:W-:-:S03]  /*6c10*/  IADD3 R8, -R222, 0xb, RZ ;  /* 0x0000000bde087810 */ /* 0x000fc60007ffe1ff */
[----:B------:R-:W5:Y:S01]  /*6c20*/  SHFL.IDX PT, R68, R66, RZ, 0x1c1f ;  /* 0x001c1fff42447589 */ /* 0x000f6200000e0000 */
[----:B------:R-:W-:Y:S02]  /*6c30*/  WARPGROUP.DEPBAR.LE gsb0, 0x0 ;  /* 0x00008000000079c5 */ /* 0x000fe40000010000 */
[----:B------:R0:W-:Y:S06]  /*6c40*/  BAR.ARV R8, 0x100 ;  /* 0x000400080000751d */ /* 0x0001ec0000002000 */
[----:B------:R1:W-:Y:S02]  /*6c50*/  @!P1 SYNCS.ARRIVE.TRANS64.RED.A1T0 RZ, [R9+URZ], RZ ;  /* 0x000000ff09ff99a7 */ /* 0x0003e4000810043f */
[----:B-1----:R-:W-:-:S04]  /*6c60*/  IADD3 R9, -R16, 0x1, -R67 ;  /* 0x0000000110097810 */ /* 0x002fc80007ffe943 */
[----:B------:R-:W-:-:S05]  /*6c70*/  IADD3 R9, -R70, UR38, R9 ;  /* 0x0000002646097c10 */ /* 0x000fca000fffe109 */
[C---:B------:R-:W-:Y:S02]  /*6c80*/  VIADD R79, R9.reuse, UR57 ;  /* 0x00000039094f7c36 */ /* 0x040fe40008000000 */
[----:B------:R-:W-:Y:S02]  /*6c90*/  VIADD R81, R9, UR54 ;  /* 0x0000003609517c36 */ /* 0x000fe40008000000 */
[--C-:B-----5:R-:W-:Y:S02]  /*6ca0*/  IMAD.IADD R71, R79, 0x1, R68.reuse ;  /* 0x000000014f477824 */ /* 0x120fe400078e0244 */
[----:B------:R-:W-:Y:S01]  /*6cb0*/  IMAD.IADD R75, R81, 0x1, R68 ;  /* 0x00000001514b7824 */ /* 0x000fe200078e0244 */
[----:B0-234-:R-:W-:Y:S06]  /*6cc0*/  @P2 BRA `(.L_x_1209) ;  /* 0x00000000005c2947 */ /* 0x01dfec0003800000 */
[----:B------:R-:W-:Y:S01]  /*6cd0*/  IMAD.U32 R9, RZ, RZ, UR46 ;  /* 0x0000002eff097e24 */ /* 0x000fe2000f8e00ff */
[----:B------:R-:W-:Y:S04]  /*6ce0*/  BSSY B0, `(.L_x_1210) ;  /* 0x0000011000007945 */ /* 0x000fe80003800000 */
[----:B------:R-:W-:-:S04]  /*6cf0*/  IADD3 R68, -R9, UR38, R68 ;  /* 0x0000002609447c10 */ /* 0x000fc8000fffe144 */
        /* <DEDUP_REMOVED lines=10> */
.L_x_1211:
[----:B------:R-:W-:-:S05]  /*6da0*/  IMAD.U32 R70, RZ, RZ, UR56 ;  /* 0x00000038ff467e24 */ /* 0x000fca000f8e00ff */
[----:B------:R-:W-:-:S13]  /*6db0*/  ISETP.NE.AND P2, PT, R70, 0x1, PT ;  /* 0x000000014600780c */ /* 0x000fda0003f45270 */
[----:B------:R-:W0:Y:S02]  /*6dc0*/  @P2 LDC.64 R8, c[0x0][0x9e8] ;  /* 0x00027a00ff082b82 */ /* 0x000e240000000a00 */
[----:B0-----:R-:W-:-:S05]  /*6dd0*/  @P2 IMAD.HI.U32 R8, R68, R8, RZ ;  /* 0x0000000844082227 */ /* 0x001fca00078e00ff */
[----:B------:R-:W-:-:S07]  /*6de0*/  @P2 SHF.R.U32.HI R68, RZ, R9, R8 ;  /* 0x00000009ff442219 */ /* 0x000fce0000011608 */
.L_x_1212:
[----:B------:R-:W-:Y:S05]  /*6df0*/  BSYNC B0 ;  /* 0x0000000000007941 */ /* 0x000fea0003800000 */
.L_x_1210:
[----:B------:R-:W-:-:S04]  /*6e00*/  IMAD R9, R68, R70, -R67 ;  /* 0x0000004644097224 */ /* 0x000fc800078e0a43 */
[----:B------:R-:W-:-:S05]  /*6e10*/  IMAD.IADD R8, R9, 0x1, -R16 ;  /* 0x0000000109087824 */ /* 0x000fca00078e0a10 */
[----:B------:R-:W-:Y:S02]  /*6e20*/  VIADDMNMX R71, R8, R70, R71, PT ;  /* 0x0000004608477246 */ /* 0x000fe40003800147 */
[----:B------:R-:W-:-:S07]  /*6e30*/  VIMNMX R75, R75, R8, !PT ;  /* 0x000000084b4b7248 */ /* 0x000fce0007fe0100 */
.L_x_1209:
[----:B------:R-:W-:Y:S01]  /*6e40*/  ISETP.GT.AND P2, PT, R3, -0x1, PT ;  /* 0xffffffff0300780c */ /* 0x000fe20003f44270 */
[----:B------:R-:W0:Y:S03]  /*6e50*/  SHFL.IDX PT, R8, R66, 0x1, 0x1c1f ;  /* 0x003c1f0042087f89 */ /* 0x000e2600000e0000 */
[C---:B------:R-:W-:Y:S02]  /*6e60*/  ISETP.GT.AND P5, PT, R75.reuse, RZ, P2 ;  /* 0x000000ff4b00720c */ /* 0x040fe400017a4270 */
[----:B------:R-:W-:Y:S02]  /*6e70*/  ISETP.GT.AND P4, PT, R75, 0x1, P2 ;  /* 0x000000014b00780c */ /* 0x000fe40001784270 */
[C---:B------:R-:W-:Y:S02]  /*6e80*/  ISETP.LT.OR P5, PT, R71.reuse, 0x1, P5 ;  /* 0x000000014700780c */ /* 0x040fe40002fa1670 */
[----:B------:R-:W-:-:S02]  /*6e90*/  ISETP.LT.OR P4, PT, R71, 0x2, P4 ;  /* 0x000000024700780c */ /* 0x000fc40002781670 */
[----:B------:R-:W-:Y:S02]  /*6ea0*/  FSEL R80, R10, -INF , !P5 ;  /* 0xff8000000a507808 */ /* 0x000fe40006800000 */
[C---:B------:R-:W-:Y:S02]  /*6eb0*/  ISETP.GT.AND P5, PT, R75.reuse, 0x10, P2 ;  /* 0x000000104b00780c */ /* 0x040fe400017a4270 */
[----:B------:R-:W-:Y:S02]  /*6ec0*/  ISETP.GT.AND P6, PT, R75, 0x8, P2 ;  /* 0x000000084b00780c */ /* 0x000fe400017c4270 */
[----:B------:R-:W-:Y:S02]  /*6ed0*/  ISETP.LT.OR P5, PT, R71, 0x11, P5 ;  /* 0x000000114700780c */ /* 0x000fe40002fa1670 */
[----:B------:R-:W-:Y:S02]  /*6ee0*/  ISETP.GT.AND P3, PT, R75, 0x9, P2 ;  /* 0x000000094b00780c */ /* 0x000fe40001764270 */
[----:B------:R-:W-:-:S02]  /*6ef0*/  FSEL R78, R12, -INF , !P4 ;  /* 0xff8000000c4e7808 */ /* 0x000fc40006000000 */
[----:B------:R-:W-:Y:S01]  /*6f00*/  ISETP.GT.AND P4, PT, R75, 0x11, P2 ;  /* 0x000000114b00780c */ /* 0x000fe20001784270 */
[----:B0-----:R-:W-:Y:S01]  /*6f10*/  IMAD.IADD R66, R79, 0x1, R8 ;  /* 0x000000014f427824 */ /* 0x001fe200078e0208 */
[----:B------:R-:W-:Y:S02]  /*6f20*/  FSEL R74, R165, -INF , !P5 ;  /* 0xff800000a54a7808 */ /* 0x000fe40006800000 */
[----:B------:R-:W-:Y:S02]  /*6f30*/  ISETP.GT.AND P5, PT, R75, 0x20, P2 ;  /* 0x000000204b00780c */ /* 0x000fe400017a4270 */
[C---:B------:R-:W-:Y:S02]  /*6f40*/  ISETP.LT.OR P6, PT, R71.reuse, 0x9, P6 ;  /* 0x000000094700780c */ /* 0x040fe400037c1670 */
[C---:B------:R-:W-:Y:S02]  /*6f50*/  ISETP.LT.OR P3, PT, R71.reuse, 0xa, P3 ;  /* 0x0000000a4700780c */ /* 0x040fe40001f61670 */
[----:B------:R-:W-:-:S02]  /*6f60*/  ISETP.LT.OR P4, PT, R71, 0x12, P4 ;  /* 0x000000124700780c */ /* 0x000fc40002781670 */
[----:B------:R-:W-:Y:S02]  /*6f70*/  ISETP.LT.OR P5, PT, R71, 0x21, P5 ;  /* 0x000000214700780c */ /* 0x000fe40002fa1670 */
[----:B------:R-:W-:Y:S02]  /*6f80*/  FSEL R76, R14, -INF , !P6 ;  /* 0xff8000000e4c7808 */ /* 0x000fe40007000000 */
[----:B------:R-:W-:Y:S02]  /*6f90*/  FSEL R164, R164, -INF , !P3 ;  /* 0xff800000a4a47808 */ /* 0x000fe40005800000 */
[C---:B------:R-:W-:Y:S02]  /*6fa0*/  ISETP.GT.AND P6, PT, R75.reuse, 0x18, P2 ;  /* 0x000000184b00780c */ /* 0x040fe400017c4270 */
[----:B------:R-:W-:Y:S02]  /*6fb0*/  ISETP.GT.AND P3, PT, R75, 0x19, P2 ;  /* 0x000000194b00780c */ /* 0x000fe40001764270 */
[----:B------:R-:W-:-:S02]  /*6fc0*/  FSEL R166, R166, -INF , !P4 ;  /* 0xff800000a6a67808 */ /* 0x000fc40006000000 */
[C---:B------:R-:W-:Y:S02]  /*6fd0*/  ISETP.GT.AND P4, PT, R75.reuse, 0x21, P2 ;  /* 0x000000214b00780c */ /* 0x040fe40001784270 */
        /* <DEDUP_REMOVED lines=11> */
[----:B------:R-:W-:Y:S02]  /*7090*/  ISETP.GT.AND P4, PT, R75, 0x31, P2 ;  /* 0x000000314b00780c */ /* 0x000fe40001784270 */
        /* <DEDUP_REMOVED lines=47> */
[----:B------:R-:W-:Y:S02]  /*7390*/  FSEL R61, R65, -INF , !P5 ;  /* 0xff800000413d7808 */ /* 0x000fe40006800000 */
[----:B------:R-:W-:Y:S02]  /*73a0*/  PLOP3.LUT P5, PT, PT, PT, UP1, 0x40, 0x0 ;  /* 0x000000000000781c */ /* 0x000fe40003fae818 */
[C---:B------:R-:W-:Y:S02]  /*73b0*/  ISETP.LT.OR P6, PT, R71.reuse, 0x69, P6 ;  /* 0x000000694700780c */ /* 0x040fe400037c1670 */
[----:B------:R-:W-:Y:S02]  /*73c0*/  ISETP.LT.OR P3, PT, R71, 0x6a, P3 ;  /* 0x0000006a4700780c */ /* 0x000fe40001f61670 */
[----:B------:R-:W-:Y:S02]  /*73d0*/  FSEL R59, R62, -INF , !P6 ;  /* 0xff8000003e3b7808 */ /* 0x000fe40007000000 */
[----:B------:R-:W-:-:S02]  /*73e0*/  FSEL R60, R63, -INF , !P3 ;  /* 0xff8000003f3c7808 */ /* 0x000fc40005800000 */
[C---:B------:R-:W-:Y:S02]  /*73f0*/  ISETP.GT.AND P4, PT, R75.reuse, 0x71, P2 ;  /* 0x000000714b00780c */ /* 0x040fe40001784270 */
[C---:B------:R-:W-:Y:S02]  /*7400*/  ISETP.GT.AND P6, PT, R75.reuse, 0x78, P2 ;  /* 0x000000784b00780c */ /* 0x040fe400017c4270 */
[----:B------:R-:W-:Y:S02]  /*7410*/  ISETP.GT.AND P3, PT, R75, 0x79, P2 ;  /* 0x000000794b00780c */ /* 0x000fe40001764270 */
[C---:B------:R-:W-:Y:S02]  /*7420*/  ISETP.LT.OR P4, PT, R71.reuse, 0x72, P4 ;  /* 0x000000724700780c */ /* 0x040fe40002781670 */
[C---:B------:R-:W-:Y:S02]  /*7430*/  ISETP.LT.OR P6, PT, R71.reuse, 0x79, P6 ;  /* 0x000000794700780c */ /* 0x040fe400037c1670 */
[----:B------:R-:W-:Y:S01]  /*7440*/  ISETP.LT.OR P3, PT, R71, 0x7a, P3 ;  /* 0x0000007a4700780c */ /* 0x000fe20001f61670 */
[----:B------:R-:W-:Y:S01]  /*7450*/  IMAD.IADD R71, R81, 0x1, R8 ;  /* 0x0000000151477824 */ /* 0x000fe200078e0208 */
[----:B------:R-:W-:-:S02]  /*7460*/  FSEL R64, R64, -INF , !P4 ;  /* 0xff80000040407808 */ /* 0x000fc40006000000 */
[----:B------:R-:W-:Y:S02]  /*7470*/  FSEL R62, R69, -INF , !P6 ;  /* 0xff800000453e7808 */ /* 0x000fe40007000000 */
[----:B------:R-:W-:Y:S01]  /*7480*/  FSEL R63, R73, -INF , !P3 ;  /* 0xff800000493f7808 */ /* 0x000fe20005800000 */
[----:B------:R-:W-:Y:S06]  /*7490*/  @P5 BRA `(.L_x_1213) ;  /* 0x00000000005c5947 */ /* 0x000fec0003800000 */
        /* <DEDUP_REMOVED lines=13> */
.L_x_1215:
[----:B------:R-:W-:-:S05]  /*7570*/  IMAD.U32 R82, RZ, RZ, UR56 ;  /* 0x00000038ff527e24 */ /* 0x000fca000f8e00ff */
[----:B------:R-:W-:-:S13]  /*7580*/  ISETP.NE.AND P3, PT, R82, 0x1, PT ;  /* 0x000000015200780c */ /* 0x000fda0003f65270 */
[----:B------:R-:W0:Y:S02]  /*7590*/  @P3 LDC.64 R8, c[0x0][0x9e8] ;  /* 0x00027a00ff083b82 */ /* 0x000e240000000a00 */
[----:B0-----:R-:W-:-:S05]  /*75a0*/  @P3 IMAD.HI.U32 R8, R65, R8, RZ ;  /* 0x0000000841083227 */ /* 0x001fca00078e00ff */
[----:B------:R-:W-:-:S07]  /*75b0*/  @P3 SHF.R.U32.HI R65, RZ, R9, R8 ;  /* 0x00000009ff413219 */ /* 0x000fce0000011608 */
.L_x_1216:
[----:B------:R-:W-:Y:S05]  /*75c0*/  BSYNC B0 ;  /* 0x0000000000007941 */ /* 0x000fea0003800000 */
.L_x_1214:
[----:B------:R-:W-:-:S04]  /*75d0*/  IMAD R65, R65, R82, -R67 ;  /* 0x0000005241417224 */ /* 0x000fc800078e0a43 */
[----:B------:R-:W-:-:S05]  /*75e0*/  IMAD.IADD R65, R65, 0x1, -R16 ;  /* 0x0000000141417824 */ /* 0x000fca00078e0a10 */
[----:B------:R-:W-:Y:S02]  /*75f0*/  VIADDMNMX R66, R65, R82, R66, PT ;  /* 0x0000005241427246 */ /* 0x000fe40003800142 */
[----:B------:R-:W-:-:S07]  /*7600*/  VIMNMX R71, R71, R65, !PT ;  /* 0x0000004147477248 */ /* 0x000fce0007fe0100 */
.L_x_1213:
[----:B------:R-:W-:Y:S01]  /*7610*/  FMNMX.FTZ R9, R80, R4, !PT ;  /* 0x0000000450097209 */ /* 0x000fe20007810000 */
[----:B------:R-:W-:Y:S01]  /*7620*/  UMOV UR10, UR55 ;  /* 0x00000037000a7c82 */ /* 0x000fe20008000000 */
[----:B------:R-:W-:Y:S01]  /*7630*/  ISETP.GT.AND P5, PT, R71, 0x8, P2 ;  /* 0x000000084700780c */ /* 0x000fe200017a4270 */
[----:B------:R-:W-:Y:S01]  /*7640*/  UMOV UR50, UR59 ;  /* 0x0000003b00327c82 */ /* 0x000fe20008000000 */
[----:B------:R-:W-:Y:S02]  /*7650*/  FMNMX.FTZ R9, R78, R9, !PT ;  /* 0x000000094e097209 */ /* 0x000fe40007810000 */
[----:B------:R-:W-:Y:S02]  /*7660*/  ISETP.LT.OR P5, PT, R66, 0x9, P5 ;  /* 0x000000094200780c */ /* 0x000fe40002fa1670 */
[----:B------:R-:W-:Y:S02]  /*7670*/  FMNMX.FTZ R9, R76, R9, !PT ;  /* 0x000000094c097209 */ /* 0x000fe40007810000 */
[----:B------:R-:W-:-:S02]  /*7680*/  FSEL R11, R11, -INF , !P5 ;  /* 0xff8000000b0b7808 */ /* 0x000fc40006800000 */
[----:B------:R-:W-:Y:S02]  /*7690*/  FMNMX.FTZ R9, R164, R9, !PT ;  /* 0x00000009a4097209 */ /* 0x000fe40007810000 */
[----:B------:R-:W-:Y:S02]  /*76a0*/  ISETP.GT.AND P5, PT, R71, 0x11, P2 ;  /* 0x000000114700780c */ /* 0x000fe400017a4270 */
[----:B------:R-:W-:Y:S02]  /*76b0*/  FMNMX.FTZ R9, R74, R9, !PT ;  /* 0x000000094a097209 */ /* 0x000fe40007810000 */
[----:B------:R-:W-:Y:S02]  /*76c0*/  ISETP.LT.OR P5, PT, R66, 0x12, P5 ;  /* 0x000000124200780c */ /* 0x000fe40002fa1670 */
[----:B------:R-:W-:Y:S02]  /*76d0*/  FMNMX.FTZ R9, R166, R9, !PT ;  /* 0x00000009a6097209 */ /* 0x000fe40007810000 */
[----:B------:R-:W-:-:S02]  /*76e0*/  FSEL R20, R20, -INF , !P5 ;  /* 0xff80000014147808 */ /* 0x000fc40006800000 */
[----:B------:R-:W-:Y:S02]  /*76f0*/  FMNMX.FTZ R9, R68, R9, !PT ;  /* 0x0000000944097209 */ /* 0x000fe40007810000 */
[C---:B------:R-:W-:Y:S02]  /*7700*/  ISETP.GT.AND P5, PT, R71.reuse, 0x20, P2 ;  /* 0x000000204700780c */ /* 0x040fe400017a4270 */
[----:B------:R-:W-:Y:S02]  /*7710*/  FMNMX.FTZ R9, R160, R9, !PT ;  /* 0x00000009a0097209 */ /* 0x000fe40007810000 */
[----:B------:R-:W-:Y:S02]  /*7720*/  ISETP.LT.OR P5, PT, R66, 0x21, P5 ;  /* 0x000000214200780c */ /* 0x000fe40002fa1670 */
[----:B------:R-:W-:Y:S02]  /*7730*/  FMNMX.FTZ R9, R162, R9, !PT ;  /* 0x00000009a2097209 */ /* 0x000fe40007810000 */
[----:B------:R-:W-:-:S02]  /*7740*/  ISETP.GT.AND P4, PT, R71, 0x1, P2 ;  /* 0x000000014700780c */ /* 0x000fc40001784270 */
[----:B------:R-:W-:Y:S02]  /*7750*/  FMNMX.FTZ R9, R72, R9, !PT ;  /* 0x0000000948097209 */ /* 0x000fe40007810000 */
[----:B------:R-:W-:Y:S02]  /*7760*/  ISETP.GT.AND P3, PT, R71, 0x9, P2 ;  /* 0x000000094700780c */ /* 0x000fe40001764270 */
[----:B------:R-:W-:Y:S02]  /*7770*/  FMNMX.FTZ R9, R168, R9, !PT ;  /* 0x00000009a8097209 */ /* 0x000fe40007810000 */
[----:B------:R-:W-:Y:S02]  /*7780*/  FSEL R25, R25, -INF , !P5 ;  /* 0xff80000019197808 */ /* 0x000fe40006800000 */
[----:B------:R-:W-:Y:S02]  /*7790*/  FMNMX.FTZ R8, R70, R9, !PT ;  /* 0x0000000946087209 */ /* 0x000fe40007810000 */
[----:B------:R-:W-:-:S02]  /*77a0*/  ISETP.GT.AND P5, PT, R71, RZ, P2 ;  /* 0x000000ff4700720c */ /* 0x000fc400017a4270 */
[----:B------:R-:W-:Y:S02]  /*77b0*/  FMNMX.FTZ R8, R169, R8, !PT ;  /* 0x00000008a9087209 */ /* 0x000fe40007810000 */
[C---:B------:R-:W-:Y:S02]  /*77c0*/  ISETP.LT.OR P4, PT, R66.reuse, 0x2, P4 ;  /* 0x000000024200780c */ /* 0x040fe40002781670 */
[----:B------:R-:W-:Y:S02]  /*77d0*/  FMNMX.FTZ R8, R49, R8, !PT ;  /* 0x0000000831087209 */ /* 0x000fe40007810000 */
[C---:B------:R-:W-:Y:S02]  /*77e0*/  ISETP.LT.OR P3, PT, R66.reuse, 0xa, P3 ;  /* 0x0000000a4200780c */ /* 0x040fe40001f61670 */
[----:B------:R-:W-:Y:S02]  /*77f0*/  FMNMX.FTZ R9, R51, R8, !PT ;  /* 0x0000000833097209 */ /* 0x000fe40007810000 */
[----:B------:R-:W-:-:S02]  /*7800*/  ISETP.LT.OR P5, PT, R66, 0x1, P5 ;  /* 0x000000014200780c */ /* 0x000fc40002fa1670 */
[----:B------:R-:W-:Y:S02]  /*7810*/  FMNMX.FTZ R9, R50, R9, !PT ;  /* 0x0000000932097209 */ /* 0x000fe40007810000 */
[----:B------:R-:W-:Y:S02]  /*7820*/  FSEL R7, R7, -INF , !P4 ;  /* 0xff80000007077808 */ /* 0x000fe40006000000 */
[----:B------:R-:W-:Y:S02]  /*7830*/  FMNMX.FTZ R9, R10, R9, !PT ;  /* 0x000000090a097209 */ /* 0x000fe40007810000 */
[----:B------:R-:W-:Y:S02]  /*7840*/  FSEL R13, R13, -INF , !P3 ;  /* 0xff8000000d0d7808 */ /* 0x000fe40005800000 */
[----:B------:R-:W-:Y:S02]  /*7850*/  FMNMX.FTZ R9, R52, R9, !PT ;  /* 0x0000000934097209 */ /* 0x000fe40007810000 */
[----:B------:R-:W-:-:S02]  /*7860*/  ISETP.GT.AND P4, PT, R71, 0x10, P2 ;  /* 0x000000104700780c */ /* 0x000fc40001784270 */
[----:B------:R-:W-:Y:S02]  /*7870*/  FMNMX.FTZ R9, R14, R9, !PT ;  /* 0x000000090e097209 */ /* 0x000fe40007810000 */
[----:B------:R-:W-:Y:S02]  /*7880*/  ISETP.GT.AND P3, PT, R71, 0x18, P2 ;  /* 0x000000184700780c */ /* 0x000fe40001764270 */
[----:B------:R-:W-:Y:S02]  /*7890*/  FMNMX.FTZ R8, R12, R9, !PT ;  /* 0x000000090c087209 */ /* 0x000fe40007810000 */
[----:B------:R-:W-:Y:S02]  /*78a0*/  FSEL R73, R5, -INF , !P5 ;  /* 0xff80000005497808 */ /* 0x000fe40006800000 */
[----:B------:R-:W-:Y:S02]  /*78b0*/  FMNMX.FTZ R9, R53, R8, !PT ;  /* 0x0000000835097209 */ /* 0x000fe40007810000 */
[----:B------:R-:W-:-:S02]  /*78c0*/  ISETP.LT.OR P4, PT, R66, 0x11, P4 ;  /* 0x000000114200780c */ /* 0x000fc40002781670 */
[----:B------:R-:W-:Y:S02]  /*78d0*/  FMNMX.FTZ R8, R54, R9, !PT ;  /* 0x0000000936087209 */ /* 0x000fe40007810000 */
[----:B------:R-:W-:Y:S02]  /*78e0*/  ISETP.LT.OR P3, PT, R66, 0x19, P3 ;  /* 0x000000194200780c */ /* 0x000fe40001f61670 */
[----:B------:R-:W-:Y:S02]  /*78f0*/  FMNMX.FTZ R9, R55, R8, !PT ;  /* 0x0000000837097209 */ /* 0x000fe40007810000 */
[----:B------:R-:W-:Y:S02]  /*7900*/  FSEL R15, R15, -INF , !P4 ;  /* 0xff8000000f0f7808 */ /* 0x000fe40006000000 */
[----:B------:R-:W-:Y:S02]  /*7910*/  FMNMX.FTZ R8, R56, R9, !PT ;  /* 0x0000000938087209 */ /* 0x000fe40007810000 */
[----:B------:R-:W-:-:S02]  /*7920*/  FSEL R21, R21, -INF , !P3 ;  /* 0xff80000015157808 */ /* 0x000fc40005800000 */
        /* <DEDUP_REMOVED lines=13> */
[----:B------:R-:W-:Y:S02]  /*7a00*/  ISETP.GT.AND P4, PT, R71, 0x28, P2 ;  /* 0x000000284700780c */ /* 0x000fe40001784270 */
[----:B------:R-:W-:Y:S02]  /*7a10*/  FMNMX.FTZ R9, R63, R8, !PT ;  /* 0x000000083f097209 */ /* 0x000fe40007810000 */
[----:B------:R-:W-:Y:S02]  /*7a20*/  ISETP.GT.AND P3, PT, R71, 0x29, P2 ;  /* 0x000000294700780c */ /* 0x000fe40001764270 */
[C---:B------:R-:W-:Y:S01]  /*7a30*/  ISETP.LT.OR P4, PT, R66.reuse, 0x29, P4 ;  /* 0x000000294200780c */ /* 0x040fe20002781670 */
[----:B------:R-:W0:Y:S01]  /*7a40*/  SHFL.BFLY PT, R8, R9, 0x2, 0x1f ;  /* 0x0c401f0009087f89 */ /* 0x000e2200000e0000 */
[----:B------:R-:W-:-:S02]  /*7a50*/  ISETP.LT.OR P5, PT, R66, 0x2a, P3 ;  /* 0x0000002a4200780c */ /* 0x000fc40001fa1670 */
[----:B------:R-:W-:Y:S02]  /*7a60*/  ISETP.GT.AND P3, PT, R71, 0x31, P2 ;  /* 0x000000314700780c */ /* 0x000fe40001764270 */
[----:B------:R-:W-:Y:S02]  /*7a70*/  FSEL R27, R27, -INF , !P4 ;  /* 0xff8000001b1b7808 */ /* 0x000fe40006000000 */
[----:B------:R-:W-:Y:S02]  /*7a80*/  ISETP.GT.AND P4, PT, R71, 0x30, P2 ;  /* 0x000000304700780c */ /* 0x000fe40001784270 */
[C---:B------:R-:W-:Y:S02]  /*7a90*/  ISETP.LT.OR P3, PT, R66.reuse, 0x32, P3 ;  /* 0x000000324200780c */ /* 0x040fe40001f61670 */
[----:B------:R-:W-:Y:S02]  /*7aa0*/  ISETP.LT.OR P4, PT, R66, 0x31, P4 ;  /* 0x000000314200780c */ /* 0x000fe40002781670 */
[----:B------:R-:W-:-:S02]  /*7ab0*/  FSEL R30, R30, -INF , !P3 ;  /* 0xff8000001e1e7808 */ /* 0x000fc40005800000 */
[----:B------:R-:W-:Y:S02]  /*7ac0*/  ISETP.GT.AND P3, PT, R71, 0x40, P2 ;  /* 0x000000404700780c */ /* 0x000fe40001764270 */
[----:B------:R-:W-:Y:S02]  /*7ad0*/  FSEL R29, R29, -INF , !P4 ;  /* 0xff8000001d1d7808 */ /* 0x000fe40006000000 */
[----:B------:R-:W-:Y:S02]  /*7ae0*/  ISETP.GT.AND P4, PT, R71, 0x39, P2 ;  /* 0x000000394700780c */ /* 0x000fe40001784270 */
[C---:B------:R-:W-:Y:S02]  /*7af0*/  ISETP.LT.OR P3, PT, R66.reuse, 0x41, P3 ;  /* 0x000000414200780c */ /* 0x040fe40001f61670 */
[----:B------:R-:W-:Y:S02]  /*7b00*/  ISETP.LT.OR P4, PT, R66, 0x3a, P4 ;  /* 0x0000003a4200780c */ /* 0x000fe40002781670 */
[----:B0-----:R-:W-:-:S02]  /*7b10*/  FMNMX.FTZ R65, R9, R8, !PT ;  /* 0x0000000809417209 */ /* 0x001fc40007810000 */
[----:B------:R-:W-:Y:S02]  /*7b20*/  FSEL R28, R28, -INF , !P5 ;  /* 0xff8000001c1c7808 */ /* 0x000fe40006800000 */
[C---:B------:R-:W-:Y:S01]  /*7b30*/  ISETP.GT.AND P5, PT, R71.reuse, 0x38, P2 ;  /* 0x000000384700780c */ /* 0x040fe200017a4270 */
[----:B------:R-:W0:Y:S01]  /*7b40*/  SHFL.BFLY PT, R8, R65, 0x1, 0x1f ;  /* 0x0c201f0041087f89 */ /* 0x000e2200000e0000 */
[----:B------:R-:W-:Y:S02]  /*7b50*/  FSEL R32, R32, -INF , !P4 ;  /* 0xff80000020207808 */ /* 0x000fe40006000000 */
[----:B------:R-:W-:Y:S02]  /*7b60*/  ISETP.GT.AND P4, PT, R71, 0x48, P2 ;  /* 0x000000484700780c */ /* 0x000fe40001784270 */
[C---:B------:R-:W-:Y:S02]  /*7b70*/  ISETP.LT.OR P5, PT, R66.reuse, 0x39, P5 ;  /* 0x000000394200780c */ /* 0x040fe40002fa1670 */
[----:B------:R-:W-:-:S02]  /*7b80*/  ISETP.LT.OR P4, PT, R66, 0x49, P4 ;  /* 0x000000494200780c */ /* 0x000fc40002781670 */
[----:B0-----:R-:W-:-:S04]  /*7b90*/  FMNMX.FTZ R8, R65, R8, !PT ;  /* 0x0000000841087209 */ /* 0x001fc80007810000 */
[C---:B------:R-:W-:Y:S01]  /*7ba0*/  FSETP.NEU.FTZ.AND P6, PT, R8.reuse, -INF , PT ;  /* 0xff8000000800780b */ /* 0x040fe20003fdd000 */
[----:B------:R-:W-:-:S05]  /*7bb0*/  FMUL.FTZ R67, R8, UR10 ;  /* 0x0000000a08437c20 */ /* 0x000fca0008410000 */
[----:B------:R-:W-:-:S05]  /*7bc0*/  FSEL R9, R67, RZ, P6 ;  /* 0x000000ff43097208 */ /* 0x000fca0003000000 */
[--C-:B------:R-:W-:Y:S01]  /*7bd0*/  FFMA.FTZ R176, R74, UR10, -R9.reuse ;  /* 0x0000000a4ab07c23 */ /* 0x100fe20008010809 */
[----:B------:R-:W-:Y:S01]  /*7be0*/  FMNMX.FTZ R74, R73, R6, !PT ;  /* 0x00000006494a7209 */ /* 0x000fe20007810000 */
[--C-:B------:R-:W-:Y:S01]  /*7bf0*/  FFMA.FTZ R178, R68, UR10, -R9.reuse ;  /* 0x0000000a44b27c23 */ /* 0x100fe20008010809 */
[----:B------:R-:W-:Y:S01]  /*7c00*/  FSEL R68, R31, -INF , !P5 ;  /* 0xff8000001f447808 */ /* 0x000fe20006800000 */
[--C-:B------:R-:W-:Y:S01]  /*7c10*/  FFMA.FTZ R182, R76, UR10, -R9.reuse ;  /* 0x0000000a4cb67c23 */ /* 0x100fe20008010809 */
[----:B------:R-:W-:Y:S01]  /*7c20*/  FMNMX.FTZ R74, R7, R74, !PT ;  /* 0x0000004a074a7209 */ /* 0x000fe20007810000 */
[--C-:B------:R-:W-:Y:S01]  /*7c30*/  FFMA.FTZ R76, R70, UR10, -R9.reuse ;  /* 0x0000000a464c7c23 */ /* 0x100fe20008010809 */
[----:B------:R-:W-:Y:S01]  /*7c40*/  ISETP.GT.AND P5, PT, R71, 0x41, P2 ;  /* 0x000000414700780c */ /* 0x000fe200017a4270 */
[--C-:B------:R-:W-:Y:S01]  /*7c50*/  FFMA.FTZ R170, R51, UR10, -R9.reuse ;  /* 0x0000000a33aa7c23 */ /* 0x100fe20008010809 */
[----:B------:R-:W-:Y:S01]  /*7c60*/  FMNMX.FTZ R74, R11, R74, !PT ;  /* 0x0000004a0b4a7209 */ /* 0x000fe20007810000 */
[--C-:B------:R-:W-:Y:S01]  /*7c70*/  FFMA.FTZ R67, R164, UR10, -R9.reuse ;  /* 0x0000000aa4437c23 */ /* 0x100fe20008010809 */
[----:B------:R-:W-:Y:S01]  /*7c80*/  ISETP.LT.OR P5, PT, R66, 0x42, P5 ;  /* 0x000000424200780c */ /* 0x000fe20002fa1670 */
        /* <DEDUP_REMOVED lines=14> */
[----:B------:R0:W-:Y:S01]  /*7d70*/  MUFU.EX2 R31, R160 ;  /* 0x000000a0001f7308 */ /* 0x0001e20000000800 */
[----:B------:R-:W-:Y:S01]  /*7d80*/  FSEL R70, R37, -INF , !P5 ;  /* 0xff80000025467808 */ /* 0x000fe20006800000 */
        /* <DEDUP_REMOVED lines=8> */
[--C-:B0-----:R-:W-:Y:S01]  /*7e10*/  FFMA.FTZ R160, R53, UR10, -R9.reuse ;  /* 0x0000000a35a07c23 */ /* 0x101fe20008010809 */
[----:B------:R-:W-:Y:S01]  /*7e20*/  FMNMX.FTZ R72, R26, R75, !PT ;  /* 0x0000004b1a487209 */ /* 0x000fe20007810000 */
[--C-:B------:R-:W-:Y:S01]  /*7e30*/  FFMA.FTZ R156, R57, UR10, -R9.reuse ;  /* 0x0000000a399c7c23 */ /* 0x100fe20008010809 */
[----:B------:R-:W-:Y:S01]  /*7e40*/  ISETP.LT.OR P3, PT, R66, 0x4a, P3 ;  /* 0x0000004a4200780c */ /* 0x000fe20001f61670 */
[----:B------:R-:W-:Y:S01]  /*7e50*/  MUFU.EX2 R65, R65 ;  /* 0x0000004100417308 */ /* 0x000fe20000000800 */
        /* <DEDUP_REMOVED lines=17> */
[----:B------:R-:W-:Y:S01]  /*7f70*/  FFMA.FTZ R63, R63, UR10, -R9 ;  /* 0x0000000a3f3f7c23 */ /* 0x000fe20008010809 */
[----:B------:R-:W-:Y:S01]  /*7f80*/  ISETP.LT.OR P4, PT, R66, 0x52, P4 ;  /* 0x000000524200780c */ /* 0x000fe20002781670 */
[----:B------:R-:W-:Y:S01]  /*7f90*/  MUFU.EX2 R180, R180 ;  /* 0x000000b400b47308 */ /* 0x000fe20000000800 */
[----:B------:R-:W-:-:S02]  /*7fa0*/  FMNMX.FTZ R74, R32, R75, !PT ;  /* 0x0000004b204a7209 */ /* 0x000fc40007810000 */
[----:B------:R-:W-:Y:S02]  /*7fb0*/  FSEL R38, R38, -INF , !P4 ;  /* 0xff80000026267808 */ /* 0x000fe40006000000 */
[----:B------:R-:W-:Y:S01]  /*7fc0*/  FMNMX.FTZ R37, R69, R74, !PT ;  /* 0x0000004a45257209 */ /* 0x000fe20007810000 */
[----:B------:R-:W-:Y:S01]  /*7fd0*/  FFMA.FTZ R74, R49, UR10, -R9 ;  /* 0x0000000a314a7c23 */ /* 0x000fe20008010809 */
[----:B------:R-:W-:Y:S01]  /*7fe0*/  ISETP.LT.OR P3, PT, R66, 0x59, P3 ;  /* 0x000000594200780c */ /* 0x000fe20001f61670 */
[----:B------:R-:W-:Y:S01]  /*7ff0*/  MUFU.EX2 R182, R182 ;  /* 0x000000b600b67308 */ /* 0x000fe20000000800 */
[----:B------:R-:W-:Y:S02]  /*8000*/  FMNMX.FTZ R75, R34, R37, !PT ;  /* 0x00000025224b7209 */ /* 0x000fe40007810000 */
[----:B------:R-:W-:Y:S02]  /*8010*/  ISETP.GT.AND P4, PT, R71, 0x60, P2 ;  /* 0x000000604700780c */ /* 0x000fe40001784270 */
[----:B------:R-:W-:-:S02]  /*8020*/  FMNMX.FTZ R75, R72, R75, !PT ;  /* 0x0000004b484b7209 */ /* 0x000fc40007810000 */
[----:B------:R-:W-:Y:S01]  /*8030*/  ISETP.GT.AND P5, PT, R71, 0x59, P2 ;  /* 0x000000594700780c */ /* 0x000fe200017a4270 */
[----:B------:R-:W-:Y:S01]  /*8040*/  MUFU.EX2 R67, R67 ;  /* 0x0000004300437308 */ /* 0x000fe20000000800 */
[----:B------:R-:W-:Y:S02]  /*8050*/  FMNMX.FTZ R75, R36, R75, !PT ;  /* 0x0000004b244b7209 */ /* 0x000fe40007810000 */
[----:B------:R-:W-:Y:S01]  /*8060*/  FSEL R49, R39, -INF , !P3 ;  /* 0xff80000027317808 */ /* 0x000fe20005800000 */
[----:B------:R-:W-:Y:S01]  /*8070*/  FFMA.FTZ R39, R50, UR10, -R9 ;  /* 0x0000000a32277c23 */ /* 0x000fe20008010809 */
[----:B------:R-:W-:Y:S02]  /*8080*/  FMNMX.FTZ R75, R70, R75, !PT ;  /* 0x0000004b464b7209 */ /* 0x000fe40007810000 */
[C---:B------:R-:W-:Y:S01]  /*8090*/  ISETP.LT.OR P4, PT, R66.reuse, 0x61, P4 ;  /* 0x000000614200780c */ /* 0x040fe20002781670 */
[----:B------:R-:W-:Y:S01]  /*80a0*/  MUFU.EX2 R176, R176 ;  /* 0x000000b000b07308 */ /* 0x000fe20000000800 */
[----:B------:R-:W-:-:S02]  /*80b0*/  ISETP.LT.OR P5, PT, R66, 0x5a, P5 ;  /* 0x0000005a4200780c */ /* 0x000fc40002fa1670 */
[----:B------:R-:W-:Y:S02]  /*80c0*/  FMNMX.FTZ R50, R38, R75, !PT ;  /* 0x0000004b26327209 */ /* 0x000fe40007810000 */
[----:B------:R-:W-:Y:S02]  /*80d0*/  FSEL R51, R41, -INF , !P4 ;  /* 0xff80000029337808 */ /* 0x000fe40006000000 */
[----:B------:R-:W-:Y:S01]  /*80e0*/  ISETP.GT.AND P3, PT, R71, 0x61, P2 ;  /* 0x000000614700780c */ /* 0x000fe20001764270 */
[----:B------:R-:W-:Y:S01]  /*80f0*/  MUFU.EX2 R5, R5 ;  /* 0x0000000500057308 */ /* 0x000fe20000000800 */
[----:B------:R-:W-:Y:S02]  /*8100*/  FSEL R40, R40, -INF , !P5 ;  /* 0xff80000028287808 */ /* 0x000fe40006800000 */
[----:B------:R-:W-:Y:S02]  /*8110*/  FMNMX.FTZ R41, R49, R50, !PT ;  /* 0x0000003231297209 */ /* 0x000fe40007810000 */
[----:B------:R-:W-:-:S02]  /*8120*/  ISETP.GT.AND P5, PT, R71, 0x68, P2 ;  /* 0x000000684700780c */ /* 0x000fc400017a4270 */
[----:B------:R-:W-:Y:S01]  /*8130*/  ISETP.LT.OR P3, PT, R66, 0x62, P3 ;  /* 0x000000624200780c */ /* 0x000fe20001f61670 */
[----:B------:R-:W-:Y:S01]  /*8140*/  MUFU.EX2 R178, R178 ;  /* 0x000000b200b27308 */ /* 0x000fe20000000800 */
[----:B------:R-:W-:Y:S02]  /*8150*/  FMNMX.FTZ R50, R40, R41, !PT ;  /* 0x0000002928327209 */ /* 0x000fe40007810000 */
[----:B------:R-:W-:Y:S02]  /*8160*/  ISETP.LT.OR P5, PT, R66, 0x69, P5 ;  /* 0x000000694200780c */ /* 0x000fe40002fa1670 */
[----:B------:R-:W-:Y:S02]  /*8170*/  ISETP.GT.AND P4, PT, R71, 0x69, P2 ;  /* 0x000000694700780c */ /* 0x000fe40001784270 */
[----:B------:R-:W-:Y:S01]  /*8180*/  FSEL R42, R42, -INF , !P3 ;  /* 0xff8000002a2a7808 */ /* 0x000fe20005800000 */
[----:B------:R-:W-:Y:S01]  /*8190*/  MUFU.EX2 R172, R172 ;  /* 0x000000ac00ac7308 */ /* 0x000fe20000000800 */
[----:B------:R-:W-:-:S02]  /*81a0*/  FMNMX.FTZ R41, R51, R50, !PT ;  /* 0x0000003233297209 */ /* 0x000fc40007810000 */
[----:B------:R-:W-:Y:S02]  /*81b0*/  FSEL R10, R43, -INF , !P5 ;  /* 0xff8000002b0a7808 */ /* 0x000fe40006800000 */
[C---:B------:R-:W-:Y:S02]  /*81c0*/  ISETP.GT.AND P3, PT, R71.reuse, 0x70, P2 ;  /* 0x000000704700780c */ /* 0x040fe40001764270 */
[----:B------:R-:W-:Y:S01]  /*81d0*/  ISETP.LT.OR P4, PT, R66, 0x6a, P4 ;  /* 0x0000006a4200780c */ /* 0x000fe20002781670 */
[----:B------:R-:W-:Y:S01]  /*81e0*/  MUFU.EX2 R33, R33 ;  /* 0x0000002100217308 */ /* 0x000fe20000000800 */
[----:B------:R-:W-:Y:S02]  /*81f0*/  FMNMX.FTZ R43, R42, R41, !PT ;  /* 0x000000292a2b7209 */ /* 0x000fe40007810000 */
[----:B------:R-:W-:Y:S02]  /*8200*/  ISETP.GT.AND P5, PT, R71, 0x71, P2 ;  /* 0x000000714700780c */ /* 0x000fe400017a4270 */
[----:B------:R-:W-:-:S02]  /*8210*/  FSEL R44, R44, -INF , !P4 ;  /* 0xff8000002c2c7808 */ /* 0x000fc40006000000 */
[----:B------:R-:W-:Y:S01]  /*8220*/  ISETP.LT.OR P3, PT, R66, 0x71, P3 ;  /* 0x000000714200780c */ /* 0x000fe20001f61670 */
[----:B------:R-:W-:Y:S01]  /*8230*/  MUFU.EX2 R174, R174 ;  /* 0x000000ae00ae7308 */ /* 0x000fe20000000800 */
[----:B------:R-:W-:Y:S02]  /*8240*/  FMNMX.FTZ R43, R10, R43, !PT ;  /* 0x0000002b0a2b7209 */ /* 0x000fe40007810000 */
[----:B------:R-:W-:Y:S02]  /*8250*/  ISETP.GT.AND P4, PT, R71, 0x78, P2 ;  /* 0x000000784700780c */ /* 0x000fe40001784270 */
[----:B------:R-:W-:Y:S02]  /*8260*/  ISETP.LT.OR P5, PT, R66, 0x72, P5 ;  /* 0x000000724200780c */ /* 0x000fe40002fa1670 */
[----:B------:R-:W-:Y:S01]  /*8270*/  FSEL R50, R45, -INF , !P3 ;  /* 0xff8000002d327808 */ /* 0x000fe20005800000 */
[----:B------:R-:W-:Y:S01]  /*8280*/  MUFU.EX2 R35, R76 ;  /* 0x0000004c00237308 */ /* 0x000fe20000000800 */
[----:B------:R-:W-:-:S02]  /*8290*/  FMNMX.FTZ R43, R44, R43, !PT ;  /* 0x0000002b2c2b7209 */ /* 0x000fc40007810000 */
[----:B------:R-:W-:Y:S02]  /*82a0*/  ISETP.GT.AND P2, PT, R71, 0x79, P2 ;  /* 0x000000794700780c */ /* 0x000fe40001744270 */
[----:B------:R-:W-:Y:S02]  /*82b0*/  ISETP.LT.OR P4, PT, R66, 0x79, P4 ;  /* 0x000000794200780c */ /* 0x000fe40002781670 */
[----:B------:R-:W-:Y:S01]  /*82c0*/  FSEL R46, R46, -INF , !P5 ;  /* 0xff8000002e2e7808 */ /* 0x000fe20006800000 */
[----:B------:R-:W-:Y:S01]  /*82d0*/  MUFU.EX2 R168, R168 ;  /* 0x000000a800a87308 */ /* 0x000fe20000000800 */
[----:B------:R-:W-:Y:S02]  /*82e0*/  FMNMX.FTZ R43, R50, R43, !PT ;  /* 0x0000002b322b7209 */ /* 0x000fe40007810000 */
[----:B------:R-:W-:Y:S02]  /*82f0*/  ISETP.LT.OR P2, PT, R66, 0x7a, P2 ;  /* 0x0000007a4200780c */ /* 0x000fe40001741670 */
[----:B------:R-:W-:Y:S01]  /*8300*/  FSEL R14, R47, -INF , !P4 ;  /* 0xff8000002f0e7808 */ /* 0x000fe20006000000 */
[----:B------:R-:W-:Y:S01]  /*8310*/  FFMA.FTZ R47, R12, UR10, -R9 ;  /* 0x0000000a0c2f7c23 */ /* 0x000fe20008010809 */
[----:B------:R-:W-:Y:S01]  /*8320*/  FMNMX.FTZ R45, R46, R43, !PT ;  /* 0x0000002b2e2d7209 */ /* 0x000fe20007810000 */
[----:B------:R-:W-:Y:S01]  /*8330*/  MUFU.EX2 R37, R74 ;  /* 0x0000004a00257308 */ /* 0x000fe20000000800 */
[----:B------:R-:W-:-:S02]  /*8340*/  FSEL R48, R48, -INF , !P2 ;  /* 0xff80000030307808 */ /* 0x000fc40005000000 */
[----:B------:R-:W-:Y:S02]  /*8350*/  FMNMX.FTZ R45, R14, R45, !PT ;  /* 0x0000002d0e2d7209 */ /* 0x000fe40007810000 */
[----:B------:R-:W-:Y:S02]  /*8360*/  FSEL R59, R8, RZ, P6 ;  /* 0x000000ff083b7208 */ /* 0x000fe40003000000 */
[----:B------:R-:W-:Y:S01]  /*8370*/  FMNMX.FTZ R12, R48, R45, !PT ;  /* 0x0000002d300c7209 */ /* 0x000fe20007810000 */
[----:B------:R-:W-:Y:S01]  /*8380*/  FFMA.FTZ R45, R54, UR10, -R9 ;  /* 0x0000000a362d7c23 */ /* 0x000fe20008010809 */
[----:B------:R-:W-:Y:S01]  /*8390*/  MUFU.EX2 R170, R170 ;  /* 0x000000aa00aa7308 */ /* 0x000fe20000000800 */
[----:B------:R-:W-:Y:S02]  /*83a0*/  FADD.FTZ R4, -R59, R4 ;  /* 0x000000043b047221 */ /* 0x000fe40000010100 */
[----:B------:R-:W0:Y:S02]  /*83b0*/  SHFL.BFLY PT, R71, R12, 0x2, 0x1f ;  /* 0x0c401f000c477f89 */ /* 0x000e2400000e0000 */
[----:B------:R-:W-:-:S03]  /*83c0*/  FMUL.FTZ R4, R4, UR10 ;  /* 0x0000000a04047c20 */ /* 0x000fc60008410000 */
[----:B------:R-:W-:Y:S08]  /*83d0*/  MUFU.EX2 R39, R39 ;  /* 0x0000002700277308 */ /* 0x000ff00000000800 */
[----:B------:R-:W1:Y:S08]  /*83e0*/  MUFU.EX2 R4, R4 ;  /* 0x0000000400047308 */ /* 0x000e700000000800 */
[----:B------:R-:W2:Y:S01]  /*83f0*/  MUFU.EX2 R164, R164 ;  /* 0x000000a400a47308 */ /* 0x000ea20000000800 */
[----:B0-----:R-:W-:-:S05]  /*8400*/  FMNMX.FTZ R71, R12, R71, !PT ;  /* 0x000000470c477209 */ /* 0x001fca0007810000 */
[----:B------:R-:W0:Y:S02]  /*8410*/  SHFL.BFLY PT, R12, R71, 0x1, 0x1f ;  /* 0x0c201f00470c7f89 */ /* 0x000e2400000e0000 */
[----:B------:R3:W4:Y:S01]  /*8420*/  MUFU.EX2 R41, R52 ;  /* 0x0000003400297308 */ /* 0x0007220000000800 */
[-C--:B-1----:R-:W-:Y:S01]  /*8430*/  FMUL.FTZ R88, R88, R4.reuse ;  /* 0x0000000458587220 */ /* 0x082fe20000410000 */
[-C--:B------:R-:W-:Y:S01]  /*8440*/  FMUL.FTZ R89, R89, R4.reuse ;  /* 0x0000000459597220 */ /* 0x080fe20000410000 */
[-C--:B------:R-:W-:Y:S01]  /*8450*/  FMUL.FTZ R92, R92, R4.reuse ;  /* 0x000000045c5c7220 */ /* 0x080fe20000410000 */
[-C--:B------:R-:W-:Y:S01]  /*8460*/  FMUL.FTZ R93, R93, R4.reuse ;  /* 0x000000045d5d7220 */ /* 0x080fe20000410000 */
[-C--:B------:R-:W-:Y:S01]  /*8470*/  FMUL.FTZ R96, R96, R4.reuse ;  /* 0x0000000460607220 */ /* 0x080fe20000410000 */
[-C--:B------:R-:W-:Y:S01]  /*8480*/  FMUL.FTZ R97, R97, R4.reuse ;  /* 0x0000000461617220 */ /* 0x080fe20000410000 */
[-C--:B------:R-:W-:Y:S01]  /*8490*/  FMUL.FTZ R100, R100, R4.reuse ;  /* 0x0000000464647220 */ /* 0x080fe20000410000 */
[----:B------:R-:W1:Y:S01]  /*84a0*/  MUFU.EX2 R166, R166 ;  /* 0x000000a600a67308 */ /* 0x000e620000000800 */
[-C--:B------:R-:W-:Y:S01]  /*84b0*/  FMUL.FTZ R101, R101, R4.reuse ;  /* 0x0000000465657220 */ /* 0x080fe20000410000 */
[-C--:B------:R-:W-:Y:S01]  /*84c0*/  FMUL.FTZ R104, R104, R4.reuse ;  /* 0x0000000468687220 */ /* 0x080fe20000410000 */
[-C--:B------:R-:W-:Y:S01]  /*84d0*/  FMUL.FTZ R105, R105, R4.reuse ;  /* 0x0000000469697220 */ /* 0x080fe20000410000 */
[-C--:B------:R-:W-:Y:S01]  /*84e0*/  FMUL.FTZ R108, R108, R4.reuse ;  /* 0x000000046c6c7220 */ /* 0x080fe20000410000 */
[-C--:B------:R-:W-:Y:S01]  /*84f0*/  FMUL.FTZ R109, R109, R4.reuse ;  /* 0x000000046d6d7220 */ /* 0x080fe20000410000 */
[-C--:B------:R-:W-:Y:S01]  /*8500*/  FMUL.FTZ R112, R112, R4.reuse ;  /* 0x0000000470707220 */ /* 0x080fe20000410000 */
[-C--:B------:R-:W-:Y:S01]  /*8510*/  FMUL.FTZ R113, R113, R4.reuse ;  /* 0x0000000471717220 */ /* 0x080fe20000410000 */
[----:B------:R-:W5:Y:S01]  /*8520*/  MUFU.EX2 R43, R47 ;  /* 0x0000002f002b7308 */ /* 0x000f620000000800 */
[-C--:B------:R-:W-:Y:S01]  /*8530*/  FMUL.FTZ R116, R116, R4.reuse ;  /* 0x0000000474747220 */ /* 0x080fe20000410000 */
[-C--:B------:R-:W-:Y:S01]  /*8540*/  FMUL.FTZ R117, R117, R4.reuse ;  /* 0x0000000475757220 */ /* 0x080fe20000410000 */
[-C--:B------:R-:W-:Y:S01]  /*8550*/  FMUL.FTZ R120, R120, R4.reuse ;  /* 0x0000000478787220 */ /* 0x080fe20000410000 */
[-C--:B------:R-:W-:Y:S01]  /*8560*/  FMUL.FTZ R121, R121, R4.reuse ;  /* 0x0000000479797220 */ /* 0x080fe20000410000 */
[-C--:B------:R-:W-:Y:S01]  /*8570*/  FMUL.FTZ R124, R124, R4.reuse ;  /* 0x000000047c7c7220 */ /* 0x080fe20000410000 */
[----:B------:R-:W-:Y:S01]  /*8580*/  FMUL.FTZ R125, R125, R4 ;  /* 0x000000047d7d7220 */ /* 0x000fe20000410000 */
[----:B0-----:R-:W-:Y:S01]  /*8590*/  FMNMX.FTZ R9, R71, R12, !PT ;  /* 0x0000000c47097209 */ /* 0x001fe20007810000 */
[----:B------:R-:W-:Y:S01]  /*85a0*/  MUFU.EX2 R160, R160 ;  /* 0x000000a000a07308 */ /* 0x000fe20000000800 */
[-C--:B------:R-:W-:Y:S01]  /*85b0*/  FMUL.FTZ R128, R128, R4.reuse ;  /* 0x0000000480807220 */ /* 0x080fe20000410000 */
[-C--:B------:R-:W-:Y:S01]  /*85c0*/  FMUL.FTZ R129, R129, R4.reuse ;  /* 0x0000000481817220 */ /* 0x080fe20000410000 */
[C---:B------:R-:W-:Y:S01]  /*85d0*/  FSETP.NEU.FTZ.AND P2, PT, R9.reuse, -INF , PT ;  /* 0xff8000000900780b */ /* 0x040fe20003f5d000 */
[----:B------:R-:W-:Y:S01]  /*85e0*/  FMUL.FTZ R61, R9, UR10 ;  /* 0x0000000a093d7c20 */ /* 0x000fe20008410000 */
[-C--:B------:R-:W-:Y:S01]  /*85f0*/  FMUL.FTZ R132, R132, R4.reuse ;  /* 0x0000000484847220 */ /* 0x080fe20000410000 */
[-C--:B------:R-:W-:Y:S01]  /*8600*/  FMUL.FTZ R133, R133, R4.reuse ;  /* 0x0000000485857220 */ /* 0x080fe20000410000 */
[-C--:B------:R-:W-:Y:S01]  /*8610*/  FMUL.FTZ R136, R136, R4.reuse ;  /* 0x0000000488887220 */ /* 0x080fe20000410000 */
[----:B------:R-:W-:Y:S01]  /*8620*/  MUFU.EX2 R45, R45 ;  /* 0x0000002d002d7308 */ /* 0x000fe20000000800 */
[----:B------:R-:W-:Y:S01]  /*8630*/  FSEL R61, R61, RZ, P2 ;  /* 0x000000ff3d3d7208 */ /* 0x000fe20001000000 */
[-C--:B------:R-:W-:Y:S01]  /*8640*/  FMUL.FTZ R137, R137, R4.reuse ;  /* 0x0000000489897220 */ /* 0x080fe20000410000 */
[-C--:B------:R-:W-:Y:S01]  /*8650*/  FMUL.FTZ R140, R140, R4.reuse ;  /* 0x000000048c8c7220 */ /* 0x080fe20000410000 */
[-C--:B------:R-:W-:Y:S01]  /*8660*/  FMUL.FTZ R141, R141, R4.reuse ;  /* 0x000000048d8d7220 */ /* 0x080fe20000410000 */
[----:B------:R-:W-:Y:S01]  /*8670*/  FMUL.FTZ R144, R144, R4 ;  /* 0x0000000490907220 */ /* 0x000fe20000410000 */
[----:B------:R-:W-:Y:S01]  /*8680*/  FFMA.FTZ R12, R7, UR10, -R61 ;  /* 0x0000000a070c7c23 */ /* 0x000fe2000801083d */
[----:B------:R-:W-:Y:S01]  /*8690*/  FFMA.FTZ R7, R4, R2, R65 ;  /* 0x0000000204077223 */ /* 0x000fe20000010041 */
[--C-:B------:R-:W-:Y:S01]  /*86a0*/  FFMA.FTZ R183, R11, UR10, -R61.reuse ;  /* 0x0000000a0bb77c23 */ /* 0x100fe2000801083d */
[--C-:B------:R-:W-:Y:S01]  /*86b0*/  FFMA.FTZ R181, R73, UR10, -R61.reuse ;  /* 0x0000000a49b57c23 */ /* 0x100fe2000801083d */
[----:B---3--:R-:W-:Y:S01]  /*86c0*/  FFMA.FTZ R52, R13, UR10, -R61 ;  /* 0x0000000a0d347c23 */ /* 0x008fe2000801083d */
[----:B------:R-:W-:Y:S01]  /*86d0*/  FADD.FTZ R7, R180, R7 ;  /* 0x00000007b4077221 */ /* 0x000fe20000010000 */
[----:B------:R-:W-:Y:S01]  /*86e0*/  MUFU.EX2 R12, R12 ;  /* 0x0000000c000c7308 */ /* 0x000fe20000000800 */
[--C-:B------:R-:W-:Y:S01]  /*86f0*/  FFMA.FTZ R177, R15, UR10, -R61.reuse ;  /* 0x0000000a0fb17c23 */ /* 0x100fe2000801083d */
[----:B------:R-:W-:Y:S01]  /*8700*/  FFMA.FTZ R20, R20, UR10, -R61 ;  /* 0x0000000a14147c23 */ /* 0x000fe2000801083d */
[----:B------:R-:W-:Y:S01]  /*8710*/  FADD.FTZ R2, R182, R7 ;  /* 0x00000007b6027221 */ /* 0x000fe20000010000 */
[--C-:B------:R-:W-:Y:S01]  /*8720*/  FFMA.FTZ R179, R21, UR10, -R61.reuse ;  /* 0x0000000a15b37c23 */ /* 0x100fe2000801083d */
[--C-:B------:R-:W-:Y:S01]  /*8730*/  FFMA.FTZ R24, R24, UR10, -R61.reuse ;  /* 0x0000000a18187c23 */ /* 0x100fe2000801083d */
[--C-:B------:R-:W-:Y:S01]  /*8740*/  FFMA.FTZ R173, R25, UR10, -R61.reuse ;  /* 0x0000000a19ad7c23 */ /* 0x100fe2000801083d */
[----:B------:R-:W-:Y:S01]  /*8750*/  FADD.FTZ R7, R67, R2 ;  /* 0x0000000243077221 */ /* 0x000fe20000010000 */
[----:B------:R-:W-:Y:S01]  /*8760*/  MUFU.EX2 R181, R181 ;  /* 0x000000b500b57308 */ /* 0x000fe20000000800 */
[--C-:B------:R-:W-:Y:S01]  /*8770*/  FFMA.FTZ R26, R26, UR10, -R61.reuse ;  /* 0x0000000a1a1a7c23 */ /* 0x100fe2000801083d */
[----:B------:R-:W-:Y:S01]  /*8780*/  FFMA.FTZ R175, R27, UR10, -R61 ;  /* 0x0000000a1baf7c23 */ /* 0x000fe2000801083d */
[----:B------:R-:W-:Y:S01]  /*8790*/  FADD.FTZ R2, R176, R7 ;  /* 0x00000007b0027221 */ /* 0x000fe20000010000 */
[----:B------:R-:W-:Y:S01]  /*87a0*/  F2FP.BF16.F32.PACK_AB R176, R5, R176 ;  /* 0x000000b005b0723e */ /* 0x000fe200000010ff */
[--C-:B------:R-:W-:Y:S01]  /*87b0*/  FFMA.FTZ R28, R28, UR10, -R61.reuse ;  /* 0x0000000a1c1c7c23 */ /* 0x100fe2000801083d */
[--C-:B------:R-:W-:Y:S01]  /*87c0*/  FFMA.FTZ R169, R29, UR10, -R61.reuse ;  /* 0x0000000a1da97c23 */ /* 0x100fe2000801083d */
        /* <DEDUP_REMOVED lines=21> */
[----:B------:R-:W-:Y:S01]  /*8920*/  FSEL R7, R9, RZ, P2 ;  /* 0x000000ff09077208 */ /* 0x000fe20001000000 */
[--C-:B------:R-:W-:Y:S01]  /*8930*/  FFMA.FTZ R42, R42, UR10, -R61.reuse ;  /* 0x0000000a2a2a7c23 */ /* 0x100fe2000801083d */
[--C-:B------:R-:W-:Y:S01]  /*8940*/  FFMA.FTZ R10, R10, UR10, -R61.reuse ;  /* 0x0000000a0a0a7c23 */ /* 0x100fe2000801083d */
[----:B------:R-:W-:Y:S01]  /*8950*/  FADD.FTZ R11, R35, R2 ;  /* 0x00000002230b7221 */ /* 0x000fe20000010000 */
[----:B------:R-:W-:Y:S01]  /*8960*/  MUFU.EX2 R177, R177 ;  /* 0x000000b100b17308 */ /* 0x000fe20000000800 */
[----:B------:R-:W-:Y:S01]  /*8970*/  FADD.FTZ R7, -R7, R6 ;  /* 0x0000000607077221 */ /* 0x000fe20000010100 */
[----:B------:R-:W-:Y:S01]  /*8980*/  FFMA.FTZ R44, R44, UR10, -R61 ;  /* 0x0000000a2c2c7c23 */ /* 0x000fe2000801083d */
[----:B------:R-:W-:Y:S01]  /*8990*/  FADD.FTZ R2, R168, R11 ;  /* 0x0000000ba8027221 */ /* 0x000fe20000010000 */
[--C-:B------:R-:W-:Y:S01]  /*89a0*/  FFMA.FTZ R50, R50, UR10, -R61.reuse ;  /* 0x0000000a32327c23 */ /* 0x100fe2000801083d */
[----:B------:R-:W-:Y:S01]  /*89b0*/  FMUL.FTZ R6, R7, UR10 ;  /* 0x0000000a07067c20 */ /* 0x000fe20008410000 */
[--C-:B------:R-:W-:Y:S01]  /*89c0*/  FFMA.FTZ R46, R46, UR10, -R61.reuse ;  /* 0x0000000a2e2e7c23 */ /* 0x100fe2000801083d */
[----:B------:R-:W-:Y:S01]  /*89d0*/  FADD.FTZ R7, R37, R2 ;  /* 0x0000000225077221 */ /* 0x000fe20000010000 */
[----:B------:R-:W-:Y:S01]  /*89e0*/  MUFU.EX2 R47, R56 ;  /* 0x00000038002f7308 */ /* 0x000fe20000000800 */
[--C-:B------:R-:W-:Y:S01]  /*89f0*/  FFMA.FTZ R14, R14, UR10, -R61.reuse ;  /* 0x0000000a0e0e7c23 */ /* 0x100fe2000801083d */
[----:B------:R-:W-:Y:S01]  /*8a00*/  FFMA.FTZ R48, R48, UR10, -R61 ;  /* 0x0000000a30307c23 */ /* 0x000fe2000801083d */
[----:B------:R-:W-:Y:S01]  /*8a10*/  FADD.FTZ R2, R170, R7 ;  /* 0x00000007aa027221 */ /* 0x000fe20000010000 */
[----:B------:R-:W-:Y:S01]  /*8a20*/  IMAD.U32 R13, RZ, RZ, UR47 ;  /* 0x0000002fff0d7e24 */ /* 0x000fe2000f8e00ff */
[----:B------:R-:W-:Y:S01]  /*8a30*/  ISETP.GT.AND P2, PT, R3, UR61, PT ;  /* 0x0000003d03007c0c */ /* 0x000fe2000bf44270 */
[----:B------:R-:W-:Y:S01]  /*8a40*/  UMOV UR47, UR60 ;  /* 0x0000003c002f7c82 */ /* 0x000fe20008000000 */
[----:B------:R-:W-:Y:S01]  /*8a50*/  FADD.FTZ R7, R39, R2 ;  /* 0x0000000227077221 */ /* 0x000fe20000010000 */
[----:B------:R-:W0:Y:S01]  /*8a60*/  MUFU.EX2 R6, R6 ;  /* 0x0000000600067308 */ /* 0x000e220000000800 */
[----:B------:R-:W-:Y:S01]  /*8a70*/  @!P1 LEA R13, R13, UR41, 0x3 ;  /* 0x000000290d0d9c11 */ /* 0x000fe2000f8e18ff */
[-C--:B------:R-:W-:Y:S01]  /*8a80*/  FMUL.FTZ R145, R145, R4.reuse ;  /* 0x0000000491917220 */ /* 0x080fe20000410000 */
[----:B--2---:R-:W-:Y:S01]  /*8a90*/  FADD.FTZ R2, R164, R7 ;  /* 0x00000007a4027221 */ /* 0x004fe20000010000 */
[-C--:B------:R-:W-:Y:S01]  /*8aa0*/  FMUL.FTZ R148, R148, R4.reuse ;  /* 0x0000000494947220 */ /* 0x080fe20000410000 */
[----:B------:R-:W-:Y:S01]  /*8ab0*/  FMUL.FTZ R149, R149, R4 ;  /* 0x0000000495957220 */ /* 0x000fe20000410000 */
[----:B------:R-:W-:-:S02]  /*8ac0*/  @!P1 VIADD R13, R13, 0x28860 ;  /* 0x000288600d0d9836 */ /* 0x000fc40000000000 */
[----:B----4-:R-:W-:Y:S01]  /*8ad0*/  FADD.FTZ R7, R41, R2 ;  /* 0x0000000229077221 */ /* 0x010fe20000010000 */
[----:B------:R-:W-:Y:S01]  /*8ae0*/  MUFU.EX2 R20, R20 ;  /* 0x0000001400147308 */ /* 0x000fe20000000800 */
[----:B------:R-:W-:Y:S01]  /*8af0*/  F2FP.BF16.F32.PACK_AB R180, R180, R65 ;  /* 0x00000041b4b4723e */ /* 0x000fe200000010ff */
[----:B------:R-:W-:Y:S02]  /*8b00*/  VIADD R3, R3, 0xffffffff ;  /* 0xffffffff03037836 */ /* 0x000fe40000000000 */
[----:B-1----:R-:W-:Y:S01]  /*8b10*/  FADD.FTZ R2, R166, R7 ;  /* 0x00000007a6027221 */ /* 0x002fe20000010000 */
[----:B------:R-:W-:Y:S01]  /*8b20*/  @!P1 PRMT R13, RZ, 0x654, R13 ;  /* 0x00000654ff0d9816 */ /* 0x000fe2000000000d */
[----:B------:R-:W-:Y:S01]  /*8b30*/  IMAD.MOV.U32 R4, RZ, RZ, R8 ;  /* 0x000000ffff047224 */ /* 0x000fe200078e0008 */
[----:B------:R-:W-:Y:S01]  /*8b40*/  F2FP.BF16.F32.PACK_AB R182, R67, R182 ;  /* 0x000000b643b6723e */ /* 0x000fe200000010ff */
[----:B-----5:R-:W-:Y:S01]  /*8b50*/  FADD.FTZ R11, R43, R2 ;  /* 0x000000022b0b7221 */ /* 0x020fe20000010000 */
[----:B------:R-:W1:Y:S01]  /*8b60*/  MUFU.EX2 R156, R156 ;  /* 0x0000009c009c7308 */ /* 0x000e620000000800 */
[----:B0-----:R-:W-:Y:S01]  /*8b70*/  FFMA.FTZ R7, R6, R0, R181 ;  /* 0x0000000006077223 */ /* 0x001fe200000100b5 */
[----:B------:R0:W-:Y:S01]  /*8b80*/  @!P1 SYNCS.ARRIVE.TRANS64.RED.A1T0 RZ, [R13+URZ], RZ ;  /* 0x000000ff0dff99a7 */ /* 0x0001e2000810043f */
[----:B------:R-:W-:Y:S01]  /*8b90*/  FADD.FTZ R2, R160, R11 ;  /* 0x0000000ba0027221 */ /* 0x000fe20000010000 */
[-C--:B------:R-:W-:Y:S01]  /*8ba0*/  FMUL.FTZ R90, R90, R6.reuse ;  /* 0x000000065a5a7220 */ /* 0x080fe20000410000 */
[----:B------:R-:W-:Y:S01]  /*8bb0*/  FADD.FTZ R0, R12, R7 ;  /* 0x000000070c007221 */ /* 0x000fe20000010000 */
[-C--:B------:R-:W-:Y:S01]  /*8bc0*/  FMUL.FTZ R91, R91, R6.reuse ;  /* 0x000000065b5b7220 */ /* 0x080fe20000410000 */
[----:B------:R-:W-:Y:S01]  /*8bd0*/  FADD.FTZ R11, R45, R2 ;  /* 0x000000022d0b7221 */ /* 0x000fe20000010000 */
[----:B------:R-:W2:Y:S01]  /*8be0*/  MUFU.EX2 R179, R179 ;  /* 0x000000b300b37308 */ /* 0x000ea20000000800 */
[----:B------:R-:W-:Y:S01]  /*8bf0*/  FADD.FTZ R7, R183, R0 ;  /* 0x00000000b7077221 */ /* 0x000fe20000010000 */
[-C--:B------:R-:W-:Y:S01]  /*8c00*/  FMUL.FTZ R94, R94, R6.reuse ;  /* 0x000000065e5e7220 */ /* 0x080fe20000410000 */
[----:B------:R-:W-:Y:S01]  /*8c10*/  FADD.FTZ R54, R162, R11 ;  /* 0x0000000ba2367221 */ /* 0x000fe20000010000 */
[-C--:B------:R-:W-:Y:S01]  /*8c20*/  FMUL.FTZ R95, R95, R6.reuse ;  /* 0x000000065f5f7220 */ /* 0x080fe20000410000 */
[----:B------:R-:W-:Y:S01]  /*8c30*/  FADD.FTZ R2, R52, R7 ;  /* 0x0000000734027221 */ /* 0x000fe20000010000 */
[-C--:B------:R-:W-:Y:S01]  /*8c40*/  FMUL.FTZ R98, R98, R6.reuse ;  /* 0x0000000662627220 */ /* 0x080fe20000410000 */
[----:B------:R-:W-:Y:S01]  /*8c50*/  FADD.FTZ R7, R47, R54 ;  /* 0x000000362f077221 */ /* 0x000fe20000010000 */
[----:B------:R-:W3:Y:S01]  /*8c60*/  MUFU.EX2 R53, R53 ;  /* 0x0000003500357308 */ /* 0x000ee20000000800 */
[----:B------:R-:W-:Y:S01]  /*8c70*/  FADD.FTZ R5, R177, R2 ;  /* 0x00000002b1057221 */ /* 0x000fe20000010000 */
[-C--:B------:R-:W-:Y:S01]  /*8c80*/  FMUL.FTZ R99, R99, R6.reuse ;  /* 0x0000000663637220 */ /* 0x080fe20000410000 */
[----:B-1----:R-:W-:Y:S01]  /*8c90*/  FADD.FTZ R54, R156, R7 ;  /* 0x000000079c367221 */ /* 0x002fe20000010000 */
[-C--:B------:R-:W-:Y:S01]  /*8ca0*/  FMUL.FTZ R102, R102, R6.reuse ;  /* 0x0000000666667220 */ /* 0x080fe20000410000 */
[----:B------:R-:W-:Y:S01]  /*8cb0*/  FADD.FTZ R2, R20, R5 ;  /* 0x0000000514027221 */ /* 0x000fe20000010000 */
[-C--:B------:R-:W-:Y:S01]  /*8cc0*/  FMUL.FTZ R103, R103, R6.reuse ;  /* 0x0000000667677220 */ /* 0x080fe20000410000 */
[-C--:B------:R-:W-:Y:S01]  /*8cd0*/  FMUL.FTZ R106, R106, R6.reuse ;  /* 0x000000066a6a7220 */ /* 0x080fe20000410000 */
[----:B------:R-:W1:Y:S01]  /*8ce0*/  MUFU.EX2 R24, R24 ;  /* 0x0000001800187308 */ /* 0x000e620000000800 */
[----:B--2---:R-:W-:Y:S01]  /*8cf0*/  FADD.FTZ R5, R179, R2 ;  /* 0x00000002b3057221 */ /* 0x004fe20000010000 */
[-C--:B------:R-:W-:Y:S01]  /*8d00*/  FMUL.FTZ R107, R107, R6.reuse ;  /* 0x000000066b6b7220 */ /* 0x080fe20000410000 */
[-C--:B------:R-:W-:Y:S01]  /*8d10*/  FMUL.FTZ R110, R110, R6.reuse ;  /* 0x000000066e6e7220 */ /* 0x080fe20000410000 */
[-C--:B------:R-:W-:Y:S01]  /*8d20*/  FMUL.FTZ R111, R111, R6.reuse ;  /* 0x000000066f6f7220 */ /* 0x080fe20000410000 */
[-C--:B------:R-:W-:Y:S01]  /*8d30*/  FMUL.FTZ R114, R114, R6.reuse ;  /* 0x0000000672727220 */ /* 0x080fe20000410000 */
[-C--:B------:R-:W-:Y:S01]  /*8d40*/  FMUL.FTZ R115, R115, R6.reuse ;  /* 0x0000000673737220 */ /* 0x080fe20000410000 */
[-C--:B------:R-:W-:Y:S01]  /*8d50*/  FMUL.FTZ R118, R118, R6.reuse ;  /* 0x0000000676767220 */ /* 0x080fe20000410000 */
[----:B------:R-:W-:Y:S01]  /*8d60*/  MUFU.EX2 R158, R158 ;  /* 0x0000009e009e7308 */ /* 0x000fe20000000800 */
[----:B---3--:R-:W-:Y:S01]  /*8d70*/  FADD.FTZ R7, R53, R54 ;  /* 0x0000003635077221 */ /* 0x008fe20000010000 */
[-C--:B------:R-:W-:Y:S01]  /*8d80*/  FMUL.FTZ R119, R119, R6.reuse ;  /* 0x0000000677777220 */ /* 0x080fe20000410000 */
        /* <DEDUP_REMOVED lines=13> */
[----:B------:R-:W-:Y:S01]  /*8e60*/  MUFU.EX2 R55, R55 ;  /* 0x0000003700377308 */ /* 0x000fe20000000800 */
[-C--:B------:R-:W-:Y:S01]  /*8e70*/  FMUL.FTZ R143, R143, R6.reuse ;  /* 0x000000068f8f7220 */ /* 0x080fe20000410000 */
[-C--:B------:R-:W-:Y:S01]  /*8e80*/  FMUL.FTZ R146, R146, R6.reuse ;  /* 0x0000000692927220 */ /* 0x080fe20000410000 */
[-C--:B------:R-:W-:Y:S01]  /*8e90*/  FMUL.FTZ R147, R147, R6.reuse ;  /* 0x0000000693937220 */ /* 0x080fe20000410000 */
[-C--:B------:R-:W-:Y:S01]  /*8ea0*/  FMUL.FTZ R150, R150, R6.reuse ;  /* 0x0000000696967220 */ /* 0x080fe20000410000 */
[----:B------:R-:W-:Y:S01]  /*8eb0*/  FMUL.FTZ R151, R151, R6 ;  /* 0x0000000697977220 */ /* 0x000fe20000410000 */
[----:B------:R-:W-:Y:S01]  /*8ec0*/  F2FP.BF16.F32.PACK_AB R178, R31, R178 ;  /* 0x000000b21fb2723e */ /* 0x000fe200000010ff */
[----:B------:R-:W-:Y:S01]  /*8ed0*/  IMAD.MOV.U32 R6, RZ, RZ, R9 ;  /* 0x000000ffff067224 */ /* 0x000fe200078e0009 */
[----:B------:R-:W1:Y:S01]  /*8ee0*/  MUFU.EX2 R26, R26 ;  /* 0x0000001a001a7308 */ /* 0x000e620000000800 */
[----:B--2---:R-:W-:Y:S01]  /*8ef0*/  FADD.FTZ R5, R173, R2 ;  /* 0x00000002ad057221 */ /* 0x004fe20000010000 */
[----:B------:R-:W-:-:S02]  /*8f00*/  F2FP.BF16.F32.PACK_AB R172, R33, R172 ;  /* 0x000000ac21ac723e */ /* 0x000fc400000010ff */
[----:B------:R-:W-:Y:S02]  /*8f10*/  F2FP.BF16.F32.PACK_AB R174, R35, R174 ;  /* 0x000000ae23ae723e */ /* 0x000fe400000010ff */
[----:B------:R-:W-:Y:S02]  /*8f20*/  F2FP.BF16.F32.PACK_AB R168, R37, R168 ;  /* 0x000000a825a8723e */ /* 0x000fe400000010ff */
[----:B------:R-:W-:Y:S01]  /*8f30*/  MUFU.EX2 R152, R152 ;  /* 0x0000009800987308 */ /* 0x000fe20000000800 */
[----:B------:R-:W-:Y:S02]  /*8f40*/  F2FP.BF16.F32.PACK_AB R170, R39, R170 ;  /* 0x000000aa27aa723e */ /* 0x000fe400000010ff */
[----:B------:R-:W-:Y:S02]  /*8f50*/  F2FP.BF16.F32.PACK_AB R164, R41, R164 ;  /* 0x000000a429a4723e */ /* 0x000fe400000010ff */
[----:B------:R-:W-:Y:S02]  /*8f60*/  F2FP.BF16.F32.PACK_AB R166, R43, R166 ;  /* 0x000000a62ba6723e */ /* 0x000fe400000010ff */
[----:B------:R-:W-:Y:S01]  /*8f70*/  F2FP.BF16.F32.PACK_AB R160, R45, R160 ;  /* 0x000000a02da0723e */ /* 0x000fe200000010ff */
[----:B------:R-:W2:Y:S01]  /*8f80*/  MUFU.EX2 R175, R175 ;  /* 0x000000af00af7308 */ /* 0x000ea20000000800 */
[----:B-1----:R-:W-:Y:S01]  /*8f90*/  FADD.FTZ R2, R26, R5 ;  /* 0x000000051a027221 */ /* 0x002fe20000010000 */
        /* <DEDUP_REMOVED lines=8> */
[----:B------:R-:W1:Y:S01]  /*9020*/  MUFU.EX2 R28, R28 ;  /* 0x0000001c001c7308 */ /* 0x000e620000000800 */
[----:B--2---:R-:W-:-:S07]  /*9030*/  FADD.FTZ R5, R175, R2 ;  /* 0x00000002af057221 */ /* 0x004fce0000010000 */
[----:B------:R-:W2:Y:S08]  /*9040*/  MUFU.EX2 R154, R154 ;  /* 0x0000009a009a7308 */ /* 0x000eb00000000800 */
[----:B------:R3:W-:Y:S01]  /*9050*/  MUFU.EX2 R0, R36 ;  /* 0x0000002400007308 */ /* 0x0007e20000000800 */
[C---:B-1----:R-:W-:Y:S01]  /*9060*/  FADD.FTZ R2, R28.reuse, R5 ;  /* 0x000000051c027221 */ /* 0x042fe20000010000 */
[----:B------:R-:W-:-:S06]  /*9070*/  F2FP.BF16.F32.PACK_AB R175, R28, R175 ;  /* 0x000000af1caf723e */ /* 0x000fcc00000010ff */
[----:B------:R-:W1:Y:S01]  /*9080*/  MUFU.EX2 R169, R169 ;  /* 0x000000a900a97308 */ /* 0x000e620000000800 */
[----:B---3--:R-:W-:Y:S01]  /*9090*/  FADD.FTZ R36, R158, R7 ;  /* 0x000000079e247221 */ /* 0x008fe20000010000 */
[----:B------:R-:W-:-:S03]  /*90a0*/  F2FP.BF16.F32.PACK_AB R158, R55, R158 ;  /* 0x0000009e379e723e */ /* 0x000fc600000010ff */
[----:B------:R-:W-:-:S03]  /*90b0*/  FADD.FTZ R7, R55, R36 ;  /* 0x0000002437077221 */ /* 0x000fc60000010000 */
[----:B------:R-:W3:Y:S01]  /*90c0*/  MUFU.EX2 R59, R63 ;  /* 0x0000003f003b7308 */ /* 0x000ee20000000800 */
[----:B------:R-:W-:Y:S01]  /*90d0*/  FADD.FTZ R36, R152, R7 ;  /* 0x0000000798247221 */ /* 0x000fe20000010000 */
[----:B------:R-:W-:-:S03]  /*90e0*/  F2FP.BF16.F32.PACK_AB R152, R57, R152 ;  /* 0x000000983998723e */ /* 0x000fc600000010ff */
[----:B------:R-:W-:-:S03]  /*90f0*/  FADD.FTZ R7, R57, R36 ;  /* 0x0000002439077221 */ /* 0x000fc60000010000 */
[----:B------:R-:W4:Y:S01]  /*9100*/  MUFU.EX2 R30, R30 ;  /* 0x0000001e001e7308 */ /* 0x000f220000000800 */
[----:B--2---:R-:W-:Y:S01]  /*9110*/  FADD.FTZ R36, R154, R7 ;  /* 0x000000079a247221 */ /* 0x004fe20000010000 */
[----:B-1----:R-:W-:-:S06]  /*9120*/  FADD.FTZ R5, R169, R2 ;  /* 0x00000002a9057221 */ /* 0x002fcc0000010000 */
[----:B------:R-:W1:Y:S01]  /*9130*/  MUFU.EX2 R171, R171 ;  /* 0x000000ab00ab7308 */ /* 0x000e620000000800 */
[C---:B---3--:R-:W-:Y:S01]  /*9140*/  FADD.FTZ R2, R59.reuse, R36 ;  /* 0x000000243b027221 */ /* 0x048fe20000010000 */
[----:B------:R-:W-:-:S06]  /*9150*/  F2FP.BF16.F32.PACK_AB R154, R59, R154 ;  /* 0x0000009a3b9a723e */ /* 0x000fcc00000010ff */
[----:B------:R-:W2:Y:S01]  /*9160*/  MUFU.EX2 R32, R32 ;  /* 0x0000002000207308 */ /* 0x000ea20000000800 */
[C---:B----4-:R-:W-:Y:S01]  /*9170*/  FADD.FTZ R36, R30.reuse, R5 ;  /* 0x000000051e247221 */ /* 0x050fe20000010000 */
[----:B------:R-:W-:-:S06]  /*9180*/  F2FP.BF16.F32.PACK_AB R169, R30, R169 ;  /* 0x000000a91ea9723e */ /* 0x000fcc00000010ff */
[----:B------:R-:W3:Y:S01]  /*9190*/  MUFU.EX2 R165, R165 ;  /* 0x000000a500a57308 */ /* 0x000ee20000000800 */
[----:B-1----:R-:W-:-:S07]  /*91a0*/  FADD.FTZ R5, R171, R36 ;  /* 0x00000024ab057221 */ /* 0x002fce0000010000 */
[----:B------:R-:W1:Y:S01]  /*91b0*/  MUFU.EX2 R34, R34 ;  /* 0x0000002200227308 */ /* 0x000e620000000800 */
[C---:B--2---:R-:W-:Y:S01]  /*91c0*/  FADD.FTZ R36, R32.reuse, R5 ;  /* 0x0000000520247221 */ /* 0x044fe20000010000 */
[----:B------:R-:W-:-:S06]  /*91d0*/  F2FP.BF16.F32.PACK_AB R171, R32, R171 ;  /* 0x000000ab20ab723e */ /* 0x000fcc00000010ff */
[----:B------:R-:W2:Y:S01]  /*91e0*/  MUFU.EX2 R167, R167 ;  /* 0x000000a700a77308 */ /* 0x000ea20000000800 */
[----:B---3--:R-:W-:-:S07]  /*91f0*/  FADD.FTZ R5, R165, R36 ;  /* 0x00000024a5057221 */ /* 0x008fce0000010000 */
[----:B------:R-:W3:Y:S01]  /*9200*/  MUFU.EX2 R161, R161 ;  /* 0x000000a100a17308 */ /* 0x000ee20000000800 */
[C---:B-1----:R-:W-:Y:S01]  /*9210*/  FADD.FTZ R36, R34.reuse, R5 ;  /* 0x0000000522247221 */ /* 0x042fe20000010000 */
[----:B------:R-:W-:-:S06]  /*9220*/  F2FP.BF16.F32.PACK_AB R165, R34, R165 ;  /* 0x000000a522a5723e */ /* 0x000fcc00000010ff */
[----:B------:R-:W1:Y:S01]  /*9230*/  MUFU.EX2 R38, R38 ;  /* 0x0000002600267308 */ /* 0x000e620000000800 */
[----:B--2---:R-:W-:Y:S01]  /*9240*/  FADD.FTZ R5, R167, R36 ;  /* 0x00000024a7057221 */ /* 0x004fe20000010000 */
[----:B------:R-:W-:-:S03]  /*9250*/  F2FP.BF16.F32.PACK_AB R167, R0, R167 ;  /* 0x000000a700a7723e */ /* 0x000fc600000010ff */
[----:B------:R-:W-:-:S03]  /*9260*/  FADD.FTZ R36, R0, R5 ;  /* 0x0000000500247221 */ /* 0x000fc60000010000 */
[----:B------:R-:W2:Y:S01]  /*9270*/  MUFU.EX2 R49, R49 ;  /* 0x0000003100317308 */ /* 0x000ea20000000800 */
[----:B---3--:R-:W-:-:S07]  /*9280*/  FADD.FTZ R36, R161, R36 ;  /* 0x00000024a1247221 */ /* 0x008fce0000010000 */
[----:B------:R-:W3:Y:S01]  /*9290*/  MUFU.EX2 R40, R40 ;  /* 0x0000002800287308 */ /* 0x000ee20000000800 */
[C---:B-1----:R-:W-:Y:S01]  /*92a0*/  FADD.FTZ R36, R38.reuse, R36 ;  /* 0x0000002426247221 */ /* 0x042fe20000010000 */
[----:B------:R-:W-:-:S06]  /*92b0*/  F2FP.BF16.F32.PACK_AB R161, R38, R161 ;  /* 0x000000a126a1723e */ /* 0x000fcc00000010ff */
[----:B------:R-:W1:Y:S01]  /*92c0*/  MUFU.EX2 R51, R51 ;  /* 0x0000003300337308 */ /* 0x000e620000000800 */
[----:B--2---:R-:W-:-:S07]  /*92d0*/  FADD.FTZ R36, R49, R36 ;  /* 0x0000002431247221 */ /* 0x004fce0000010000 */
[----:B------:R-:W2:Y:S01]  /*92e0*/  MUFU.EX2 R42, R42 ;  /* 0x0000002a002a7308 */ /* 0x000ea20000000800 */
[C---:B---3--:R-:W-:Y:S01]  /*92f0*/  FADD.FTZ R36, R40.reuse, R36 ;  /* 0x0000002428247221 */ /* 0x048fe20000010000 */
        /* <DEDUP_REMOVED lines=15> */
[----:B------:R-:W-:-:S03]  /*93f0*/  F2FP.BF16.F32.PACK_AB R153, R46, R153 ;  /* 0x000000992e99723e */ /* 0x000fc600000010ff */
[----:B-1----:R-:W-:-:S04]  /*9400*/  FADD.FTZ R36, R155, R36 ;  /* 0x000000249b247221 */ /* 0x002fc80000010000 */
[C---:B--2---:R-:W-:Y:S01]  /*9410*/  FADD.FTZ R0, R48.reuse, R36 ;  /* 0x0000002430007221 */ /* 0x044fe20000010000 */
[----:B------:R-:W-:Y:S01]  /*9420*/  F2FP.BF16.F32.PACK_AB R155, R48, R155 ;  /* 0x0000009b309b723e */ /* 0x000fe200000010ff */
[----:B0-----:R-:W-:Y:S06]  /*9430*/  @P2 BRA `(.L_x_1217) ;  /* 0xffffffc400dc2947 */ /* 0x001fec000383ffff */
[----:B------:R-:W-:Y:S01]  /*9440*/  IMAD.MOV.U32 R6, RZ, RZ, R9 ;  /* 0x000000ffff067224 */ /* 0x000fe200078e0009 */
[----:B------:R-:W-:Y:S01]  /*9450*/  UMOV UR47, UR60 ;  /* 0x0000003c002f7c82 */ /* 0x000fe20008000000 */
[----:B------:R-:W-:Y:S01]  /*9460*/  IMAD.MOV.U32 R4, RZ, RZ, R8 ;  /* 0x000000ffff047224 */ /* 0x000fe200078e0008 */
[----:B------:R-:W-:-:S06]  /*9470*/  UMOV UR50, UR59 ;  /* 0x0000003b00327c82 */ /* 0x000fcc0008000000 */
.L_x_1200:
[----:B------:R-:W-:Y:S01]  /*9480*/  ULDC UR6, c[0x0][0x448] ;  /* 0x0001120000067ab9 */ /* 0x000fe20000000800 */
[----:B------:R-:W-:Y:S01]  /*9490*/  ULDC UR11, c[0x0][0x9e4] ;  /* 0x00027900000b7ab9 */ /* 0x000fe20000000800 */
[----:B------:R-:W-:Y:S02]  /*94a0*/  UISETP.NE.AND UP0, UPT, UR6, 0x1, UPT ;  /* 0x000000010600788c */ /* 0x000fe4000bf05270 */
[----:B------:R-:W-:Y:S02]  /*94b0*/  UISETP.GE.AND UP1, UPT, UR11, 0x1, UPT ;  /* 0x000000010b00788c */ /* 0x000fe4000bf26270 */
[----:B------:R-:W-:Y:S02]  /*94c0*/  UIADD3 UR14, UR37, 0x7f, URZ ;  /* 0x0000007f250e7890 */ /* 0x000fe4000fffe03f */
[----:B------:R-:W-:Y:S02]  /*94d0*/  UIADD3 UR15, UR38, 0x1, -UR46 ;  /* 0x00000001260f7890 */ /* 0x000fe4000fffe82e */
[----:B------:R-:W-:Y:S01]  /*94e0*/  PLOP3.LUT P5, PT, PT, PT, UP1, 0x80, 0x0 ;  /* 0x000000000000781c */ /* 0x000fe20003faf018 */
[----:B------:R-:W-:-:S02]  /*94f0*/  ULDC UR19, c[0x0][0x9dc] ;  /* 0x0002770000137ab9 */ /* 0x000fc40000000800 */
[----:B------:R-:W-:Y:S01]  /*9500*/  @UP0 ULDC UR6, c[0x0][0x44c] ;  /* 0x0001130000060ab9 */ /* 0x000fe20000000800 */
[----:B------:R-:W-:Y:S01]  /*9510*/  @UP0 ULDC UR18, c[0x0][0x450] ;  /* 0x0001140000120ab9 */ /* 0x000fe20000000800 */
[----:B------:R-:W-:-:S04]  /*9520*/  UIMAD.WIDE.U32 UR6, UR14, UR6, URZ ;  /* 0x000000060e0672a5 */ /* 0x000fc8000f8e003f */
[----:B------:R-:W-:-:S04]  /*9530*/  @UP0 USHF.R.U32.HI UR14, URZ, UR18, UR7 ;  /* 0x000000123f0e0299 */ /* 0x000fc80008011607 */
[----:B------:R-:W-:-:S04]  /*9540*/  UIADD3 UR14, UR15, UR14, URZ ;  /* 0x0000000e0f0e7290 */ /* 0x000fc8000fffe03f */
[----:B------:R-:W-:Y:S01]  /*9550*/  UIADD3 UR19, UR14, -UR19, URZ ;  /* 0x800000130e137290 */ /* 0x000fe2000fffe03f */
[----:B------:R-:W-:Y:S11]  /*9560*/  @!P5 BRA `(.L_x_1218) ;  /* 0x000000000048d947 */ /* 0x000ff60003800000 */
[----:B------:R-:W-:Y:S02]  /*9570*/  UMOV UR18, UR14 ;  /* 0x0000000e00127c82 */ /* 0x000fe40008000000 */
        /* <DEDUP_REMOVED lines=10> */
.L_x_1219:
[----:B------:R-:W-:-:S11]  /*9620*/  UISETP.NE.AND UP1, UPT, UR11, 0x1, UPT ;  /* 0x000000010b00788c */ /* 0x000fd6000bf25270 */
[----:B------:R-:W-:Y:S02]  /*9630*/  @UP1 ULDC.64 UR6, c[0x0][0x9e8] ;  /* 0x00027a0000061ab9 */ /* 0x000fe40000000a00 */
[----:B------:R-:W-:-:S04]  /*9640*/  UIMAD.WIDE.U32 UR14, UR18, UR6, URZ ;  /* 0x00000006120e72a5 */ /* 0x000fc8000f8e003f */
[----:B------:R-:W-:-:S12]  /*9650*/  @UP1 USHF.R.U32.HI UR18, URZ, UR7, UR15 ;  /* 0x000000073f121299 */ /* 0x000fd8000801160f */
.L_x_1220:
[----:B------:R-:W-:-:S04]  /*9660*/  UIMAD UR11, UR18, UR11, URZ ;  /* 0x0000000b120b72a4 */ /* 0x000fc8000f8e023f */
[----:B------:R-:W-:-:S04]  /*9670*/  UISETP.LT.AND UP1, UPT, UR19, UR11, UPT ;  /* 0x0000000b1300728c */ /* 0x000fc8000bf21270 */
[----:B------:R-:W-:-:S12]  /*9680*/  USEL UR19, UR19, UR11, !UP1 ;  /* 0x0000000b13137287 */ /* 0x000fd8000c800000 */
.L_x_1218:
[----:B------:R-:W-:-:S04]  /*9690*/  UIADD3 UR19, UR19, 0x7f, URZ ;  /* 0x0000007f13137890 */ /* 0x000fc8000fffe03f */
[----:B------:R-:W-:-:S04]  /*96a0*/  USHF.R.S32.HI UR6, URZ, 0x1f, UR19 ;  /* 0x0000001f3f067899 */ /* 0x000fc80008011413 */
[----:B------:R-:W-:-:S04]  /*96b0*/  ULEA.HI UR6, UR6, UR19, URZ, 0x7 ;  /* 0x0000001306067291 */ /* 0x000fc8000f8f383f */
[----:B------:R-:W-:-:S04]  /*96c0*/  USHF.R.S32.HI UR6, URZ, 0x7, UR6 ;  /* 0x000000073f067899 */ /* 0x000fc80008011406 */
[----:B------:R-:W-:-:S04]  /*96d0*/  UISETP.LT.AND UP1, UPT, UR40, UR6, UPT ;  /* 0x000000062800728c */ /* 0x000fc8000bf21270 */
[----:B------:R-:W-:-:S06]  /*96e0*/  USEL UR57, UR40, UR6, !UP1 ;  /* 0x0000000628397287 */ /* 0x000fcc000c800000 */
[----:B------:R-:W-:-:S13]  /*96f0*/  ISETP.GE.AND P2, PT, R3, UR57, PT ;  /* 0x0000003903007c0c */ /* 0x000fda000bf46270 */
[----:B------:R-:W-:Y:S05]  /*9700*/  @!P2 BRA `(.L_x_1221) ;  /* 0x00000028000ca947 */ /* 0x000fea0003800000 */
[----:B------:R-:W-:Y:S01]  /*9710*/  IMAD.MOV.U32 R5, RZ, RZ, R6 ;  /* 0x000000ffff057224 */ /* 0x000fe200078e0006 */
[----:B------:R-:W-:Y:S01]  /*9720*/  UMOV UR59, UR50 ;  /* 0x00000032003b7c82 */ /* 0x000fe20008000000 */
[----:B------:R-:W-:Y:S01]  /*9730*/  IMAD.MOV.U32 R7, RZ, RZ, R4 ;  /* 0x000000ffff077224 */ /* 0x000fe200078e0004 */
[----:B------:R-:W-:Y:S01]  /*9740*/  UMOV UR58, UR47 ;  /* 0x0000002f003a7c82 */ /* 0x000fe20008000000 */
[----:B------:R-:W-:Y:S01]  /*9750*/  ULDC UR56, c[0x0][0x9d8] ;  /* 0x0002760000387ab9 */ /* 0x000fe20000000800 */
[----:B------:R-:W-:-:S05]  /*9760*/  ULDC UR55, c[0x0][0x988] ;  /* 0x0002620000377ab9 */ /* 0x000fca0000000800 */
.L_x_1230:
        /* <DEDUP_REMOVED lines=9> */
.L_x_1223:
[----:B------:R-:W-:Y:S01]  /*9800*/  ULEA UR6, UR47, UR41, 0x3 ;  /* 0x000000292f067291 */ /* 0x000fe2000f8e183f */
[----:B------:R-:W-:-:S05]  /*9810*/  IMAD.U32 R4, RZ, RZ, UR50 ;  /* 0x00000032ff047e24 */ /* 0x000fca000f8e00ff */
[----:B------:R-:W-:-:S04]  /*9820*/  SHF.L.U32 R4, R4, 0x1f, RZ ;  /* 0x0000001f04047819 */ /* 0x000fc800000006ff */
[----:B------:R0:W1:Y:S01]  /*9830*/  SYNCS.PHASECHK.TRANS64.TRYWAIT P2, [UR6+0x28830], R4 ;  /* 0x02883004ff0075a7 */ /* 0x0000620008040146 */
[----:B------:R-:W-:Y:S05]  /*9840*/  @!P0 BRA `(.L_x_1224) ;  /* 0x0000000000048947 */ /* 0x000fea0003800000 */
[----:B------:R-:W-:Y:S01]  /*9850*/  BPT.TRAP 0x1 ;  /* 0x000000040000795c */ /* 0x000fe20000300000 */
.L_x_1224:
[----:B-1----:R-:W-:Y:S05]  /*9860*/  @P2 BRA `(.L_x_1222) ;  /* 0x0000000000082947 */ /* 0x002fea0003800000 */
[----:B------:R-:W1:Y:S02]  /*9870*/  SYNCS.PHASECHK.TRANS64.TRYWAIT P2, [UR6+0x28830], R4 ;  /* 0x02883004ff0075a7 */ /* 0x000e640008040146 */
[----:B-1----:R-:W-:Y:S05]  /*9880*/  @!P2 BRA `(.L_x_1225) ;  /* 0x000001080090a947 */ /* 0x002fea0003800000 */
.L_x_1222:
        /* <DEDUP_REMOVED lines=47> */
.L_x_1227:
[----:B------:R-:W-:Y:S01]  /*9b80*/  ULEA UR6, UR58, UR41, 0x3 ;  /* 0x000000293a067291 */ /* 0x000fe2000f8e183f */
[----:B------:R-:W-:-:S05]  /*9b90*/  IMAD.U32 R4, RZ, RZ, UR59 ;  /* 0x0000003bff047e24 */ /* 0x000fca000f8e00ff */
[----:B------:R-:W-:-:S04]  /*9ba0*/  SHF.L.U32 R4, R4, 0x1f, RZ ;  /* 0x0000001f04047819 */ /* 0x000fc800000006ff */
[----:B------:R0:W1:Y:S01]  /*9bb0*/  SYNCS.PHASECHK.TRANS64.TRYWAIT P2, [UR6+0x28850], R4 ;  /* 0x02885004ff0075a7 */ /* 0x0000620008040146 */
[----:B------:R-:W-:Y:S05]  /*9bc0*/  @!P0 BRA `(.L_x_1228) ;  /* 0x0000000000048947 */ /* 0x000fea0003800000 */
[----:B------:R-:W-:Y:S01]  /*9bd0*/  BPT.TRAP 0x1 ;  /* 0x000000040000795c */ /* 0x000fe20000300000 */
.L_x_1228:
[----:B-1----:R-:W-:Y:S05]  /*9be0*/  @P2 BRA `(.L_x_1226) ;  /* 0x0000000000082947 */ /* 0x002fea0003800000 */
[----:B------:R-:W1:Y:S02]  /*9bf0*/  SYNCS.PHASECHK.TRANS64.TRYWAIT P2, [UR6+0x28850], R4 ;  /* 0x02885004ff0075a7 */ /* 0x000e640008040146 */
[----:B-1----:R-:W-:Y:S05]  /*9c00*/  @!P2 BRA `(.L_x_1229) ;  /* 0x0000010400c8a947 */ /* 0x002fea0003800000 */
.L_x_1226:
[----:B------:R-:W-:Y:S01]  /*9c10*/  UIADD3 UR6, UR41, 0x400, URZ ;  /* 0x0000040029067890 */ /* 0x000fe2000fffe03f */
[----:B------:R-:W-:Y:S01]  /*9c20*/  WARPGROUP.ARRIVE ;  /* 0x00000000000079c5 */ /* 0x000fe20000000000 */
[----:B------:R-:W-:Y:S01]  /*9c30*/  UMOV UR7, 0x40000040 ;  /* 0x4000004000077882 */ /* 0x000fe20000000000 */
[----:B------:R-:W-:Y:S01]  /*9c40*/  FMUL.FTZ R6, R24, UR56 ;  /* 0x0000003818067c20 */ /* 0x000fe20008410000 */
[----:B------:R-:W-:Y:S01]  /*9c50*/  USHF.R.U32.HI UR6, URZ, 0x4, UR6 ;  /* 0x000000043f067899 */ /* 0x000fe20008011606 */
[----:B------:R-:W-:Y:S01]  /*9c60*/  FMUL.FTZ R8, R25, UR56 ;  /* 0x0000003819087c20 */ /* 0x000fe20008410000 */
[----:B------:R-:W-:Y:S01]  /*9c70*/  FMUL.FTZ R11, R28, UR56 ;  /* 0x000000381c0b7c20 */ /* 0x000fe20008410000 */
[----:B------:R-:W-:Y:S01]  /*9c80*/  FMUL.FTZ R13, R29, UR56 ;  /* 0x000000381d0d7c20 */ /* 0x000fe20008410000 */
[----:B------:R-:W-:Y:S01]  /*9c90*/  ULOP3.LUT UR6, UR6, 0x3fff, URZ, 0xc0, !UPT ;  /* 0x00003fff06067892 */ /* 0x000fe2000f8ec03f */
[----:B------:R-:W2:Y:S01]  /*9ca0*/  MUFU.TANH R6, R6 ;  /* 0x0000000600067308 */ /* 0x000ea20000002400 */
[----:B------:R-:W-:Y:S01]  /*9cb0*/  FMUL.FTZ R15, R32, UR56 ;  /* 0x00000038200f7c20 */ /* 0x000fe20008410000 */
[----:B------:R-:W-:Y:S01]  /*9cc0*/  FMUL.FTZ R14, R31, UR56 ;  /* 0x000000381f0e7c20 */ /* 0x000fe20008410000 */
[----:B------:R-:W-:Y:S01]  /*9cd0*/  ULOP3.LUT UR6, UR6, 0x4000000, URZ, 0xfc, !UPT ;  /* 0x0400000006067892 */ /* 0x000fe2000f8efc3f */
[----:B------:R-:W-:Y:S01]  /*9ce0*/  FMUL.FTZ R21, R33, UR56 ;  /* 0x0000003821157c20 */ /* 0x000fe20008410000 */
[----:B------:R-:W-:Y:S01]  /*9cf0*/  FMUL.FTZ R31, R42, UR56 ;  /* 0x000000382a1f7c20 */ /* 0x000fe20008410000 */
[----:B------:R-:W-:Y:S01]  /*9d00*/  FMUL.FTZ R42, R53, UR56 ;  /* 0x00000038352a7c20 */ /* 0x000fe20008410000 */
[----:B------:R-:W-:Y:S01]  /*9d10*/  ULEA UR11, UR58, UR6, 0xb ;  /* 0x000000063a0b7291 */ /* 0x000fe2000f8e583f */
[----:B------:R-:W0:Y:S01]  /*9d20*/  MUFU.TANH R8, R8 ;  /* 0x0000000800087308 */ /* 0x000e220000002400 */
[----:B------:R-:W-:Y:S01]  /*9d30*/  FMUL.FTZ R25, R36, UR56 ;  /* 0x0000003824197c20 */ /* 0x000fe20008410000 */
[----:B-1----:R-:W-:Y:S01]  /*9d40*/  FMUL.FTZ R9, R27, UR56 ;  /* 0x000000381b097c20 */ /* 0x002fe20008410000 */
[----:B------:R-:W-:Y:S01]  /*9d50*/  FMUL.FTZ R27, R37, UR56 ;  /* 0x00000038251b7c20 */ /* 0x000fe20008410000 */
[----:B------:R-:W-:Y:S01]  /*9d60*/  FMUL.FTZ R29, R40, UR56 ;  /* 0x00000038281d7c20 */ /* 0x000fe20008410000 */
[----:B------:R-:W-:Y:S01]  /*9d70*/  FMUL.FTZ R12, R30, UR56 ;  /* 0x000000381e0c7c20 */ /* 0x000fe20008410000 */
[----:B------:R-:W-:Y:S01]  /*9d80*/  UMOV UR6, UR11 ;  /* 0x0000000b00067c82 */ /* 0x000fe20008000000 */
[----:B------:R-:W-:Y:S01]  /*9d90*/  FMUL.FTZ R30, R41, UR56 ;  /* 0x00000038291e7c20 */ /* 0x000fe20008410000 */
[----:B------:R-:W-:Y:S01]  /*9da0*/  HGMMA.64x128x16.F32.BF16 R88, R180, gdesc[UR4].tnspB, R88, gsb0 ;  /* 0x41e00004b4587df0 */ /* 0x000fe20008001858 */
[----:B------:R-:W-:Y:S01]  /*9db0*/  UIADD3 UR6, UR11, 0x80, URZ ;  /* 0x000000800b067890 */ /* 0x000fe2000fffe03f */
[----:B------:R-:W1:Y:S01]  /*9dc0*/  MUFU.TANH R11, R11 ;  /* 0x0000000b000b7308 */ /* 0x000e620000002400 */
[----:B------:R-:W-:Y:S01]  /*9dd0*/  UMOV UR7, 0x40000040 ;  /* 0x4000004000077882 */ /* 0x000fe20000000000 */
[----:B--2---:R-:W-:Y:S01]  /*9de0*/  FMNMX.FTZ R53, R6, R7, !PT ;  /* 0x0000000706357209 */ /* 0x004fe20007810000 */
[----:B------:R-:W-:Y:S01]  /*9df0*/  FMUL.FTZ R33, R44, UR56 ;  /* 0x000000382c217c20 */ /* 0x000fe20008410000 */
[----:B------:R-:W-:Y:S01]  /*9e00*/  FMUL.FTZ R24, R35, UR56 ;  /* 0x0000003823187c20 */ /* 0x000fe20008410000 */
[----:B------:R-:W-:Y:S01]  /*9e10*/  FMUL.FTZ R35, R45, UR56 ;  /* 0x000000382d237c20 */ /* 0x000fe20008410000 */
[----:B------:R-:W-:Y:S01]  /*9e20*/  FMUL.FTZ R37, R48, UR56 ;  /* 0x0000003830257c20 */ /* 0x000fe20008410000 */
[----:B0-----:R-:W-:Y:S01]  /*9e30*/  FMNMX.FTZ R4, R8, R53, !PT ;  /* 0x0000003508047209 */ /* 0x001fe20007810000 */
        /* <DEDUP_REMOVED lines=8> */
[----:B------:R-:W2:Y:S01]  /*9ec0*/  MUFU.TANH R15, R15 ;  /* 0x0000000f000f7308 */ /* 0x000ea20000002400 */
        /* <DEDUP_REMOVED lines=30> */
[----:B------:R-:W-:Y:S01]  /*a0b0*/  UMOV UR10, UR55 ;  /* 0x00000037000a7c82 */ /* 0x000fe20008000000 */
[----:B------:R-:W1:Y:S01]  /*a0c0*/  MUFU.TANH R29, R29 ;  /* 0x0000001d001d7308 */ /* 0x000e620000002400 */
[----:B0-----:R-:W-:Y:S01]  /*a0d0*/  FMNMX.FTZ R4, R25, R4, !PT ;  /* 0x0000000419047209 */ /* 0x001fe20007810000 */
[----:B------:R-:W-:Y:S01]  /*a0e0*/  FMUL.FTZ R71, R78, UR56 ;  /* 0x000000384e477c20 */ /* 0x000fe20008410000 */
[----:B------:R-:W-:Y:S01]  /*a0f0*/  FMUL.FTZ R72, R79, UR56 ;  /* 0x000000384f487c20 */ /* 0x000fe20008410000 */
[----:B------:R-:W-:Y:S01]  /*a100*/  FMUL.FTZ R63, R63, UR56 ;  /* 0x000000383f3f7c20 */ /* 0x000fe20008410000 */
[----:B------:R-:W-:Y:S01]  /*a110*/  FMUL.FTZ R76, R87, UR56 ;  /* 0x00000038574c7c20 */ /* 0x000fe20008410000 */
[----:B------:R-:W0:Y:S01]  /*a120*/  S2R R222, SR_TID.X ;  /* 0x0000000000de7919 */ /* 0x000e220000002100 */
[----:B------:R-:W-:Y:S01]  /*a130*/  ISETP.GT.AND P2, PT, R3, UR57, PT ;  /* 0x0000003903007c0c */ /* 0x000fe2000bf44270 */
[----:B------:R-:W3:Y:S01]  /*a140*/  MUFU.TANH R30, R30 ;  /* 0x0000001e001e7308 */ /* 0x000ee20000002400 */
[----:B--2---:R-:W-:Y:S01]  /*a150*/  FMNMX.FTZ R4, R27, R4, !PT ;  /* 0x000000041b047209 */ /* 0x004fe20007810000 */
[----:B------:R-:W-:Y:S01]  /*a160*/  UMOV UR59, UR50 ;  /* 0x00000032003b7c82 */ /* 0x000fe20008000000 */
[----:B------:R-:W-:-:S05]  /*a170*/  VIADD R3, R3, 0xffffffff ;  /* 0xffffffff03037836 */ /* 0x000fca0000000000 */
[----:B------:R-:W2:Y:S01]  /*a180*/  MUFU.TANH R33, R33 ;  /* 0x0000002100217308 */ /* 0x000ea20000002400 */
[----:B-1----:R-:W-:-:S07]  /*a190*/  FMNMX.FTZ R57, R29, R4, !PT ;  /* 0x000000041d397209 */ /* 0x002fce0007810000 */
[----:B------:R-:W1:Y:S01]  /*a1a0*/  MUFU.TANH R35, R35 ;  /* 0x0000002300237308 */ /* 0x000e620000002400 */
[----:B---3--:R-:W-:Y:S01]  /*a1b0*/  FMNMX.FTZ R4, R30, R57, !PT ;  /* 0x000000391e047209 */ /* 0x008fe20007810000 */
[----:B------:R-:W-:-:S06]  /*a1c0*/  FMUL.FTZ R57, R73, UR56 ;  /* 0x0000003849397c20 */ /* 0x000fcc0008410000 */
[----:B------:R-:W3:Y:S01]  /*a1d0*/  MUFU.TANH R37, R37 ;  /* 0x0000002500257308 */ /* 0x000ee20000002400 */
[----:B--2---:R-:W-:Y:S02]  /*a1e0*/  FMNMX.FTZ R4, R33, R4, !PT ;  /* 0x0000000421047209 */ /* 0x004fe40007810000 */
[----:B0-----:R-:W-:-:S05]  /*a1f0*/  SHF.R.U32.HI R222, RZ, 0x7, R222 ;  /* 0x00000007ffde7819 */ /* 0x001fca00000116de */
[----:B------:R-:W0:Y:S01]  /*a200*/  MUFU.TANH R39, R39 ;  /* 0x0000002700277308 */ /* 0x000e220000002400 */
[----:B-1----:R-:W-:-:S07]  /*a210*/  FMNMX.FTZ R4, R35, R4, !PT ;  /* 0x0000000423047209 */ /* 0x002fce0007810000 */
[----:B------:R-:W1:Y:S01]  /*a220*/  MUFU.TANH R41, R41 ;  /* 0x0000002900297308 */ /* 0x000e620000002400 */
[----:B---3--:R-:W-:-:S07]  /*a230*/  FMNMX.FTZ R4, R37, R4, !PT ;  /* 0x0000000425047209 */ /* 0x008fce0007810000 */
        /* <DEDUP_REMOVED lines=10> */
[----:B-1----:R-:W-:Y:S01]  /*a2e0*/  FMNMX.FTZ R4, R46, R61, !PT ;  /* 0x0000003d2e047209 */ /* 0x002fe20007810000 */
[----:B------:R-:W-:Y:S02]  /*a2f0*/  WARPGROUP.DEPBAR.LE gsb0, 0x0 ;  /* 0x00008000000079c5 */ /* 0x000fe40000010000 */
[----:B------:R-:W-:-:S04]  /*a300*/  WARPGROUP.ARRIVE ;  /* 0x00000000000079c5 */ /* 0x000fc80000000000 */
[----:B------:R-:W1:Y:S01]  /*a310*/  MUFU.TANH R52, R52 ;  /* 0x0000003400347308 */ /* 0x000e620000002400 */
[----:B--2---:R-:W-:Y:S01]  /*a320*/  FMNMX.FTZ R4, R49, R4, !PT ;  /* 0x0000000431047209 */ /* 0x004fe20007810000 */
[----:B------:R-:W-:Y:S01]  /*a330*/  HGMMA.64x128x16.F32.BF16 R88, R176, gdesc[UR4].tnspB, R88, gsb0 ;  /* 0x41e00004b0587df0 */ /* 0x000fe20008001858 */
[----:B------:R-:W-:Y:S01]  /*a340*/  UIADD3 UR6, UR11, 0x100, URZ ;  /* 0x000001000b067890 */ /* 0x000fe2000fffe03f */
        /* <DEDUP_REMOVED lines=22> */
[----:B------:R-:W-:Y:S01]  /*a4b0*/  FMUL.FTZ R65, R66, UR56 ;  /* 0x0000003842417c20 */ /* 0x000fe20008410000 */
[----:B------:R-:W-:Y:S01]  /*a4c0*/  FMUL.FTZ R66, R67, UR56 ;  /* 0x0000003843427c20 */ /* 0x000fe20008410000 */
[----:B------:R-:W-:Y:S01]  /*a4d0*/  FMUL.FTZ R67, R70, UR56 ;  /* 0x0000003846437c20 */ /* 0x000fe20008410000 */
[----:B------:R-:W-:Y:S01]  /*a4e0*/  FMUL.FTZ R70, R75, UR56 ;  /* 0x000000384b467c20 */ /* 0x000fe20008410000 */
[----:B------:R-:W-:Y:S02]  /*a4f0*/  FMUL.FTZ R75, R86, UR56 ;  /* 0x00000038564b7c20 */ /* 0x000fe40008410000 */
[----:B------:R-:W0:Y:S01]  /*a500*/  MUFU.TANH R62, R62 ;  /* 0x0000003e003e7308 */ /* 0x000e220000002400 */
[----:B-1----:R-:W-:-:S07]  /*a510*/  FMNMX.FTZ R69, R61, R4, !PT ;  /* 0x000000043d457209 */ /* 0x002fce0007810000 */
[----:B------:R-:W1:Y:S01]  /*a520*/  MUFU.TANH R10, R10 ;  /* 0x0000000a000a7308 */ /* 0x000e620000002400 */
[----:B--2---:R-:W-:-:S07]  /*a530*/  FMNMX.FTZ R69, R64, R69, !PT ;  /* 0x0000004540457209 */ /* 0x004fce0007810000 */
[----:B------:R-:W2:Y:S01]  /*a540*/  MUFU.TANH R9, R9 ;  /* 0x0000000900097308 */ /* 0x000ea20000002400 */
[----:B0-----:R-:W-:Y:S01]  /*a550*/  FMNMX.FTZ R4, R62, R69, !PT ;  /* 0x000000453e047209 */ /* 0x001fe20007810000 */
[----:B------:R-:W-:Y:S01]  /*a560*/  FMUL.FTZ R69, R74, UR56 ;  /* 0x000000384a457c20 */ /* 0x000fe20008410000 */
[----:B------:R-:W-:-:S03]  /*a570*/  FMUL.FTZ R74, R83, UR56 ;  /* 0x00000038534a7c20 */ /* 0x000fc60008410000 */
[----:B------:R-:W0:Y:S02]  /*a580*/  SHFL.BFLY PT, R73, R4, 0x2, 0x1f ;  /* 0x0c401f0004497f89 */ /* 0x000e2400000e0000 */
[----:B------:R-:W3:Y:S08]  /*a590*/  MUFU.TANH R12, R12 ;  /* 0x0000000c000c7308 */ /* 0x000ef00000002400 */
[----:B------:R-:W4:Y:S08]  /*a5a0*/  MUFU.TANH R14, R14 ;  /* 0x0000000e000e7308 */ /* 0x000f300000002400 */
[----:B------:R-:W5:Y:S01]  /*a5b0*/  MUFU.TANH R20, R20 ;  /* 0x0000001400147308 */ /* 0x000f620000002400 */
[----:B0-----:R-:W-:Y:S01]  /*a5c0*/  FMNMX.FTZ R77, R4, R73, !PT ;  /* 0x00000049044d7209 */ /* 0x001fe20007810000 */
[----:B------:R-:W-:-:S06]  /*a5d0*/  FMUL.FTZ R73, R82, UR56 ;  /* 0x0000003852497c20 */ /* 0x000fcc0008410000 */
[----:B------:R-:W0:Y:S01]  /*a5e0*/  MUFU.TANH R24, R24 ;  /* 0x0000001800187308 */ /* 0x000e220000002400 */
[----:B------:R-:W1:Y:S07]  /*a5f0*/  SHFL.BFLY PT, R4, R77, 0x1, 0x1f ;  /* 0x0c201f004d047f89 */ /* 0x000e6e00000e0000 */
[----:B------:R-:W0:Y:S01]  /*a600*/  MUFU.TANH R26, R26 ;  /* 0x0000001a001a7308 */ /* 0x000e220000002400 */
[----:B------:R-:W-:Y:S02]  /*a610*/  WARPGROUP.DEPBAR.LE gsb0, 0x0 ;  /* 0x00008000000079c5 */ /* 0x000fe40000010000 */
[----:B------:R-:W-:-:S05]  /*a620*/  WARPGROUP.ARRIVE ;  /* 0x00000000000079c5 */ /* 0x000fca0000000000 */
[----:B------:R-:W0:Y:S01]  /*a630*/  MUFU.TANH R28, R28 ;  /* 0x0000001c001c7308 */ /* 0x000e220000002400 */
[----:B------:R-:W-:Y:S01]  /*a640*/  HGMMA.64x128x16.F32.BF16 R88, R172, gdesc[UR4].tnspB, R88, gsb0 ;  /* 0x41e00004ac587df0 */ /* 0x000fe20008001858 */
[----:B------:R-:W-:Y:S01]  /*a650*/  UIADD3 UR6, UR11, 0x180, URZ ;  /* 0x000001800b067890 */ /* 0x000fe2000fffe03f */
[----:B------:R-:W-:-:S05]  /*a660*/  UMOV UR7, 0x40000040 ;  /* 0x4000004000077882 */ /* 0x000fca0000000000 */
[----:B------:R-:W0:Y:S01]  /*a670*/  MUFU.TANH R31, R31 ;  /* 0x0000001f001f7308 */ /* 0x000e220000002400 */
[----:B-1----:R-:W-:-:S05]  /*a680*/  FMNMX.FTZ R4, R77, R4, !PT ;  /* 0x000000044d047209 */ /* 0x002fca0007810000 */
[C---:B------:R-:W-:Y:S02]  /*a690*/  FMUL.FTZ R78, R4.reuse, UR10 ;  /* 0x0000000a044e7c20 */ /* 0x040fe40008410000 */
[----:B------:R-:W1:Y:S01]  /*a6a0*/  MUFU.TANH R32, R32 ;  /* 0x0000002000207308 */ /* 0x000e620000002400 */
[----:B------:R-:W-:Y:S01]  /*a6b0*/  FADD.FTZ R7, -R4, R7 ;  /* 0x0000000704077221 */ /* 0x000fe20000010100 */
[--C-:B------:R-:W-:Y:S01]  /*a6c0*/  FFMA.FTZ R180, R6, UR10, -R78.reuse ;  /* 0x0000000a06b47c23 */ /* 0x100fe2000801084e */
[----:B------:R-:W-:Y:S01]  /*a6d0*/  FMNMX.FTZ R6, R10, R5, !PT ;  /* 0x000000050a067209 */ /* 0x000fe20007810000 */
[--C-:B------:R-:W-:Y:S01]  /*a6e0*/  FFMA.FTZ R182, R11, UR10, -R78.reuse ;  /* 0x0000000a0bb67c23 */ /* 0x100fe2000801084e */
[--C-:B------:R-:W-:Y:S01]  /*a6f0*/  FFMA.FTZ R79, R13, UR10, -R78.reuse ;  /* 0x0000000a0d4f7c23 */ /* 0x100fe2000801084e */
[--C-:B------:R-:W-:Y:S01]  /*a700*/  FFMA.FTZ R178, R25, UR10, -R78.reuse ;  /* 0x0000000a19b27c23 */ /* 0x100fe2000801084e */
[----:B--2---:R-:W-:Y:S01]  /*a710*/  FMNMX.FTZ R11, R9, R6, !PT ;  /* 0x00000006090b7209 */ /* 0x004fe20007810000 */
[----:B------:R-:W2:Y:S01]  /*a720*/  MUFU.TANH R34, R34 ;  /* 0x0000002200227308 */ /* 0x000ea20000002400 */
[--C-:B------:R-:W-:Y:S01]  /*a730*/  FFMA.FTZ R176, R15, UR10, -R78.reuse ;  /* 0x0000000a0fb07c23 */ /* 0x100fe2000801084e */
[--C-:B------:R-:W-:Y:S01]  /*a740*/  FFMA.FTZ R15, R27, UR10, -R78.reuse ;  /* 0x0000000a1b0f7c23 */ /* 0x100fe2000801084e */
[----:B---3--:R-:W-:Y:S01]  /*a750*/  FMNMX.FTZ R11, R12, R11, !PT ;  /* 0x0000000b0c0b7209 */ /* 0x008fe20007810000 */
[--C-:B------:R-:W-:Y:S01]  /*a760*/  FFMA.FTZ R46, R46, UR10, -R78.reuse ;  /* 0x0000000a2e2e7c23 */ /* 0x100fe2000801084e */
[--C-:B------:R-:W-:Y:S01]  /*a770*/  FFMA.FTZ R51, R51, UR10, -R78.reuse ;  /* 0x0000000a33337c23 */ /* 0x100fe2000801084e */
[----:B------:R-:W-:Y:S01]  /*a780*/  FMUL.FTZ R7, R7, UR10 ;  /* 0x0000000a07077c20 */ /* 0x000fe20008410000 */
[----:B----4-:R-:W-:Y:S01]  /*a790*/  FMNMX.FTZ R13, R14, R11, !PT ;  /* 0x0000000b0e0d7209 */ /* 0x010fe20007810000 */
[----:B------:R-:W3:Y:S01]  /*a7a0*/  MUFU.TANH R36, R36 ;  /* 0x0000002400247308 */ /* 0x000ee20000002400 */
[--C-:B------:R-:W-:Y:S01]  /*a7b0*/  FFMA.FTZ R77, R8, UR10, -R78.reuse ;  /* 0x0000000a084d7c23 */ /* 0x100fe2000801084e */
[--C-:B------:R-:W-:Y:S01]  /*a7c0*/  FFMA.FTZ R21, R21, UR10, -R78.reuse ;  /* 0x0000000a15157c23 */ /* 0x100fe2000801084e */
[----:B-----5:R-:W-:Y:S01]  /*a7d0*/  FMNMX.FTZ R13, R20, R13, !PT ;  /* 0x0000000d140d7209 */ /* 0x020fe20007810000 */
[--C-:B------:R-:W-:Y:S01]  /*a7e0*/  FFMA.FTZ R35, R35, UR10, -R78.reuse ;  /* 0x0000000a23237c23 */ /* 0x100fe2000801084e */
[--C-:B------:R-:W-:Y:S01]  /*a7f0*/  FFMA.FTZ R8, R56, UR10, -R78.reuse ;  /* 0x0000000a38087c23 */ /* 0x100fe2000801084e */
[--C-:B------:R-:W-:Y:S01]  /*a800*/  FFMA.FTZ R64, R64, UR10, -R78.reuse ;  /* 0x0000000a40407c23 */ /* 0x100fe2000801084e */
[----:B0-----:R-:W-:Y:S01]  /*a810*/  FMNMX.FTZ R13, R24, R13, !PT ;  /* 0x0000000d180d7209 */ /* 0x001fe20007810000 */
[----:B------:R-:W0:Y:S01]  /*a820*/  MUFU.TANH R38, R38 ;  /* 0x0000002600267308 */ /* 0x000e220000002400 */
[----:B------:R-:W-:-:S02]  /*a830*/  FFMA.FTZ R62, R62, UR10, -R78 ;  /* 0x0000000a3e3e7c23 */ /* 0x000fc4000801084e */
[----:B------:R-:W-:-:S04]  /*a840*/  FMNMX.FTZ R13, R26, R13, !PT ;  /* 0x0000000d1a0d7209 */ /* 0x000fc80007810000 */
[----:B------:R-:W-:Y:S01]  /*a850*/  FMNMX.FTZ R6, R28, R13, !PT ;  /* 0x0000000d1c067209 */ /* 0x000fe20007810000 */
[----:B------:R-:W4:Y:S03]  /*a860*/  MUFU.TANH R40, R40 ;  /* 0x0000002800287308 */ /* 0x000f260000002400 */
[----:B------:R-:W-:-:S04]  /*a870*/  FMNMX.FTZ R13, R31, R6, !PT ;  /* 0x000000061f0d7209 */ /* 0x000fc80007810000 */
[----:B-1----:R-:W-:Y:S01]  /*a880*/  FMNMX.FTZ R13, R32, R13, !PT ;  /* 0x0000000d200d7209 */ /* 0x002fe20007810000 */
[----:B------:R-:W1:Y:S03]  /*a890*/  MUFU.TANH R43, R43 ;  /* 0x0000002b002b7308 */ /* 0x000e660000002400 */
[----:B--2---:R-:W-:-:S04]  /*a8a0*/  FMNMX.FTZ R13, R34, R13, !PT ;  /* 0x0000000d220d7209 */ /* 0x004fc80007810000 */
[----:B---3--:R-:W-:Y:S01]  /*a8b0*/  FMNMX.FTZ R13, R36, R13, !PT ;  /* 0x0000000d240d7209 */ /* 0x008fe20007810000 */
[----:B------:R-:W2:Y:S03]  /*a8c0*/  MUFU.TANH R44, R44 ;  /* 0x0000002c002c7308 */ /* 0x000ea60000002400 */
[----:B0-----:R-:W-:-:S04]  /*a8d0*/  FMNMX.FTZ R13, R38, R13, !PT ;  /* 0x0000000d260d7209 */ /* 0x001fc80007810000 */
[----:B----4-:R-:W-:Y:S01]  /*a8e0*/  FMNMX.FTZ R6, R40, R13, !PT ;  /* 0x0000000d28067209 */ /* 0x010fe20007810000 */
[----:B------:R-:W0:Y:S03]  /*a8f0*/  MUFU.TANH R47, R47 ;  /* 0x0000002f002f7308 */ /* 0x000e260000002400 */
[----:B-1----:R-:W-:-:S05]  /*a900*/  FMNMX.FTZ R13, R43, R6, !PT ;  /* 0x000000062b0d7209 */ /* 0x002fca0007810000 */
        /* <DEDUP_REMOVED lines=8> */
[--C-:B------:R-:W-:Y:S01]  /*a990*/  FFMA.FTZ R25, R39, UR10, -R78.reuse ;  /* 0x0000000a27197c23 */ /* 0x100fe2000801084e */
[----:B------:R-:W-:-:S05]  /*a9a0*/  FFMA.FTZ R39, R55, UR10, -R78 ;  /* 0x0000000a37277c23 */ /* 0x000fca000801084e */
        /* <DEDUP_REMOVED lines=17> */
[----:B------:R-:W-:Y:S01]  /*aac0*/  FFMA.FTZ R42, R60, UR10, -R78 ;  /* 0x0000000a3c2a7c23 */ /* 0x000fe2000801084e */
[----:B------:R-:W-:Y:S01]  /*aad0*/  UMOV UR7, 0x40000040 ;  /* 0x4000004000077882 */ /* 0x000fe20000000000 */
        /* <DEDUP_REMOVED lines=12> */
[----:B------:R-:W-:Y:S01]  /*aba0*/  MUFU.EX2 R27, R46 ;  /* 0x0000002e001b7308 */ /* 0x000fe20000000800 */
[----:B--2---:R-:W-:-:S07]  /*abb0*/  FMNMX.FTZ R33, R75, R6, !PT ;  /* 0x000000064b217209 */ /* 0x004fce0007810000 */
[----:B------:R-:W-:Y:S01]  /*abc0*/  MUFU.EX2 R7, R7 ;  /* 0x0000000700077308 */ /* 0x000fe20000000800 */
[----:B0-----:R-:W-:-:S07]  /*abd0*/  FMNMX.FTZ R6, R76, R33, !PT ;  /* 0x000000214c067209 */ /* 0x001fce0007810000 */
        /* <DEDUP_REMOVED lines=8> */
[----:B------:R0:W-:Y:S08]  /*ac60*/  MUFU.EX2 R11, R21 ;  /* 0x00000015000b7308 */ /* 0x0001f00000000800 */
[----:B------:R-:W-:Y:S01]  /*ac70*/  MUFU.EX2 R178, R178 ;  /* 0x000000b200b27308 */ /* 0x000fe20000000800 */
[--C-:B0-----:R-:W-:Y:S01]  /*ac80*/  FFMA.FTZ R21, R30, UR10, -R78.reuse ;  /* 0x0000000a1e157c23 */ /* 0x101fe2000801084e */
[----:B------:R-:W-:-:S06]  /*ac90*/  FFMA.FTZ R30, R58, UR10, -R78 ;  /* 0x0000000a3a1e7c23 */ /* 0x000fcc000801084e */
[----:B------:R-:W-:Y:S08]  /*aca0*/  MUFU.EX2 R15, R15 ;  /* 0x0000000f000f7308 */ /* 0x000ff00000000800 */
[----:B------:R-:W-:Y:S01]  /*acb0*/  MUFU.EX2 R172, R172 ;  /* 0x000000ac00ac7308 */ /* 0x000fe20000000800 */
[----:B------:R-:W-:Y:S02]  /*acc0*/  WARPGROUP.DEPBAR.LE gsb0, 0x0 ;  /* 0x00008000000079c5 */ /* 0x000fe40000010000 */
[----:B------:R-:W-:Y:S01]  /*acd0*/  WARPGROUP.ARRIVE ;  /* 0x00000000000079c5 */ /* 0x000fe20000000000 */
[--C-:B------:R-:W-:Y:S01]  /*ace0*/  FFMA.FTZ R168, R37, UR10, -R78.reuse ;  /* 0x0000000a25a87c23 */ /* 0x100fe2000801084e */
[--C-:B------:R-:W-:Y:S01]  /*acf0*/  FFMA.FTZ R170, R41, UR10, -R78.reuse ;  /* 0x0000000a29aa7c23 */ /* 0x100fe2000801084e */
[----:B------:R-:W0:Y:S02]  /*ad00*/  SHFL.BFLY PT, R37, R6, 0x2, 0x1f ;  /* 0x0c401f0006257f89 */ /* 0x000e2400000e0000 */
[----:B------:R-:W-:Y:S01]  /*ad10*/  MUFU.EX2 R21, R21 ;  /* 0x0000001500157308 */ /* 0x000fe20000000800 */
[----:B------:R-:W-:Y:S01]  /*ad20*/  FFMA.FTZ R41, R59, UR10, -R78 ;  /* 0x0000000a3b297c23 */ /* 0x000fe2000801084e */
[----:B------:R-:W-:Y:S01]  /*ad30*/  HGMMA.64x128x16.F32.BF16 R88, R164, gdesc[UR4].tnspB, R88, gsb0 ;  /* 0x41e00004a4587df0 */ /* 0x000fe20008001858 */
[----:B------:R-:W-:Y:S01]  /*ad40*/  UIADD3 UR6, UR11, 0x280, URZ ;  /* 0x000002800b067890 */ /* 0x000fe2000fffe03f */
[----:B------:R-:W-:-:S04]  /*ad50*/  UMOV UR7, 0x40000040 ;  /* 0x4000004000077882 */ /* 0x000fc80000000000 */
[----:B------:R-:W-:Y:S08]  /*ad60*/  MUFU.EX2 R174, R174 ;  /* 0x000000ae00ae7308 */ /* 0x000ff00000000800 */
[----:B------:R1:W-:Y:S01]  /*ad70*/  MUFU.EX2 R13, R35 ;  /* 0x00000023000d7308 */ /* 0x0003e20000000800 */
[----:B0-----:R-:W-:-:S07]  /*ad80*/  FMNMX.FTZ R46, R6, R37, !PT ;  /* 0x00000025062e7209 */ /* 0x001fce0007810000 */
[----:B------:R-:W-:Y:S01]  /*ad90*/  MUFU.EX2 R168, R168 ;  /* 0x000000a800a87308 */ /* 0x000fe20000000800 */
[--C-:B-1----:R-:W-:Y:S01]  /*ada0*/  FFMA.FTZ R35, R53, UR10, -R78.reuse ;  /* 0x0000000a35237c23 */ /* 0x102fe2000801084e */
[----:B------:R-:W-:-:S06]  /*adb0*/  FFMA.FTZ R37, R57, UR10, -R78 ;  /* 0x0000000a39257c23 */ /* 0x000fcc000801084e */
        /* <DEDUP_REMOVED lines=14> */
[----:B------:R-:W0:Y:S01]  /*aea0*/  SHFL.BFLY PT, R49, R46, 0x1, 0x1f ;  /* 0x0c201f002e317f89 */ /* 0x000e2200000e0000 */
[----:B------:R-:W-:Y:S02]  /*aeb0*/  FFMA.FTZ R45, R61, UR10, -R78 ;  /* 0x0000000a3d2d7c23 */ /* 0x000fe4000801084e */
[----:B------:R-:W-:Y:S01]  /*aec0*/  HGMMA.64x128x16.F32.BF16 R88, R160, gdesc[UR4].tnspB, R88, gsb0 ;  /* 0x41e00004a0587df0 */ /* 0x000fe20008001858 */
[----:B------:R-:W-:Y:S01]  /*aed0*/  UIADD3 UR6, UR11, 0x300, URZ ;  /* 0x000003000b067890 */ /* 0x000fe2000fffe03f */
[----:B------:R-:W-:Y:S01]  /*aee0*/  MUFU.EX2 R164, R164 ;  /* 0x000000a400a47308 */ /* 0x000fe20000000800 */
[----:B------:R-:W-:-:S07]  /*aef0*/  UMOV UR7, 0x40000040 ;  /* 0x4000004000077882 */ /* 0x000fce0000000000 */
[----:B------:R-:W-:Y:S08]  /*af00*/  MUFU.EX2 R166, R166 ;  /* 0x000000a600a67308 */ /* 0x000ff00000000800 */
[----:B------:R-:W-:Y:S01]  /*af10*/  MUFU.EX2 R45, R45 ;  /* 0x0000002d002d7308 */ /* 0x000fe20000000800 */
[----:B0-----:R-:W-:-:S05]  /*af20*/  FMNMX.FTZ R6, R46, R49, !PT ;  /* 0x000000312e067209 */ /* 0x001fca0007810000 */
[C---:B------:R-:W-:Y:S01]  /*af30*/  FADD.FTZ R49, -R6.reuse, R5 ;  /* 0x0000000506317221 */ /* 0x040fe20000010100 */
[----:B------:R-:W-:Y:S01]  /*af40*/  FMUL.FTZ R51, R6, UR10 ;  /* 0x0000000a06337c20 */ /* 0x000fe20008410000 */
[----:B------:R-:W-:Y:S02]  /*af50*/  MUFU.EX2 R46, R64 ;  /* 0x00000040002e7308 */ /* 0x000fe40000000800 */
[----:B------:R-:W-:Y:S01]  /*af60*/  FMUL.FTZ R49, R49, UR10 ;  /* 0x0000000a31317c20 */ /* 0x000fe20008410000 */
[--C-:B------:R-:W-:Y:S01]  /*af70*/  FFMA.FTZ R10, R10, UR10, -R51.reuse ;  /* 0x0000000a0a0a7c23 */ /* 0x100fe20008010833 */
[--C-:B------:R-:W-:Y:S01]  /*af80*/  FFMA.FTZ R181, R9, UR10, -R51.reuse ;  /* 0x0000000a09b57c23 */ /* 0x100fe20008010833 */
[----:B------:R-:W-:Y:S02]  /*af90*/  IMAD.U32 R9, RZ, RZ, UR47 ;  /* 0x0000002fff097e24 */ /* 0x000fe4000f8e00ff */
[--C-:B------:R-:W-:Y:S01]  /*afa0*/  FFMA.FTZ R183, R12, UR10, -R51.reuse ;  /* 0x0000000a0cb77c23 */ /* 0x100fe20008010833 */
[--C-:B------:R-:W-:Y:S01]  /*afb0*/  FFMA.FTZ R12, R14, UR10, -R51.reuse ;  /* 0x0000000a0e0c7c23 */ /* 0x100fe20008010833 */
[----:B------:R-:W-:Y:S01]  /*afc0*/  MUFU.EX2 R49, R49 ;  /* 0x0000003100317308 */ /* 0x000fe20000000800 */
[--C-:B------:R-:W-:Y:S01]  /*afd0*/  FFMA.FTZ R177, R20, UR10, -R51.reuse ;  /* 0x0000000a14b17c23 */ /* 0x100fe20008010833 */
[----:B------:R-:W-:Y:S01]  /*afe0*/  @!P1 LEA R9, R9, UR41, 0x3 ;  /* 0x0000002909099c11 */ /* 0x000fe2000f8e18ff */
[--C-:B------:R-:W-:Y:S01]  /*aff0*/  FFMA.FTZ R179, R26, UR10, -R51.reuse ;  /* 0x0000000a1ab37c23 */ /* 0x100fe20008010833 */
[--C-:B------:R-:W-:Y:S01]  /*b000*/  FFMA.FTZ R26, R36, UR10, -R51.reuse ;  /* 0x0000000a241a7c23 */ /* 0x100fe20008010833 */
[----:B------:R-:W-:Y:S01]  /*b010*/  FFMA.FTZ R173, R31, UR10, -R51 ;  /* 0x0000000a1fad7c23 */ /* 0x000fe20008010833 */
[----:B------:R-:W-:Y:S01]  /*b020*/  IMAD.U32 R36, RZ, RZ, UR58 ;  /* 0x0000003aff247e24 */ /* 0x000fe2000f8e00ff */
[----:B------:R-:W-:Y:S01]  /*b030*/  IADD3 R31, -R222, 0xb, RZ ;  /* 0x0000000bde1f7810 */ /* 0x000fe20007ffe1ff */
[----:B------:R-:W0:Y:S01]  /*b040*/  MUFU.EX2 R10, R10 ;  /* 0x0000000a000a7308 */ /* 0x000e220000000800 */
[----:B------:R-:W-:-:S02]  /*b050*/  @!P1 VIADD R9, R9, 0x28840 ;  /* 0x0002884009099836 */ /* 0x000fc40000000000 */
[--C-:B------:R-:W-:Y:S01]  /*b060*/  FFMA.FTZ R14, R24, UR10, -R51.reuse ;  /* 0x0000000a180e7c23 */ /* 0x100fe20008010833 */
[----:B------:R-:W-:Y:S01]  /*b070*/  @!P1 LEA R36, R36, UR41, 0x3 ;  /* 0x0000002924249c11 */ /* 0x000fe2000f8e18ff */
[--C-:B------:R-:W-:Y:S01]  /*b080*/  FFMA.FTZ R20, R28, UR10, -R51.reuse ;  /* 0x0000000a1c147c23 */ /* 0x100fe20008010833 */
[----:B------:R-:W-:Y:S01]  /*b090*/  FFMA.FTZ R169, R38, UR10, -R51 ;  /* 0x0000000a26a97c23 */ /* 0x000fe20008010833 */
[----:B------:R-:W-:Y:S01]  /*b0a0*/  @!P1 PRMT R9, RZ, 0x654, R9 ;  /* 0x00000654ff099816 */ /* 0x000fe20000000009 */
[--C-:B------:R-:W-:Y:S01]  /*b0b0*/  FFMA.FTZ R24, R32, UR10, -R51.reuse ;  /* 0x0000000a20187c23 */ /* 0x100fe20008010833 */
[----:B------:R-:W-:Y:S01]  /*b0c0*/  MUFU.EX2 R181, R181 ;  /* 0x000000b500b57308 */ /* 0x000fe20000000800 */
[--C-:B------:R-:W-:Y:S01]  /*b0d0*/  FFMA.FTZ R175, R34, UR10, -R51.reuse ;  /* 0x0000000a22af7c23 */ /* 0x100fe20008010833 */
[--C-:B------:R-:W-:Y:S01]  /*b0e0*/  FFMA.FTZ R28, R40, UR10, -R51.reuse ;  /* 0x0000000a281c7c23 */ /* 0x100fe20008010833 */
[--C-:B------:R-:W-:Y:S01]  /*b0f0*/  FFMA.FTZ R171, R43, UR10, -R51.reuse ;  /* 0x0000000a2bab7c23 */ /* 0x100fe20008010833 */
[--C-:B------:R-:W-:Y:S01]  /*b100*/  FFMA.FTZ R32, R44, UR10, -R51.reuse ;  /* 0x0000000a2c207c23 */ /* 0x100fe20008010833 */
[--C-:B------:R-:W-:Y:S01]  /*b110*/  FFMA.FTZ R165, R47, UR10, -R51.reuse ;  /* 0x0000000a2fa57c23 */ /* 0x100fe20008010833 */
[--C-:B------:R-:W-:Y:S01]  /*b120*/  FFMA.FTZ R34, R48, UR10, -R51.reuse ;  /* 0x0000000a30227c23 */ /* 0x100fe20008010833 */
[--C-:B------:R-:W-:Y:S01]  /*b130*/  FFMA.FTZ R167, R50, UR10, -R51.reuse ;  /* 0x0000000a32a77c23 */ /* 0x100fe20008010833 */
[----:B------:R-:W-:Y:S01]  /*b140*/  MUFU.EX2 R183, R183 ;  /* 0x000000b700b77308 */ /* 0x000fe20000000800 */
[----:B0-----:R-:W-:Y:S01]  /*b150*/  FFMA.FTZ R0, R49, R0, R10 ;  /* 0x0000000031007223 */ /* 0x001fe2000001000a */
[--C-:B------:R-:W-:Y:S01]  /*b160*/  FFMA.FTZ R70, R70, UR10, -R51.reuse ;  /* 0x0000000a46467c23 */ /* 0x100fe20008010833 */
[--C-:B------:R-:W-:Y:S01]  /*b170*/  FFMA.FTZ R71, R71, UR10, -R51.reuse ;  /* 0x0000000a47477c23 */ /* 0x100fe20008010833 */
[--C-:B------:R-:W-:Y:S01]  /*b180*/  FFMA.FTZ R72, R72, UR10, -R51.reuse ;  /* 0x0000000a48487c23 */ /* 0x100fe20008010833 */
[--C-:B------:R-:W-:Y:S01]  /*b190*/  FFMA.FTZ R73, R73, UR10, -R51.reuse ;  /* 0x0000000a49497c23 */ /* 0x100fe20008010833 */
[--C-:B------:R-:W-:Y:S01]  /*b1a0*/  FFMA.FTZ R74, R74, UR10, -R51.reuse ;  /* 0x0000000a4a4a7c23 */ /* 0x100fe20008010833 */
[----:B------:R-:W-:Y:S01]  /*b1b0*/  FFMA.FTZ R75, R75, UR10, -R51 ;  /* 0x0000000a4b4b7c23 */ /* 0x000fe20008010833 */
[----:B------:R-:W-:Y:S01]  /*b1c0*/  MUFU.EX2 R12, R12 ;  /* 0x0000000c000c7308 */ /* 0x000fe20000000800 */
[----:B------:R-:W-:-:S07]  /*b1d0*/  UMOV UR58, UR47 ;  /* 0x0000002f003a7c82 */ /* 0x000fce0008000000 */
        /* <DEDUP_REMOVED lines=13> */
[----:B------:R-:W-:Y:S02]  /*b2b0*/  FFMA.FTZ R162, R54, UR10, -R78 ;  /* 0x0000000a36a27c23 */ /* 0x000fe4000801084e */
[----:B------:R-:W-:Y:S01]  /*b2c0*/  MUFU.EX2 R28, R28 ;  /* 0x0000001c001c7308 */ /* 0x000fe20000000800 */
[----:B------:R-:W-:Y:S01]  /*b2d0*/  FFMA.FTZ R163, R67, UR10, -R51 ;  /* 0x0000000a43a37c23 */ /* 0x000fe20008010833 */
[----:B------:R-:W-:Y:S01]  /*b2e0*/  HGMMA.64x128x16.F32.BF16 R88, R156, gdesc[UR4].tnspB, R88, gsb0 ;  /* 0x41e000049c587df0 */ /* 0x000fe20008001858 */
[----:B------:R-:W-:Y:S01]  /*b2f0*/  UIADD3 UR6, UR11, 0x380, URZ ;  /* 0x000003800b067890 */ /* 0x000fe2000fffe03f */
[----:B------:R-:W-:-:S04]  /*b300*/  UMOV UR7, 0x40000040 ;  /* 0x4000004000077882 */ /* 0x000fc80000000000 */
        /* <DEDUP_REMOVED lines=13> */
[----:B------:R-:W-:Y:S08]  /*b3e0*/  MUFU.EX2 R74, R74 ;  /* 0x0000004a004a7308 */ /* 0x000ff00000000800 */
[----:B------:R-:W-:Y:S08]  /*b3f0*/  MUFU.EX2 R75, R75 ;  /* 0x0000004b004b7308 */ /* 0x000ff00000000800 */
[----:B------:R-:W1:Y:S01]  /*b400*/  MUFU.EX2 R5, R62 ;  /* 0x0000003e00057308 */ /* 0x000e620000000800 */
[----:B------:R-:W-:-:S02]  /*b410*/  WARPGROUP.DEPBAR.LE gsb0, 0x0 ;  /* 0x00008000000079c5 */ /* 0x000fc40000010000 */
[----:B------:R-:W-:Y:S01]  /*b420*/  WARPGROUP.ARRIVE ;  /* 0x00000000000079c5 */ /* 0x000fe20000000000 */
[----:B------:R-:W-:Y:S01]  /*b430*/  FFMA.FTZ R157, R69, UR10, -R51 ;  /* 0x0000000a459d7c23 */ /* 0x000fe20008010833 */
[----:B------:R-:W-:Y:S02]  /*b440*/  F2FP.BF16.F32.PACK_AB R156, R37, R8 ;  /* 0x00000008259c723e */ /* 0x000fe400000010ff */
[----:B------:R-:W-:Y:S02]  /*b450*/  F2FP.BF16.F32.PACK_AB R158, R41, R30 ;  /* 0x0000001e299e723e */ /* 0x000fe400000010ff */
[----:B------:R-:W-:Y:S01]  /*b460*/  HGMMA.64x128x16.F32.BF16 R88, R152, gdesc[UR4].tnspB, R88, gsb0 ;  /* 0x41e0000498587df0 */ /* 0x000fe20008001858 */
[----:B------:R-:W-:Y:S01]  /*b470*/  MUFU.EX2 R157, R157 ;  /* 0x0000009d009d7308 */ /* 0x000fe20000000800 */
[----:B0-----:R-:W-:Y:S01]  /*b480*/  F2FP.BF16.F32.PACK_AB R159, R72, R71 ;  /* 0x00000047489f723e */ /* 0x001fe200000010ff */
[----:B------:R-:W-:Y:S02]  /*b490*/  WARPGROUP.DEPBAR.LE gsb0, 0x0 ;  /* 0x00008000000079c5 */ /* 0x000fe40000010000 */
[----:B------:R0:W-:Y:S06]  /*b4a0*/  BAR.ARV R31, 0x100 ;  /* 0x0004001f0000751d */ /* 0x0001ec0000002000 */
[----:B------:R2:W-:Y:S01]  /*b4b0*/  @!P1 SYNCS.ARRIVE.TRANS64.RED.A1T0 RZ, [R9+URZ], RZ ;  /* 0x000000ff09ff99a7 */ /* 0x0005e2000810043f */
[----:B-1----:R-:W-:Y:S01]  /*b4c0*/  F2FP.BF16.F32.PACK_AB R154, R5, R46 ;  /* 0x0000002e059a723e */ /* 0x002fe200000010ff */
[----:B0-----:R-:W-:-:S02]  /*b4d0*/  @!P1 VIADD R31, R36, 0x28860 ;  /* 0x00028860241f9836 */ /* 0x001fc40000000000 */
[-C--:B------:R-:W-:Y:S01]  /*b4e0*/  FMUL.FTZ R88, R88, R7.reuse ;  /* 0x0000000758587220 */ /* 0x080fe20000410000 */
[-C--:B------:R-:W-:Y:S01]  /*b4f0*/  FMUL.FTZ R89, R89, R7.reuse ;  /* 0x0000000759597220 */ /* 0x080fe20000410000 */
[-C--:B------:R-:W-:Y:S01]  /*b500*/  FMUL.FTZ R92, R92, R7.reuse ;  /* 0x000000075c5c7220 */ /* 0x080fe20000410000 */
[-C--:B------:R-:W-:Y:S01]  /*b510*/  FMUL.FTZ R93, R93, R7.reuse ;  /* 0x000000075d5d7220 */ /* 0x080fe20000410000 */
[----:B------:R-:W-:Y:S01]  /*b520*/  @!P1 PRMT R38, RZ, 0x654, R31 ;  /* 0x00000654ff269816 */ /* 0x000fe2000000001f */
[----:B--2---:R-:W-:Y:S01]  /*b530*/  FADD.FTZ R9, R77, R2 ;  /* 0x000000024d097221 */ /* 0x004fe20000010000 */
[----:B------:R-:W-:Y:S01]  /*b540*/  FADD.FTZ R2, R181, R0 ;  /* 0x00000000b5027221 */ /* 0x000fe20000010000 */
[----:B------:R-:W-:Y:S01]  /*b550*/  FFMA.FTZ R0, R63, UR10, -R51 ;  /* 0x0000000a3f007c23 */ /* 0x000fe20008010833 */
[----:B------:R0:W-:Y:S01]  /*b560*/  @!P1 SYNCS.ARRIVE.TRANS64.RED.A1T0 RZ, [R38+URZ], RZ ;  /* 0x000000ff26ff99a7 */ /* 0x0001e2000810043f */
[----:B------:R-:W-:Y:S01]  /*b570*/  FADD.FTZ R36, R182, R9 ;  /* 0x00000009b6247221 */ /* 0x000fe20000010000 */
[----:B------:R-:W-:Y:S01]  /*b580*/  FADD.FTZ R9, R183, R2 ;  /* 0x00000002b7097221 */ /* 0x000fe20000010000 */
[----:B------:R-:W-:Y:S01]  /*b590*/  F2FP.BF16.F32.PACK_AB R181, R181, R10 ;  /* 0x0000000ab5b5723e */ /* 0x000fe200000010ff */
[----:B------:R-:W-:Y:S01]  /*b5a0*/  FMUL.FTZ R96, R96, R7 ;  /* 0x0000000760607220 */ /* 0x000fe20000410000 */
[----:B------:R-:W-:Y:S01]  /*b5b0*/  FADD.FTZ R31, R79, R36 ;  /* 0x000000244f1f7221 */ /* 0x000fe20000010000 */
[C---:B------:R-:W-:Y:S01]  /*b5c0*/  FADD.FTZ R2, R12.reuse, R9 ;  /* 0x000000090c027221 */ /* 0x040fe20000010000 */
[----:B------:R-:W1:Y:S01]  /*b5d0*/  MUFU.EX2 R0, R0 ;  /* 0x0000000000007308 */ /* 0x000e620000000800 */
[----:B------:R-:W-:Y:S01]  /*b5e0*/  F2FP.BF16.F32.PACK_AB R183, R12, R183 ;  /* 0x000000b70cb7723e */ /* 0x000fe200000010ff */
[----:B------:R-:W-:Y:S01]  /*b5f0*/  FADD.FTZ R36, R176, R31 ;  /* 0x0000001fb0247221 */ /* 0x000fe20000010000 */
[----:B------:R-:W-:Y:S01]  /*b600*/  FADD.FTZ R9, R177, R2 ;  /* 0x00000002b1097221 */ /* 0x000fe20000010000 */
[C---:B------:R-:W-:Y:S01]  /*b610*/  F2FP.BF16.F32.PACK_AB R176, R11.reuse, R176 ;  /* 0x000000b00bb0723e */ /* 0x040fe200000010ff */
[----:B------:R-:W-:Y:S01]  /*b620*/  FFMA.FTZ R2, R66, UR10, -R51 ;  /* 0x0000000a42027c23 */ /* 0x000fe20008010833 */
[----:B------:R-:W-:Y:S01]  /*b630*/  FADD.FTZ R31, R11, R36 ;  /* 0x000000240b1f7221 */ /* 0x000fe20000010000 */
[----:B0-----:R-:W-:Y:S01]  /*b640*/  FADD.FTZ R38, R14, R9 ;  /* 0x000000090e267221 */ /* 0x001fe20000010000 */
[--C-:B------:R-:W-:Y:S01]  /*b650*/  FFMA.FTZ R36, R68, UR10, -R51.reuse ;  /* 0x0000000a44247c23 */ /* 0x100fe20008010833 */
[----:B------:R-:W-:Y:S01]  /*b660*/  FFMA.FTZ R51, R76, UR10, -R51 ;  /* 0x0000000a4c337c23 */ /* 0x000fe20008010833 */
[----:B------:R-:W-:Y:S01]  /*b670*/  FADD.FTZ R40, R178, R31 ;  /* 0x0000001fb2287221 */ /* 0x000fe20000010000 */
[----:B------:R-:W-:Y:S01]  /*b680*/  FADD.FTZ R9, R179, R38 ;  /* 0x00000026b3097221 */ /* 0x000fe20000010000 */
[----:B------:R-:W0:Y:S01]  /*b690*/  MUFU.EX2 R2, R2 ;  /* 0x0000000200027308 */ /* 0x000e220000000800 */
[-C--:B------:R-:W-:Y:S01]  /*b6a0*/  FMUL.FTZ R97, R97, R7.reuse ;  /* 0x0000000761617220 */ /* 0x080fe20000410000 */
[----:B------:R-:W-:Y:S01]  /*b6b0*/  FADD.FTZ R31, R15, R40 ;  /* 0x000000280f1f7221 */ /* 0x000fe20000010000 */
[----:B------:R-:W-:Y:S01]  /*b6c0*/  FADD.FTZ R38, R20, R9 ;  /* 0x0000000914267221 */ /* 0x000fe20000010000 */
[-C--:B------:R-:W-:Y:S01]  /*b6d0*/  FMUL.FTZ R100, R100, R7.reuse ;  /* 0x0000000764647220 */ /* 0x080fe20000410000 */
[-C--:B------:R-:W-:Y:S01]  /*b6e0*/  FMUL.FTZ R101, R101, R7.reuse ;  /* 0x0000000765657220 */ /* 0x080fe20000410000 */
[----:B------:R-:W-:Y:S01]  /*b6f0*/  FADD.FTZ R40, R172, R31 ;  /* 0x0000001fac287221 */ /* 0x000fe20000010000 */
[----:B------:R-:W-:Y:S01]  /*b700*/  FADD.FTZ R9, R173, R38 ;  /* 0x00000026ad097221 */ /* 0x000fe20000010000 */
[----:B------:R-:W2:Y:S01]  /*b710*/  MUFU.EX2 R36, R36 ;  /* 0x0000002400247308 */ /* 0x000ea20000000800 */
[-C--:B------:R-:W-:Y:S01]  /*b720*/  FMUL.FTZ R104, R104, R7.reuse ;  /* 0x0000000768687220 */ /* 0x080fe20000410000 */
[----:B------:R-:W-:Y:S01]  /*b730*/  FADD.FTZ R31, R21, R40 ;  /* 0x00000028151f7221 */ /* 0x000fe20000010000 */
[----:B------:R-:W-:Y:S01]  /*b740*/  FADD.FTZ R38, R24, R9 ;  /* 0x0000000918267221 */ /* 0x000fe20000010000 */
[-C--:B------:R-:W-:Y:S01]  /*b750*/  FMUL.FTZ R105, R105, R7.reuse ;  /* 0x0000000769697220 */ /* 0x080fe20000410000 */
[-C--:B------:R-:W-:Y:S01]  /*b760*/  FMUL.FTZ R108, R108, R7.reuse ;  /* 0x000000076c6c7220 */ /* 0x080fe20000410000 */
[----:B------:R-:W-:Y:S01]  /*b770*/  FADD.FTZ R40, R174, R31 ;  /* 0x0000001fae287221 */ /* 0x000fe20000010000 */
[----:B------:R-:W-:Y:S01]  /*b780*/  FADD.FTZ R9, R175, R38 ;  /* 0x00000026af097221 */ /* 0x000fe20000010000 */
[----:B------:R-:W3:Y:S01]  /*b790*/  MUFU.EX2 R51, R51 ;  /* 0x0000003300337308 */ /* 0x000ee20000000800 */
[-C--:B------:R-:W-:Y:S01]  /*b7a0*/  FMUL.FTZ R109, R109, R7.reuse ;  /* 0x000000076d6d7220 */ /* 0x080fe20000410000 */
[----:B------:R-:W-:Y:S01]  /*b7b0*/  FADD.FTZ R31, R13, R40 ;  /* 0x000000280d1f7221 */ /* 0x000fe20000010000 */
[----:B------:R-:W-:Y:S01]  /*b7c0*/  FADD.FTZ R38, R26, R9 ;  /* 0x000000091a267221 */ /* 0x000fe20000010000 */
[-C--:B------:R-:W-:Y:S01]  /*b7d0*/  FMUL.FTZ R112, R112, R7.reuse ;  /* 0x0000000770707220 */ /* 0x080fe20000410000 */
        /* <DEDUP_REMOVED lines=27> */
[----:B-1----:R-:W-:Y:S01]  /*b990*/  F2FP.BF16.F32.PACK_AB R167, R0, R167 ;  /* 0x000000a700a7723e */ /* 0x002fe200000010ff */
[-C--:B------:R-:W-:Y:S01]  /*b9a0*/  FMUL.FTZ R140, R140, R7.reuse ;  /* 0x000000078c8c7220 */ /* 0x080fe20000410000 */
[----:B------:R-:W-:Y:S01]  /*b9b0*/  FADD.FTZ R11, R33, R12 ;  /* 0x0000000c210b7221 */ /* 0x000fe20000010000 */
[----:B------:R-:W-:Y:S01]  /*b9c0*/  FADD.FTZ R10, R0, R9 ;  /* 0x00000009000a7221 */ /* 0x000fe20000010000 */
[-C--:B------:R-:W-:Y:S01]  /*b9d0*/  FMUL.FTZ R141, R141, R7.reuse ;  /* 0x000000078d8d7220 */ /* 0x080fe20000410000 */
[----:B------:R-:W-:Y:S01]  /*b9e0*/  FMUL.FTZ R144, R144, R7 ;  /* 0x0000000790907220 */ /* 0x000fe20000410000 */
[----:B------:R-:W-:Y:S01]  /*b9f0*/  FADD.FTZ R12, R160, R11 ;  /* 0x0000000ba00c7221 */ /* 0x000fe20000010000 */
[----:B------:R-:W-:Y:S01]  /*ba00*/  FADD.FTZ R9, R161, R10 ;  /* 0x0000000aa1097221 */ /* 0x000fe20000010000 */
[C---:B0-----:R-:W-:Y:S01]  /*ba10*/  F2FP.BF16.F32.PACK_AB R161, R2.reuse, R161 ;  /* 0x000000a102a1723e */ /* 0x041fe200000010ff */
        /* <DEDUP_REMOVED lines=10> */
[----:B--2---:R-:W-:Y:S01]  /*bac0*/  FADD.FTZ R10, R36, R9 ;  /* 0x00000009240a7221 */ /* 0x004fe20000010000 */
        /* <DEDUP_REMOVED lines=31> */
[----:B------:R-:W-:Y:S01]  /*bcc0*/  F2FP.BF16.F32.PACK_AB R169, R28, R169 ;  /* 0x000000a91ca9723e */ /* 0x000fe200000010ff */
[----:B---3--:R-:W-:Y:S01]  /*bcd0*/  FADD.FTZ R0, R51, R10 ;  /* 0x0000000a33007221 */ /* 0x008fe20000010000 */
        /* <DEDUP_REMOVED lines=9> */
[-C--:B------:R-:W-:Y:S01]  /*bd70*/  FMUL.FTZ R115, R115, R49.reuse ;  /* 0x0000003173737220 */ /* 0x080fe20000410000 */
        /* <DEDUP_REMOVED lines=28> */
.L_x_1221:
[----:B------:R-:W-:-:S13]  /*bf40*/  ISETP.GE.AND P2, PT, R3, UR40, PT ;  /* 0x0000002803007c0c */ /* 0x000fda000bf46270 */
[----:B------:R-:W-:Y:S05]  /*bf50*/  @!P2 BRA `(.L_x_1231) ;  /* 0x000000380038a947 */ /* 0x000fea0003800000 */
[----:B------:R-:W-:Y:S01]  /*bf60*/  IMAD.MOV.U32 R7, RZ, RZ, R6 ;  /* 0x000000ffff077224 */ /* 0x000fe200078e0006 */
[----:B------:R-:W-:Y:S01]  /*bf70*/  UMOV UR60, UR50 ;  /* 0x00000032003c7c82 */ /* 0x000fe20008000000 */
[----:B------:R-:W-:Y:S01]  /*bf80*/  IMAD.MOV.U32 R5, RZ, RZ, R4 ;  /* 0x000000ffff057224 */ /* 0x000fe200078e0004 */
[----:B------:R-:W-:Y:S01]  /*bf90*/  UMOV UR59, UR47 ;  /* 0x0000002f003b7c82 */ /* 0x000fe20008000000 */
[----:B------:R-:W-:Y:S01]  /*bfa0*/  ULDC UR56, c[0x0][0x9e4] ;  /* 0x0002790000387ab9 */ /* 0x000fe20000000800 */
[----:B------:R-:W-:Y:S01]  /*bfb0*/  ULDC UR58, c[0x0][0x9d8] ;  /* 0x00027600003a7ab9 */ /* 0x000fe20000000800 */
[----:B------:R-:W-:Y:S01]  /*bfc0*/  ULDC UR55, c[0x0][0x988] ;  /* 0x0002620000377ab9 */ /* 0x000fe20000000800 */
[----:B------:R-:W-:-:S05]  /*bfd0*/  ULDC UR57, c[0x0][0x9e0] ;  /* 0x0002780000397ab9 */ /* 0x000fca0000000800 */
.L_x_1248:
        /* <DEDUP_REMOVED lines=9> */
.L_x_1233:
[----:B------:R-:W-:Y:S01]  /*c070*/  ULEA UR6, UR47, UR41, 0x3 ;  /* 0x000000292f067291 */ /* 0x000fe2000f8e183f */
[----:B------:R-:W-:-:S05]  /*c080*/  IMAD.U32 R4, RZ, RZ, UR50 ;  /* 0x00000032ff047e24 */ /* 0x000fca000f8e00ff */
[----:B------:R-:W-:-:S04]  /*c090*/  SHF.L.U32 R4, R4, 0x1f, RZ ;  /* 0x0000001f04047819 */ /* 0x000fc800000006ff */
[----:B------:R0:W1:Y:S01]  /*c0a0*/  SYNCS.PHASECHK.TRANS64.TRYWAIT P2, [UR6+0x28830], R4 ;  /* 0x02883004ff0075a7 */ /* 0x0000620008040146 */
[----:B------:R-:W-:Y:S05]  /*c0b0*/  @!P0 BRA `(.L_x_1234) ;  /* 0x0000000000048947 */ /* 0x000fea0003800000 */
[----:B------:R-:W-:Y:S01]  /*c0c0*/  BPT.TRAP 0x1 ;  /* 0x000000040000795c */ /* 0x000fe20000300000 */
.L_x_1234:
[----:B-1----:R-:W-:Y:S05]  /*c0d0*/  @P2 BRA `(.L_x_1232) ;  /* 0x0000000000082947 */ /* 0x002fea0003800000 */
[----:B------:R-:W1:Y:S02]  /*c0e0*/  SYNCS.PHASECHK.TRANS64.TRYWAIT P2, [UR6+0x28830], R4 ;  /* 0x02883004ff0075a7 */ /* 0x000e640008040146 */
[----:B-1----:R-:W-:Y:S05]  /*c0f0*/  @!P2 BRA `(.L_x_1235) ;  /* 0x000000e000a4a947 */ /* 0x002fea0003800000 */
.L_x_1232:
        /* <DEDUP_REMOVED lines=47> */
.L_x_1237:
[----:B------:R-:W-:Y:S01]  /*c3f0*/  ULEA UR6, UR59, UR41, 0x3 ;  /* 0x000000293b067291 */ /* 0x000fe2000f8e183f */
[----:B------:R-:W-:-:S05]  /*c400*/  IMAD.U32 R4, RZ, RZ, UR60 ;  /* 0x0000003cff047e24 */ /* 0x000fca000f8e00ff */
[----:B------:R-:W-:-:S04]  /*c410*/  SHF.L.U32 R4, R4, 0x1f, RZ ;  /* 0x0000001f04047819 */ /* 0x000fc800000006ff */
[----:B------:R0:W1:Y:S01]  /*c420*/  SYNCS.PHASECHK.TRANS64.TRYWAIT P2, [UR6+0x28850], R4 ;  /* 0x02885004ff0075a7 */ /* 0x0000620008040146 */
[----:B------:R-:W-:Y:S05]  /*c430*/  @!P0 BRA `(.L_x_1238) ;  /* 0x0000000000048947 */ /* 0x000fea0003800000 */
[----:B------:R-:W-:Y:S01]  /*c440*/  BPT.TRAP 0x1 ;  /* 0x000000040000795c */ /* 0x000fe20000300000 */
.L_x_1238:
[----:B-1----:R-:W-:Y:S05]  /*c450*/  @P2 BRA `(.L_x_1236) ;  /* 0x0000000000082947 */ /* 0x002fea0003800000 */
[----:B------:R-:W1:Y:S02]  /*c460*/  SYNCS.PHASECHK.TRANS64.TRYWAIT P2, [UR6+0x28850], R4 ;  /* 0x02885004ff0075a7 */ /* 0x000e640008040146 */
[----:B-1----:R-:W-:Y:S05]  /*c470*/  @!P2 BRA `(.L_x_1239) ;  /* 0x000000dc00dca947 */ /* 0x002fea0003800000 */
.L_x_1236:
[----:B------:R-:W-:Y:S01]  /*c480*/  UIADD3 UR6, UR41, 0x400, URZ ;  /* 0x0000040029067890 */ /* 0x000fe2000fffe03f */
[----:B------:R-:W-:Y:S01]  /*c490*/  WARPGROUP.ARRIVE ;  /* 0x00000000000079c5 */ /* 0x000fe20000000000 */
[----:B------:R-:W-:-:S05]  /*c4a0*/  UMOV UR7, 0x40000040 ;  /* 0x4000004000077882 */ /* 0x000fca0000000000 */
[----:B------:R-:W2:Y:S01]  /*c4b0*/  S2R R222, SR_TID.X ;  /* 0x0000000000de7919 */ /* 0x000ea20000002100 */
[----:B------:R-:W-:Y:S01]  /*c4c0*/  USHF.R.U32.HI UR6, URZ, 0x4, UR6 ;  /* 0x000000043f067899 */ /* 0x000fe20008011606 */
[----:B------:R-:W-:Y:S01]  /*c4d0*/  PLOP3.LUT P2, PT, PT, PT, UP0, 0x80, 0x0 ;  /* 0x000000000000781c */ /* 0x000fe20003f4f008 */
[----:B------:R-:W-:Y:S02]  /*c4e0*/  IMAD.U32 R8, RZ, RZ, UR47 ;  /* 0x0000002fff087e24 */ /* 0x000fe4000f8e00ff */
[----:B------:R-:W-:Y:S01]  /*c4f0*/  FMUL.FTZ R11, R30, UR58 ;  /* 0x0000003a1e0b7c20 */ /* 0x000fe20008410000 */
[----:B------:R-:W-:Y:S01]  /*c500*/  ULOP3.LUT UR6, UR6, 0x3fff, URZ, 0xc0, !UPT ;  /* 0x00003fff06067892 */ /* 0x000fe2000f8ec03f */
[----:B------:R-:W-:Y:S01]  /*c510*/  FMUL.FTZ R30, R51, UR58 ;  /* 0x0000003a331e7c20 */ /* 0x000fe20008410000 */
[----:B------:R-:W-:Y:S01]  /*c520*/  FMUL.FTZ R13, R31, UR58 ;  /* 0x0000003a1f0d7c20 */ /* 0x000fe20008410000 */
[----:B------:R-:W-:Y:S01]  /*c530*/  @!P1 LEA R8, R8, UR41, 0x3 ;  /* 0x0000002908089c11 */ /* 0x000fe2000f8e18ff */
[----:B------:R-:W-:Y:S01]  /*c540*/  ULOP3.LUT UR6, UR6, 0x4000000, URZ, 0xfc, !UPT ;  /* 0x0400000006067892 */ /* 0x000fe2000f8efc3f */
[----:B------:R-:W-:Y:S01]  /*c550*/  FMUL.FTZ R15, R34, UR58 ;  /* 0x0000003a220f7c20 */ /* 0x000fe20008410000 */
[----:B------:R-:W-:Y:S01]  /*c560*/  FMUL.FTZ R51, R52, UR58 ;  /* 0x0000003a34337c20 */ /* 0x000fe20008410000 */
[----:B01----:R-:W-:Y:S01]  /*c570*/  FMUL.FTZ R4, R24, UR58 ;  /* 0x0000003a18047c20 */ /* 0x003fe20008410000 */
[----:B------:R-:W-:Y:S01]  /*c580*/  ULEA UR10, UR59, UR6, 0xb ;  /* 0x000000063b0a7291 */ /* 0x000fe2000f8e583f */
[----:B------:R-:W-:-:S02]  /*c590*/  @!P1 VIADD R8, R8, 0x28840 ;  /* 0x0002884008089836 */ /* 0x000fc40000000000 */
[----:B------:R-:W-:Y:S01]  /*c5a0*/  FMUL.FTZ R12, R25, UR58 ;  /* 0x0000003a190c7c20 */ /* 0x000fe20008410000 */
        /* <DEDUP_REMOVED lines=35> */
[----:B------:R-:W0:Y:S08]  /*c7e0*/  MUFU.TANH R4, R4 ;  /* 0x0000000400047308 */ /* 0x000e300000002400 */
        /* <DEDUP_REMOVED lines=83> */
[----:B------:R-:W-:Y:S01]  /*cd20*/  IMAD.U32 R73, RZ, RZ, UR46 ;  /* 0x0000002eff497e24 */ /* 0x000fe2000f8e00ff */
        /* <DEDUP_REMOVED lines=45> */
[----:B------:R-:W-:-:S05]  /*d000*/  @P2 IMAD.HI.U32 R9, R66, UR6, RZ ;  /* 0x0000000642092c27 */ /* 0x000fca000f8e00ff */
        /* <DEDUP_REMOVED lines=12> */
[----:B0-234-:R-:W-:Y:S06]  /*d0d0*/  @!P5 BRA `(.L_x_1240) ;  /* 0x00000000005cd947 */ /* 0x01dfec0003800000 */
        /* <DEDUP_REMOVED lines=13> */
.L_x_1242:
[----:B------:R-:W-:-:S05]  /*d1b0*/  IMAD.U32 R70, RZ, RZ, UR56 ;  /* 0x00000038ff467e24 */ /* 0x000fca000f8e00ff */
[----:B------:R-:W-:-:S13]  /*d1c0*/  ISETP.NE.AND P2, PT, R70, 0x1, PT ;  /* 0x000000014600780c */ /* 0x000fda0003f45270 */
[----:B------:R-:W0:Y:S02]  /*d1d0*/  @P2 LDC.64 R8, c[0x0][0x9e8] ;  /* 0x00027a00ff082b82 */ /* 0x000e240000000a00 */
[----:B0-----:R-:W-:-:S05]  /*d1e0*/  @P2 IMAD.HI.U32 R8, R68, R8, RZ ;  /* 0x0000000844082227 */ /* 0x001fca00078e00ff */
[----:B------:R-:W-:-:S07]  /*d1f0*/  @P2 SHF.R.U32.HI R68, RZ, R9, R8 ;  /* 0x00000009ff442219 */ /* 0x000fce0000011608 */
.L_x_1243:
[----:B------:R-:W-:Y:S05]  /*d200*/  BSYNC B0 ;  /* 0x0000000000007941 */ /* 0x000fea0003800000 */
.L_x_1241:
[----:B------:R-:W-:-:S04]  /*d210*/  IMAD R9, R68, R70, -R67 ;  /* 0x0000004644097224 */ /* 0x000fc800078e0a43 */
[----:B------:R-:W-:-:S05]  /*d220*/  IMAD.IADD R8, R9, 0x1, -R16 ;  /* 0x0000000109087824 */ /* 0x000fca00078e0a10 */
[----:B------:R-:W-:Y:S02]  /*d230*/  VIADDMNMX R73, R8, R70, R73, PT ;  /* 0x0000004608497246 */ /* 0x000fe40003800149 */
[----:B------:R-:W-:-:S07]  /*d240*/  VIMNMX R75, R75, R8, !PT ;  /* 0x000000084b4b7248 */ /* 0x000fce0007fe0100 */
.L_x_1240:
[----:B------:R-:W-:-:S04]  /*d250*/  ISETP.GT.AND P2, PT, R3, -0x1, PT ;  /* 0xffffffff0300780c */ /* 0x000fc80003f44270 */
[C---:B------:R-:W-:Y:S02]  /*d260*/  ISETP.GT.AND P4, PT, R75.reuse, RZ, P2 ;  /* 0x000000ff4b00720c */ /* 0x040fe40001784270 */
[----:B------:R-:W-:Y:S02]  /*d270*/  ISETP.GT.AND P6, PT, R75, 0x1, P2 ;  /* 0x000000014b00780c */ /* 0x000fe400017c4270 */
[C---:B------:R-:W-:Y:S02]  /*d280*/  ISETP.LT.OR P4, PT, R73.reuse, 0x1, P4 ;  /* 0x000000014900780c */ /* 0x040fe40002781670 */
[----:B------:R-:W-:Y:S02]  /*d290*/  ISETP.LT.OR P6, PT, R73, 0x2, P6 ;  /* 0x000000024900780c */ /* 0x000fe400037c1670 */
[----:B------:R-:W-:Y:S02]  /*d2a0*/  ISETP.GT.AND P3, PT, R75, 0x8, P2 ;  /* 0x000000084b00780c */ /* 0x000fe40001764270 */
[----:B------:R-:W-:-:S02]  /*d2b0*/  FSEL R82, R4, -INF , !P4 ;  /* 0xff80000004527808 */ /* 0x000fc40006000000 */
[----:B------:R-:W-:Y:S01]  /*d2c0*/  FSEL R80, R12, -INF , !P6 ;  /* 0xff8000000c507808 */ /* 0x000fe20007000000 */
[----:B------:R-:W0:Y:S01]  /*d2d0*/  SHFL.IDX PT, R4, R66, 0x1, 0x1c1f ;  /* 0x003c1f0042047f89 */ /* 0x000e2200000e0000 */
[C---:B------:R-:W-:Y:S02]  /*d2e0*/  ISETP.GT.AND P4, PT, R75.reuse, 0x9, P2 ;  /* 0x000000094b00780c */ /* 0x040fe40001784270 */
[----:B------:R-:W-:Y:S02]  /*d2f0*/  ISETP.GT.AND P6, PT, R75, 0x10, P2 ;  /* 0x000000104b00780c */ /* 0x000fe400017c4270 */
[C---:B------:R-:W-:Y:S02]  /*d300*/  ISETP.LT.OR P3, PT, R73.reuse, 0x9, P3 ;  /* 0x000000094900780c */ /* 0x040fe40001f61670 */
[C---:B------:R-:W-:Y:S02]  /*d310*/  ISETP.LT.OR P4, PT, R73.reuse, 0xa, P4 ;  /* 0x0000000a4900780c */ /* 0x040fe40002781670 */
[----:B------:R-:W-:-:S02]  /*d320*/  ISETP.LT.OR P6, PT, R73, 0x11, P6 ;  /* 0x000000114900780c */ /* 0x000fc400037c1670 */
[----:B------:R-:W-:Y:S02]  /*d330*/  FSEL R78, R14, -INF , !P3 ;  /* 0xff8000000e4e7808 */ /* 0x000fe40005800000 */
[----:B------:R-:W-:Y:S02]  /*d340*/  ISETP.GT.AND P3, PT, R75, 0x11, P2 ;  /* 0x000000114b00780c */ /* 0x000fe40001764270 */
[----:B------:R-:W-:Y:S02]  /*d350*/  FSEL R164, R164, -INF , !P4 ;  /* 0xff800000a4a47808 */ /* 0x000fe40006000000 */
[----:B------:R-:W-:Y:S02]  /*d360*/  FSEL R68, R165, -INF , !P6 ;  /* 0xff800000a5447808 */ /* 0x000fe40007000000 */
[C---:B------:R-:W-:Y:S02]  /*d370*/  ISETP.GT.AND P4, PT, R75.reuse, 0x18, P2 ;  /* 0x000000184b00780c */ /* 0x040fe40001784270 */
[----:B------:R-:W-:-:S02]  /*d380*/  ISETP.GT.AND P6, PT, R75, 0x19, P2 ;  /* 0x000000194b00780c */ /* 0x000fc400017c4270 */
[----:B------:R-:W-:Y:S01]  /*d390*/  ISETP.LT.OR P3, PT, R73, 0x12, P3 ;  /* 0x000000124900780c */ /* 0x000fe20001f61670 */
[----:B0-----:R-:W-:Y:S01]  /*d3a0*/  IMAD.IADD R66, R79, 0x1, R4 ;  /* 0x000000014f427824 */ /* 0x001fe200078e0204 */
[C---:B------:R-:W-:Y:S02]  /*d3b0*/  ISETP.LT.OR P4, PT, R73.reuse, 0x19, P4 ;  /* 0x000000194900780c */ /* 0x040fe40002781670 */
[----:B------:R-:W-:Y:S02]  /*d3c0*/  ISETP.LT.OR P6, PT, R73, 0x1a, P6 ;  /* 0x0000001a4900780c */ /* 0x000fe400037c1670 */
[----:B------:R-:W-:Y:S02]  /*d3d0*/  FSEL R166, R166, -INF , !P3 ;  /* 0xff800000a6a67808 */ /* 0x000fe40005800000 */
[----:B------:R-:W-:Y:S02]  /*d3e0*/  ISETP.GT.AND P3, PT, R75, 0x20, P2 ;  /* 0x000000204b00780c */ /* 0x000fe40001764270 */
[----:B------:R-:W-:-:S02]  /*d3f0*/  FSEL R70, R167, -INF , !P4 ;  /* 0xff800000a7467808 */ /* 0x000fc40006000000 */
[----:B------:R-:W-:Y:S02]  /*d400*/  FSEL R160, R160, -INF , !P6 ;  /* 0xff800000a0a07808 */ /* 0x000fe40007000000 */
        /* <DEDUP_REMOVED lines=11> */
[C---:B------:R-:W-:Y:S02]  /*d4c0*/  ISETP.LT.OR P3, PT, R73.reuse, 0x2a, P3 ;  /* 0x0000002a4900780c */ /* 0x040fe40001f61670 */
        /* <DEDUP_REMOVED lines=12> */
[C---:B------:R-:W-:Y:S02]  /*d590*/  ISETP.GT.AND P3, PT, R75.reuse, 0x41, P2 ;  /* 0x000000414b00780c */ /* 0x040fe40001764270 */
        /* <DEDUP_REMOVED lines=35> */
[----:B------:R-:W-:Y:S02]  /*d7d0*/  FSEL R61, R63, -INF , !P4 ;  /* 0xff8000003f3d7808 */ /* 0x000fe40006000000 */
[----:B------:R-:W-:Y:S02]  /*d7e0*/  FSEL R62, R64, -INF , !P6 ;  /* 0xff800000403e7808 */ /* 0x000fe40007000000 */
[C---:B------:R-:W-:Y:S02]  /*d7f0*/  ISETP.GT.AND P3, PT, R75.reuse, 0x71, P2 ;  /* 0x000000714b00780c */ /* 0x040fe40001764270 */
[C---:B------:R-:W-:Y:S02]  /*d800*/  ISETP.GT.AND P4, PT, R75.reuse, 0x78, P2 ;  /* 0x000000784b00780c */ /* 0x040fe40001784270 */
[----:B------:R-:W-:-:S02]  /*d810*/  ISETP.GT.AND P6, PT, R75, 0x79, P2 ;  /* 0x000000794b00780c */ /* 0x000fc400017c4270 */
[C---:B------:R-:W-:Y:S02]  /*d820*/  ISETP.LT.OR P3, PT, R73.reuse, 0x72, P3 ;  /* 0x000000724900780c */ /* 0x040fe40001f61670 */
[C---:B------:R-:W-:Y:S02]  /*d830*/  ISETP.LT.OR P4, PT, R73.reuse, 0x79, P4 ;  /* 0x000000794900780c */ /* 0x040fe40002781670 */
[----:B------:R-:W-:Y:S01]  /*d840*/  ISETP.LT.OR P6, PT, R73, 0x7a, P6 ;  /* 0x0000007a4900780c */ /* 0x000fe200037c1670 */
[----:B------:R-:W-:Y:S01]  /*d850*/  IMAD.IADD R73, R81, 0x1, R4 ;  /* 0x0000000151497824 */ /* 0x000fe200078e0204 */
[----:B------:R-:W-:Y:S02]  /*d860*/  FSEL R65, R65, -INF , !P3 ;  /* 0xff80000041417808 */ /* 0x000fe40005800000 */
[----:B------:R-:W-:Y:S02]  /*d870*/  FSEL R63, R69, -INF , !P4 ;  /* 0xff800000453f7808 */ /* 0x000fe40006000000 */
[----:B------:R-:W-:Y:S01]  /*d880*/  FSEL R64, R71, -INF , !P6 ;  /* 0xff80000047407808 */ /* 0x000fe20007000000 */
[----:B------:R-:W-:Y:S06]  /*d890*/  @!P5 BRA `(.L_x_1244) ;  /* 0x00000000005cd947 */ /* 0x000fec0003800000 */
        /* <DEDUP_REMOVED lines=13> */
.L_x_1246:
[----:B------:R-:W-:-:S05]  /*d970*/  IMAD.U32 R71, RZ, RZ, UR56 ;  /* 0x00000038ff477e24 */ /* 0x000fca000f8e00ff */
[----:B------:R-:W-:-:S13]  /*d980*/  ISETP.NE.AND P3, PT, R71, 0x1, PT ;  /* 0x000000014700780c */ /* 0x000fda0003f65270 */
[----:B------:R-:W0:Y:S02]  /*d990*/  @P3 LDC.64 R8, c[0x0][0x9e8] ;  /* 0x00027a00ff083b82 */ /* 0x000e240000000a00 */
[----:B0-----:R-:W-:-:S05]  /*d9a0*/  @P3 IMAD.HI.U32 R8, R4, R8, RZ ;  /* 0x0000000804083227 */ /* 0x001fca00078e00ff */
[----:B------:R-:W-:-:S07]  /*d9b0*/  @P3 SHF.R.U32.HI R4, RZ, R9, R8 ;  /* 0x00000009ff043219 */ /* 0x000fce0000011608 */
.L_x_1247:
[----:B------:R-:W-:Y:S05]  /*d9c0*/  BSYNC B0 ;  /* 0x0000000000007941 */ /* 0x000fea0003800000 */
.L_x_1245:
[----:B------:R-:W-:-:S04]  /*d9d0*/  IMAD R67, R4, R71, -R67 ;  /* 0x0000004704437224 */ /* 0x000fc800078e0a43 */
[----:B------:R-:W-:-:S05]  /*d9e0*/  IMAD.IADD R67, R67, 0x1, -R16 ;  /* 0x0000000143437824 */ /* 0x000fca00078e0a10 */
[----:B------:R-:W-:Y:S02]  /*d9f0*/  VIADDMNMX R66, R67, R71, R66, PT ;  /* 0x0000004743427246 */ /* 0x000fe40003800142 */
[----:B------:R-:W-:-:S07]  /*da00*/  VIMNMX R73, R73, R67, !PT ;  /* 0x0000004349497248 */ /* 0x000fce0007fe0100 */
.L_x_1244:
        /* <DEDUP_REMOVED lines=21> */
[----:B------:R-:W-:Y:S02]  /*db60*/  ISETP.GT.AND P6, PT, R73, 0x8, P2 ;  /* 0x000000084900780c */ /* 0x000fe400017c4270 */
        /* <DEDUP_REMOVED lines=17> */
[----:B------:R-:W-:Y:S02]  /*dc80*/  ISETP.LT.OR P4, PT, R66, 0x11, P4 ;  /* 0x000000114200780c */ /* 0x000fe40002781670 */
[----:B------:R-:W-:Y:S02]  /*dc90*/  FMNMX.FTZ R9, R14, R9, !PT ;  /* 0x000000090e097209 */ /* 0x000fe40007810000 */
[----:B------:R-:W-:Y:S02]  /*dca0*/  FSEL R26, R26, -INF , !P3 ;  /* 0xff8000001a1a7808 */ /* 0x000fe40005800000 */
[----:B------:R-:W-:Y:S02]  /*dcb0*/  FMNMX.FTZ R4, R54, R9, !PT ;  /* 0x0000000936047209 */ /* 0x000fe40007810000 */
[----:B------:R-:W-:-:S02]  /*dcc0*/  ISETP.GT.AND P3, PT, R73, RZ, P2 ;  /* 0x000000ff4900720c */ /* 0x000fc40001764270 */
        /* <DEDUP_REMOVED lines=20> */
[----:B------:R-:W-:-:S05]  /*de10*/  FMNMX.FTZ R9, R64, R9, !PT ;  /* 0x0000000940097209 */ /* 0x000fca0007810000 */
[----:B------:R-:W0:Y:S02]  /*de20*/  SHFL.BFLY PT, R4, R9, 0x2, 0x1f ;  /* 0x0c401f0009047f89 */ /* 0x000e2400000e0000 */
[----:B0-----:R-:W-:-:S05]  /*de30*/  FMNMX.FTZ R8, R9, R4, !PT ;  /* 0x0000000409087209 */ /* 0x001fca0007810000 */
[----:B------:R-:W0:Y:S02]  /*de40*/  SHFL.BFLY PT, R67, R8, 0x1, 0x1f ;  /* 0x0c201f0008437f89 */ /* 0x000e2400000e0000 */
[----:B0-----:R-:W-:Y:S02]  /*de50*/  FMNMX.FTZ R4, R8, R67, !PT ;  /* 0x0000004308047209 */ /* 0x001fe40007810000 */
[----:B------:R-:W-:Y:S02]  /*de60*/  FSEL R8, R27, -INF , !P4 ;  /* 0xff8000001b087808 */ /* 0x000fe40006000000 */
[C---:B------:R-:W-:Y:S01]  /*de70*/  FSETP.NEU.FTZ.AND P6, PT, R4.reuse, -INF , PT ;  /* 0xff8000000400780b */ /* 0x040fe20003fdd000 */
[----:B------:R-:W-:Y:S01]  /*de80*/  FMUL.FTZ R9, R4, UR10 ;  /* 0x0000000a04097c20 */ /* 0x000fe20008410000 */
[----:B------:R-:W-:-:S04]  /*de90*/  ISETP.GT.AND P4, PT, R73, 0x29, P2 ;  /* 0x000000294900780c */ /* 0x000fc80001784270 */
[----:B------:R-:W-:Y:S02]  /*dea0*/  FSEL R9, R9, RZ, P6 ;  /* 0x000000ff09097208 */ /* 0x000fe40003000000 */
[----:B------:R-:W-:-:S03]  /*deb0*/  ISETP.LT.OR P4, PT, R66, 0x2a, P4 ;  /* 0x0000002a4200780c */ /* 0x000fc60002781670 */
[--C-:B------:R-:W-:Y:S01]  /*dec0*/  FFMA.FTZ R182, R78, UR10, -R9.reuse ;  /* 0x0000000a4eb67c23 */ /* 0x100fe20008010809 */
[----:B------:R-:W-:Y:S01]  /*ded0*/  FSEL R78, R6, -INF , !P3 ;  /* 0xff800000064e7808 */ /* 0x000fe20005800000 */
        /* <DEDUP_REMOVED lines=12> */
[----:B------:R0:W-:Y:S01]  /*dfa0*/  MUFU.EX2 R27, R164 ;  /* 0x000000a4001b7308 */ /* 0x0001e20000000800 */
        /* <DEDUP_REMOVED lines=9> */
[--C-:B0-----:R-:W-:Y:S01]  /*e040*/  FFMA.FTZ R164, R12, UR10, -R9.reuse ;  /* 0x0000000a0ca47c23 */ /* 0x101fe20008010809 */
[----:B------:R-:W-:Y:S01]  /*e050*/  FMNMX.FTZ R6, R20, R71, !PT ;  /* 0x0000004714067209 */ /* 0x000fe20007810000 */
[--C-:B------:R-:W-:Y:S01]  /*e060*/  FFMA.FTZ R31, R160, UR10, -R9.reuse ;  /* 0x0000000aa01f7c23 */ /* 0x100fe20008010809 */
[----:B------:R-:W-:Y:S01]  /*e070*/  ISETP.GT.AND P3, PT, R73, 0x40, P2 ;  /* 0x000000404900780c */ /* 0x000fe20001764270 */
[--C-:B------:R-:W-:Y:S01]  /*e080*/  FFMA.FTZ R160, R54, UR10, -R9.reuse ;  /* 0x0000000a36a07c23 */ /* 0x100fe20008010809 */
[----:B------:R-:W-:Y:S01]  /*e090*/  FMNMX.FTZ R71, R21, R6, !PT ;  /* 0x0000000615477209 */ /* 0x000fe20007810000 */
[--C-:B------:R-:W-:Y:S01]  /*e0a0*/  FFMA.FTZ R67, R82, UR10, -R9.reuse ;  /* 0x0000000a52437c23 */ /* 0x100fe20008010809 */
[----:B------:R-:W-:Y:S01]  /*e0b0*/  FSEL R28, R28, -INF , !P4 ;  /* 0xff8000001c1c7808 */ /* 0x000fe20006000000 */
[--C-:B-1----:R-:W-:Y:S01]  /*e0c0*/  FFMA.FTZ R166, R53, UR10, -R9.reuse ;  /* 0x0000000a35a67c23 */ /* 0x102fe20008010809 */
[----:B------:R-:W-:Y:S01]  /*e0d0*/  ISETP.LT.OR P3, PT, R66, 0x41, P3 ;  /* 0x000000414200780c */ /* 0x000fe20001f61670 */
[--C-:B------:R-:W-:Y:S01]  /*e0e0*/  FFMA.FTZ R180, R80, UR10, -R9.reuse ;  /* 0x0000000a50b47c23 */ /* 0x100fe20008010809 */
[----:B------:R-:W-:Y:S01]  /*e0f0*/  ISETP.GT.AND P4, PT, R73, 0x31, P2 ;  /* 0x000000314900780c */ /* 0x000fe20001784270 */
[----:B------:R-:W-:Y:S01]  /*e100*/  MUFU.EX2 R67, R67 ;  /* 0x0000004300437308 */ /* 0x000fe20000000800 */
[----:B------:R-:W-:Y:S01]  /*e110*/  FMNMX.FTZ R6, R24, R71, !PT ;  /* 0x0000004718067209 */ /* 0x000fe20007810000 */
[--C-:B------:R-:W-:Y:S01]  /*e120*/  FFMA.FTZ R172, R162, UR10, -R9.reuse ;  /* 0x0000000aa2ac7c23 */ /* 0x100fe20008010809 */
[----:B------:R-:W-:Y:S01]  /*e130*/  FSEL R70, R33, -INF , !P3 ;  /* 0xff80000021467808 */ /* 0x000fe20005800000 */
[--C-:B------:R-:W-:Y:S01]  /*e140*/  FFMA.FTZ R170, R51, UR10, -R9.reuse ;  /* 0x0000000a33aa7c23 */ /* 0x100fe20008010809 */
[----:B------:R-:W-:Y:S01]  /*e150*/  ISETP.LT.OR P4, PT, R66, 0x32, P4 ;  /* 0x000000324200780c */ /* 0x000fe20002781670 */
[--C-:B------:R-:W-:Y:S01]  /*e160*/  FFMA.FTZ R76, R76, UR10, -R9.reuse ;  /* 0x0000000a4c4c7c23 */ /* 0x100fe20008010809 */
[----:B------:R-:W-:Y:S01]  /*e170*/  FMNMX.FTZ R33, R25, R6, !PT ;  /* 0x0000000619217209 */ /* 0x000fe20007810000 */
[----:B------:R-:W-:Y:S01]  /*e180*/  MUFU.EX2 R180, R180 ;  /* 0x000000b400b47308 */ /* 0x000fe20000000800 */
[----:B------:R-:W-:Y:S01]  /*e190*/  FSEL R30, R30, -INF , !P4 ;  /* 0xff8000001e1e7808 */ /* 0x000fe20006000000 */
[--C-:B------:R-:W-:Y:S01]  /*e1a0*/  FFMA.FTZ R162, R56, UR10, -R9.reuse ;  /* 0x0000000a38a27c23 */ /* 0x100fe20008010809 */
[----:B------:R-:W-:Y:S01]  /*e1b0*/  FMNMX.FTZ R71, R26, R33, !PT ;  /* 0x000000211a477209 */ /* 0x000fe20007810000 */
[--C-:B------:R-:W-:Y:S01]  /*e1c0*/  FFMA.FTZ R156, R58, UR10, -R9.reuse ;  /* 0x0000000a3a9c7c23 */ /* 0x100fe20008010809 */
[----:B------:R-:W-:Y:S01]  /*e1d0*/  ISETP.GT.AND P4, PT, R73, 0x39, P2 ;  /* 0x000000394900780c */ /* 0x000fe20001784270 */
[--C-:B------:R-:W-:Y:S01]  /*e1e0*/  FFMA.FTZ R51, R59, UR10, -R9.reuse ;  /* 0x0000000a3b337c23 */ /* 0x100fe20008010809 */
[----:B------:R-:W-:Y:S01]  /*e1f0*/  ISETP.GT.AND P3, PT, R73, 0x48, P2 ;  /* 0x000000484900780c */ /* 0x000fe20001764270 */
[--C-:B------:R-:W-:Y:S01]  /*e200*/  FFMA.FTZ R158, R60, UR10, -R9.reuse ;  /* 0x0000000a3c9e7c23 */ /* 0x100fe20008010809 */
[----:B------:R-:W-:Y:S01]  /*e210*/  FMNMX.FTZ R75, R8, R71, !PT ;  /* 0x00000047084b7209 */ /* 0x000fe20007810000 */
[--C-:B------:R-:W-:Y:S01]  /*e220*/  FFMA.FTZ R152, R62, UR10, -R9.reuse ;  /* 0x0000000a3e987c23 */ /* 0x100fe20008010809 */
[C---:B------:R-:W-:Y:S01]  /*e230*/  ISETP.LT.OR P4, PT, R66.reuse, 0x3a, P4 ;  /* 0x0000003a4200780c */ /* 0x040fe20002781670 */
[--C-:B------:R-:W-:Y:S01]  /*e240*/  FFMA.FTZ R154, R63, UR10, -R9.reuse ;  /* 0x0000000a3f9a7c23 */ /* 0x100fe20008010809 */
[----:B------:R-:W-:Y:S01]  /*e250*/  ISETP.LT.OR P3, PT, R66, 0x49, P3 ;  /* 0x000000494200780c */ /* 0x000fe20001f61670 */
[----:B------:R-:W-:Y:S01]  /*e260*/  FFMA.FTZ R64, R64, UR10, -R9 ;  /* 0x0000000a40407c23 */ /* 0x000fe20008010809 */
[----:B------:R-:W-:Y:S01]  /*e270*/  FMNMX.FTZ R75, R28, R75, !PT ;  /* 0x0000004b1c4b7209 */ /* 0x000fe20007810000 */
[----:B------:R-:W-:Y:S01]  /*e280*/  MUFU.EX2 R182, R182 ;  /* 0x000000b600b67308 */ /* 0x000fe20000000800 */
[----:B------:R-:W-:-:S02]  /*e290*/  FSEL R32, R32, -INF , !P4 ;  /* 0xff80000020207808 */ /* 0x000fc40006000000 */
[----:B------:R-:W-:Y:S02]  /*e2a0*/  ISETP.GT.AND P4, PT, R73, 0x41, P2 ;  /* 0x000000414900780c */ /* 0x000fe40001784270 */
[----:B------:R-:W-:Y:S01]  /*e2b0*/  FSEL R71, R35, -INF , !P3 ;  /* 0xff80000023477808 */ /* 0x000fe20005800000 */
[----:B------:R-:W-:Y:S01]  /*e2c0*/  FFMA.FTZ R35, R74, UR10, -R9 ;  /* 0x0000000a4a237c23 */ /* 0x000fe20008010809 */
[----:B------:R-:W-:Y:S01]  /*e2d0*/  ISETP.GT.AND P3, PT, R73, 0x50, P2 ;  /* 0x000000504900780c */ /* 0x000fe20001764270 */
[----:B------:R-:W-:Y:S01]  /*e2e0*/  MUFU.EX2 R176, R176 ;  /* 0x000000b000b07308 */ /* 0x000fe20000000800 */
[----:B------:R-:W-:Y:S02]  /*e2f0*/  FMNMX.FTZ R75, R68, R75, !PT ;  /* 0x0000004b444b7209 */ /* 0x000fe40007810000 */
[C---:B------:R-:W-:Y:S02]  /*e300*/  ISETP.LT.OR P4, PT, R66.reuse, 0x42, P4 ;  /* 0x000000424200780c */ /* 0x040fe40002781670 */
[----:B------:R-:W-:-:S02]  /*e310*/  ISETP.LT.OR P3, PT, R66, 0x51, P3 ;  /* 0x000000514200780c */ /* 0x000fc40001f61670 */
[----:B------:R-:W-:Y:S01]  /*e320*/  FMNMX.FTZ R6, R30, R75, !PT ;  /* 0x0000004b1e067209 */ /* 0x000fe20007810000 */
[----:B------:R-:W-:Y:S01]  /*e330*/  FFMA.FTZ R75, R49, UR10, -R9 ;  /* 0x0000000a314b7c23 */ /* 0x000fe20008010809 */
[----:B------:R-:W-:Y:S01]  /*e340*/  FSEL R34, R34, -INF , !P4 ;  /* 0xff80000022227808 */ /* 0x000fe20006000000 */
[----:B------:R-:W-:Y:S01]  /*e350*/  MUFU.EX2 R178, R178 ;  /* 0x000000b200b27308 */ /* 0x000fe20000000800 */
[----:B------:R-:W-:Y:S02]  /*e360*/  ISETP.GT.AND P4, PT, R73, 0x49, P2 ;  /* 0x000000494900780c */ /* 0x000fe40001784270 */
[----:B------:R-:W-:Y:S02]  /*e370*/  FSEL R74, R37, -INF , !P3 ;  /* 0xff800000254a7808 */ /* 0x000fe40005800000 */
[----:B------:R-:W-:Y:S02]  /*e380*/  FMNMX.FTZ R37, R69, R6, !PT ;  /* 0x0000000645257209 */ /* 0x000fe40007810000 */
[----:B------:R-:W-:Y:S01]  /*e390*/  ISETP.LT.OR P4, PT, R66, 0x4a, P4 ;  /* 0x0000004a4200780c */ /* 0x000fe20002781670 */
[----:B------:R-:W-:Y:S01]  /*e3a0*/  MUFU.EX2 R31, R31 ;  /* 0x0000001f001f7308 */ /* 0x000fe20000000800 */
[----:B------:R-:W-:-:S02]  /*e3b0*/  FMNMX.FTZ R37, R32, R37, !PT ;  /* 0x0000002520257209 */ /* 0x000fc40007810000 */
[----:B------:R-:W-:Y:S02]  /*e3c0*/  FSEL R36, R36, -INF , !P4 ;  /* 0xff80000024247808 */ /* 0x000fe40006000000 */
[C---:B------:R-:W-:Y:S02]  /*e3d0*/  ISETP.GT.AND P3, PT, R73.reuse, 0x58, P2 ;  /* 0x000000584900780c */ /* 0x040fe40001764270 */
[----:B------:R-:W-:Y:S01]  /*e3e0*/  ISETP.GT.AND P4, PT, R73, 0x51, P2 ;  /* 0x000000514900780c */ /* 0x000fe20001784270 */
[----:B------:R-:W-:Y:S01]  /*e3f0*/  MUFU.EX2 R172, R172 ;  /* 0x000000ac00ac7308 */ /* 0x000fe20000000800 */
[----:B------:R-:W-:Y:S02]  /*e400*/  FMNMX.FTZ R37, R70, R37, !PT ;  /* 0x0000002546257209 */ /* 0x000fe40007810000 */
[C---:B------:R-:W-:Y:S02]  /*e410*/  ISETP.LT.OR P3, PT, R66.reuse, 0x59, P3 ;  /* 0x000000594200780c */ /* 0x040fe40001f61670 */
[----:B------:R-:W-:-:S02]  /*e420*/  ISETP.LT.OR P4, PT, R66, 0x52, P4 ;  /* 0x000000524200780c */ /* 0x000fc40002781670 */
[----:B------:R-:W-:Y:S01]  /*e430*/  FMNMX.FTZ R6, R34, R37, !PT ;  /* 0x0000002522067209 */ /* 0x000fe20007810000 */
[----:B------:R-:W-:Y:S01]  /*e440*/  MUFU.EX2 R33, R76 ;  /* 0x0000004c00217308 */ /* 0x000fe20000000800 */
[----:B------:R-:W-:Y:S02]  /*e450*/  FSEL R72, R39, -INF , !P3 ;  /* 0xff80000027487808 */ /* 0x000fe40005800000 */
[----:B------:R-:W-:Y:S02]  /*e460*/  FSEL R38, R38, -INF , !P4 ;  /* 0xff80000026267808 */ /* 0x000fe40006000000 */
[----:B------:R-:W-:Y:S02]  /*e470*/  FMNMX.FTZ R39, R71, R6, !PT ;  /* 0x0000000647277209 */ /* 0x000fe40007810000 */
[C---:B------:R-:W-:Y:S01]  /*e480*/  ISETP.GT.AND P4, PT, R73.reuse, 0x59, P2 ;  /* 0x000000594900780c */ /* 0x040fe20001784270 */
[----:B------:R-:W-:Y:S01]  /*e490*/  MUFU.EX2 R174, R174 ;  /* 0x000000ae00ae7308 */ /* 0x000fe20000000800 */
[----:B------:R-:W-:-:S02]  /*e4a0*/  ISETP.GT.AND P3, PT, R73, 0x60, P2 ;  /* 0x000000604900780c */ /* 0x000fc40001764270 */
[----:B------:R-:W-:Y:S02]  /*e4b0*/  FMNMX.FTZ R39, R36, R39, !PT ;  /* 0x0000002724277209 */ /* 0x000fe40007810000 */
[C---:B------:R-:W-:Y:S02]  /*e4c0*/  ISETP.LT.OR P4, PT, R66.reuse, 0x5a, P4 ;  /* 0x0000005a4200780c */ /* 0x040fe40002781670 */
[----:B------:R-:W-:Y:S01]  /*e4d0*/  ISETP.LT.OR P3, PT, R66, 0x61, P3 ;  /* 0x000000614200780c */ /* 0x000fe20001f61670 */
[----:B------:R-:W-:Y:S01]  /*e4e0*/  MUFU.EX2 R35, R35 ;  /* 0x0000002300237308 */ /* 0x000fe20000000800 */
[----:B------:R-:W-:Y:S02]  /*e4f0*/  FMNMX.FTZ R39, R74, R39, !PT ;  /* 0x000000274a277209 */ /* 0x000fe40007810000 */
[----:B------:R-:W-:Y:S02]  /*e500*/  FSEL R40, R40, -INF , !P4 ;  /* 0xff80000028287808 */ /* 0x000fe40006000000 */
[----:B------:R-:W-:-:S02]  /*e510*/  ISETP.GT.AND P4, PT, R73, 0x61, P2 ;  /* 0x000000614900780c */ /* 0x000fc40001784270 */
[----:B------:R-:W-:Y:S01]  /*e520*/  FSEL R49, R41, -INF , !P3 ;  /* 0xff80000029317808 */ /* 0x000fe20005800000 */
[----:B------:R-:W-:Y:S01]  /*e530*/  MUFU.EX2 R168, R168 ;  /* 0x000000a800a87308 */ /* 0x000fe20000000800 */
[----:B------:R-:W-:Y:S02]  /*e540*/  FMNMX.FTZ R41, R38, R39, !PT ;  /* 0x0000002726297209 */ /* 0x000fe40007810000 */
[----:B------:R-:W-:Y:S02]  /*e550*/  ISETP.LT.OR P4, PT, R66, 0x62, P4 ;  /* 0x000000624200780c */ /* 0x000fe40002781670 */
[----:B------:R-:W-:Y:S02]  /*e560*/  FMNMX.FTZ R41, R72, R41, !PT ;  /* 0x0000002948297209 */ /* 0x000fe40007810000 */
[----:B------:R-:W-:Y:S01]  /*e570*/  ISETP.GT.AND P3, PT, R73, 0x68, P2 ;  /* 0x000000684900780c */ /* 0x000fe20001764270 */
[----:B------:R0:W-:Y:S01]  /*e580*/  MUFU.EX2 R39, R50 ;  /* 0x0000003200277308 */ /* 0x0001e20000000800 */
[----:B------:R-:W-:-:S02]  /*e590*/  FSEL R42, R42, -INF , !P4 ;  /* 0xff8000002a2a7808 */ /* 0x000fc40006000000 */
[----:B------:R-:W-:Y:S02]  /*e5a0*/  ISETP.GT.AND P4, PT, R73, 0x69, P2 ;  /* 0x000000694900780c */ /* 0x000fe40001784270 */
[----:B------:R-:W-:Y:S02]  /*e5b0*/  FMNMX.FTZ R6, R40, R41, !PT ;  /* 0x0000002928067209 */ /* 0x000fe40007810000 */
[C---:B------:R-:W-:Y:S01]  /*e5c0*/  ISETP.LT.OR P3, PT, R66.reuse, 0x69, P3 ;  /* 0x000000694200780c */ /* 0x040fe20001f61670 */
[----:B------:R-:W-:Y:S01]  /*e5d0*/  MUFU.EX2 R37, R75 ;  /* 0x0000004b00257308 */ /* 0x000fe20000000800 */
[----:B------:R-:W-:Y:S02]  /*e5e0*/  ISETP.LT.OR P4, PT, R66, 0x6a, P4 ;  /* 0x0000006a4200780c */ /* 0x000fe40002781670 */
[----:B------:R-:W-:Y:S02]  /*e5f0*/  FMNMX.FTZ R41, R49, R6, !PT ;  /* 0x0000000631297209 */ /* 0x000fe40007810000 */
[----:B------:R-:W-:-:S02]  /*e600*/  FSEL R44, R44, -INF , !P3 ;  /* 0xff8000002c2c7808 */ /* 0x000fc40005800000 */
[----:B------:R-:W-:Y:S01]  /*e610*/  ISETP.GT.AND P3, PT, R73, 0x70, P2 ;  /* 0x000000704900780c */ /* 0x000fe20001764270 */
[----:B------:R-:W-:Y:S01]  /*e620*/  MUFU.EX2 R170, R170 ;  /* 0x000000aa00aa7308 */ /* 0x000fe20000000800 */
[----:B------:R-:W-:Y:S02]  /*e630*/  FSEL R12, R43, -INF , !P4 ;  /* 0xff8000002b0c7808 */ /* 0x000fe40006000000 */
[----:B------:R-:W-:Y:S02]  /*e640*/  FMNMX.FTZ R43, R42, R41, !PT ;  /* 0x000000292a2b7209 */ /* 0x000fe40007810000 */
[----:B------:R-:W-:Y:S02]  /*e650*/  ISETP.LT.OR P3, PT, R66, 0x71, P3 ;  /* 0x000000714200780c */ /* 0x000fe40001f61670 */
[----:B------:R-:W-:Y:S01]  /*e660*/  ISETP.GT.AND P4, PT, R73, 0x71, P2 ;  /* 0x000000714900780c */ /* 0x000fe20001784270 */
[----:B------:R1:W-:Y:S01]  /*e670*/  MUFU.EX2 R41, R52 ;  /* 0x0000003400297308 */ /* 0x0003e20000000800 */
[----:B------:R-:W-:-:S02]  /*e680*/  FMNMX.FTZ R43, R44, R43, !PT ;  /* 0x0000002b2c2b7209 */ /* 0x000fc40007810000 */
[----:B0-----:R-:W-:Y:S02]  /*e690*/  FSEL R50, R45, -INF , !P3 ;  /* 0xff8000002d327808 */ /* 0x001fe40005800000 */
[C---:B------:R-:W-:Y:S02]  /*e6a0*/  ISETP.GT.AND P3, PT, R73.reuse, 0x78, P2 ;  /* 0x000000784900780c */ /* 0x040fe40001764270 */
[----:B------:R-:W-:Y:S01]  /*e6b0*/  ISETP.LT.OR P4, PT, R66, 0x72, P4 ;  /* 0x000000724200780c */ /* 0x000fe20002781670 */
[----:B------:R-:W-:Y:S01]  /*e6c0*/  MUFU.EX2 R164, R164 ;  /* 0x000000a400a47308 */ /* 0x000fe20000000800 */
[----:B------:R-:W-:Y:S02]  /*e6d0*/  FMNMX.FTZ R43, R12, R43, !PT ;  /* 0x0000002b0c2b7209 */ /* 0x000fe40007810000 */
[----:B------:R-:W-:Y:S02]  /*e6e0*/  ISETP.GT.AND P2, PT, R73, 0x79, P2 ;  /* 0x000000794900780c */ /* 0x000fe40001744270 */
[----:B------:R-:W-:-:S02]  /*e6f0*/  ISETP.LT.OR P3, PT, R66, 0x79, P3 ;  /* 0x000000794200780c */ /* 0x000fc40001f61670 */
[----:B------:R-:W-:Y:S01]  /*e700*/  FSEL R46, R46, -INF , !P4 ;  /* 0xff8000002e2e7808 */ /* 0x000fe20006000000 */
[----:B------:R-:W-:Y:S01]  /*e710*/  MUFU.EX2 R166, R166 ;  /* 0x000000a600a67308 */ /* 0x000fe20000000800 */
[----:B------:R-:W-:Y:S02]  /*e720*/  FMNMX.FTZ R43, R50, R43, !PT ;  /* 0x0000002b322b7209 */ /* 0x000fe40007810000 */
[----:B------:R-:W-:Y:S02]  /*e730*/  ISETP.LT.OR P2, PT, R66, 0x7a, P2 ;  /* 0x0000007a4200780c */ /* 0x000fe40001741670 */
[----:B-1----:R-:W-:Y:S01]  /*e740*/  FSEL R52, R47, -INF , !P3 ;  /* 0xff8000002f347808 */ /* 0x002fe20005800000 */
[----:B------:R-:W-:Y:S01]  /*e750*/  FFMA.FTZ R47, R57, UR10, -R9 ;  /* 0x0000000a392f7c23 */ /* 0x000fe20008010809 */
[----:B------:R-:W-:Y:S01]  /*e760*/  FMNMX.FTZ R45, R46, R43, !PT ;  /* 0x0000002b2e2d7209 */ /* 0x000fe20007810000 */
[----:B------:R-:W-:Y:S01]  /*e770*/  MUFU.EX2 R160, R160 ;  /* 0x000000a000a07308 */ /* 0x000fe20000000800 */
[----:B------:R-:W-:-:S02]  /*e780*/  FSEL R48, R48, -INF , !P2 ;  /* 0xff80000030307808 */ /* 0x000fc40005000000 */
[----:B------:R-:W-:Y:S02]  /*e790*/  FMNMX.FTZ R45, R52, R45, !PT ;  /* 0x0000002d342d7209 */ /* 0x000fe40007810000 */
[----:B------:R-:W-:Y:S02]  /*e7a0*/  FSEL R54, R4, RZ, P6 ;  /* 0x000000ff04367208 */ /* 0x000fe40003000000 */
[----:B------:R-:W-:Y:S01]  /*e7b0*/  FMNMX.FTZ R6, R48, R45, !PT ;  /* 0x0000002d30067209 */ /* 0x000fe20007810000 */
[----:B------:R0:W-:Y:S01]  /*e7c0*/  MUFU.EX2 R43, R14 ;  /* 0x0000000e002b7308 */ /* 0x0001e20000000800 */
[----:B------:R-:W-:Y:S01]  /*e7d0*/  FFMA.FTZ R45, R55, UR10, -R9 ;  /* 0x0000000a372d7c23 */ /* 0x000fe20008010809 */
[----:B------:R-:W-:Y:S01]  /*e7e0*/  FADD.FTZ R54, -R54, R5 ;  /* 0x0000000536367221 */ /* 0x000fe20000010100 */
[--C-:B------:R-:W-:Y:S01]  /*e7f0*/  FFMA.FTZ R55, R65, UR10, -R9.reuse ;  /* 0x0000000a41377c23 */ /* 0x100fe20008010809 */
[----:B------:R-:W0:Y:S04]  /*e800*/  SHFL.BFLY PT, R53, R6, 0x2, 0x1f ;  /* 0x0c401f0006357f89 */ /* 0x000e2800000e0000 */
[----:B------:R-:W-:Y:S08]  /*e810*/  MUFU.EX2 R45, R45 ;  /* 0x0000002d002d7308 */ /* 0x000ff00000000800 */
[----:B------:R-:W-:Y:S08]  /*e820*/  MUFU.EX2 R162, R162 ;  /* 0x000000a200a27308 */ /* 0x000ff00000000800 */
[----:B------:R-:W-:Y:S01]  /*e830*/  MUFU.EX2 R47, R47 ;  /* 0x0000002f002f7308 */ /* 0x000fe20000000800 */
[----:B0-----:R-:W-:Y:S01]  /*e840*/  FMNMX.FTZ R14, R6, R53, !PT ;  /* 0x00000035060e7209 */ /* 0x001fe20007810000 */
[----:B------:R-:W-:-:S06]  /*e850*/  FFMA.FTZ R53, R61, UR10, -R9 ;  /* 0x0000000a3d357c23 */ /* 0x000fcc0008010809 */
[----:B------:R-:W-:Y:S01]  /*e860*/  MUFU.EX2 R156, R156 ;  /* 0x0000009c009c7308 */ /* 0x000fe20000000800 */
[----:B------:R-:W0:Y:S07]  /*e870*/  SHFL.BFLY PT, R57, R14, 0x1, 0x1f ;  /* 0x0c201f000e397f89 */ /* 0x000e2e00000e0000 */
[----:B------:R-:W-:Y:S08]  /*e880*/  MUFU.EX2 R51, R51 ;  /* 0x0000003300337308 */ /* 0x000ff00000000800 */
[----:B------:R-:W-:Y:S08]  /*e890*/  MUFU.EX2 R158, R158 ;  /* 0x0000009e009e7308 */ /* 0x000ff00000000800 */
[----:B------:R-:W-:Y:S01]  /*e8a0*/  MUFU.EX2 R53, R53 ;  /* 0x0000003500357308 */ /* 0x000fe20000000800 */
[----:B0-----:R-:W-:Y:S01]  /*e8b0*/  FMNMX.FTZ R6, R14, R57, !PT ;  /* 0x000000390e067209 */ /* 0x001fe20007810000 */
[----:B------:R-:W-:-:S03]  /*e8c0*/  FMUL.FTZ R14, R54, UR10 ;  /* 0x0000000a360e7c20 */ /* 0x000fc60008410000 */
[C---:B------:R-:W-:Y:S01]  /*e8d0*/  FSETP.NEU.FTZ.AND P2, PT, R6.reuse, -INF , PT ;  /* 0xff8000000600780b */ /* 0x040fe20003f5d000 */
[----:B------:R-:W-:Y:S02]  /*e8e0*/  FMUL.FTZ R9, R6, UR10 ;  /* 0x0000000a06097c20 */ /* 0x000fe40008410000 */
[----:B------:R-:W0:Y:S03]  /*e8f0*/  MUFU.EX2 R14, R14 ;  /* 0x0000000e000e7308 */ /* 0x000e260000000800 */
[----:B------:R-:W-:-:S05]  /*e900*/  FSEL R9, R9, RZ, P2 ;  /* 0x000000ff09097208 */ /* 0x000fca0001000000 */
[--C-:B------:R-:W-:Y:S01]  /*e910*/  FFMA.FTZ R183, R11, UR10, -R9.reuse ;  /* 0x0000000a0bb77c23 */ /* 0x100fe20008010809 */
[--C-:B------:R-:W-:Y:S01]  /*e920*/  FFMA.FTZ R175, R8, UR10, -R9.reuse ;  /* 0x0000000a08af7c23 */ /* 0x100fe20008010809 */
[--C-:B------:R-:W-:Y:S01]  /*e930*/  FFMA.FTZ R8, R28, UR10, -R9.reuse ;  /* 0x0000000a1c087c23 */ /* 0x100fe20008010809 */
[--C-:B------:R-:W-:Y:S01]  /*e940*/  FFMA.FTZ R181, R78, UR10, -R9.reuse ;  /* 0x0000000a4eb57c23 */ /* 0x100fe20008010809 */
[--C-:B------:R-:W-:Y:S01]  /*e950*/  FFMA.FTZ R10, R10, UR10, -R9.reuse ;  /* 0x0000000a0a0a7c23 */ /* 0x100fe20008010809 */
[--C-:B------:R-:W-:Y:S01]  /*e960*/  FFMA.FTZ R54, R13, UR10, -R9.reuse ;  /* 0x0000000a0d367c23 */ /* 0x100fe20008010809 */
[----:B------:R-:W-:Y:S01]  /*e970*/  MUFU.EX2 R183, R183 ;  /* 0x000000b700b77308 */ /* 0x000fe20000000800 */
[--C-:B------:R-:W-:Y:S01]  /*e980*/  FFMA.FTZ R177, R15, UR10, -R9.reuse ;  /* 0x0000000a0fb17c23 */ /* 0x100fe20008010809 */
[----:B------:R-:W-:Y:S01]  /*e990*/  FFMA.FTZ R20, R20, UR10, -R9 ;  /* 0x0000000a14147c23 */ /* 0x000fe20008010809 */
[----:B0-----:R-:W-:Y:S01]  /*e9a0*/  FFMA.FTZ R11, R14, R2, R67 ;  /* 0x000000020e0b7223 */ /* 0x001fe20000010043 */
[--C-:B------:R-:W-:Y:S01]  /*e9b0*/  FFMA.FTZ R179, R21, UR10, -R9.reuse ;  /* 0x0000000a15b37c23 */ /* 0x100fe20008010809 */
[--C-:B------:R-:W-:Y:S01]  /*e9c0*/  FFMA.FTZ R24, R24, UR10, -R9.reuse ;  /* 0x0000000a18187c23 */ /* 0x100fe20008010809 */
[----:B------:R-:W-:Y:S01]  /*e9d0*/  FFMA.FTZ R173, R25, UR10, -R9 ;  /* 0x0000000a19ad7c23 */ /* 0x000fe20008010809 */
        /* <DEDUP_REMOVED lines=33> */
[----:B------:R-:W-:Y:S01]  /*ebf0*/  FSEL R2, R6, RZ, P2 ;  /* 0x000000ff06027208 */ /* 0x000fe20001000000 */
[----:B------:R-:W-:Y:S01]  /*ec00*/  MUFU.EX2 R20, R20 ;  /* 0x0000001400147308 */ /* 0x000fe20000000800 */
[----:B------:R-:W-:Y:S01]  /*ec10*/  FFMA.FTZ R9, R48, UR10, -R9 ;  /* 0x0000000a30097c23 */ /* 0x000fe20008010809 */
[----:B------:R-:W-:Y:S01]  /*ec20*/  FADD.FTZ R28, R174, R11 ;  /* 0x0000000bae1c7221 */ /* 0x000fe20000010000 */
[----:B------:R-:W-:-:S02]  /*ec30*/  IMAD.U32 R13, RZ, RZ, UR59 ;  /* 0x0000003bff0d7e24 */ /* 0x000fc4000f8e00ff */
[----:B------:R-:W-:Y:S01]  /*ec40*/  FADD.FTZ R2, -R2, R7 ;  /* 0x0000000702027221 */ /* 0x000fe20000010100 */
[----:B------:R-:W-:Y:S01]  /*ec50*/  ISETP.GT.AND P2, PT, R3, UR40, PT ;  /* 0x0000002803007c0c */ /* 0x000fe2000bf44270 */
[----:B------:R-:W-:Y:S01]  /*ec60*/  FADD.FTZ R11, R35, R28 ;  /* 0x0000001c230b7221 */ /* 0x000fe20000010000 */
[----:B------:R-:W-:Y:S01]  /*ec70*/  UMOV UR59, UR47 ;  /* 0x0000002f003b7c82 */ /* 0x000fe20008000000 */
[----:B------:R-:W-:Y:S01]  /*ec80*/  FMUL.FTZ R2, R2, UR10 ;  /* 0x0000000a02027c20 */ /* 0x000fe20008410000 */
[----:B------:R-:W-:Y:S01]  /*ec90*/  MUFU.EX2 R179, R179 ;  /* 0x000000b300b37308 */ /* 0x000fe20000000800 */
[----:B------:R-:W-:Y:S01]  /*eca0*/  FADD.FTZ R28, R168, R11 ;  /* 0x0000000ba81c7221 */ /* 0x000fe20000010000 */
[----:B------:R-:W-:Y:S01]  /*ecb0*/  @!P1 LEA R13, R13, UR41, 0x3 ;  /* 0x000000290d0d9c11 */ /* 0x000fe2000f8e18ff */
[----:B------:R-:W-:Y:S01]  /*ecc0*/  FMUL.FTZ R88, R88, R14 ;  /* 0x0000000e58587220 */ /* 0x000fe20000410000 */
[----:B------:R-:W-:Y:S01]  /*ecd0*/  F2FP.BF16.F32.PACK_AB R180, R180, R67 ;  /* 0x00000043b4b4723e */ /* 0x000fe200000010ff */
[----:B------:R-:W-:Y:S01]  /*ece0*/  FADD.FTZ R7, R37, R28 ;  /* 0x0000001c25077221 */ /* 0x000fe20000010000 */
[----:B------:R-:W-:Y:S01]  /*ecf0*/  F2FP.BF16.F32.PACK_AB R182, R27, R182 ;  /* 0x000000b61bb6723e */ /* 0x000fe200000010ff */
[----:B------:R-:W-:Y:S01]  /*ed00*/  @!P1 VIADD R13, R13, 0x28860 ;  /* 0x000288600d0d9836 */ /* 0x000fe20000000000 */
[----:B------:R0:W1:Y:S01]  /*ed10*/  MUFU.EX2 R28, R2 ;  /* 0x00000002001c7308 */ /* 0x0000620000000800 */
[----:B------:R-:W-:Y:S01]  /*ed20*/  FADD.FTZ R56, R170, R7 ;  /* 0x00000007aa387221 */ /* 0x000fe20000010000 */
[----:B------:R-:W-:Y:S01]  /*ed30*/  F2FP.BF16.F32.PACK_AB R176, R29, R176 ;  /* 0x000000b01db0723e */ /* 0x000fe200000010ff */
[----:B------:R-:W-:Y:S01]  /*ed40*/  FMUL.FTZ R89, R89, R14 ;  /* 0x0000000e59597220 */ /* 0x000fe20000410000 */
[----:B------:R-:W-:Y:S01]  /*ed50*/  @!P1 PRMT R13, RZ, 0x654, R13 ;  /* 0x00000654ff0d9816 */ /* 0x000fe2000000000d */
[----:B------:R-:W-:Y:S01]  /*ed60*/  FADD.FTZ R7, R39, R56 ;  /* 0x0000003827077221 */ /* 0x000fe20000010000 */
[----:B------:R-:W-:Y:S01]  /*ed70*/  F2FP.BF16.F32.PACK_AB R178, R31, R178 ;  /* 0x000000b21fb2723e */ /* 0x000fe200000010ff */
[----:B------:R-:W-:Y:S01]  /*ed80*/  FMUL.FTZ R92, R92, R14 ;  /* 0x0000000e5c5c7220 */ /* 0x000fe20000410000 */
[----:B------:R-:W2:Y:S01]  /*ed90*/  MUFU.EX2 R24, R24 ;  /* 0x0000001800187308 */ /* 0x000ea20000000800 */
[----:B------:R-:W-:Y:S01]  /*eda0*/  FADD.FTZ R56, R164, R7 ;  /* 0x00000007a4387221 */ /* 0x000fe20000010000 */
[----:B------:R3:W-:Y:S01]  /*edb0*/  @!P1 SYNCS.ARRIVE.TRANS64.RED.A1T0 RZ, [R13+URZ], RZ ;  /* 0x000000ff0dff99a7 */ /* 0x0007e2000810043f */
[----:B------:R-:W-:Y:S01]  /*edc0*/  F2FP.BF16.F32.PACK_AB R172, R33, R172 ;  /* 0x000000ac21ac723e */ /* 0x000fe200000010ff */
[----:B------:R-:W-:Y:S01]  /*edd0*/  FMUL.FTZ R93, R93, R14 ;  /* 0x0000000e5d5d7220 */ /* 0x000fe20000410000 */
[----:B------:R-:W-:Y:S01]  /*ede0*/  FADD.FTZ R7, R41, R56 ;  /* 0x0000003829077221 */ /* 0x000fe20000010000 */
[----:B------:R-:W-:Y:S01]  /*edf0*/  F2FP.BF16.F32.PACK_AB R174, R35, R174 ;  /* 0x000000ae23ae723e */ /* 0x000fe200000010ff */
[----:B------:R-:W-:Y:S01]  /*ee00*/  FMUL.FTZ R96, R96, R14 ;  /* 0x0000000e60607220 */ /* 0x000fe20000410000 */
[----:B------:R-:W4:Y:S01]  /*ee10*/  MUFU.EX2 R173, R173 ;  /* 0x000000ad00ad7308 */ /* 0x000f220000000800 */
[----:B0-----:R-:W-:Y:S01]  /*ee20*/  FADD.FTZ R2, R166, R7 ;  /* 0x00000007a6027221 */ /* 0x001fe20000010000 */
[----:B-1----:R-:W-:Y:S01]  /*ee30*/  FFMA.FTZ R7, R28, R0, R181 ;  /* 0x000000001c077223 */ /* 0x002fe200000100b5 */
        /* <DEDUP_REMOVED lines=13> */
[----:B------:R-:W-:Y:S01]  /*ef10*/  MUFU.EX2 R152, R152 ;  /* 0x0000009800987308 */ /* 0x000fe20000000800 */
[----:B------:R-:W-:Y:S01]  /*ef20*/  FADD.FTZ R48, R162, R11 ;  /* 0x0000000ba2307221 */ /* 0x000fe20000010000 */
[----:B------:R-:W-:Y:S01]  /*ef30*/  FADD.FTZ R7, R177, R2 ;  /* 0x00000002b1077221 */ /* 0x000fe20000010000 */
[----:B------:R-:W-:Y:S01]  /*ef40*/  F2FP.BF16.F32.PACK_AB R160, R45, R160 ;  /* 0x000000a02da0723e */ /* 0x000fe200000010ff */
[----:B------:R-:W-:Y:S01]  /*ef50*/  FMUL.FTZ R101, R101, R14 ;  /* 0x0000000e65657220 */ /* 0x000fe20000410000 */
[C---:B------:R-:W-:Y:S01]  /*ef60*/  FADD.FTZ R11, R47.reuse, R48 ;  /* 0x000000302f0b7221 */ /* 0x040fe20000010000 */
[----:B------:R-:W-:Y:S01]  /*ef70*/  FADD.FTZ R2, R20, R7 ;  /* 0x0000000714027221 */ /* 0x000fe20000010000 */
[----:B------:R-:W-:Y:S01]  /*ef80*/  F2FP.BF16.F32.PACK_AB R162, R47, R162 ;  /* 0x000000a22fa2723e */ /* 0x000fe200000010ff */
[----:B------:R-:W1:Y:S01]  /*ef90*/  MUFU.EX2 R175, R175 ;  /* 0x000000af00af7308 */ /* 0x000e620000000800 */
[----:B------:R-:W-:Y:S01]  /*efa0*/  FADD.FTZ R48, R156, R11 ;  /* 0x0000000b9c307221 */ /* 0x000fe20000010000 */
[----:B------:R-:W-:Y:S01]  /*efb0*/  FADD.FTZ R7, R179, R2 ;  /* 0x00000002b3077221 */ /* 0x000fe20000010000 */
[C---:B------:R-:W-:Y:S01]  /*efc0*/  F2FP.BF16.F32.PACK_AB R156, R51.reuse, R156 ;  /* 0x0000009c339c723e */ /* 0x040fe200000010ff */
[-C--:B------:R-:W-:Y:S01]  /*efd0*/  FMUL.FTZ R104, R104, R14.reuse ;  /* 0x0000000e68687220 */ /* 0x080fe20000410000 */
[----:B------:R-:W-:Y:S01]  /*efe0*/  FADD.FTZ R11, R51, R48 ;  /* 0x00000030330b7221 */ /* 0x000fe20000010000 */
[----:B--2---:R-:W-:Y:S01]  /*eff0*/  FADD.FTZ R2, R24, R7 ;  /* 0x0000000718027221 */ /* 0x004fe20000010000 */
[-C--:B------:R-:W-:Y:S01]  /*f000*/  FMUL.FTZ R105, R105, R14.reuse ;  /* 0x0000000e69697220 */ /* 0x080fe20000410000 */
[----:B------:R-:W-:Y:S01]  /*f010*/  MUFU.EX2 R55, R55 ;  /* 0x0000003700377308 */ /* 0x000fe20000000800 */
[-C--:B------:R-:W-:Y:S01]  /*f020*/  FMUL.FTZ R108, R108, R14.reuse ;  /* 0x0000000e6c6c7220 */ /* 0x080fe20000410000 */
[----:B----4-:R-:W-:Y:S01]  /*f030*/  FADD.FTZ R7, R173, R2 ;  /* 0x00000002ad077221 */ /* 0x010fe20000010000 */
[-C--:B------:R-:W-:Y:S01]  /*f040*/  FMUL.FTZ R109, R109, R14.reuse ;  /* 0x0000000e6d6d7220 */ /* 0x080fe20000410000 */
[-C--:B------:R-:W-:Y:S01]  /*f050*/  FMUL.FTZ R112, R112, R14.reuse ;  /* 0x0000000e70707220 */ /* 0x080fe20000410000 */
[-C--:B------:R-:W-:Y:S01]  /*f060*/  FMUL.FTZ R113, R113, R14.reuse ;  /* 0x0000000e71717220 */ /* 0x080fe20000410000 */
[----:B0-----:R-:W-:Y:S01]  /*f070*/  FADD.FTZ R2, R26, R7 ;  /* 0x000000071a027221 */ /* 0x001fe20000010000 */
[-C--:B------:R-:W-:Y:S01]  /*f080*/  FMUL.FTZ R116, R116, R14.reuse ;  /* 0x0000000e74747220 */ /* 0x080fe20000410000 */
[----:B------:R-:W0:Y:S01]  /*f090*/  MUFU.EX2 R8, R8 ;  /* 0x0000000800087308 */ /* 0x000e220000000800 */
[-C--:B------:R-:W-:Y:S01]  /*f0a0*/  FMUL.FTZ R117, R117, R14.reuse ;  /* 0x0000000e75757220 */ /* 0x080fe20000410000 */
[----:B-1----:R-:W-:Y:S01]  /*f0b0*/  FADD.FTZ R7, R175, R2 ;  /* 0x00000002af077221 */ /* 0x002fe20000010000 */
        /* <DEDUP_REMOVED lines=13> */
[----:B------:R2:W-:Y:S01]  /*f190*/  MUFU.EX2 R0, R36 ;  /* 0x0000002400007308 */ /* 0x0005e20000000800 */
[----:B0-----:R-:W-:Y:S01]  /*f1a0*/  FADD.FTZ R2, R8, R7 ;  /* 0x0000000708027221 */ /* 0x001fe20000010000 */
[-C--:B------:R-:W-:Y:S01]  /*f1b0*/  FMUL.FTZ R144, R144, R14.reuse ;  /* 0x0000000e90907220 */ /* 0x080fe20000410000 */
[-C--:B------:R-:W-:Y:S01]  /*f1c0*/  FMUL.FTZ R145, R145, R14.reuse ;  /* 0x0000000e91917220 */ /* 0x080fe20000410000 */
[-C--:B------:R-:W-:Y:S01]  /*f1d0*/  FMUL.FTZ R148, R148, R14.reuse ;  /* 0x0000000e94947220 */ /* 0x080fe20000410000 */
[----:B------:R-:W-:Y:S01]  /*f1e0*/  FMUL.FTZ R149, R149, R14 ;  /* 0x0000000e95957220 */ /* 0x000fe20000410000 */
[----:B------:R-:W-:Y:S01]  /*f1f0*/  F2FP.BF16.F32.PACK_AB R181, R10, R181 ;  /* 0x000000b50ab5723e */ /* 0x000fe200000010ff */
[----:B------:R-:W-:Y:S01]  /*f200*/  VIADD R3, R3, 0xffffffff ;  /* 0xffffffff03037836 */ /* 0x000fe20000000000 */
[----:B------:R-:W0:Y:S01]  /*f210*/  MUFU.EX2 R169, R169 ;  /* 0x000000a900a97308 */ /* 0x000e220000000800 */
[----:B--2---:R-:W-:Y:S01]  /*f220*/  FADD.FTZ R36, R158, R11 ;  /* 0x0000000b9e247221 */ /* 0x004fe20000010000 */
[C---:B------:R-:W-:Y:S01]  /*f230*/  F2FP.BF16.F32.PACK_AB R158, R53.reuse, R158 ;  /* 0x0000009e359e723e */ /* 0x040fe200000010ff */
[-C--:B------:R-:W-:Y:S01]  /*f240*/  FMUL.FTZ R90, R90, R28.reuse ;  /* 0x0000001c5a5a7220 */ /* 0x080fe20000410000 */
[----:B------:R-:W-:Y:S01]  /*f250*/  F2FP.BF16.F32.PACK_AB R183, R54, R183 ;  /* 0x000000b736b7723e */ /* 0x000fe200000010ff */
[----:B------:R-:W-:Y:S01]  /*f260*/  FADD.FTZ R11, R53, R36 ;  /* 0x00000024350b7221 */ /* 0x000fe20000010000 */
[----:B------:R-:W-:Y:S01]  /*f270*/  F2FP.BF16.F32.PACK_AB R177, R20, R177 ;  /* 0x000000b114b1723e */ /* 0x000fe200000010ff */
[----:B------:R-:W-:Y:S01]  /*f280*/  FMUL.FTZ R91, R91, R28 ;  /* 0x0000001c5b5b7220 */ /* 0x000fe20000410000 */
[----:B------:R-:W2:Y:S01]  /*f290*/  MUFU.EX2 R5, R64 ;  /* 0x0000004000057308 */ /* 0x000ea20000000800 */
[----:B------:R-:W-:Y:S01]  /*f2a0*/  FADD.FTZ R36, R152, R11 ;  /* 0x0000000b98247221 */ /* 0x000fe20000010000 */
[C---:B------:R-:W-:Y:S01]  /*f2b0*/  F2FP.BF16.F32.PACK_AB R152, R55.reuse, R152 ;  /* 0x000000983798723e */ /* 0x040fe200000010ff */
[-C--:B------:R-:W-:Y:S01]  /*f2c0*/  FMUL.FTZ R94, R94, R28.reuse ;  /* 0x0000001c5e5e7220 */ /* 0x080fe20000410000 */
[----:B------:R-:W-:Y:S01]  /*f2d0*/  F2FP.BF16.F32.PACK_AB R179, R24, R179 ;  /* 0x000000b318b3723e */ /* 0x000fe200000010ff */
[----:B------:R-:W-:Y:S01]  /*f2e0*/  FADD.FTZ R11, R55, R36 ;  /* 0x00000024370b7221 */ /* 0x000fe20000010000 */
[----:B------:R-:W-:Y:S01]  /*f2f0*/  F2FP.BF16.F32.PACK_AB R173, R26, R173 ;  /* 0x000000ad1aad723e */ /* 0x000fe200000010ff */
[-C--:B------:R-:W-:Y:S01]  /*f300*/  FMUL.FTZ R95, R95, R28.reuse ;  /* 0x0000001c5f5f7220 */ /* 0x080fe20000410000 */
[----:B------:R-:W4:Y:S01]  /*f310*/  MUFU.EX2 R30, R30 ;  /* 0x0000001e001e7308 */ /* 0x000f220000000800 */
[----:B-1----:R-:W-:Y:S01]  /*f320*/  FADD.FTZ R36, R154, R11 ;  /* 0x0000000b9a247221 */ /* 0x002fe20000010000 */
[----:B0-----:R-:W-:Y:S01]  /*f330*/  FADD.FTZ R7, R169, R2 ;  /* 0x00000002a9077221 */ /* 0x001fe20000010000 */
[----:B------:R-:W-:Y:S01]  /*f340*/  F2FP.BF16.F32.PACK_AB R175, R8, R175 ;  /* 0x000000af08af723e */ /* 0x000fe200000010ff */
        /* <DEDUP_REMOVED lines=12> */
[----:B------:R-:W1:Y:S01]  /*f410*/  MUFU.EX2 R32, R32 ;  /* 0x0000002000207308 */ /* 0x000e620000000800 */
[C---:B----4-:R-:W-:Y:S01]  /*f420*/  FADD.FTZ R36, R30.reuse, R7 ;  /* 0x000000071e247221 */ /* 0x050fe20000010000 */
[----:B------:R-:W-:Y:S01]  /*f430*/  F2FP.BF16.F32.PACK_AB R169, R30, R169 ;  /* 0x000000a91ea9723e */ /* 0x000fe200000010ff */
[-C--:B------:R-:W-:Y:S01]  /*f440*/  FMUL.FTZ R115, R115, R28.reuse ;  /* 0x0000001c73737220 */ /* 0x080fe20000410000 */
[-C--:B------:R-:W-:Y:S01]  /*f450*/  FMUL.FTZ R118, R118, R28.reuse ;  /* 0x0000001c76767220 */ /* 0x080fe20000410000 */
[-C--:B------:R-:W-:Y:S01]  /*f460*/  FMUL.FTZ R119, R119, R28.reuse ;  /* 0x0000001c77777220 */ /* 0x080fe20000410000 */
[-C--:B------:R-:W-:Y:S01]  /*f470*/  FMUL.FTZ R122, R122, R28.reuse ;  /* 0x0000001c7a7a7220 */ /* 0x080fe20000410000 */
[-C--:B------:R-:W-:Y:S01]  /*f480*/  FMUL.FTZ R123, R123, R28.reuse ;  /* 0x0000001c7b7b7220 */ /* 0x080fe20000410000 */
[----:B------:R-:W2:Y:S01]  /*f490*/  MUFU.EX2 R165, R165 ;  /* 0x000000a500a57308 */ /* 0x000ea20000000800 */
        /* <DEDUP_REMOVED lines=8> */
[C---:B-1----:R-:W-:Y:S01]  /*f520*/  FADD.FTZ R36, R32.reuse, R5 ;  /* 0x0000000520247221 */ /* 0x042fe20000010000 */
[----:B------:R-:W-:Y:S01]  /*f530*/  F2FP.BF16.F32.PACK_AB R171, R32, R171 ;  /* 0x000000ab20ab723e */ /* 0x000fe200000010ff */
[-C--:B------:R-:W-:Y:S01]  /*f540*/  FMUL.FTZ R138, R138, R28.reuse ;  /* 0x0000001c8a8a7220 */ /* 0x080fe20000410000 */
[-C--:B------:R-:W-:Y:S01]  /*f550*/  FMUL.FTZ R139, R139, R28.reuse ;  /* 0x0000001c8b8b7220 */ /* 0x080fe20000410000 */
[-C--:B------:R-:W-:Y:S01]  /*f560*/  FMUL.FTZ R142, R142, R28.reuse ;  /* 0x0000001c8e8e7220 */ /* 0x080fe20000410000 */
[-C--:B------:R-:W-:Y:S01]  /*f570*/  FMUL.FTZ R143, R143, R28.reuse ;  /* 0x0000001c8f8f7220 */ /* 0x080fe20000410000 */
[-C--:B------:R-:W-:Y:S01]  /*f580*/  FMUL.FTZ R146, R146, R28.reuse ;  /* 0x0000001c92927220 */ /* 0x080fe20000410000 */
[----:B------:R-:W1:Y:S01]  /*f590*/  MUFU.EX2 R167, R167 ;  /* 0x000000a700a77308 */ /* 0x000e620000000800 */
[----:B--2---:R-:W-:Y:S01]  /*f5a0*/  FADD.FTZ R5, R165, R36 ;  /* 0x00000024a5057221 */ /* 0x004fe20000010000 */
[-C--:B------:R-:W-:Y:S01]  /*f5b0*/  FMUL.FTZ R147, R147, R28.reuse ;  /* 0x0000001c93937220 */ /* 0x080fe20000410000 */
[-C--:B------:R-:W-:Y:S01]  /*f5c0*/  FMUL.FTZ R150, R150, R28.reuse ;  /* 0x0000001c96967220 */ /* 0x080fe20000410000 */
[----:B------:R-:W-:Y:S01]  /*f5d0*/  FMUL.FTZ R151, R151, R28 ;  /* 0x0000001c97977220 */ /* 0x000fe20000410000 */
[----:B------:R-:W-:-:S03]  /*f5e0*/  IMAD.MOV.U32 R7, RZ, RZ, R6 ;  /* 0x000000ffff077224 */ /* 0x000fc600078e0006 */
[----:B------:R-:W2:Y:S01]  /*f5f0*/  MUFU.EX2 R161, R161 ;  /* 0x000000a100a17308 */ /* 0x000ea20000000800 */
[C---:B0-----:R-:W-:Y:S01]  /*f600*/  FADD.FTZ R36, R34.reuse, R5 ;  /* 0x0000000522247221 */ /* 0x041fe20000010000 */
[----:B------:R-:W-:-:S06]  /*f610*/  F2FP.BF16.F32.PACK_AB R165, R34, R165 ;  /* 0x000000a522a5723e */ /* 0x000fcc00000010ff */
[----:B------:R-:W0:Y:S01]  /*f620*/  MUFU.EX2 R38, R38 ;  /* 0x0000002600267308 */ /* 0x000e220000000800 */
[----:B-1----:R-:W-:Y:S01]  /*f630*/  FADD.FTZ R5, R167, R36 ;  /* 0x00000024a7057221 */ /* 0x002fe20000010000 */
[----:B------:R-:W-:-:S03]  /*f640*/  F2FP.BF16.F32.PACK_AB R167, R0, R167 ;  /* 0x000000a700a7723e */ /* 0x000fc600000010ff */
[----:B------:R-:W-:Y:S01]  /*f650*/  FADD.FTZ R36, R0, R5 ;  /* 0x0000000500247221 */ /* 0x000fe20000010000 */
[----:B------:R-:W-:Y:S02]  /*f660*/  IMAD.MOV.U32 R5, RZ, RZ, R4 ;  /* 0x000000ffff057224 */ /* 0x000fe400078e0004 */
        /* <DEDUP_REMOVED lines=28> */
[----:B---3--:R-:W-:Y:S06]  /*f830*/  @P2 BRA `(.L_x_1248) ;  /* 0xffffffc400e82947 */ /* 0x008fec000383ffff */
.L_x_1231:
[----:B------:R-:W-:Y:S06]  /*f840*/  BAR.ARV 0x8, 0x180 ;  /* 0x0206000000007b1d */ /* 0x000fec0000002000 */
[----:B------:R-:W-:Y:S05]  /*f850*/  @!P0 BRA `(.L_x_1249) ;  /* 0x0000000000048947 */ /* 0x000fea0003800000 */
[----:B------:R-:W-:Y:S01]  /*f860*/  BPT.TRAP 0x1 ;  /* 0x000000040000795c */ /* 0x000fe20000300000 */
.L_x_1249:
[----:B------:R-:W-:Y:S01]  /*f870*/  ULEA UR5, UR47, UR41, 0x3 ;  /* 0x000000292f057291 */ /* 0x000fe2000f8e183f */
[----:B------:R-:W-:-:S05]  /*f880*/  IMAD.U32 R3, RZ, RZ, UR50 ;  /* 0x00000032ff037e24 */ /* 0x000fca000f8e00ff */
[----:B------:R-:W-:-:S04]  /*f890*/  SHF.L.U32 R3, R3, 0x1f, RZ ;  /* 0x0000001f03037819 */ /* 0x000fc800000006ff */
[----:B------:R0:W1:Y:S01]  /*f8a0*/  SYNCS.PHASECHK.TRANS64.TRYWAIT P2, [UR5+0x28850], R3 ;  /* 0x02885003ff0075a7 */ /* 0x0000620008040145 */
[----:B------:R-:W-:Y:S05]  /*f8b0*/  @!P0 BRA `(.L_x_1250) ;  /* 0x0000000000048947 */ /* 0x000fea0003800000 */
[----:B------:R-:W-:Y:S01]  /*f8c0*/  BPT.TRAP 0x1 ;  /* 0x000000040000795c */ /* 0x000fe20000300000 */
.L_x_1250:
[----:B-1----:R-:W-:Y:S05]  /*f8d0*/  @P2 BRA `(.L_x_1251) ;  /* 0x0000000000082947 */ /* 0x002fea0003800000 */
[----:B------:R-:W1:Y:S02]  /*f8e0*/  SYNCS.PHASECHK.TRANS64.TRYWAIT P0, [UR5+0x28850], R3 ;  /* 0x02885003ff0075a7 */ /* 0x000e640008000145 */
[----:B-1----:R-:W-:Y:S05]  /*f8f0*/  @!P0 BRA `(.L_x_1252) ;  /* 0x000000a800d48947 */ /* 0x002fea0003800000 */
.L_x_1251:
[----:B------:R-:W-:Y:S01]  /*f900*/  UIADD3 UR41, UR41, 0x400, URZ ;  /* 0x0000040029297890 */ /* 0x000fe2000fffe03f */
[----:B------:R-:W-:Y:S01]  /*f910*/  WARPGROUP.ARRIVE ;  /* 0x00000000000079c5 */ /* 0x000fe20000000000 */
[----:B------:R-:W-:Y:S01]  /*f920*/  UMOV UR7, 0x40000040 ;  /* 0x4000004000077882 */ /* 0x000fe20000000000 */
[----:B01----:R-:W0:Y:S01]  /*f930*/  SHFL.BFLY PT, R3, R2, 0x2, 0x1f ;  /* 0x0c401f0002037f89 */ /* 0x003e2200000e0000 */
[----:B------:R-:W-:Y:S01]  /*f940*/  USHF.R.U32.HI UR41, URZ, 0x4, UR41 ;  /* 0x000000043f297899 */ /* 0x000fe20008011629 */
[----:B------:R-:W-:Y:S01]  /*f950*/  IMAD.U32 R11, RZ, RZ, UR5 ;  /* 0x00000005ff0b7e24 */ /* 0x000fe2000f8e00ff */
[----:B------:R-:W-:Y:S01]  /*f960*/  UIADD3 UR48, UR48, 0x1, URZ ;  /* 0x0000000130307890 */ /* 0x000fe2000fffe03f */
[----:B------:R-:W1:Y:S01]  /*f970*/  SHFL.BFLY PT, R5, R0, 0x2, 0x1f ;  /* 0x0c401f0000057f89 */ /* 0x000e6200000e0000 */
[----:B------:R-:W-:Y:S01]  /*f980*/  ULOP3.LUT UR41, UR41, 0x3fff, URZ, 0xc0, !UPT ;  /* 0x00003fff29297892 */ /* 0x000fe2000f8ec03f */
[----:B------:R-:W-:Y:S02]  /*f990*/  @!P1 VIADD R11, R11, 0x28860 ;  /* 0x000288600b0b9836 */ /* 0x000fe40000000000 */
[----:B------:R-:W-:Y:S01]  /*f9a0*/  IMAD.MOV.U32 R9, RZ, RZ, RZ ;  /* 0x000000ffff097224 */ /* 0x000fe200078e00ff */
[----:B------:R-:W-:Y:S01]  /*f9b0*/  ULOP3.LUT UR4, UR41, 0x4000000, URZ, 0xfc, !UPT ;  /* 0x0400000029047892 */ /* 0x000fe2000f8efc3f */
[----:B------:R-:W-:Y:S01]  /*f9c0*/  IMAD.U32 R14, RZ, RZ, UR10 ;  /* 0x0000000aff0e7e24 */ /* 0x000fe2000f8e00ff */
[----:B------:R-:W-:Y:S01]  /*f9d0*/  @!P1 PRMT R11, RZ, 0x654, R11 ;  /* 0x00000654ff0b9816 */ /* 0x000fe2000000000b */
[----:B------:R-:W-:Y:S01]  /*f9e0*/  IMAD.MOV.U32 R20, RZ, RZ, -0x800000 ;  /* 0xff800000ff147424 */ /* 0x000fe200078e00ff */
[----:B------:R-:W-:-:S02]  /*f9f0*/  ULEA UR4, UR47, UR4, 0xb ;  /* 0x000000042f047291 */ /* 0x000fc4000f8e583f */
[----:B------:R-:W-:-:S04]  /*fa00*/  UIADD3 UR47, UR47, 0x1, URZ ;  /* 0x000000012f2f7890 */ /* 0x000fc8000fffe03f */
[----:B------:R-:W-:Y:S01]  /*fa10*/  UISETP.NE.AND UP0, UPT, UR47, 0x2, UPT ;  /* 0x000000022f00788c */ /* 0x000fe2000bf05270 */
[----:B------:R-:W-:Y:S02]  /*fa20*/  UMOV UR6, UR4 ;  /* 0x0000000400067c82 */ /* 0x000fe40008000000 */
[----:B------:R-:W-:Y:S01]  /*fa30*/  HGMMA.64x128x16.F32.BF16 R88, R180, gdesc[UR4].tnspB, R88, gsb0 ;  /* 0x41e00004b4587df0 */ /* 0x000fe20008001858 */
[----:B------:R-:W-:Y:S01]  /*fa40*/  UIADD3 UR6, UR4, 0x80, URZ ;  /* 0x0000008004067890 */ /* 0x000fe2000fffe03f */
[----:B0-----:R-:W-:Y:S01]  /*fa50*/  FADD.FTZ R3, R3, R2 ;  /* 0x0000000203037221 */ /* 0x001fe20000010000 */
[----:B------:R-:W-:Y:S01]  /*fa60*/  UMOV UR7, 0x40000040 ;  /* 0x4000004000077882 */ /* 0x000fe20000000000 */
[----:B------:R-:W-:Y:S02]  /*fa70*/  IMAD.MOV.U32 R2, RZ, RZ, RZ ;  /* 0x000000ffff027224 */ /* 0x000fe400078e00ff */
[----:B-1----:R-:W-:Y:S01]  /*fa80*/  FADD.FTZ R5, R5, R0 ;  /* 0x0000000005057221 */ /* 0x002fe20000010000 */
[----:B------:R-:W-:Y:S01]  /*fa90*/  IMAD.MOV.U32 R0, RZ, RZ, -0x800000 ;  /* 0xff800000ff007424 */ /* 0x000fe200078e00ff */
[----:B------:R-:W0:Y:S01]  /*faa0*/  SHFL.BFLY PT, R8, R3, 0x1, 0x1f ;  /* 0x0c201f0003087f89 */ /* 0x000e2200000e0000 */
[----:B------:R-:W-:-:S03]  /*fab0*/  USEL UR47, UR47, URZ, UP0 ;  /* 0x0000003f2f2f7287 */ /* 0x000fc60008000000 */
[----:B------:R-:W1:Y:S01]  /*fac0*/  SHFL.BFLY PT, R10, R5, 0x1, 0x1f ;  /* 0x0c201f00050a7f89 */ /* 0x000e6200000e0000 */
[----:B0-----:R-:W-:Y:S01]  /*fad0*/  FADD.FTZ R8, R3, R8 ;  /* 0x0000000803087221 */ /* 0x001fe20000010000 */
[----:B------:R-:W-:Y:S02]  /*fae0*/  IMAD.U32 R3, RZ, RZ, UR10 ;  /* 0x0000000aff037e24 */ /* 0x000fe4000f8e00ff */
[----:B-1----:R-:W-:Y:S02]  /*faf0*/  FADD.FTZ R12, R5, R10 ;  /* 0x0000000a050c7221 */ /* 0x002fe40000010000 */
[----:B------:R-:W-:-:S03]  /*fb00*/  FSETP.NE.FTZ.AND P0, PT, R8, RZ, PT ;  /* 0x000000ff0800720b */ /* 0x000fc60003f15000 */
[----:B------:R-:W-:-:S10]  /*fb10*/  FSETP.NE.FTZ.AND P2, PT, R12, RZ, PT ;  /* 0x000000ff0c00720b */ /* 0x000fd40003f55000 */
[----:B------:R-:W0:Y:S01]  /*fb20*/  @P0 MUFU.LG2 R7, R8 ;  /* 0x0000000800070308 */ /* 0x000e220000000c00 */
[----:B------:R-:W-:Y:S02]  /*fb30*/  @P0 FMUL.FTZ R3, R3, 0.69314718246459960938 ;  /* 0x3f31721803030820 */ /* 0x000fe40000410000 */
[----:B------:R-:W-:-:S05]  /*fb40*/  @P2 FMUL.FTZ R14, R14, 0.69314718246459960938 ;  /* 0x3f3172180e0e2820 */ /* 0x000fca0000410000 */
[----:B------:R-:W1:Y:S08]  /*fb50*/  @P2 MUFU.LG2 R10, R12 ;  /* 0x0000000c000a2308 */ /* 0x000e700000000c00 */
[----:B------:R0:W2:Y:S08]  /*fb60*/  @P0 MUFU.RCP R2, R8 ;  /* 0x0000000800020308 */ /* 0x0000b00000001000 */
[----:B------:R-:W3:Y:S01]  /*fb70*/  @P2 MUFU.RCP R9, R12 ;  /* 0x0000000c00092308 */ /* 0x000ee20000001000 */
[----:B0-----:R-:W-:Y:S01]  /*fb80*/  @P0 FMUL.FTZ R8, R7, 0.69314718246459960938 ;  /* 0x3f31721807080820 */ /* 0x001fe20000410000 */
[----:B-1----:R-:W-:-:S03]  /*fb90*/  @P2 FMUL.FTZ R5, R10, 0.69314718246459960938 ;  /* 0x3f3172180a052820 */ /* 0x002fc60000410000 */
[----:B------:R-:W-:Y:S01]  /*fba0*/  @P0 FFMA.FTZ R20, R3, R4, R8 ;  /* 0x0000000403140223 */ /* 0x000fe20000010008 */
[----:B------:R-:W-:Y:S01]  /*fbb0*/  @P2 FFMA.FTZ R0, R14, R6, R5 ;  /* 0x000000060e002223 */ /* 0x000fe20000010005 */
[----:B------:R-:W-:Y:S01]  /*fbc0*/  PLOP3.LUT P0, PT, PT, PT, PT, 0x8, 0x0 ;  /* 0x000000000000781c */ /* 0x000fe20003f0e170 */
        /* <DEDUP_REMOVED lines=31> */
[----:B------:R-:W-:-:S04]  /*fdc0*/  USEL UR4, URZ, 0x1, UP0 ;  /* 0x000000013f047887 */ /* 0x000fc80008000000 */
[----:B------:R-:W-:Y:S01]  /*fdd0*/  ULOP3.LUT UR50, UR50, UR4, URZ, 0x3c, !UPT ;  /* 0x0000000432327292 */ /* 0x000fe2000f8e3c3f */
        /* <DEDUP_REMOVED lines=37> */
[-C--:B---3--:R-:W-:Y:S01]  /*10030*/  FMUL.FTZ R2, R90, R9.reuse ;  /* 0x000000095a027220 */ /* 0x088fe20000410000 */
        /* <DEDUP_REMOVED lines=30> */
[----:B0-----:R-:W-:-:S07]  /*10220*/  FMUL.FTZ R151, R151, R9 ;  /* 0x0000000997977220 */ /* 0x001fce0000410000 */
.L_x_1182:
[----:B------:R-:W0:Y:S01]  /*10230*/  S2R R4, SR_CgaCtaId ;  /* 0x0000000000047919 */ /* 0x000e220000008800 */
[----:B------:R-:W-:Y:S01]  /*10240*/  MOV R21, 0x400 ;  /* 0x0000040000157802 */ /* 0x000fe20000000f00 */
[----:B------:R-:W-:Y:S01]  /*10250*/  BSSY B0, `(.L_x_1253) ;  /* 0x00002e8000007945 */ /* 0x000fe20003800000 */
[----:B------:R-:W-:Y:S02]  /*10260*/  BAR.SYNC.DEFER_BLOCKING 0x5, 0x180 ;  /* 0x0146000000007b1d */ /* 0x000fe40000010000 */
[----:B0-----:R-:W-:-:S05]  /*10270*/  LEA R21, R4, R21, 0x18 ;  /* 0x0000001504157211 */ /* 0x001fca00078ec0ff */
[----:B------:R-:W0:Y:S02]  /*10280*/  LDS.128 R4, [R21+0x288d0] ;  /* 0x0288d00015047984 */ /* 0x000e240000000c00 */
[----:B0-----:R-:W-:Y:S02]  /*10290*/  R2UR UR5, R5 ;  /* 0x00000000050572ca */ /* 0x001fe400000e0000 */
[----:B------:R-:W-:Y:S02]  /*102a0*/  R2UR UR7, R6 ;  /* 0x00000000060772ca */ /* 0x000fe400000e0000 */
[----:B------:R-:W-:Y:S01]  /*102b0*/  R2UR UR6, R7 ;  /* 0x00000000070672ca */ /* 0x000fe200000e0000 */
[----:B------:R-:W-:Y:S06]  /*102c0*/  BAR.ARV 0x4, 0x180 ;  /* 0x0106000000007b1d */ /* 0x000fec0000002000 */
[----:B------:R-:W-:Y:S08]  /*102d0*/  @P0 BRA `(.L_x_1254) ;  /* 0x0000002000640947 */ /* 0x000ff00003800000 */
[----:B------:R-:W0:Y:S01]  /*102e0*/  S2R R4, SR_SWINHI ;  /* 0x0000000000047919 */ /* 0x000e220000002f00 */
[----:B------:R-:W-:Y:S01]  /*102f0*/  ULDC.64 UR10, c[0x0][0xc00] ;  /* 0x00030000000a7ab9 */ /* 0x000fe20000000a00 */
[----:B------:R-:W-:Y:S01]  /*10300*/  ULDC.64 UR8, c[0x0][0xc00] ;  /* 0x0003000000087ab9 */ /* 0x000fe20000000a00 */
[----:B------:R-:W1:Y:S01]  /*10310*/  LDC R45, c[0x0][0xbe8] ;  /* 0x0002fa00ff2d7b82 */ /* 0x000e620000000800 */
[----:B------:R-:W-:Y:S01]  /*10320*/  UIMAD.WIDE UR8, UR43, 0x4, UR8 ;  /* 0x000000042b0878a5 */ /* 0x000fe2000f8e0208 */
[----:B------:R-:W-:Y:S02]  /*10330*/  MOV R32, R21 ;  /* 0x0000001500207202 */ /* 0x000fe40000000f00 */
[----:B0-----:R-:W-:-:S03]  /*10340*/  MOV R33, R4 ;  /* 0x0000000400217202 */ /* 0x001fc60000000f00 */
[----:B------:R-:W-:-:S03]  /*10350*/  IMAD.WIDE R4, R218, 0x2, R32 ;  /* 0x00000002da047825 */ /* 0x000fc600078e0220 */
[C---:B------:R-:W-:Y:S02]  /*10360*/  LOP3.LUT R7, R4.reuse, 0x380, RZ, 0xc0, !PT ;  /* 0x0000038004077812 */ /* 0x040fe400078ec0ff */
[C---:B------:R-:W-:Y:S02]  /*10370*/  IADD3 R8, P5, R4.reuse, 0x40, RZ ;  /* 0x0000004004087810 */ /* 0x040fe40007fbe0ff */
[----:B------:R-:W-:Y:S02]  /*10380*/  SHF.R.U64 R7, R7, 0x3, RZ ;  /* 0x0000000307077819 */ /* 0x000fe400000012ff */
[C---:B------:R-:W-:Y:S01]  /*10390*/  IADD3 R31, P6, R4.reuse, 0x20, RZ ;  /* 0x00000020041f7810 */ /* 0x040fe20007fde0ff */
[--C-:B------:R-:W-:Y:S01]  /*103a0*/  IMAD.X R27, RZ, RZ, R5.reuse, P5 ;  /* 0x000000ffff1b7224 */ /* 0x100fe200028e0605 */
[C---:B------:R-:W-:Y:S02]  /*103b0*/  IADD3 R35, P4, R4.reuse, 0x60, RZ ;  /* 0x0000006004237810 */ /* 0x040fe40007f9e0ff */
[C---:B------:R-:W-:Y:S01]  /*103c0*/  IADD3 R37, P3, R4.reuse, 0x4000, RZ ;  /* 0x0000400004257810 */ /* 0x040fe20007f7e0ff */
[--C-:B------:R-:W-:Y:S01]  /*103d0*/  IMAD.X R29, RZ, RZ, R5.reuse, P6 ;  /* 0x000000ffff1d7224 */ /* 0x100fe200030e0605 */
[C---:B------:R-:W-:Y:S01]  /*103e0*/  IADD3 R39, P2, R4.reuse, 0x4020, RZ ;  /* 0x0000402004277810 */ /* 0x040fe20007f5e0ff */
[--C-:B------:R-:W-:Y:S01]  /*103f0*/  IMAD.X R25, RZ, RZ, R5.reuse, P4 ;  /* 0x000000ffff197224 */ /* 0x100fe200020e0605 */
[C---:B------:R-:W-:Y:S01]  /*10400*/  IADD3 R41, P1, R4.reuse, 0x4040, RZ ;  /* 0x0000404004297810 */ /* 0x040fe20007f3e0ff */
[--C-:B------:R-:W-:Y:S01]  /*10410*/  IMAD.X R15, RZ, RZ, R5.reuse, P3 ;  /* 0x000000ffff0f7224 */ /* 0x100fe200018e0605 */
[----:B------:R-:W-:Y:S01]  /*10420*/  IADD3 R34, P0, R4, 0x4060, RZ ;  /* 0x0000406004227810 */ /* 0x000fe20007f1e0ff */
[--C-:B------:R-:W-:Y:S01]  /*10430*/  IMAD.X R13, RZ, RZ, R5.reuse, P2 ;  /* 0x000000ffff0d7224 */ /* 0x100fe200010e0605 */
[----:B------:R-:W-:Y:S01]  /*10440*/  LOP3.LUT R4, R7, R4, RZ, 0x3c, !PT ;  /* 0x0000000407047212 */ /* 0x000fe200078e3cff */
[--C-:B------:R-:W-:Y:S01]  /*10450*/  IMAD.X R11, RZ, RZ, R5.reuse, P1 ;  /* 0x000000ffff0b7224 */ /* 0x100fe200008e0605 */
[----:B------:R-:W-:Y:S01]  /*10460*/  LOP3.LUT R7, R8, 0x380, RZ, 0xc0, !PT ;  /* 0x0000038008077812 */ /* 0x000fe200078ec0ff */
[----:B------:R-:W-:Y:S01]  /*10470*/  IMAD.X R9, RZ, RZ, R5, P0 ;  /* 0x000000ffff097224 */ /* 0x000fe200000e0605 */
[----:B------:R-:W-:-:S02]  /*10480*/  LOP3.LUT R6, R31, 0x380, RZ, 0xc0, !PT ;  /* 0x000003801f067812 */ /* 0x000fc400078ec0ff */
[----:B------:R-:W-:Y:S02]  /*10490*/  SHF.R.U64 R7, R7, 0x3, RZ ;  /* 0x0000000307077819 */ /* 0x000fe400000012ff */
[----:B------:R-:W-:Y:S02]  /*104a0*/  LOP3.LUT R10, R35, 0x380, RZ, 0xc0, !PT ;  /* 0x00000380230a7812 */ /* 0x000fe400078ec0ff */
[----:B------:R-:W-:Y:S02]  /*104b0*/  LOP3.LUT R12, R37, 0x380, RZ, 0xc0, !PT ;  /* 0x00000380250c7812 */ /* 0x000fe400078ec0ff */
[----:B------:R-:W-:Y:S02]  /*104c0*/  LOP3.LUT R26, R7, R8, RZ, 0x3c, !PT ;  /* 0x00000008071a7212 */ /* 0x000fe400078e3cff */
[----:B------:R-:W-:Y:S02]  /*104d0*/  SHF.R.U64 R6, R6, 0x3, RZ ;  /* 0x0000000306067819 */ /* 0x000fe400000012ff */
[----:B------:R-:W-:-:S02]  /*104e0*/  SHF.R.U64 R10, R10, 0x3, RZ ;  /* 0x000000030a0a7819 */ /* 0x000fc400000012ff */
[----:B------:R-:W-:Y:S02]  /*104f0*/  LOP3.LUT R8, R39, 0x380, RZ, 0xc0, !PT ;  /* 0x0000038027087812 */ /* 0x000fe400078ec0ff */
[----:B------:R-:W-:Y:S02]  /*10500*/  SHF.R.U64 R12, R12, 0x3, RZ ;  /* 0x000000030c0c7819 */ /* 0x000fe400000012ff */
[----:B------:R-:W-:Y:S02]  /*10510*/  LOP3.LUT R28, R6, R31, RZ, 0x3c, !PT ;  /* 0x0000001f061c7212 */ /* 0x000fe400078e3cff */
[----:B------:R-:W-:Y:S02]  /*10520*/  LOP3.LUT R24, R10, R35, RZ, 0x3c, !PT ;  /* 0x000000230a187212 */ /* 0x000fe400078e3cff */
[----:B------:R-:W-:Y:S02]  /*10530*/  SHF.R.U64 R8, R8, 0x3, RZ ;  /* 0x0000000308087819 */ /* 0x000fe400000012ff */
[----:B------:R-:W-:-:S02]  /*10540*/  LOP3.LUT R10, R41, 0x380, RZ, 0xc0, !PT ;  /* 0x00000380290a7812 */ /* 0x000fc400078ec0ff */
[----:B------:R-:W-:Y:S02]  /*10550*/  LOP3.LUT R31, R34, 0x380, RZ, 0xc0, !PT ;  /* 0x00000380221f7812 */ /* 0x000fe400078ec0ff */
[----:B------:R-:W-:Y:S02]  /*10560*/  LOP3.LUT R14, R12, R37, RZ, 0x3c, !PT ;  /* 0x000000250c0e7212 */ /* 0x000fe400078e3cff */
[----:B------:R-:W-:Y:S02]  /*10570*/  LOP3.LUT R12, R8, R39, RZ, 0x3c, !PT ;  /* 0x00000027080c7212 */ /* 0x000fe400078e3cff */
[----:B------:R-:W-:Y:S02]  /*10580*/  MOV R30, R4 ;  /* 0x00000004001e7202 */ /* 0x000fe40000000f00 */
[----:B------:R-:W-:Y:S02]  /*10590*/  SHF.R.U64 R10, R10, 0x3, RZ ;  /* 0x000000030a0a7819 */ /* 0x000fe400000012ff */
[----:B------:R-:W-:-:S02]  /*105a0*/  SHF.R.U64 R31, R31, 0x3, RZ ;  /* 0x000000031f1f7819 */ /* 0x000fc400000012ff */
[----:B------:R-:W-:Y:S02]  /*105b0*/  F2FP.BF16.F32.PACK_AB R4, R89, R88 ;  /* 0x000000585904723e */ /* 0x000fe400000010ff */
[----:B------:R-:W-:Y:S02]  /*105c0*/  F2FP.BF16.F32.PACK_AB R5, R3, R2 ;  /* 0x000000020305723e */ /* 0x000fe400000010ff */
[----:B------:R-:W-:Y:S02]  /*105d0*/  F2FP.BF16.F32.PACK_AB R6, R93, R92 ;  /* 0x0000005c5d06723e */ /* 0x000fe400000010ff */
[----:B------:R-:W-:Y:S01]  /*105e0*/  F2FP.BF16.F32.PACK_AB R7, R95, R94 ;  /* 0x0000005e5f07723e */ /* 0x000fe200000010ff */
[----:B------:R-:W-:Y:S01]  /*105f0*/  BAR.SYNC.DEFER_BLOCKING 0x1, 0x100 ;  /* 0x0044000000007b1d */ /* 0x000fe20000010000 */
[----:B------:R-:W-:Y:S02]  /*10600*/  MOV R37, R14 ;  /* 0x0000000e00257202 */ /* 0x000fe40000000f00 */
[----:B------:R-:W-:-:S02]  /*10610*/  MOV R36, R12 ;  /* 0x0000000c00247202 */ /* 0x000fc40000000f00 */
[----:B------:R-:W-:Y:S02]  /*10620*/  LOP3.LUT R10, R10, R41, RZ, 0x3c, !PT ;  /* 0x000000290a0a7212 */ /* 0x000fe400078e3cff */
[----:B------:R-:W-:Y:S02]  /*10630*/  LOP3.LUT R8, R31, R34, RZ, 0x3c, !PT ;  /* 0x000000221f087212 */ /* 0x000fe400078e3cff */
[----:B------:R-:W-:Y:S02]  /*10640*/  MOV R40, R28 ;  /* 0x0000001c00287202 */ /* 0x000fe40000000f00 */
[----:B------:R-:W-:Y:S02]  /*10650*/  MOV R39, R26 ;  /* 0x0000001a00277202 */ /* 0x000fe40000000f00 */
[----:B------:R-:W-:Y:S02]  /*10660*/  MOV R38, R24 ;  /* 0x0000001800267202 */ /* 0x000fe40000000f00 */
[----:B------:R-:W-:-:S02]  /*10670*/  F2FP.BF16.F32.PACK_AB R12, R97, R96 ;  /* 0x00000060610c723e */ /* 0x000fc400000010ff */
[----:B------:R-:W-:Y:S02]  /*10680*/  F2FP.BF16.F32.PACK_AB R13, R99, R98 ;  /* 0x00000062630d723e */ /* 0x000fe400000010ff */
[----:B------:R-:W-:Y:S02]  /*10690*/  F2FP.BF16.F32.PACK_AB R14, R101, R100 ;  /* 0x00000064650e723e */ /* 0x000fe400000010ff */
[----:B------:R-:W-:Y:S02]  /*106a0*/  F2FP.BF16.F32.PACK_AB R15, R103, R102 ;  /* 0x00000066670f723e */ /* 0x000fe400000010ff */
[----:B------:R-:W-:Y:S01]  /*106b0*/  F2FP.BF16.F32.PACK_AB R24, R105, R104 ;  /* 0x000000686918723e */ /* 0x000fe200000010ff */
[----:B------:R0:W-:Y:S01]  /*106c0*/  STSM.16.M88.4 [R30], R4 ;  /* 0x000000041e007844 */ /* 0x0001e20000000200 */
[----:B------:R-:W-:Y:S02]  /*106d0*/  F2FP.BF16.F32.PACK_AB R25, R107, R106 ;  /* 0x0000006a6b19723e */ /* 0x000fe400000010ff */
[----:B------:R-:W-:Y:S01]  /*106e0*/  F2FP.BF16.F32.PACK_AB R26, R109, R108 ;  /* 0x0000006c6d1a723e */ /* 0x000fe200000010ff */
[----:B------:R2:W-:Y:S01]  /*106f0*/  STSM.16.M88.4 [R40], R12 ;  /* 0x0000000c28007844 */ /* 0x0005e20000000200 */
[----:B------:R-:W-:-:S02]  /*10700*/  F2FP.BF16.F32.PACK_AB R27, R111, R110 ;  /* 0x0000006e6f1b723e */ /* 0x000fc400000010ff */
[----:B------:R-:W-:Y:S02]  /*10710*/  F2FP.BF16.F32.PACK_AB R28, R113, R112 ;  /* 0x00000070711c723e */ /* 0x000fe400000010ff */
[----:B------:R-:W-:Y:S01]  /*10720*/  F2FP.BF16.F32.PACK_AB R29, R115, R114 ;  /* 0x00000072731d723e */ /* 0x000fe200000010ff */
[----:B------:R-:W-:Y:S01]  /*10730*/  STSM.16.M88.4 [R39], R24 ;  /* 0x0000001827007844 */ /* 0x000fe20000000200 */
[----:B------:R-:W-:Y:S02]  /*10740*/  F2FP.BF16.F32.PACK_AB R31, R119, R118 ;  /* 0x00000076771f723e */ /* 0x000fe400000010ff */
[----:B------:R-:W-:Y:S02]  /*10750*/  MOV R35, R10 ;  /* 0x0000000a00237202 */ /* 0x000fe40000000f00 */
[----:B------:R-:W-:Y:S02]  /*10760*/  MOV R34, R8 ;  /* 0x0000000800227202 */ /* 0x000fe40000000f00 */
[----:B0-----:R-:W-:-:S02]  /*10770*/  F2FP.BF16.F32.PACK_AB R30, R117, R116 ;  /* 0x00000074751e723e */ /* 0x001fc400000010ff */
[----:B------:R-:W-:Y:S02]  /*10780*/  F2FP.BF16.F32.PACK_AB R4, R121, R120 ;  /* 0x000000787904723e */ /* 0x000fe400000010ff */
[----:B------:R-:W-:Y:S01]  /*10790*/  F2FP.BF16.F32.PACK_AB R5, R123, R122 ;  /* 0x0000007a7b05723e */ /* 0x000fe200000010ff */
[----:B------:R0:W-:Y:S01]  /*107a0*/  STSM.16.M88.4 [R38], R28 ;  /* 0x0000001c26007844 */ /* 0x0001e20000000200 */
[----:B------:R-:W-:Y:S02]  /*107b0*/  F2FP.BF16.F32.PACK_AB R6, R125, R124 ;  /* 0x0000007c7d06723e */ /* 0x000fe400000010ff */
[----:B------:R-:W-:Y:S02]  /*107c0*/  F2FP.BF16.F32.PACK_AB R7, R127, R126 ;  /* 0x0000007e7f07723e */ /* 0x000fe400000010ff */
[----:B------:R-:W-:Y:S02]  /*107d0*/  F2FP.BF16.F32.PACK_AB R8, R129, R128 ;  /* 0x000000808108723e */ /* 0x000fe400000010ff */
[----:B------:R-:W-:Y:S01]  /*107e0*/  F2FP.BF16.F32.PACK_AB R9, R131, R130 ;  /* 0x000000828309723e */ /* 0x000fe200000010ff */
[----:B------:R3:W-:Y:S01]  /*107f0*/  STSM.16.M88.4 [R37], R4 ;  /* 0x0000000425007844 */ /* 0x0007e20000000200 */
[----:B------:R-:W-:-:S02]  /*10800*/  F2FP.BF16.F32.PACK_AB R10, R133, R132 ;  /* 0x00000084850a723e */ /* 0x000fc400000010ff */
[----:B------:R-:W-:Y:S02]  /*10810*/  F2FP.BF16.F32.PACK_AB R11, R135, R134 ;  /* 0x00000086870b723e */ /* 0x000fe400000010ff */
[----:B--2---:R-:W-:Y:S02]  /*10820*/  F2FP.BF16.F32.PACK_AB R12, R137, R136 ;  /* 0x00000088890c723e */ /* 0x004fe400000010ff */
[----:B------:R-:W-:Y:S01]  /*10830*/  F2FP.BF16.F32.PACK_AB R13, R139, R138 ;  /* 0x0000008a8b0d723e */ /* 0x000fe200000010ff */
[----:B------:R2:W-:Y:S01]  /*10840*/  STSM.16.M88.4 [R36], R8 ;  /* 0x0000000824007844 */ /* 0x0005e20000000200 */
[----:B------:R-:W-:Y:S01]  /*10850*/  F2FP.BF16.F32.PACK_AB R14, R141, R140 ;  /* 0x0000008c8d0e723e */ /* 0x000fe200000010ff */
[----:B0-----:R-:W-:Y:S01]  /*10860*/  IMAD.U32 R28, RZ, RZ, UR8 ;  /* 0x00000008ff1c7e24 */ /* 0x001fe2000f8e00ff */
[----:B------:R-:W-:Y:S01]  /*10870*/  F2FP.BF16.F32.PACK_AB R15, R143, R142 ;  /* 0x0000008e8f0f723e */ /* 0x000fe200000010ff */
[----:B------:R-:W-:Y:S01]  /*10880*/  IMAD.U32 R29, RZ, RZ, UR9 ;  /* 0x00000009ff1d7e24 */ /* 0x000fe2000f8e00ff */
[----:B------:R-:W-:Y:S01]  /*10890*/  F2FP.BF16.F32.PACK_AB R24, R145, R144 ;  /* 0x000000909118723e */ /* 0x000fe200000010ff */
[----:B------:R-:W-:Y:S01]  /*108a0*/  ULDC.64 UR8, c[0x0][0xc08] ;  /* 0x0003020000087ab9 */ /* 0x000fe20000000a00 */
[----:B------:R-:W-:Y:S01]  /*108b0*/  F2FP.BF16.F32.PACK_AB R25, R147, R146 ;  /* 0x000000929319723e */ /* 0x000fe200000010ff */
[----:B------:R0:W-:Y:S01]  /*108c0*/  STSM.16.M88.4 [R35], R12 ;  /* 0x0000000c23007844 */ /* 0x0001e20000000200 */
[----:B------:R-:W-:-:S02]  /*108d0*/  F2FP.BF16.F32.PACK_AB R26, R149, R148 ;  /* 0x00000094951a723e */ /* 0x000fc400000010ff */
[----:B------:R-:W-:Y:S02]  /*108e0*/  F2FP.BF16.F32.PACK_AB R27, R151, R150 ;  /* 0x00000096971b723e */ /* 0x000fe400000010ff */
[----:B------:R-:W-:-:S03]  /*108f0*/  ISETP.NE.U32.AND P0, PT, RZ, UR10, PT ;  /* 0x0000000aff007c0c */ /* 0x000fc6000bf05070 */
[----:B------:R4:W-:Y:S01]  /*10900*/  STSM.16.M88.4 [R34], R24 ;  /* 0x0000001822007844 */ /* 0x0009e20000000200 */
[----:B------:R-:W-:Y:S01]  /*10910*/  BAR.SYNC.DEFER_BLOCKING 0x1, 0x100 ;  /* 0x0044000000007b1d */ /* 0x000fe20000010000 */
[----:B------:R-:W-:-:S13]  /*10920*/  ISETP.NE.AND.EX P0, PT, RZ, UR11, PT, P0 ;  /* 0x0000000bff007c0c */ /* 0x000fda000bf05300 */
[----:B------:R-:W4:Y:S01]  /*10930*/  @P0 LDG.E R30, desc[UR52][R28.64] ;  /* 0x000000341c1e0981 */ /* 0x000f22000c1e1900 */
[----:B------:R-:W-:Y:S01]  /*10940*/  UISETP.NE.U32.AND UP0, UPT, UR8, URZ, UPT ;  /* 0x0000003f0800728c */ /* 0x000fe2000bf05070 */
[----:B-1----:R-:W-:Y:S01]  /*10950*/  ISETP.NE.AND P1, PT, R45, 0x1, PT ;  /* 0x000000012d00780c */ /* 0x002fe20003f25270 */
[----:B------:R-:W-:Y:S02]  /*10960*/  ULDC UR4, c[0x0][0xa88] ;  /* 0x0002a20000047ab9 */ /* 0x000fe40000000800 */
[----:B------:R-:W-:Y:S01]  /*10970*/  UISETP.NE.AND.EX UP0, UPT, UR9, URZ, UPT, UP0 ;  /* 0x0000003f0900728c */ /* 0x000fe2000bf05300 */
[----:B------:R-:W-:Y:S01]  /*10980*/  IMAD.U32 R44, RZ, RZ, UR4 ;  /* 0x00000004ff2c7e24 */ /* 0x000fe2000f8e00ff */
[----:B------:R-:W-:-:S04]  /*10990*/  ULDC UR4, c[0x0][0xad4] ;  /* 0x0002b50000047ab9 */ /* 0x000fc80000000800 */
[----:B------:R-:W-:-:S04]  /*109a0*/  PLOP3.LUT P4, PT, PT, PT, UP0, 0x80, 0x0 ;  /* 0x000000000000781c */ /* 0x000fc80003f8f008 */
[----:B---3--:R-:W1:Y:S01]  /*109b0*/  @P1 LDC R6, c[0x0][0xbec] ;  /* 0x0002fb00ff061b82 */ /* 0x008e620000000800 */
[----:B------:R-:W-:Y:S02]  /*109c0*/  @UP0 ULDC.64 UR8, c[0x0][0xc08] ;  /* 0x0003020000080ab9 */ /* 0x000fe40000000a00 */
[----:B------:R-:W-:Y:S02]  /*109d0*/  @UP0 UIMAD.WIDE UR8, UR43, 0x4, UR8 ;  /* 0x000000042b0808a5 */ /* 0x000fe4000f8e0208 */
[----:B------:R-:W-:-:S03]  /*109e0*/  UISETP.NE.AND UP0, UPT, UR45, URZ, UPT ;  /* 0x0000003f2d00728c */ /* 0x000fc6000bf05270 */
[----:B--2---:R-:W2:Y:S01]  /*109f0*/  @P1 LDC R9, c[0x0][0xbf0] ;  /* 0x0002fc00ff091b82 */ /* 0x004ea20000000800 */
[----:B------:R-:W-:Y:S01]  /*10a00*/  USEL UR4, UR45, UR4, UP0 ;  /* 0x000000042d047287 */ /* 0x000fe20008000000 */
[----:B------:R-:W-:Y:S01]  /*10a10*/  IMAD.U32 R4, RZ, RZ, UR8 ;  /* 0x00000008ff047e24 */ /* 0x000fe2000f8e00ff */
[----:B------:R-:W-:Y:S01]  /*10a20*/  UMOV UR19, 0x9b8 ;  /* 0x000009b800137882 */ /* 0x000fe20000000000 */
[----:B------:R-:W-:Y:S01]  /*10a30*/  IMAD.U32 R5, RZ, RZ, UR9 ;  /* 0x00000009ff057e24 */ /* 0x000fe2000f8e00ff */
[----:B------:R-:W-:Y:S02]  /*10a40*/  UISETP.GT.AND UP1, UPT, UR4, 0x1, UPT ;  /* 0x000000010400788c */ /* 0x000fe4000bf24270 */
[----:B------:R-:W-:Y:S02]  /*10a50*/  UISETP.NE.U32.AND UP0, UPT, UR10, URZ, UPT ;  /* 0x0000003f0a00728c */ /* 0x000fe4000bf05070 */
[----:B------:R-:W-:Y:S01]  /*10a60*/  USEL UR19, UR19, 0x978, UP1 ;  /* 0x0000097813137887 */ /* 0x000fe20008800000 */
[----:B0-----:R-:W-:Y:S01]  /*10a70*/  VIADD R13, R17, UR37 ;  /* 0x00000025110d7c36 */ /* 0x001fe20008000000 */
[----:B------:R-:W-:Y:S01]  /*10a80*/  UISETP.NE.AND.EX UP0, UPT, UR11, URZ, UPT, UP0 ;  /* 0x0000003f0b00728c */ /* 0x000fe2000bf05300 */
[----:B------:R1:W5:Y:S01]  /*10a90*/  @P4 LDG.E R44, desc[UR52][R4.64] ;  /* 0x00000034042c4981 */ /* 0x000362000c1e1900 */
[----:B------:R-:W-:Y:S01]  /*10aa0*/  UMOV UR4, URZ ;  /* 0x0000003f00047c82 */ /* 0x000fe20008000000 */
[----:B------:R-:W-:Y:S01]  /*10ab0*/  USHF.R.S32.HI UR10, URZ, 0x1f, UR43 ;  /* 0x0000001f3f0a7899 */ /* 0x000fe2000801142b */
[----:B------:R-:W-:Y:S01]  /*10ac0*/  IMAD.MOV.U32 R7, RZ, RZ, R13 ;  /* 0x000000ffff077224 */ /* 0x000fe200078e000d */
[----:B------:R-:W-:-:S02]  /*10ad0*/  USEL UR8, UR43, URZ, !UP0 ;  /* 0x0000003f2b087287 */ /* 0x000fc4000c000000 */
[----:B------:R-:W-:Y:S02]  /*10ae0*/  USEL UR9, UR39, URZ, UP1 ;  /* 0x0000003f27097287 */ /* 0x000fe40008800000 */
[----:B------:R-:W-:Y:S01]  /*10af0*/  USEL UR18, UR10, URZ, !UP0 ;  /* 0x0000003f0a127287 */ /* 0x000fe2000c000000 */
[----:B------:R-:W-:Y:S02]  /*10b00*/  ULDC.64 UR12, c[0x0][UR19+0x220] ;  /* 0x00008800130c7abb */ /* 0x000fe40008000a00 */
[----:B------:R-:W-:Y:S01]  /*10b10*/  ULDC.64 UR10, c[0x0][UR19+0x218] ;  /* 0x00008600130a7abb */ /* 0x000fe20008000a00 */
[----:B-1----:R-:W-:Y:S01]  /*10b20*/  @P1 IMAD.HI.U32 R4, R13, R6, RZ ;  /* 0x000000060d041227 */ /* 0x002fe200078e00ff */
[----:B------:R-:W-:Y:S01]  /*10b30*/  ULDC.64 UR14, c[0x0][UR19+0x228] ;  /* 0x00008a00130e7abb */ /* 0x000fe20008000a00 */
[----:B------:R-:W-:Y:S02]  /*10b40*/  UIMAD UR13, UR13, UR8, URZ ;  /* 0x000000080d0d72a4 */ /* 0x000fe4000f8e023f */
[----:B------:R-:W-:Y:S01]  /*10b50*/  UIMAD.WIDE.U32 UR16, UR10, UR42, URZ ;  /* 0x0000002a0a1072a5 */ /* 0x000fe2000f8e003f */
[----:B--2---:R-:W-:Y:S01]  /*10b60*/  @P1 SHF.R.U32.HI R7, RZ, R9, R4 ;  /* 0x00000009ff071219 */ /* 0x004fe20000011604 */
[----:B------:R-:W-:-:S02]  /*10b70*/  UIMAD UR20, UR11, UR42, URZ ;  /* 0x0000002a0b1472a4 */ /* 0x000fc4000f8e023f */
[----:B------:R-:W-:Y:S02]  /*10b80*/  UIMAD.WIDE.U32 UR10, UR12, UR8, URZ ;  /* 0x000000080c0a72a5 */ /* 0x000fe4000f8e003f */
[----:B------:R-:W-:Y:S01]  /*10b90*/  UIMAD.WIDE.U32 UR22, UR14, UR9, URZ ;  /* 0x000000090e1672a5 */ /* 0x000fe2000f8e003f */
[----:B------:R-:W-:Y:S01]  /*10ba0*/  IMAD.MOV R6, RZ, RZ, -R7 ;  /* 0x000000ffff067224 */ /* 0x000fe200078e0a07 */
[----:B------:R-:W-:Y:S02]  /*10bb0*/  UIMAD UR9, UR15, UR9, URZ ;  /* 0x000000090f0972a4 */ /* 0x000fe4000f8e023f */
[----:B------:R-:W-:Y:S01]  /*10bc0*/  UIMAD UR13, UR12, UR18, UR13 ;  /* 0x000000120c0d72a4 */ /* 0x000fe2000f8e020d */
[----:B------:R-:W-:Y:S01]  /*10bd0*/  IMAD R9, R45, R6, R13 ;  /* 0x000000062d097224 */ /* 0x000fe200078e020d */
[----:B------:R-:W-:Y:S01]  /*10be0*/  UIADD3 UR20, UR17, UR20, URZ ;  /* 0x0000001411147290 */ /* 0x000fe2000fffe03f */
[----:B------:R-:W-:Y:S02]  /*10bf0*/  IMAD.U32 R4, RZ, RZ, UR22 ;  /* 0x00000016ff047e24 */ /* 0x000fe4000f8e00ff */
[----:B------:R-:W-:Y:S01]  /*10c00*/  IMAD.U32 R5, RZ, RZ, UR23 ;  /* 0x00000017ff057e24 */ /* 0x000fe2000f8e00ff */
[----:B------:R-:W-:-:S02]  /*10c10*/  SHF.R.S32.HI R5, RZ, 0x1f, R7 ;  /* 0x0000001fff057819 */ /* 0x000fc40000011407 */
[----:B------:R-:W-:Y:S02]  /*10c20*/  SHF.R.S32.HI R6, RZ, 0x1f, R9 ;  /* 0x0000001fff067819 */ /* 0x000fe40000011409 */
[----:B----4-:R-:W-:-:S13]  /*10c30*/  @P0 R2UR UR4, R30 ;  /* 0x000000001e0402ca */ /* 0x010fda00000e0000 */
[----:B------:R-:W-:Y:S02]  /*10c40*/  UIADD3 UR16, UP0, UP2, UR10, UR16, UR4 ;  /* 0x000000100a107290 */ /* 0x000fe4000fa1e004 */
[----:B------:R-:W-:Y:S02]  /*10c50*/  UIADD3 UR10, UR23, UR9, URZ ;  /* 0x00000009170a7290 */ /* 0x000fe4000fffe03f */
[----:B------:R-:W-:Y:S02]  /*10c60*/  UIADD3 UR9, UR11, UR13, URZ ;  /* 0x0000000d0b097290 */ /* 0x000fe4000fffe03f */
[----:B------:R-:W-:Y:S01]  /*10c70*/  USHF.R.S32.HI UR14, URZ, 0x1f, UR4 ;  /* 0x0000001f3f0e7899 */ /* 0x000fe20008011404 */
[----:B------:R-:W-:Y:S01]  /*10c80*/  IADD3 R4, P2, P3, R7, UR16, R4 ;  /* 0x0000001007047c10 */ /* 0x000fe2000fb5e004 */
[----:B------:R-:W-:Y:S01]  /*10c90*/  IMAD.U32 R8, RZ, RZ, UR10 ;  /* 0x0000000aff087e24 */ /* 0x000fe2000f8e00ff */
[----:B------:R-:W-:Y:S01]  /*10ca0*/  ULDC.64 UR10, c[0x0][UR19+0x210] ;  /* 0x00008400130a7abb */ /* 0x000fe20008000a00 */
[----:B------:R-:W-:Y:S01]  /*10cb0*/  UIADD3.X UR9, UR9, UR20, UR14, UP0, UP2 ;  /* 0x0000001409097290 */ /* 0x000fe200087e440e */
[----:B------:R-:W-:Y:S01]  /*10cc0*/  IMAD R7, R9, UR11, RZ ;  /* 0x0000000b09077c24 */ /* 0x000fe2000f8e02ff */
[----:B------:R-:W-:Y:S01]  /*10cd0*/  ULDC.64 UR12, c[0x0][0xba8] ;  /* 0x0002ea00000c7ab9 */ /* 0x000fe20000000a00 */
[----:B------:R-:W-:Y:S01]  /*10ce0*/  @!UP1 ULDC UR12, c[0x0][0xb50] ;  /* 0x0002d400000c9ab9 */ /* 0x000fe20000000800 */
[----:B------:R-:W-:Y:S01]  /*10cf0*/  @!UP1 ULDC UR13, c[0x0][0xb54] ;  /* 0x0002d500000d9ab9 */ /* 0x000fe20000000800 */
[----:B------:R-:W-:Y:S01]  /*10d00*/  IMAD R7, R6, UR10, R7 ;  /* 0x0000000a06077c24 */ /* 0x000fe2000f8e0207 */
[----:B------:R-:W-:-:S03]  /*10d10*/  IADD3.X R5, R5, UR9, R8, P2, P3 ;  /* 0x0000000905057c10 */ /* 0x000fc600097e6408 */
[----:B------:R-:W-:-:S04]  /*10d20*/  IMAD.WIDE.U32 R4, R9, UR10, R4 ;  /* 0x0000000a09047c25 */ /* 0x000fc8000f8e0004 */
[----:B------:R-:W-:Y:S01]  /*10d30*/  IMAD.IADD R5, R5, 0x1, R7 ;  /* 0x0000000105057824 */ /* 0x000fe200078e0207 */
[----:B------:R-:W-:-:S04]  /*10d40*/  LEA R8, P2, R4, UR12, 0x2 ;  /* 0x0000000c04087c11 */ /* 0x000fc8000f8410ff */
[----:B------:R-:W-:Y:S01]  /*10d50*/  LEA.HI.X R9, R4, UR13, R5, 0x2, P2 ;  /* 0x0000000d04097c11 */ /* 0x000fe200090f1405 */
[----:B------:R-:W-:Y:S08]  /*10d60*/  @P4 BRA `(.L_x_1255) ;  /* 0x0000000000104947 */ /* 0x000ff00003800000 */
[----:B------:R-:W-:Y:S05]  /*10d70*/  @!P0 BRA `(.L_x_1255) ;  /* 0x00000000000c8947 */ /* 0x000fea0003800000 */
[----:B------:R-:W2:Y:S04]  /*10d80*/  LDG.E R5, desc[UR52][R28.64] ;  /* 0x000000341c057981 */ /* 0x000ea8000c1e1900 */
[----:B-----5:R-:W2:Y:S02]  /*10d90*/  LDG.E R44, desc[UR52][R28.64+0x4] ;  /* 0x000004341c2c7981 */ /* 0x020ea4000c1e1900 */
[----:B--2---:R-:W-:-:S07]  /*10da0*/  IMAD.IADD R44, R44, 0x1, -R5 ;  /* 0x000000012c2c7824 */ /* 0x004fce00078e0a05 */
.L_x_1255:
[----:B------:R-:W-:Y:S01]  /*10db0*/  SHFL.IDX PT, R4, R8, RZ, 0x1c1f ;  /* 0x001c1fff08047589 */ /* 0x000fe200000e0000 */
[----:B------:R-:W-:Y:S01]  /*10dc0*/  VIADD R11, R217, UR37 ;  /* 0x00000025d90b7c36 */ /* 0x000fe20008000000 */
[----:B------:R-:W-:Y:S01]  /*10dd0*/  LOP3.LUT P0, RZ, R199, 0x3, RZ, 0xc0, !PT ;  /* 0x00000003c7ff7812 */ /* 0x000fe2000780c0ff */
[----:B-----5:R-:W-:Y:S01]  /*10de0*/  IMAD R44, R44, R45, RZ ;  /* 0x0000002d2c2c7224 */ /* 0x020fe200078e02ff */
[----:B------:R-:W0:Y:S01]  /*10df0*/  SHFL.IDX PT, R5, R9, RZ, 0x1c1f ;  /* 0x001c1fff09057589 */ /* 0x000e2200000e0000 */
[----:B------:R-:W-:-:S03]  /*10e00*/  VIADD R25, R11, 0x8 ;  /* 0x000000080b197836 */ /* 0x000fc60000000000 */
[----:B------:R-:W-:Y:S01]  /*10e10*/  SHFL.IDX PT, R6, R8, 0x1, 0x1c1f ;  /* 0x003c1f0008067f89 */ /* 0x000fe200000e0000 */
[-C--:B------:R-:W-:Y:S02]  /*10e20*/  ISETP.GE.OR P2, PT, R11, R44.reuse, P0 ;  /* 0x0000002c0b00720c */ /* 0x080fe40000746670 */
[----:B------:R-:W-:Y:S01]  /*10e30*/  ISETP.GE.OR P0, PT, R25, R44, P0 ;  /* 0x0000002c1900720c */ /* 0x000fe20000706670 */
[----:B------:R-:W1:Y:S10]  /*10e40*/  SHFL.IDX PT, R7, R9, 0x1, 0x1c1f ;  /* 0x003c1f0009077f89 */ /* 0x000e7400000e0000 */
[----:B0-----:R0:W-:Y:S04]  /*10e50*/  @!P2 ST.E desc[UR52][R4.64], R20 ;  /* 0x000000140400a985 */ /* 0x0011e8000c101934 */
[----:B-1----:R0:W-:Y:S01]  /*10e60*/  @!P0 ST.E desc[UR52][R6.64], R0 ;  /* 0x0000000006008985 */ /* 0x0021e2000c101934 */
[----:B------:R-:W-:-:S13]  /*10e70*/  PLOP3.LUT P0, PT, PT, PT, UP1, 0x80, 0x0 ;  /* 0x000000000000781c */ /* 0x000fda0003f0f018 */
[----:B0-----:R-:W-:Y:S05]  /*10e80*/  @P0 BRA `(.L_x_1256) ;  /* 0x00000008008c0947 */ /* 0x001fea0003800000 */
[----:B------:R-:W-:Y:S01]  /*10e90*/  IMAD R3, R198, 0x40, R18 ;  /* 0x00000040c6037824 */ /* 0x000fe200078e0212 */
[----:B------:R-:W-:Y:S01]  /*10ea0*/  ULDC.64 UR12, c[0x0][0xaa0] ;  /* 0x0002a800000c7ab9 */ /* 0x000fe20000000a00 */
[----:B------:R-:W0:Y:S02]  /*10eb0*/  @P1 LDC R49, c[0x0][0xbf0] ;  /* 0x0002fc00ff311b82 */ /* 0x000e240000000800 */
[----:B------:R-:W-:-:S03]  /*10ec0*/  IMAD.WIDE R32, R3, 0x2, R32 ;  /* 0x0000000203207825 */ /* 0x000fc600078e0220 */
[C---:B------:R-:W-:Y:S01]  /*10ed0*/  IADD3 R9, P6, R32.reuse, 0x1000, RZ ;  /* 0x0000100020097810 */ /* 0x040fe20007fde0ff */
[----:B------:R-:W-:Y:S01]  /*10ee0*/  UIMAD UR9, UR14, UR12, URZ ;  /* 0x0000000c0e0972a4 */ /* 0x000fe2000f8e023f */
[C---:B------:R-:W-:Y:S02]  /*10ef0*/  IADD3 R13, P5, R32.reuse, 0x2000, RZ ;  /* 0x00002000200d7810 */ /* 0x040fe40007fbe0ff */
[----:B------:R-:W-:Y:S01]  /*10f00*/  LOP3.LUT R8, R9, 0x380, RZ, 0xc0, !PT ;  /* 0x0000038009087812 */ /* 0x000fe200078ec0ff */
[----:B------:R-:W-:Y:S01]  /*10f10*/  UIMAD.WIDE.U32 UR10, UR4, UR12, URZ ;  /* 0x0000000c040a72a5 */ /* 0x000fe2000f8e003f */
[----:B------:R-:W-:Y:S02]  /*10f20*/  IADD3 R25, P4, R32, 0x3000, RZ ;  /* 0x0000300020197810 */ /* 0x000fe40007f9e0ff */
[----:B------:R-:W-:Y:S01]  /*10f30*/  SHF.R.U64 R8, R8, 0x3, RZ ;  /* 0x0000000308087819 */ /* 0x000fe200000012ff */
[----:B------:R-:W-:Y:S01]  /*10f40*/  UIMAD UR9, UR4, UR13, UR9 ;  /* 0x0000000d040972a4 */ /* 0x000fe2000f8e0209 */
[----:B------:R-:W-:-:S02]  /*10f50*/  IADD3 R29, P3, R32, 0x4000, RZ ;  /* 0x00004000201d7810 */ /* 0x000fc40007f7e0ff */
[----:B------:R-:W-:Y:S01]  /*10f60*/  LOP3.LUT R8, R8, R9, RZ, 0x3c, !PT ;  /* 0x0000000908087212 */ /* 0x000fe200078e3cff */
[--C-:B------:R-:W-:Y:S01]  /*10f70*/  IMAD.X R9, RZ, RZ, R33.reuse, P6 ;  /* 0x000000ffff097224 */ /* 0x100fe200030e0621 */
[C---:B------:R-:W-:Y:S01]  /*10f80*/  IADD3 R3, P6, R32.reuse, 0x7000, RZ ;  /* 0x0000700020037810 */ /* 0x040fe20007fde0ff */
[----:B------:R-:W-:Y:S01]  /*10f90*/  UIADD3 UR11, UR11, UR9, URZ ;  /* 0x000000090b0b7290 */ /* 0x000fe2000fffe03f */
[C---:B------:R-:W-:Y:S01]  /*10fa0*/  IADD3 R35, P2, R32.reuse, 0x5000, RZ ;  /* 0x0000500020237810 */ /* 0x040fe20007f5e0ff */
[----:B------:R-:W-:Y:S01]  /*10fb0*/  ULDC.64 UR12, c[0x0][0xae8] ;  /* 0x0002ba00000c7ab9 */ /* 0x000fe20000000a00 */
[----:B------:R-:W-:Y:S01]  /*10fc0*/  LOP3.LUT R0, R3, 0x380, RZ, 0xc0, !PT ;  /* 0x0000038003007812 */ /* 0x000fe200078ec0ff */
[----:B------:R-:W-:Y:S01]  /*10fd0*/  USHF.R.S32.HI UR4, URZ, 0x1f, UR8 ;  /* 0x0000001f3f047899 */ /* 0x000fe20008011408 */
[----:B------:R-:W-:Y:S01]  /*10fe0*/  IADD3 R37, P0, R32, 0x6000, RZ ;  /* 0x0000600020257810 */ /* 0x000fe20007f1e0ff */
[----:B------:R-:W-:Y:S01]  /*10ff0*/  IMAD.X R41, RZ, RZ, R33, P6 ;  /* 0x000000ffff297224 */ /* 0x000fe200030e0621 */
[----:B------:R-:W-:Y:S01]  /*11000*/  SHF.R.U64 R0, R0, 0x3, RZ ;  /* 0x0000000300007819 */ /* 0x000fe200000012ff */
[----:B------:R-:W-:Y:S01]  /*11010*/  UIMAD.WIDE.U32 UR10, UR42, UR12, UR10 ;  /* 0x0000000c2a0a72a5 */ /* 0x000fe2000f8e000a */
[----:B------:R-:W-:Y:S01]  /*11020*/  LOP3.LUT R12, R13, 0x380, RZ, 0xc0, !PT ;  /* 0x000003800d0c7812 */ /* 0x000fe200078ec0ff */
[----:B------:R-:W5:Y:S01]  /*11030*/  LD.E.128 R8, desc[UR52][R8.64] ;  /* 0x0000003408087980 */ /* 0x000f62000c101d00 */
[----:B------:R-:W-:-:S02]  /*11040*/  LOP3.LUT R40, R0, R3, RZ, 0x3c, !PT ;  /* 0x0000000300287212 */ /* 0x000fc400078e3cff */
[----:B------:R-:W1:Y:S01]  /*11050*/  @P1 LDC R3, c[0x0][0xbec] ;  /* 0x0002fb00ff031b82 */ /* 0x000e620000000800 */
[----:B------:R-:W-:Y:S01]  /*11060*/  IMAD R0, R22, 0x20, R198 ;  /* 0x0000002016007824 */ /* 0x000fe200078e02c6 */
[----:B------:R-:W-:Y:S01]  /*11070*/  UIMAD UR11, UR42, UR13, UR11 ;  /* 0x0000000d2a0b72a4 */ /* 0x000fe2000f8e020b */
[----:B------:R-:W-:Y:S01]  /*11080*/  LOP3.LUT R24, R25, 0x380, RZ, 0xc0, !PT ;  /* 0x0000038019187812 */ /* 0x000fe200078ec0ff */
[----:B------:R-:W5:Y:S01]  /*11090*/  LD.E.128 R40, desc[UR52][R40.64] ;  /* 0x0000003428287980 */ /* 0x000f62000c101d00 */
[----:B------:R-:W-:Y:S01]  /*110a0*/  VIADD R46, R0, UR37 ;  /* 0x00000025002e7c36 */ /* 0x000fe20008000000 */
[----:B------:R-:W-:Y:S01]  /*110b0*/  ULDC.64 UR12, c[0x0][0xaf0] ;  /* 0x0002bc00000c7ab9 */ /* 0x000fe20000000a00 */
[----:B------:R-:W-:Y:S01]  /*110c0*/  LOP3.LUT R28, R29, 0x380, RZ, 0xc0, !PT ;  /* 0x000003801d1c7812 */ /* 0x000fe200078ec0ff */
[----:B------:R-:W-:Y:S01]  /*110d0*/  UIMAD UR4, UR4, UR12, URZ ;  /* 0x0000000c040472a4 */ /* 0x000fe2000f8e023f */
[----:B------:R-:W-:Y:S02]  /*110e0*/  LOP3.LUT R34, R35, 0x380, RZ, 0xc0, !PT ;  /* 0x0000038023227812 */ /* 0x000fe400078ec0ff */
[----:B------:R-:W-:-:S02]  /*110f0*/  LOP3.LUT R36, R37, 0x380, RZ, 0xc0, !PT ;  /* 0x0000038025247812 */ /* 0x000fc400078ec0ff */
[----:B------:R-:W-:Y:S01]  /*11100*/  LOP3.LUT R5, R32, 0x380, RZ, 0xc0, !PT ;  /* 0x0000038020057812 */ /* 0x000fe200078ec0ff */
[----:B------:R-:W-:Y:S01]  /*11110*/  IMAD.MOV.U32 R47, RZ, RZ, R46 ;  /* 0x000000ffff2f7224 */ /* 0x000fe200078e002e */
[----:B------:R-:W-:Y:S01]  /*11120*/  SHF.R.U64 R12, R12, 0x3, RZ ;  /* 0x000000030c0c7819 */ /* 0x000fe200000012ff */
[----:B------:R-:W-:Y:S01]  /*11130*/  UIMAD UR4, UR8, UR13, UR4 ;  /* 0x0000000d080472a4 */ /* 0x000fe2000f8e0204 */
[----:B------:R-:W-:Y:S01]  /*11140*/  SHF.R.U64 R24, R24, 0x3, RZ ;  /* 0x0000000318187819 */ /* 0x000fe200000012ff */
[----:B------:R-:W-:Y:S01]  /*11150*/  UIMAD.WIDE.U32 UR8, UR8, UR12, UR10 ;  /* 0x0000000c080872a5 */ /* 0x000fe2000f8e000a */
[----:B------:R-:W-:Y:S02]  /*11160*/  SHF.R.U64 R28, R28, 0x3, RZ ;  /* 0x000000031c1c7819 */ /* 0x000fe400000012ff */
[----:B------:R-:W-:Y:S02]  /*11170*/  SHF.R.U64 R34, R34, 0x3, RZ ;  /* 0x0000000322227819 */ /* 0x000fe400000012ff */
[----:B------:R-:W-:Y:S01]  /*11180*/  SHF.R.U64 R36, R36, 0x3, RZ ;  /* 0x0000000324247819 */ /* 0x000fe200000012ff */
[----:B-1----:R-:W-:Y:S01]  /*11190*/  @P1 IMAD.HI.U32 R0, R46, R3, RZ ;  /* 0x000000032e001227 */ /* 0x002fe200078e00ff */
[----:B------:R-:W-:Y:S01]  /*111a0*/  SHF.R.U64 R5, R5, 0x3, RZ ;  /* 0x0000000305057819 */ /* 0x000fe200000012ff */
[----:B------:R-:W-:Y:S01]  /*111b0*/  UIADD3 UR4, UR9, UR4, URZ ;  /* 0x0000000409047290 */ /* 0x000fe2000fffe03f */
[----:B------:R-:W-:Y:S01]  /*111c0*/  LOP3.LUT R12, R12, R13, RZ, 0x3c, !PT ;  /* 0x0000000d0c0c7212 */ /* 0x000fe200078e3cff */
[--C-:B------:R-:W-:Y:S01]  /*111d0*/  IMAD.X R13, RZ, RZ, R33.reuse, P5 ;  /* 0x000000ffff0d7224 */ /* 0x100fe200028e0621 */
[----:B0-----:R-:W-:Y:S01]  /*111e0*/  @P1 SHF.R.U32.HI R47, RZ, R49, R0 ;  /* 0x00000031ff2f1219 */ /* 0x001fe20000011600 */
[----:B------:R-:W-:Y:S01]  /*111f0*/  ULDC.64 UR10, c[0x0][0xae0] ;  /* 0x0002b800000a7ab9 */ /* 0x000fe20000000a00 */
        /* <DEDUP_REMOVED lines=9> */
[----:B------:R-:W-:Y:S01]  /*11290*/  IMAD.MOV.U32 R5, RZ, RZ, R33 ;  /* 0x000000ffff057224 */ /* 0x000fe200078e0021 */
[--C-:B------:R-:W-:Y:S01]  /*112a0*/  SHF.R.S32.HI R0, RZ, 0x1f, R47.reuse ;  /* 0x0000001fff007819 */ /* 0x100fe2000001142f */
[----:B------:R-:W-:Y:S01]  /*112b0*/  IMAD.MOV R20, RZ, RZ, -R47 ;  /* 0x000000ffff147224 */ /* 0x000fe200078e0a2f */
[----:B------:R-:W5:Y:S01]  /*112c0*/  LD.E.128 R12, desc[UR52][R12.64] ;  /* 0x000000340c0c7980 */ /* 0x000f62000c101d00 */
[----:B------:R-:W-:-:S02]  /*112d0*/  IMAD.U32 R3, RZ, RZ, UR9 ;  /* 0x00000009ff037e24 */ /* 0x000fc4000f8e00ff */
[----:B------:R-:W-:Y:S01]  /*112e0*/  IMAD R0, R0, UR10, RZ ;  /* 0x0000000a00007c24 */ /* 0x000fe2000f8e02ff */
[----:B------:R-:W5:Y:S01]  /*112f0*/  LD.E.128 R4, desc[UR52][R4.64] ;  /* 0x0000003404047980 */ /* 0x000f62000c101d00 */
[----:B------:R-:W-:Y:S02]  /*11300*/  IMAD R45, R45, R20, R46 ;  /* 0x000000142d2d7224 */ /* 0x000fe400078e022e */
[----:B------:R-:W-:Y:S01]  /*11310*/  IMAD.U32 R2, RZ, RZ, UR8 ;  /* 0x00000008ff027e24 */ /* 0x000fe2000f8e00ff */
[----:B------:R-:W5:Y:S01]  /*11320*/  LD.E.128 R24, desc[UR52][R24.64] ;  /* 0x0000003418187980 */ /* 0x000f62000c101d00 */
[----:B------:R-:W-:Y:S01]  /*11330*/  IMAD.U32 R3, RZ, RZ, UR4 ;  /* 0x00000004ff037e24 */ /* 0x000fe2000f8e00ff */
[----:B------:R-:W-:Y:S02]  /*11340*/  ULDC.64 UR8, c[0x0][0xad8] ;  /* 0x0002b60000087ab9 */ /* 0x000fe40000000a00 */
[----:B------:R-:W5:Y:S01]  /*11350*/  LD.E.128 R28, desc[UR52][R28.64] ;  /* 0x000000341c1c7980 */ /* 0x000f62000c101d00 */
[----:B------:R-:W-:-:S03]  /*11360*/  IMAD R49, R47, UR11, R0 ;  /* 0x0000000b2f317c24 */ /* 0x000fc6000f8e0200 */
[----:B------:R-:W5:Y:S01]  /*11370*/  LD.E.128 R32, desc[UR52][R34.64] ;  /* 0x0000003422207980 */ /* 0x000f62000c101d00 */
[----:B------:R-:W-:-:S03]  /*11380*/  SHF.R.S32.HI R0, RZ, 0x1f, R45 ;  /* 0x0000001fff007819 */ /* 0x000fc6000001142d */
[----:B------:R-:W5:Y:S01]  /*11390*/  LD.E.128 R36, desc[UR52][R36.64] ;  /* 0x0000003424247980 */ /* 0x000f62000c101d00 */
[----:B------:R-:W-:Y:S01]  /*113a0*/  IMAD.WIDE.U32 R2, R47, UR10, R2 ;  /* 0x0000000a2f027c25 */ /* 0x000fe2000f8e0002 */
[----:B------:R-:W-:Y:S01]  /*113b0*/  @!PT LDS RZ, [RZ] ;  /* 0x00000000fffff984 */ /* 0x000fe20000000800 */
[----:B------:R-:W-:Y:S01]  /*113c0*/  @!PT LDS RZ, [RZ] ;  /* 0x00000000fffff984 */ /* 0x000fe20000000800 */
[----:B------:R-:W-:Y:S01]  /*113d0*/  @!PT LDS RZ, [RZ] ;  /* 0x00000000fffff984 */ /* 0x000fe20000000800 */
[----:B------:R-:W-:Y:S01]  /*113e0*/  @!PT LDS RZ, [RZ] ;  /* 0x00000000fffff984 */ /* 0x000fe20000000800 */
[----:B------:R0:W-:Y:S06]  /*113f0*/  MEMBAR.ALL.CTA ;  /* 0x0000000000007992 */ /* 0x0001ec0000008000 */
[----:B0-----:R-:W0:Y:S01]  /*11400*/  FENCE.VIEW.ASYNC.S ;  /* 0x00000000000073c6 */ /* 0x001e220000000000 */
[----:B------:R-:W-:Y:S02]  /*11410*/  IMAD.IADD R3, R3, 0x1, R49 ;  /* 0x0000000103037824 */ /* 0x000fe400078e0231 */
[----:B------:R-:W-:-:S02]  /*11420*/  IMAD R0, R0, UR8, RZ ;  /* 0x0000000800007c24 */ /* 0x000fc4000f8e02ff */
[----:B------:R-:W-:Y:S02]  /*11430*/  VIADD R51, R198, UR37 ;  /* 0x00000025c6337c36 */ /* 0x000fe40008000000 */
[C---:B------:R-:W-:Y:S02]  /*11440*/  IMAD R49, R45.reuse, UR9, R0 ;  /* 0x000000092d317c24 */ /* 0x040fe4000f8e0200 */
[----:B------:R-:W-:Y:S01]  /*11450*/  IMAD.WIDE.U32 R2, R45, UR8, R2 ;  /* 0x000000082d027c25 */ /* 0x000fe2000f8e0002 */
[----:B------:R-:W-:Y:S01]  /*11460*/  ISETP.GE.AND P2, PT, R51, R44, PT ;  /* 0x0000002c3300720c */ /* 0x000fe20003f46270 */
[----:B------:R-:W-:Y:S02]  /*11470*/  ULDC.64 UR8, c[0x0][0xa80] ;  /* 0x0002a00000087ab9 */ /* 0x000fe40000000a00 */
[----:B------:R-:W-:Y:S02]  /*11480*/  VIADD R21, R21, 0x28820 ;  /* 0x0002882015157836 */ /* 0x000fe40000000000 */
[----:B------:R-:W-:Y:S01]  /*11490*/  VIADD R45, R51, 0x40 ;  /* 0x00000040332d7836 */ /* 0x000fe20000000000 */
[----:B------:R-:W-:Y:S01]  /*114a0*/  LEA R0, P3, R2, UR8, 0x1 ;  /* 0x0000000802007c11 */ /* 0x000fe2000f8608ff */
[----:B------:R-:W-:Y:S01]  /*114b0*/  IMAD.IADD R3, R3, 0x1, R49 ;  /* 0x0000000103037824 */ /* 0x000fe200078e0231 */
[----:B------:R-:W-:-:S02]  /*114c0*/  PRMT R21, RZ, 0x654, R21 ;  /* 0x00000654ff157816 */ /* 0x000fc40000000015 */
[-C--:B------:R-:W-:Y:S02]  /*114d0*/  ISETP.GE.AND P1, PT, R45, R44.reuse, PT ;  /* 0x0000002c2d00720c */ /* 0x080fe40003f26270 */
[----:B------:R-:W-:Y:S01]  /*114e0*/  LEA.HI.X R45, R2, UR9, R3, 0x1, P3 ;  /* 0x00000009022d7c11 */ /* 0x000fe200098f0c03 */
[----:B------:R-:W-:Y:S01]  /*114f0*/  VIADD R47, R51, 0x20 ;  /* 0x00000020332f7836 */ /* 0x000fe20000000000 */
[----:B0-----:R0:W-:Y:S01]  /*11500*/  SYNCS.ARRIVE.TRANS64.RED.A1T0 RZ, [R21+URZ], RZ ;  /* 0x000000ff15ff79a7 */ /* 0x0011e2000810043f */
[----:B------:R1:W2:Y:S01]  /*11510*/  SHFL.IDX PT, R20, R0, RZ, 0x181f ;  /* 0x00181fff00147589 */ /* 0x0002a200000e0000 */
[----:B------:R-:W-:Y:S02]  /*11520*/  BSSY B1, `(.L_x_1257) ;  /* 0x000000d000017945 */ /* 0x000fe40003800000 */
[----:B------:R-:W-:Y:S01]  /*11530*/  ISETP.GE.AND P0, PT, R47, R44, PT ;  /* 0x0000002c2f00720c */ /* 0x000fe20003f06270 */
[----:B0-----:R1:W0:Y:S01]  /*11540*/  SHFL.IDX PT, R21, R45, RZ, 0x181f ;  /* 0x00181fff2d157589 */ /* 0x00122200000e0000 */
[----:B------:R-:W-:Y:S11]  /*11550*/  @P2 BRA `(.L_x_1258) ;  /* 0x0000000000242947 */ /* 0x000ff60003800000 */
[----:B------:R-:W-:Y:S02]  /*11560*/  ULDC UR4, c[0x0][0xac8] ;  /* 0x0002b20000047ab9 */ /* 0x000fe40000000800 */
[----:B------:R-:W-:Y:S02]  /*11570*/  ISETP.GE.AND P2, PT, R18, UR4, PT ;  /* 0x0000000412007c0c */ /* 0x000fe4000bf46270 */
[----:B------:R-:W-:-:S11]  /*11580*/  ISETP.GE.AND P3, PT, R19, UR4, PT ;  /* 0x0000000413007c0c */ /* 0x000fd6000bf66270 */
[CC--:B--2---:R-:W-:Y:S02]  /*11590*/  @!P2 LEA R2, P4, R18.reuse, R20.reuse, 0x1 ;  /* 0x000000141202a211 */ /* 0x0c4fe400078808ff */
[C---:B------:R-:W-:Y:S02]  /*115a0*/  @!P3 LEA R20, P5, R19.reuse, R20, 0x1 ;  /* 0x000000141314b211 */ /* 0x040fe400078a08ff */
[-C--:B0-----:R-:W-:Y:S02]  /*115b0*/  @!P2 LEA.HI.X R3, R18, R21.reuse, R220, 0x1, P4 ;  /* 0x000000151203a211 */ /* 0x081fe400020f0cdc */
[----:B------:R-:W-:-:S03]  /*115c0*/  @!P3 LEA.HI.X R21, R19, R21, R219, 0x1, P5 ;  /* 0x000000151315b211 */ /* 0x000fc600028f0cdb */
[----:B-----5:R3:W-:Y:S04]  /*115d0*/  @!P2 ST.E.128 desc[UR52][R2.64], R4 ;  /* 0x000000040200a985 */ /* 0x0207e8000c101d34 */
[----:B------:R3:W-:Y:S02]  /*115e0*/  @!P3 ST.E.128 desc[UR52][R20.64], R28 ;  /* 0x0000001c1400b985 */ /* 0x0007e4000c101d34 */
.L_x_1258:
[----:B------:R-:W-:Y:S05]  /*115f0*/  BSYNC B1 ;  /* 0x0000000000017941 */ /* 0x000fea0003800000 */
.L_x_1257:
[----:B---3-5:R3:W4:Y:S01]  /*11600*/  SHFL.IDX PT, R5, R45, 0x1, 0x181f ;  /* 0x00381f002d057f89 */ /* 0x02872200000e0000 */
[----:B------:R-:W-:Y:S03]  /*11610*/  BSSY B1, `(.L_x_1259) ;  /* 0x000000c000017945 */ /* 0x000fe60003800000 */
[----:B------:R3:W0:Y:S01]  /*11620*/  SHFL.IDX PT, R4, R0, 0x1, 0x181f ;  /* 0x00381f0000047f89 */ /* 0x00062200000e0000 */
[----:B------:R-:W-:Y:S05]  /*11630*/  @P0 BRA `(.L_x_1260) ;  /* 0x0000000000240947 */ /* 0x000fea0003800000 */
[----:B------:R-:W-:Y:S02]  /*11640*/  ULDC UR4, c[0x0][0xac8] ;  /* 0x0002b20000047ab9 */ /* 0x000fe40000000800 */
[----:B------:R-:W-:Y:S02]  /*11650*/  ISETP.GE.AND P3, PT, R18, UR4, PT ;  /* 0x0000000412007c0c */ /* 0x000fe4000bf66270 */
[----:B------:R-:W-:-:S11]  /*11660*/  ISETP.GE.AND P4, PT, R19, UR4, PT ;  /* 0x0000000413007c0c */ /* 0x000fd6000bf86270 */
[CC--:B0-----:R-:W-:Y:S02]  /*11670*/  @!P3 LEA R2, P0, R18.reuse, R4.reuse, 0x1 ;  /* 0x000000041202b211 */ /* 0x0c1fe400078008ff */
[C---:B------:R-:W-:Y:S02]  /*11680*/  @!P4 LEA R4, P2, R19.reuse, R4, 0x1 ;  /* 0x000000041304c211 */ /* 0x040fe400078408ff */
[-C--:B----4-:R-:W-:Y:S02]  /*11690*/  @!P3 LEA.HI.X R3, R18, R5.reuse, R220, 0x1, P0 ;  /* 0x000000051203b211 */ /* 0x090fe400000f0cdc */
[----:B------:R-:W-:-:S03]  /*116a0*/  @!P4 LEA.HI.X R5, R19, R5, R219, 0x1, P2 ;  /* 0x000000051305c211 */ /* 0x000fc600010f0cdb */
[----:B------:R0:W-:Y:S04]  /*116b0*/  @!P3 ST.E.128 desc[UR52][R2.64], R8 ;  /* 0x000000080200b985 */ /* 0x0001e8000c101d34 */
[----:B------:R0:W-:Y:S02]  /*116c0*/  @!P4 ST.E.128 desc[UR52][R4.64], R32 ;  /* 0x000000200400c985 */ /* 0x0001e4000c101d34 */
.L_x_1260:
[----:B------:R-:W-:Y:S05]  /*116d0*/  BSYNC B1 ;  /* 0x0000000000017941 */ /* 0x000fea0003800000 */
.L_x_1259:
[----:B0---4-:R0:W4:Y:S01]  /*116e0*/  SHFL.IDX PT, R5, R45, 0x2, 0x181f ;  /* 0x00581f002d057f89 */ /* 0x01112200000e0000 */
        /* <DEDUP_REMOVED lines=12> */
.L_x_1262:
[----:B------:R-:W-:Y:S05]  /*117b0*/  BSYNC B1 ;  /* 0x0000000000017941 */ /* 0x000fea0003800000 */
.L_x_1261:
[----:B0-----:R-:W-:Y:S01]  /*117c0*/  VIADD R3, R51, 0x60 ;  /* 0x0000006033037836 */ /* 0x001fe20000000000 */
[----:B-1-3--:R-:W0:Y:S04]  /*117d0*/  SHFL.IDX PT, R45, R45, 0x3, 0x181f ;  /* 0x00781f002d2d7f89 */ /* 0x00ae2800000e0000 */
[----:B------:R-:W-:Y:S01]  /*117e0*/  ISETP.GE.AND P0, PT, R3, R44, PT ;  /* 0x0000002c0300720c */ /* 0x000fe20003f06270 */
[----:B------:R-:W1:-:S12]  /*117f0*/  SHFL.IDX PT, R0, R0, 0x3, 0x181f ;  /* 0x00781f0000007f89 */ /* 0x000e5800000e0000 */
[----:B------:R-:W-:Y:S05]  /*11800*/  @P0 BRA `(.L_x_1263) ;  /* 0x0000001800300947 */ /* 0x000fea0003800000 */
[----:B------:R-:W-:Y:S02]  /*11810*/  ULDC UR4, c[0x0][0xac8] ;  /* 0x0002b20000047ab9 */ /* 0x000fe40000000800 */
[----:B------:R-:W-:-:S13]  /*11820*/  ISETP.GE.AND P1, PT, R18, UR4, PT ;  /* 0x0000000412007c0c */ /* 0x000fda000bf26270 */
[----:B-1----:R-:W-:-:S04]  /*11830*/  @!P1 LEA R2, P0, R18, R0, 0x1 ;  /* 0x0000000012029211 */ /* 0x002fc800078008ff */
[----:B0-----:R-:W-:Y:S02]  /*11840*/  @!P1 LEA.HI.X R3, R18, R45, R220, 0x1, P0 ;  /* 0x0000002d12039211 */ /* 0x001fe400000f0cdc */
[----:B------:R-:W-:-:S03]  /*11850*/  ISETP.GE.AND P0, PT, R19, UR4, PT ;  /* 0x0000000413007c0c */ /* 0x000fc6000bf06270 */
[----:B------:R0:W-:Y:S10]  /*11860*/  @!P1 ST.E.128 desc[UR52][R2.64], R24 ;  /* 0x0000001802009985 */ /* 0x0001f4000c101d34 */
[----:B------:R-:W-:Y:S05]  /*11870*/  @P0 BRA `(.L_x_1263) ;  /* 0x0000001800140947 */ /* 0x000fea0003800000 */
[----:B0-----:R-:W-:-:S04]  /*11880*/  LEA R2, P0, R19, R0, 0x1 ;  /* 0x0000000013027211 */ /* 0x001fc800078008ff */
[----:B------:R-:W-:-:S05]  /*11890*/  LEA.HI.X R3, R19, R45, R219, 0x1, P0 ;  /* 0x0000002d13037211 */ /* 0x000fca00000f0cdb */
[----:B------:R0:W-:Y:S01]  /*118a0*/  ST.E.128 desc[UR52][R2.64], R40 ;  /* 0x0000002802007985 */ /* 0x0001e2000c101d34 */
[----:B------:R-:W-:Y:S05]  /*118b0*/  BRA `(.L_x_1263) ;  /* 0x0000001800047947 */ /* 0x000fea0003800000 */
.L_x_1256:
[----:B------:R-:W-:Y:S01]  /*118c0*/  ULDC.64 UR12, c[0x0][0xb08] ;  /* 0x0002c200000c7ab9 */ /* 0x000fe20000000a00 */
[----:B------:R-:W0:Y:S01]  /*118d0*/  @P1 LDC R0, c[0x0][0xbec] ;  /* 0x0002fb00ff001b82 */ /* 0x000e220000000800 */
[----:B------:R-:W-:Y:S01]  /*118e0*/  UIMAD UR9, UR14, UR12, URZ ;  /* 0x0000000c0e0972a4 */ /* 0x000fe2000f8e023f */
[----:B------:R-:W-:Y:S01]  /*118f0*/  IMAD.MOV.U32 R7, RZ, RZ, R13 ;  /* 0x000000ffff077224 */ /* 0x000fe200078e000d */
[----:B------:R-:W-:Y:S01]  /*11900*/  UIMAD.WIDE.U32 UR10, UR4, UR12, URZ ;  /* 0x0000000c040a72a5 */ /* 0x000fe2000f8e003f */
[----:B------:R-:W-:Y:S01]  /*11910*/  ISETP.GE.AND P0, PT, R11, R44, PT ;  /* 0x0000002c0b00720c */ /* 0x000fe20003f06270 */
[----:B------:R-:W-:Y:S01]  /*11920*/  UIMAD UR9, UR4, UR13, UR9 ;  /* 0x0000000d040972a4 */ /* 0x000fe2000f8e0209 */
[----:B------:R-:W-:Y:S01]  /*11930*/  VIADD R21, R21, 0x28820 ;  /* 0x0002882015157836 */ /* 0x000fe20000000000 */
[----:B------:R-:W-:Y:S01]  /*11940*/  USHF.R.S32.HI UR4, URZ, 0x1f, UR8 ;  /* 0x0000001f3f047899 */ /* 0x000fe20008011408 */
[----:B------:R-:W1:Y:S01]  /*11950*/  @P1 LDC R5, c[0x0][0xbf0] ;  /* 0x0002fc00ff051b82 */ /* 0x000e620000000800 */
[----:B------:R-:W-:Y:S01]  /*11960*/  UIADD3 UR11, UR11, UR9, URZ ;  /* 0x000000090b0b7290 */ /* 0x000fe2000fffe03f */
[----:B------:R-:W-:Y:S01]  /*11970*/  BSSY B1, `(.L_x_1264) ;  /* 0x0000068000017945 */ /* 0x000fe20003800000 */
[----:B------:R-:W-:Y:S01]  /*11980*/  ULDC.64 UR12, c[0x0][0xb38] ;  /* 0x0002ce00000c7ab9 */ /* 0x000fe20000000a00 */
[----:B------:R-:W-:Y:S01]  /*11990*/  PRMT R21, RZ, 0x654, R21 ;  /* 0x00000654ff157816 */ /* 0x000fe20000000015 */
[----:B------:R-:W-:-:S03]  /*119a0*/  UIMAD.WIDE.U32 UR10, UR42, UR12, UR10 ;  /* 0x0000000c2a0a72a5 */ /* 0x000fc6000f8e000a */
[----:B------:R2:W-:Y:S01]  /*119b0*/  SYNCS.ARRIVE.TRANS64.RED.A1T0 RZ, [R21+URZ], RZ ;  /* 0x000000ff15ff79a7 */ /* 0x0005e2000810043f */
[----:B------:R-:W-:-:S03]  /*119c0*/  UIMAD UR11, UR42, UR13, UR11 ;  /* 0x0000000d2a0b72a4 */ /* 0x000fc6000f8e020b */
[----:B------:R-:W-:Y:S02]  /*119d0*/  ULDC.64 UR12, c[0x0][0xb40] ;  /* 0x0002d000000c7ab9 */ /* 0x000fe40000000a00 */
[----:B------:R-:W-:Y:S01]  /*119e0*/  UIMAD UR4, UR4, UR12, URZ ;  /* 0x0000000c040472a4 */ /* 0x000fe2000f8e023f */
[----:B0-----:R-:W-:-:S03]  /*119f0*/  @P1 IMAD.HI.U32 R0, R13, R0, RZ ;  /* 0x000000000d001227 */ /* 0x001fc600078e00ff */
[----:B------:R-:W-:Y:S02]  /*11a00*/  UIMAD UR4, UR8, UR13, UR4 ;  /* 0x0000000d080472a4 */ /* 0x000fe4000f8e0204 */
[----:B------:R-:W-:-:S03]  /*11a10*/  UIMAD.WIDE.U32 UR8, UR8, UR12, UR10 ;  /* 0x0000000c080872a5 */ /* 0x000fc6000f8e000a */
[----:B------:R-:W-:Y:S01]  /*11a20*/  ULDC.64 UR10, c[0x0][0xb48] ;  /* 0x0002d200000a7ab9 */ /* 0x000fe20000000a00 */
[----:B------:R-:W-:Y:S01]  /*11a30*/  UIADD3 UR9, UR9, UR4, URZ ;  /* 0x0000000409097290 */ /* 0x000fe2000fffe03f */
[----:B-1----:R-:W-:-:S03]  /*11a40*/  @P1 SHF.R.U32.HI R7, RZ, R5, R0 ;  /* 0x00000005ff071219 */ /* 0x002fc60000011600 */
[----:B------:R-:W-:Y:S01]  /*11a50*/  UIMAD.WIDE.U32 UR8, UR39, UR10, UR8 ;  /* 0x0000000a270872a5 */ /* 0x000fe2000f8e0008 */
[--C-:B------:R-:W-:Y:S01]  /*11a60*/  SHF.R.S32.HI R0, RZ, 0x1f, R7.reuse ;  /* 0x0000001fff007819 */ /* 0x100fe20000011407 */
[----:B------:R-:W-:Y:S02]  /*11a70*/  IMAD.MOV R4, RZ, RZ, -R7 ;  /* 0x000000ffff047224 */ /* 0x000fe400078e0a07 */
[----:B------:R-:W-:Y:S02]  /*11a80*/  UIMAD UR39, UR39, UR11, UR9 ;  /* 0x0000000b272772a4 */ /* 0x000fe4000f8e0209 */
[----:B------:R-:W-:Y:S01]  /*11a90*/  IMAD R45, R45, R4, R13 ;  /* 0x000000042d2d7224 */ /* 0x000fe200078e020d */
[----:B------:R-:W-:Y:S01]  /*11aa0*/  ULDC.64 UR10, c[0x0][0xb30] ;  /* 0x0002cc00000a7ab9 */ /* 0x000fe20000000a00 */
[----:B------:R-:W-:Y:S02]  /*11ab0*/  IMAD.U32 R5, RZ, RZ, UR9 ;  /* 0x00000009ff057e24 */ /* 0x000fe4000f8e00ff */
[----:B------:R-:W-:-:S02]  /*11ac0*/  IMAD R0, R0, UR10, RZ ;  /* 0x0000000a00007c24 */ /* 0x000fc4000f8e02ff */
[----:B------:R-:W-:Y:S01]  /*11ad0*/  IMAD.U32 R4, RZ, RZ, UR8 ;  /* 0x00000008ff047e24 */ /* 0x000fe2000f8e00ff */
[----:B------:R-:W-:Y:S01]  /*11ae0*/  ULDC.64 UR8, c[0x0][0xb28] ;  /* 0x0002ca0000087ab9 */ /* 0x000fe20000000a00 */
[----:B------:R-:W-:Y:S02]  /*11af0*/  IMAD.U32 R5, RZ, RZ, UR39 ;  /* 0x00000027ff057e24 */ /* 0x000fe4000f8e00ff */
[C---:B------:R-:W-:Y:S01]  /*11b00*/  IMAD R9, R7.reuse, UR11, R0 ;  /* 0x0000000b07097c24 */ /* 0x040fe2000f8e0200 */
[----:B------:R-:W-:Y:S01]  /*11b10*/  SHF.R.S32.HI R0, RZ, 0x1f, R45 ;  /* 0x0000001fff007819 */ /* 0x000fe2000001142d */
[----:B------:R-:W-:-:S04]  /*11b20*/  IMAD.WIDE.U32 R4, R7, UR10, R4 ;  /* 0x0000000a07047c25 */ /* 0x000fc8000f8e0004 */
[----:B------:R-:W-:Y:S02]  /*11b30*/  IMAD R0, R0, UR8, RZ ;  /* 0x0000000800007c24 */ /* 0x000fe4000f8e02ff */
[----:B------:R-:W-:Y:S02]  /*11b40*/  IMAD.IADD R5, R5, 0x1, R9 ;  /* 0x0000000105057824 */ /* 0x000fe400078e0209 */
[C---:B------:R-:W-:Y:S02]  /*11b50*/  IMAD R7, R45.reuse, UR9, R0 ;  /* 0x000000092d077c24 */ /* 0x040fe4000f8e0200 */
[----:B------:R-:W-:Y:S01]  /*11b60*/  IMAD.WIDE.U32 R4, R45, UR8, R4 ;  /* 0x000000082d047c25 */ /* 0x000fe2000f8e0004 */
[----:B------:R-:W-:-:S03]  /*11b70*/  ULDC.64 UR8, c[0x0][0xb00] ;  /* 0x0002c00000087ab9 */ /* 0x000fc60000000a00 */
[----:B------:R-:W-:Y:S01]  /*11b80*/  IMAD.IADD R5, R5, 0x1, R7 ;  /* 0x0000000105057824 */ /* 0x000fe200078e0207 */
[----:B------:R-:W-:-:S04]  /*11b90*/  LEA R0, P1, R4, UR8, 0x2 ;  /* 0x0000000804007c11 */ /* 0x000fc8000f8210ff */
[----:B------:R-:W-:Y:S01]  /*11ba0*/  LEA.HI.X R20, R4, UR9, R5, 0x2, P1 ;  /* 0x0000000904147c11 */ /* 0x000fe200088f1405 */
[----:B------:R0:W1:Y:S04]  /*11bb0*/  SHFL.IDX PT, R24, R0, RZ, 0x1c1f ;  /* 0x001c1fff00187589 */ /* 0x00006800000e0000 */
[----:B--2---:R0:W2:Y:S01]  /*11bc0*/  SHFL.IDX PT, R21, R20, RZ, 0x1c1f ;  /* 0x001c1fff14157589 */ /* 0x0040a200000e0000 */
[----:B------:R-:W-:Y:S05]  /*11bd0*/  @P0 BRA `(.L_x_1265) ;  /* 0x0000000400040947 */ /* 0x000fea0003800000 */
[----:B------:R-:W-:Y:S02]  /*11be0*/  ULDC UR4, c[0x0][0xac8] ;  /* 0x0002b20000047ab9 */ /* 0x000fe40000000800 */
[----:B------:R-:W-:Y:S02]  /*11bf0*/  ISETP.GE.AND P3, PT, R16, UR4, PT ;  /* 0x0000000410007c0c */ /* 0x000fe4000bf66270 */
[----:B------:R-:W-:Y:S02]  /*11c00*/  ISETP.GE.AND P2, PT, R197, UR4, PT ;  /* 0x00000004c5007c0c */ /* 0x000fe4000bf46270 */
[----:B------:R-:W-:Y:S02]  /*11c10*/  ISETP.GE.AND P1, PT, R196, UR4, PT ;  /* 0x00000004c4007c0c */ /* 0x000fe4000bf26270 */
[----:B------:R-:W-:-:S07]  /*11c20*/  ISETP.GE.AND P0, PT, R195, UR4, PT ;  /* 0x00000004c3007c0c */ /* 0x000fce000bf06270 */
[CC--:B-1----:R-:W-:Y:S02]  /*11c30*/  @!P3 LEA R4, P4, R16.reuse, R24.reuse, 0x2 ;  /* 0x000000181004b211 */ /* 0x0c2fe400078810ff */
[-C--:B------:R-:W-:Y:S02]  /*11c40*/  @!P2 LEA R6, P6, R197, R24.reuse, 0x2 ;  /* 0x00000018c506a211 */ /* 0x080fe400078c10ff */
[----:B--2---:R-:W-:Y:S02]  /*11c50*/  @!P3 LEA.HI.X R5, R16, R21, R215, 0x2, P4 ;  /* 0x000000151005b211 */ /* 0x004fe400020f14d7 */
[----:B------:R-:W-:Y:S02]  /*11c60*/  ISETP.GE.AND P4, PT, R193, UR4, PT ;  /* 0x00000004c1007c0c */ /* 0x000fe4000bf86270 */
[----:B------:R-:W-:Y:S01]  /*11c70*/  @!P1 LEA R8, P5, R196, R24, 0x2 ;  /* 0x00000018c4089211 */ /* 0x000fe200078a10ff */
[----:B------:R1:W-:Y:S01]  /*11c80*/  @!P3 ST.E.64 desc[UR52][R4.64], R88 ;  /* 0x000000580400b985 */ /* 0x0003e2000c101b34 */
[----:B------:R-:W-:-:S02]  /*11c90*/  ISETP.GE.AND P3, PT, R194, UR4, PT ;  /* 0x00000004c2007c0c */ /* 0x000fc4000bf66270 */
[-C--:B------:R-:W-:Y:S02]  /*11ca0*/  @!P2 LEA.HI.X R7, R197, R21.reuse, R214, 0x2, P6 ;  /* 0x00000015c507a211 */ /* 0x080fe400030f14d6 */
[C---:B------:R-:W-:Y:S02]  /*11cb0*/  @!P0 LEA R10, P6, R195.reuse, R24, 0x2 ;  /* 0x00000018c30a8211 */ /* 0x040fe400078c10ff */
[-C--:B------:R-:W-:Y:S01]  /*11cc0*/  @!P1 LEA.HI.X R9, R196, R21.reuse, R213, 0x2, P5 ;  /* 0x00000015c4099211 */ /* 0x080fe200028f14d5 */
[----:B------:R2:W-:Y:S01]  /*11cd0*/  @!P2 ST.E.64 desc[UR52][R6.64], R92 ;  /* 0x0000005c0600a985 */ /* 0x0005e2000c101b34 */
[----:B------:R-:W-:Y:S02]  /*11ce0*/  ISETP.GE.AND P5, PT, R192, UR4, PT ;  /* 0x00000004c0007c0c */ /* 0x000fe4000bfa6270 */
[----:B------:R-:W-:Y:S01]  /*11cf0*/  @!P0 LEA.HI.X R11, R195, R21, R212, 0x2, P6 ;  /* 0x00000015c30b8211 */ /* 0x000fe200030f14d4 */
[----:B------:R3:W-:Y:S01]  /*11d00*/  @!P1 ST.E.64 desc[UR52][R8.64], R96 ;  /* 0x0000006008009985 */ /* 0x0007e2000c101b34 */
[----:B------:R-:W-:-:S02]  /*11d10*/  ISETP.GE.AND P2, PT, R191, UR4, PT ;  /* 0x00000004bf007c0c */ /* 0x000fc4000bf46270 */
[-C--:B-1----:R-:W-:Y:S01]  /*11d20*/  @!P3 LEA R4, P6, R194, R24.reuse, 0x2 ;  /* 0x00000018c204b211 */ /* 0x082fe200078c10ff */
[----:B------:R1:W-:Y:S01]  /*11d30*/  @!P0 ST.E.64 desc[UR52][R10.64], R100 ;  /* 0x000000640a008985 */ /* 0x0003e2000c101b34 */
[C---:B------:R-:W-:Y:S02]  /*11d40*/  @!P4 LEA R12, P0, R193.reuse, R24, 0x2 ;  /* 0x00000018c10cc211 */ /* 0x040fe400078010ff */
[----:B------:R-:W-:Y:S02]  /*11d50*/  ISETP.GE.AND P1, PT, R190, UR4, PT ;  /* 0x00000004be007c0c */ /* 0x000fe4000bf26270 */
[-C--:B------:R-:W-:Y:S02]  /*11d60*/  @!P4 LEA.HI.X R13, R193, R21.reuse, R210, 0x2, P0 ;  /* 0x00000015c10dc211 */ /* 0x080fe400000f14d2 */
[----:B------:R-:W-:Y:S02]  /*11d70*/  @!P3 LEA.HI.X R5, R194, R21, R211, 0x2, P6 ;  /* 0x00000015c205b211 */ /* 0x000fe400030f14d3 */
[----:B------:R-:W-:-:S02]  /*11d80*/  ISETP.GE.AND P0, PT, R189, UR4, PT ;  /* 0x00000004bd007c0c */ /* 0x000fc4000bf06270 */
[-C--:B------:R-:W-:Y:S01]  /*11d90*/  @!P5 LEA R14, P6, R192, R24.reuse, 0x2 ;  /* 0x00000018c00ed211 */ /* 0x080fe200078c10ff */
[----:B------:R4:W-:Y:S01]  /*11da0*/  @!P3 ST.E.64 desc[UR52][R4.64], R104 ;  /* 0x000000680400b985 */ /* 0x0009e2000c101b34 */
[----:B------:R-:W-:Y:S02]  /*11db0*/  ISETP.GE.AND P3, PT, R188, UR4, PT ;  /* 0x00000004bc007c0c */ /* 0x000fe4000bf66270 */
        /* <DEDUP_REMOVED lines=13> */
[----:B----4-:R-:W-:Y:S02]  /*11e90*/  @!P3 LEA R4, P5, R188, R24, 0x2 ;  /* 0x00000018bc04b211 */ /* 0x010fe400078a10ff */
[----:B------:R-:W-:Y:S01]  /*11ea0*/  ISETP.GE.AND P1, PT, R185, UR4, PT ;  /* 0x00000004b9007c0c */ /* 0x000fe2000bf26270 */
[----:B------:R3:W-:Y:S01]  /*11eb0*/  @!P0 ST.E.64 desc[UR52][R10.64], R124 ;  /* 0x0000007c0a008985 */ /* 0x0007e2000c101b34 */
[----:B------:R-:W-:Y:S02]  /*11ec0*/  ISETP.GE.AND P0, PT, R184, UR4, PT ;  /* 0x00000004b8007c0c */ /* 0x000fe4000bf06270 */
[----:B------:R-:W-:Y:S02]  /*11ed0*/  @!P3 LEA.HI.X R5, R188, R21, R205, 0x2, P5 ;  /* 0x00000015bc05b211 */ /* 0x000fe400028f14cd */
[----:B------:R-:W-:-:S02]  /*11ee0*/  ISETP.GE.AND P5, PT, R23, UR4, PT ;  /* 0x0000000417007c0c */ /* 0x000fc4000bfa6270 */
[CC--:B-----5:R-:W-:Y:S01]  /*11ef0*/  @!P4 LEA R12, P6, R187.reuse, R24.reuse, 0x2 ;  /* 0x00000018bb0cc211 */ /* 0x0e0fe200078c10ff */
[----:B------:R4:W-:Y:S01]  /*11f00*/  @!P3 ST.E.64 desc[UR52][R4.64], R128 ;  /* 0x000000800400b985 */ /* 0x0009e2000c101b34 */
[CC--:B-1----:R-:W-:Y:S02]  /*11f10*/  @!P2 LEA R6, P3, R186.reuse, R24.reuse, 0x2 ;  /* 0x00000018ba06a211 */ /* 0x0c2fe400078610ff */
[-C--:B------:R-:W-:Y:S02]  /*11f20*/  @!P4 LEA.HI.X R13, R187, R21.reuse, R204, 0x2, P6 ;  /* 0x00000015bb0dc211 */ /* 0x080fe400030f14cc */
[-C--:B--2---:R-:W-:Y:S02]  /*11f30*/  @!P1 LEA R8, P6, R185, R24.reuse, 0x2 ;  /* 0x00000018b9089211 */ /* 0x084fe400078c10ff */
[----:B------:R-:W-:Y:S01]  /*11f40*/  @!P2 LEA.HI.X R7, R186, R21, R203, 0x2, P3 ;  /* 0x00000015ba07a211 */ /* 0x000fe200018f14cb */
[----:B------:R4:W-:Y:S01]  /*11f50*/  @!P4 ST.E.64 desc[UR52][R12.64], R132 ;  /* 0x000000840c00c985 */ /* 0x0009e2000c101b34 */
[----:B---3--:R-:W-:-:S02]  /*11f60*/  @!P0 LEA R10, P4, R184, R24, 0x2 ;  /* 0x00000018b80a8211 */ /* 0x008fc400078810ff */
        /* <DEDUP_REMOVED lines=8> */
.L_x_1265:
[----:B------:R-:W-:Y:S05]  /*11ff0*/  BSYNC B1 ;  /* 0x0000000000017941 */ /* 0x000fea0003800000 */
.L_x_1264:
[----:B------:R-:W-:Y:S01]  /*12000*/  ISETP.GE.AND P0, PT, R25, R44, PT ;  /* 0x0000002c1900720c */ /* 0x000fe20003f06270 */
[----:B0-----:R-:W0:Y:S04]  /*12010*/  SHFL.IDX PT, R20, R20, 0x1, 0x1c1f ;  /* 0x003c1f0014147f89 */ /* 0x001e2800000e0000 */
[----:B------:R-:W3:Y:S08]  /*12020*/  SHFL.IDX PT, R0, R0, 0x1, 0x1c1f ;  /* 0x003c1f0000007f89 */ /* 0x000ef000000e0000 */
[----:B------:R-:W-:Y:S05]  /*12030*/  @P0 BRA `(.L_x_1263) ;  /* 0x0000001000240947 */ /* 0x000fea0003800000 */
[----:B------:R-:W-:Y:S02]  /*12040*/  ULDC UR4, c[0x0][0xac8] ;  /* 0x0002b20000047ab9 */ /* 0x000fe40000000800 */
[----:B------:R-:W-:Y:S02]  /*12050*/  ISETP.GE.AND P2, PT, R16, UR4, PT ;  /* 0x0000000410007c0c */ /* 0x000fe4000bf46270 */
[----:B------:R-:W-:Y:S02]  /*12060*/  ISETP.GE.AND P1, PT, R197, UR4, PT ;  /* 0x00000004c5007c0c */ /* 0x000fe4000bf26270 */
[----:B------:R-:W-:Y:S02]  /*12070*/  ISETP.GE.AND P0, PT, R196, UR4, PT ;  /* 0x00000004c4007c0c */ /* 0x000fe4000bf06270 */
[----:B------:R-:W-:Y:S02]  /*12080*/  ISETP.GE.AND P4, PT, R194, UR4, PT ;  /* 0x00000004c2007c0c */ /* 0x000fe4000bf86270 */
[----:B------:R-:W-:-:S05]  /*12090*/  ISETP.GE.AND P3, PT, R195, UR4, PT ;  /* 0x00000004c3007c0c */ /* 0x000fca000bf66270 */
[CC--:B---34-:R-:W-:Y:S02]  /*120a0*/  @!P2 LEA R4, P6, R16.reuse, R0.reuse, 0x2 ;  /* 0x000000001004a211 */ /* 0x0d8fe400078c10ff */
[C---:B------:R-:W-:Y:S02]  /*120b0*/  @!P1 LEA R6, P5, R197.reuse, R0, 0x2 ;  /* 0x00000000c5069211 */ /* 0x040fe400078a10ff */
[----:B0-----:R-:W-:Y:S02]  /*120c0*/  @!P2 LEA.HI.X R5, R16, R20, R215, 0x2, P6 ;  /* 0x000000141005a211 */ /* 0x001fe400030f14d7 */
[----:B------:R-:W-:Y:S02]  /*120d0*/  @!P0 LEA R8, P6, R196, R0, 0x2 ;  /* 0x00000000c4088211 */ /* 0x000fe400078c10ff */
[----:B------:R-:W-:Y:S01]  /*120e0*/  @!P1 LEA.HI.X R7, R197, R20, R214, 0x2, P5 ;  /* 0x00000014c5079211 */ /* 0x000fe200028f14d6 */
[----:B------:R0:W-:Y:S01]  /*120f0*/  @!P2 ST.E.64 desc[UR52][R4.64], R2 ;  /* 0x000000020400a985 */ /* 0x0001e2000c101b34 */
[----:B------:R-:W-:-:S02]  /*12100*/  ISETP.GE.AND P5, PT, R193, UR4, PT ;  /* 0x00000004c1007c0c */ /* 0x000fc4000bfa6270 */
[----:B------:R-:W-:Y:S01]  /*12110*/  @!P0 LEA.HI.X R9, R196, R20, R213, 0x2, P6 ;  /* 0x00000014c4098211 */ /* 0x000fe200030f14d5 */
[----:B------:R3:W-:Y:S01]  /*12120*/  @!P1 ST.E.64 desc[UR52][R6.64], R94 ;  /* 0x0000005e06009985 */ /* 0x0007e2000c101b34 */
[----:B------:R-:W-:Y:S02]  /*12130*/  ISETP.GE.AND P2, PT, R192, UR4, PT ;  /* 0x00000004c0007c0c */ /* 0x000fe4000bf46270 */
[-C--:B------:R-:W-:Y:S01]  /*12140*/  @!P3 LEA R10, P6, R195, R0.reuse, 0x2 ;  /* 0x00000000c30ab211 */ /* 0x080fe200078c10ff */
[----:B------:R4:W-:Y:S01]  /*12150*/  @!P0 ST.E.64 desc[UR52][R8.64], R98 ;  /* 0x0000006208008985 */ /* 0x0009e2000c101b34 */
[C---:B------:R-:W-:Y:S02]  /*12160*/  @!P4 LEA R12, P0, R194.reuse, R0, 0x2 ;  /* 0x00000000c20cc211 */ /* 0x040fe400078010ff */
[----:B------:R-:W-:Y:S02]  /*12170*/  ISETP.GE.AND P1, PT, R191, UR4, PT ;  /* 0x00000004bf007c0c */ /* 0x000fe4000bf26270 */
[----:B------:R-:W-:-:S02]  /*12180*/  @!P4 LEA.HI.X R13, R194, R20, R211, 0x2, P0 ;  /* 0x00000014c20dc211 */ /* 0x000fc400000f14d3 */
[----:B------:R-:W-:Y:S02]  /*12190*/  @!P3 LEA.HI.X R11, R195, R20, R212, 0x2, P6 ;  /* 0x00000014c30bb211 */ /* 0x000fe400030f14d4 */
[----:B------:R-:W-:Y:S02]  /*121a0*/  ISETP.GE.AND P0, PT, R190, UR4, PT ;  /* 0x00000004be007c0c */ /* 0x000fe4000bf06270 */
[----:B------:R-:W-:Y:S01]  /*121b0*/  @!P5 LEA R14, P6, R193, R0, 0x2 ;  /* 0x00000000c10ed211 */ /* 0x000fe200078c10ff */
[----:B------:R5:W-:Y:S01]  /*121c0*/  @!P3 ST.E.64 desc[UR52][R10.64], R102 ;  /* 0x000000660a00b985 */ /* 0x000be2000c101b34 */
[----:B------:R-:W-:Y:S02]  /*121d0*/  ISETP.GE.AND P3, PT, R189, UR4, PT ;  /* 0x00000004bd007c0c */ /* 0x000fe4000bf66270 */
[----:B------:R-:W-:Y:S01]  /*121e0*/  @!P5 LEA.HI.X R15, R193, R20, R210, 0x2, P6 ;  /* 0x00000014c10fd211 */ /* 0x000fe200030f14d2 */
[----:B------:R-:W-:Y:S01]  /*121f0*/  @!P4 ST.E.64 desc[UR52][R12.64], R106 ;  /* 0x0000006a0c00c985 */ /* 0x000fe2000c101b34 */
[----:B0-----:R-:W-:-:S03]  /*12200*/  @!P2 LEA R2, P4, R192, R0, 0x2 ;  /* 0x00000000c002a211 */ /* 0x001fc600078810ff */
[----:B------:R-:W-:Y:S01]  /*12210*/  @!P5 ST.E.64 desc[UR52][R14.64], R110 ;  /* 0x0000006e0e00d985 */ /* 0x000fe2000c101b34 */
[C---:B------:R-:W-:Y:S02]  /*12220*/  @!P1 LEA R4, P5, R191.reuse, R0, 0x2 ;  /* 0x00000000bf049211 */ /* 0x040fe400078a10ff */
[----:B------:R-:W-:Y:S02]  /*12230*/  @!P2 LEA.HI.X R3, R192, R20, R209, 0x2, P4 ;  /* 0x00000014c003a211 */ /* 0x000fe400020f14d1 */
[----:B---3--:R-:W-:Y:S02]  /*12240*/  @!P0 LEA R6, P6, R190, R0, 0x2 ;  /* 0x00000000be068211 */ /* 0x008fe400078c10ff */
        /* <DEDUP_REMOVED lines=14> */
[C---:B0-----:R-:W-:Y:S02]  /*12330*/  @!P2 LEA R2, P3, R187.reuse, R0, 0x2 ;  /* 0x00000000bb02a211 */ /* 0x041fe400078610ff */
[----:B------:R-:W-:Y:S02]  /*12340*/  @!P4 LEA.HI.X R11, R188, R20, R205, 0x2, P6 ;  /* 0x00000014bc0bc211 */ /* 0x000fe400030f14cd */
[----:B---3--:R-:W-:Y:S02]  /*12350*/  @!P1 LEA R4, P6, R186, R0, 0x2 ;  /* 0x00000000ba049211 */ /* 0x008fe400078c10ff */
[----:B------:R-:W-:Y:S01]  /*12360*/  @!P2 LEA.HI.X R3, R187, R20, R204, 0x2, P3 ;  /* 0x00000014bb03a211 */ /* 0x000fe200018f14cc */
[----:B------:R0:W-:Y:S01]  /*12370*/  @!P4 ST.E.64 desc[UR52][R10.64], R130 ;  /* 0x000000820a00c985 */ /* 0x0001e2000c101b34 */
[----:B----4-:R-:W-:-:S02]  /*12380*/  @!P0 LEA R6, P4, R185, R0, 0x2 ;  /* 0x00000000b9068211 */ /* 0x010fc400078810ff */
[----:B------:R-:W-:Y:S01]  /*12390*/  @!P5 LEA R12, P3, R184, R0, 0x2 ;  /* 0x00000000b80cd211 */ /* 0x000fe200078610ff */
[----:B------:R0:W-:Y:S01]  /*123a0*/  @!P2 ST.E.64 desc[UR52][R2.64], R134 ;  /* 0x000000860200a985 */ /* 0x0001e2000c101b34 */
[-C--:B------:R-:W-:Y:S02]  /*123b0*/  @!P1 LEA.HI.X R5, R186, R20.reuse, R203, 0x2, P6 ;  /* 0x00000014ba059211 */ /* 0x080fe400030f14cb */
[-C--:B------:R-:W-:Y:S02]  /*123c0*/  @!P0 LEA.HI.X R7, R185, R20.reuse, R202, 0x2, P4 ;  /* 0x00000014b9078211 */ /* 0x080fe400020f14ca */
[----:B------:R-:W-:Y:S01]  /*123d0*/  @!P5 LEA.HI.X R13, R184, R20, R201, 0x2, P3 ;  /* 0x00000014b80dd211 */ /* 0x000fe200018f14c9 */
[----:B------:R0:W-:Y:S04]  /*123e0*/  @!P1 ST.E.64 desc[UR52][R4.64], R138 ;  /* 0x0000008a04009985 */ /* 0x0001e8000c101b34 */
[----:B------:R0:W-:Y:S01]  /*123f0*/  @!P0 ST.E.64 desc[UR52][R6.64], R142 ;  /* 0x0000008e06008985 */ /* 0x0001e2000c101b34 */
[----:B------:R-:W-:-:S03]  /*12400*/  ISETP.GE.AND P0, PT, R23, UR4, PT ;  /* 0x0000000417007c0c */ /* 0x000fc6000bf06270 */
[----:B------:R0:W-:Y:S10]  /*12410*/  @!P5 ST.E.64 desc[UR52][R12.64], R146 ;  /* 0x000000920c00d985 */ /* 0x0001f4000c101b34 */
[----:B-1----:R-:W-:Y:S05]  /*12420*/  @P0 BRA `(.L_x_1263) ;  /* 0x0000000c00280947 */ /* 0x002fea0003800000 */
[----:B0-----:R-:W-:-:S04]  /*12430*/  LEA R2, P0, R23, R0, 0x2 ;  /* 0x0000000017027211 */ /* 0x001fc800078010ff */
[----:B------:R-:W-:-:S05]  /*12440*/  LEA.HI.X R3, R23, R20, R200, 0x2, P0 ;  /* 0x0000001417037211 */ /* 0x000fca00000f14c8 */
[----:B------:R0:W-:Y:S01]  /*12450*/  ST.E.64 desc[UR52][R2.64], R150 ;  /* 0x0000009602007985 */ /* 0x0001e2000c101b34 */
[----:B------:R-:W-:Y:S05]  /*12460*/  BRA `(.L_x_1263) ;  /* 0x0000000c00187947 */ /* 0x000fea0003800000 */
.L_x_1254:
[----:B------:R-:W-:Y:S02]  /*12470*/  ULDC.64 UR8, c[0x0][0xc00] ;  /* 0x0003000000087ab9 */ /* 0x000fe40000000a00 */
[----:B------:R-:W-:-:S04]  /*12480*/  UISETP.NE.U32.AND UP0, UPT, UR8, URZ, UPT ;  /* 0x0000003f0800728c */ /* 0x000fc8000bf05070 */
[----:B------:R-:W-:-:S03]  /*12490*/  UISETP.NE.AND.EX UP0, UPT, UR9, URZ, UPT, UP0 ;  /* 0x0000003f0900728c */ /* 0x000fc6000bf05300 */
[----:B------:R-:W-:Y:S02]  /*124a0*/  ULDC.64 UR8, c[0x0][0xc00] ;  /* 0x0003000000087ab9 */ /* 0x000fe40000000a00 */
[----:B------:R-:W-:Y:S01]  /*124b0*/  UIMAD.WIDE UR8, UR43, 0x4, UR8 ;  /* 0x000000042b0878a5 */ /* 0x000fe2000f8e0208 */
[----:B------:R-:W-:-:S05]  /*124c0*/  PLOP3.LUT P1, PT, PT, PT, UP0, 0x80, 0x0 ;  /* 0x000000000000781c */ /* 0x000fca0003f2f008 */
[----:B------:R-:W-:Y:S02]  /*124d0*/  IMAD.U32 R2, RZ, RZ, UR8 ;  /* 0x00000008ff027e24 */ /* 0x000fe4000f8e00ff */
[----:B------:R-:W-:Y:S01]  /*124e0*/  IMAD.U32 R3, RZ, RZ, UR9 ;  /* 0x00000009ff037e24 */ /* 0x000fe2000f8e00ff */
[----:B------:R-:W-:Y:S02]  /*124f0*/  ULDC.64 UR8, c[0x0][0xc08] ;  /* 0x0003020000087ab9 */ /* 0x000fe40000000a00 */
[----:B------:R-:W-:Y:S01]  /*12500*/  UISETP.NE.U32.AND UP1, UPT, UR8, URZ, UPT ;  /* 0x0000003f0800728c */ /* 0x000fe2000bf25070 */
[----:B------:R-:W-:Y:S02]  /*12510*/  ULDC UR4, c[0x0][0xa88] ;  /* 0x0002a20000047ab9 */ /* 0x000fe40000000800 */
[----:B------:R-:W2:Y:S01]  /*12520*/  @P1 LDG.E R6, desc[UR52][R2.64] ;  /* 0x0000003402061981 */ /* 0x000ea2000c1e1900 */
[----:B------:R-:W-:Y:S01]  /*12530*/  UISETP.NE.AND.EX UP1, UPT, UR9, URZ, UPT, UP1 ;  /* 0x0000003f0900728c */ /* 0x000fe2000bf25310 */
[----:B------:R-:W-:-:S05]  /*12540*/  IMAD.U32 R0, RZ, RZ, UR4 ;  /* 0x00000004ff007e24 */ /* 0x000fca000f8e00ff */
[----:B------:R-:W-:-:S05]  /*12550*/  PLOP3.LUT P2, PT, PT, PT, UP1, 0x80, 0x0 ;  /* 0x000000000000781c */ /* 0x000fca0003f4f018 */
[----:B------:R-:W-:Y:S02]  /*12560*/  @UP1 ULDC.64 UR8, c[0x0][0xc08] ;  /* 0x0003020000081ab9 */ /* 0x000fe40000000a00 */
[----:B------:R-:W-:-:S06]  /*12570*/  @UP1 UIMAD.WIDE UR8, UR43, 0x4, UR8 ;  /* 0x000000042b0818a5 */ /* 0x000fcc000f8e0208 */
[----:B------:R-:W-:Y:S02]  /*12580*/  IMAD.U32 R4, RZ, RZ, UR8 ;  /* 0x00000008ff047e24 */ /* 0x000fe4000f8e00ff */
[----:B------:R-:W-:-:S05]  /*12590*/  IMAD.U32 R5, RZ, RZ, UR9 ;  /* 0x00000009ff057e24 */ /* 0x000fca000f8e00ff */
[----:B------:R0:W5:Y:S01]  /*125a0*/  @P2 LDG.E R0, desc[UR52][R4.64] ;  /* 0x0000003404002981 */ /* 0x000162000c1e1900 */
[----:B------:R-:W-:Y:S01]  /*125b0*/  UISETP.NE.AND UP1, UPT, UR45, URZ, UPT ;  /* 0x0000003f2d00728c */ /* 0x000fe2000bf25270 */
[----:B------:R-:W-:Y:S01]  /*125c0*/  ISETP.GT.AND P0, PT, R221, 0x7f, PT ;  /* 0x0000007fdd00780c */ /* 0x000fe20003f04270 */
[----:B------:R-:W-:-:S09]  /*125d0*/  UMOV UR4, URZ ;  /* 0x0000003f00047c82 */ /* 0x000fd20008000000 */
[----:B------:R-:W-:Y:S01]  /*125e0*/  @!UP1 ULDC UR45, c[0x0][0xad4] ;  /* 0x0002b500002d9ab9 */ /* 0x000fe20000000800 */
[----:B--2---:R-:W-:Y:S01]  /*125f0*/  @P1 R2UR UR4, R6 ;  /* 0x00000000060412ca */ /* 0x004fe200000e0000 */
[----:B0-----:R-:W-:-:S14]  /*12600*/  @P2 BRA `(.L_x_1266) ;  /* 0x0000000000102947 */ /* 0x001fdc0003800000 */
[----:B------:R-:W-:Y:S05]  /*12610*/  @!P1 BRA `(.L_x_1266) ;  /* 0x00000000000c9947 */ /* 0x000fea0003800000 */
[----:B------:R-:W2:Y:S04]  /*12620*/  LDG.E R5, desc[UR52][R2.64] ;  /* 0x0000003402057981 */ /* 0x000ea8000c1e1900 */
[----:B-----5:R-:W2:Y:S02]  /*12630*/  LDG.E R0, desc[UR52][R2.64+0x4] ;  /* 0x0000043402007981 */ /* 0x020ea4000c1e1900 */
[----:B--2---:R-:W-:-:S07]  /*12640*/  IMAD.IADD R0, R0, 0x1, -R5 ;  /* 0x0000000100007824 */ /* 0x004fce00078e0a05 */
.L_x_1266:
[----:B------:R-:W-:Y:S01]  /*12650*/  USHF.R.S32.HI UR13, URZ, 0x1f, UR43 ;  /* 0x0000001f3f0d7899 */ /* 0x000fe2000801142b */
[----:B------:R-:W-:Y:S01]  /*12660*/  BSSY B1, `(.L_x_1267) ;  /* 0x000003a000017945 */ /* 0x000fe20003800000 */
[----:B------:R-:W-:Y:S02]  /*12670*/  USHF.R.S32.HI UR21, URZ, 0x1f, UR4 ;  /* 0x0000001f3f157899 */ /* 0x000fe40008011404 */
[----:B------:R-:W-:Y:S02]  /*12680*/  USEL UR12, UR43, URZ, !UP0 ;  /* 0x0000003f2b0c7287 */ /* 0x000fe4000c000000 */
[----:B------:R-:W-:Y:S01]  /*12690*/  USEL UR13, UR13, URZ, !UP0 ;  /* 0x0000003f0d0d7287 */ /* 0x000fe2000c000000 */
[----:B------:R-:W-:Y:S11]  /*126a0*/  @P0 BRA `(.L_x_1268) ;  /* 0x0000000000d40947 */ /* 0x000ff60003800000 */
[----:B------:R-:W0:Y:S01]  /*126b0*/  S2R R4, SR_TID.X ;  /* 0x0000000000047919 */ /* 0x000e220000002100 */
[----:B------:R-:W1:Y:S01]  /*126c0*/  LDC R9, c[0x0][0xbe8] ;  /* 0x0002fa00ff097b82 */ /* 0x000e620000000800 */
[----:B------:R-:W-:Y:S02]  /*126d0*/  IMAD.U32 R3, RZ, RZ, UR37 ;  /* 0x00000025ff037e24 */ /* 0x000fe4000f8e00ff */
[----:B-1---5:R-:W-:-:S03]  /*126e0*/  IMAD R2, R0, R9, RZ ;  /* 0x0000000900027224 */ /* 0x022fc600078e02ff */
[----:B0-----:R-:W-:-:S04]  /*126f0*/  IADD3 R4, R3, -0x80, R4 ;  /* 0xffffff8003047810 */ /* 0x001fc80007ffe004 */
[----:B------:R-:W-:-:S13]  /*12700*/  ISETP.GE.AND P0, PT, R4, R2, PT ;  /* 0x000000020400720c */ /* 0x000fda0003f06270 */
[----:B------:R-:W-:Y:S05]  /*12710*/  @P0 BRA `(.L_x_1268) ;  /* 0x0000000000b80947 */ /* 0x000fea0003800000 */
[----:B------:R-:W-:Y:S01]  /*12720*/  ISETP.NE.AND P0, PT, R9, 0x1, PT ;  /* 0x000000010900780c */ /* 0x000fe20003f05270 */
[----:B------:R-:W-:Y:S01]  /*12730*/  UISETP.GT.AND UP0, UPT, UR45, 0x1, UPT ;  /* 0x000000012d00788c */ /* 0x000fe2000bf04270 */
[----:B------:R-:W-:Y:S01]  /*12740*/  IMAD.MOV.U32 R5, RZ, RZ, R4 ;  /* 0x000000ffff057224 */ /* 0x000fe200078e0004 */
[----:B------:R-:W-:Y:S02]  /*12750*/  UMOV UR19, 0x9b8 ;  /* 0x000009b800137882 */ /* 0x000fe40000000000 */
[----:B------:R-:W-:Y:S02]  /*12760*/  USEL UR19, UR19, 0x978, UP0 ;  /* 0x0000097813137887 */ /* 0x000fe40008000000 */
[----:B------:R-:W-:-:S06]  /*12770*/  USEL UR18, UR39, URZ, UP0 ;  /* 0x0000003f27127287 */ /* 0x000fcc0008000000 */
[----:B------:R-:W0:Y:S04]  /*12780*/  @P0 LDC R3, c[0x0][0xbec] ;  /* 0x0002fb00ff030b82 */ /* 0x000e280000000800 */
[----:B------:R-:W-:Y:S01]  /*12790*/  ULDC.64 UR8, c[0x0][UR19+0x218] ;  /* 0x0000860013087abb */ /* 0x000fe20008000a00 */
[----:B------:R-:W-:Y:S01]  /*127a0*/  ULDC.64 UR14, c[0x0][UR19+0x220] ;  /* 0x00008800130e7abb */ /* 0x000fe20008000a00 */
[----:B------:R-:W-:Y:S01]  /*127b0*/  ULDC.64 UR16, c[0x0][UR19+0x228] ;  /* 0x00008a0013107abb */ /* 0x000fe20008000a00 */
[----:B------:R-:W-:Y:S01]  /*127c0*/  UIMAD.WIDE.U32 UR10, UR8, UR42, URZ ;  /* 0x0000002a080a72a5 */ /* 0x000fe2000f8e003f */
[----:B------:R-:W1:Y:S01]  /*127d0*/  @P0 LDC R7, c[0x0][0xbf0] ;  /* 0x0002fc00ff070b82 */ /* 0x000e620000000800 */
[----:B------:R-:W-:Y:S02]  /*127e0*/  UIMAD UR20, UR9, UR42, URZ ;  /* 0x0000002a091472a4 */ /* 0x000fe4000f8e023f */
[----:B------:R-:W-:-:S02]  /*127f0*/  UIMAD UR15, UR15, UR12, URZ ;  /* 0x0000000c0f0f72a4 */ /* 0x000fc4000f8e023f */
[----:B------:R-:W-:Y:S02]  /*12800*/  UIMAD.WIDE.U32 UR22, UR16, UR18, URZ ;  /* 0x00000012101672a5 */ /* 0x000fe4000f8e003f */
[----:B------:R-:W-:Y:S02]  /*12810*/  UIMAD.WIDE.U32 UR8, UR14, UR12, URZ ;  /* 0x0000000c0e0872a5 */ /* 0x000fe4000f8e003f */
[----:B------:R-:W-:Y:S02]  /*12820*/  UIMAD UR16, UR17, UR18, URZ ;  /* 0x00000012111072a4 */ /* 0x000fe4000f8e023f */
[----:B------:R-:W-:Y:S02]  /*12830*/  UIMAD UR15, UR14, UR13, UR15 ;  /* 0x0000000d0e0f72a4 */ /* 0x000fe4000f8e020f */
[----:B------:R-:W-:Y:S02]  /*12840*/  UIADD3 UR10, UP1, UP2, UR8, UR10, UR4 ;  /* 0x0000000a080a7290 */ /* 0x000fe4000fa3e004 */
[----:B------:R-:W-:Y:S01]  /*12850*/  UIADD3 UR16, UR23, UR16, URZ ;  /* 0x0000001017107290 */ /* 0x000fe2000fffe03f */
[----:B0-----:R-:W-:Y:S01]  /*12860*/  @P0 IMAD.HI.U32 R2, R4, R3, RZ ;  /* 0x0000000304020227 */ /* 0x001fe200078e00ff */
[----:B------:R-:W-:-:S02]  /*12870*/  UIADD3 UR20, UR11, UR20, URZ ;  /* 0x000000140b147290 */ /* 0x000fc4000fffe03f */
[----:B------:R-:W-:Y:S01]  /*12880*/  UIADD3 UR15, UR9, UR15, URZ ;  /* 0x0000000f090f7290 */ /* 0x000fe2000fffe03f */
[----:B------:R-:W-:Y:S02]  /*12890*/  IMAD.U32 R3, RZ, RZ, UR23 ;  /* 0x00000017ff037e24 */ /* 0x000fe4000f8e00ff */
[----:B------:R-:W-:Y:S01]  /*128a0*/  IMAD.U32 R6, RZ, RZ, UR16 ;  /* 0x00000010ff067e24 */ /* 0x000fe2000f8e00ff */
[----:B------:R-:W-:Y:S01]  /*128b0*/  ULDC.64 UR8, c[0x0][UR19+0x210] ;  /* 0x0000840013087abb */ /* 0x000fe20008000a00 */
[----:B-1----:R-:W-:Y:S01]  /*128c0*/  @P0 SHF.R.U32.HI R5, RZ, R7, R2 ;  /* 0x00000007ff050219 */ /* 0x002fe20000011602 */
[----:B------:R-:W-:-:S04]  /*128d0*/  IMAD.U32 R2, RZ, RZ, UR22 ;  /* 0x00000016ff027e24 */ /* 0x000fc8000f8e00ff */
[--C-:B------:R-:W-:Y:S01]  /*128e0*/  IMAD.MOV R7, RZ, RZ, -R5.reuse ;  /* 0x000000ffff077224 */ /* 0x100fe200078e0a05 */
[----:B------:R-:W-:Y:S01]  /*128f0*/  IADD3 R2, P0, P1, R5, UR10, R2 ;  /* 0x0000000a05027c10 */ /* 0x000fe2000f91e002 */
[----:B------:R-:W-:Y:S01]  /*12900*/  UIADD3.X UR10, UR15, UR20, UR21, UP1, UP2 ;  /* 0x000000140f0a7290 */ /* 0x000fe20008fe4415 */
[----:B------:R-:W-:Y:S01]  /*12910*/  SHF.R.S32.HI R5, RZ, 0x1f, R5 ;  /* 0x0000001fff057819 */ /* 0x000fe20000011405 */
[----:B------:R-:W-:-:S04]  /*12920*/  IMAD R7, R9, R7, R4 ;  /* 0x0000000709077224 */ /* 0x000fc800078e0204 */
[----:B------:R-:W-:Y:S01]  /*12930*/  IADD3.X R3, R5, UR10, R6, P0, P1 ;  /* 0x0000000a05037c10 */ /* 0x000fe200087e2406 */
[C---:B------:R-:W-:Y:S01]  /*12940*/  IMAD R9, R7.reuse, UR9, RZ ;  /* 0x0000000907097c24 */ /* 0x040fe2000f8e02ff */
[----:B------:R-:W-:Y:S01]  /*12950*/  SHF.R.S32.HI R4, RZ, 0x1f, R7 ;  /* 0x0000001fff047819 */ /* 0x000fe20000011407 */
[----:B------:R-:W-:Y:S01]  /*12960*/  ULDC.64 UR10, c[0x0][0xba8] ;  /* 0x0002ea00000a7ab9 */ /* 0x000fe20000000a00 */
[----:B------:R-:W-:Y:S01]  /*12970*/  @!UP0 ULDC UR10, c[0x0][0xb50] ;  /* 0x0002d400000a8ab9 */ /* 0x000fe20000000800 */
[----:B------:R-:W-:Y:S01]  /*12980*/  IMAD.WIDE.U32 R2, R7, UR8, R2 ;  /* 0x0000000807027c25 */ /* 0x000fe2000f8e0002 */
[----:B------:R-:W-:-:S03]  /*12990*/  @!UP0 ULDC UR11, c[0x0][0xb54] ;  /* 0x0002d500000b8ab9 */ /* 0x000fc60000000800 */
[----:B------:R-:W-:Y:S01]  /*129a0*/  IMAD R9, R4, UR8, R9 ;  /* 0x0000000804097c24 */ /* 0x000fe2000f8e0209 */
[----:B------:R-:W-:-:S03]  /*129b0*/  LEA R4, P0, R2, UR10, 0x2 ;  /* 0x0000000a02047c11 */ /* 0x000fc6000f8010ff */
[----:B------:R-:W-:-:S05]  /*129c0*/  IMAD.IADD R3, R3, 0x1, R9 ;  /* 0x0000000103037824 */ /* 0x000fca00078e0209 */
[----:B------:R-:W-:Y:S01]  /*129d0*/  LEA.HI.X R5, R2, UR11, R3, 0x2, P0 ;  /* 0x0000000b02057c11 */ /* 0x000fe200080f1403 */
[----:B------:R-:W-:-:S05]  /*129e0*/  IMAD.MOV.U32 R3, RZ, RZ, -0x800000 ;  /* 0xff800000ff037424 */ /* 0x000fca00078e00ff */
[----:B------:R0:W-:Y:S02]  /*129f0*/  STG.E desc[UR52][R4.64], R3 ;  /* 0x0000000304007986 */ /* 0x0001e4000c101934 */
.L_x_1268:
[----:B------:R-:W-:Y:S05]  /*12a00*/  BSYNC B1 ;  /* 0x0000000000017941 */ /* 0x000fea0003800000 */
.L_x_1267:
[----:B------:R-:W-:-:S06]  /*12a10*/  UISETP.GT.AND UP0, UPT, UR45, 0x1, UPT ;  /* 0x000000012d00788c */ /* 0x000fcc000bf04270 */
[----:B------:R-:W-:-:S13]  /*12a20*/  PLOP3.LUT P0, PT, PT, PT, UP0, 0x80, 0x0 ;  /* 0x000000000000781c */ /* 0x000fda0003f0f008 */
[----:B------:R-:W-:Y:S05]  /*12a30*/  @P0 BRA `(.L_x_1263) ;  /* 0x0000000400a40947 */ /* 0x000fea0003800000 */
[----:B------:R-:W1:Y:S01]  /*12a40*/  LDC R11, c[0x0][0xbe8] ;  /* 0x0002fa00ff0b7b82 */ /* 0x000e620000000800 */
[----:B------:R-:W-:Y:S01]  /*12a50*/  ULDC.64 UR14, c[0x0][0xaa0] ;  /* 0x0002a800000e7ab9 */ /* 0x000fe20000000a00 */
[----:B------:R-:W-:Y:S01]  /*12a60*/  IMAD R2, R22, 0x20, R198 ;  /* 0x0000002016027824 */ /* 0x000fe200078e02c6 */
[----:B------:R-:W-:Y:S01]  /*12a70*/  UIMAD UR10, UR21, UR14, URZ ;  /* 0x0000000e150a72a4 */ /* 0x000fe2000f8e023f */
[----:B------:R-:W-:Y:S01]  /*12a80*/  BSSY B1, `(.L_x_1269) ;  /* 0x000003a000017945 */ /* 0x000fe20003800000 */
[----:B------:R-:W-:Y:S01]  /*12a90*/  UIMAD.WIDE.U32 UR8, UR4, UR14, URZ ;  /* 0x0000000e040872a5 */ /* 0x000fe2000f8e003f */
[----:B------:R-:W-:Y:S01]  /*12aa0*/  VIADD R6, R2, UR37 ;  /* 0x0000002502067c36 */ /* 0x000fe20008000000 */
[----:B------:R-:W-:-:S03]  /*12ab0*/  UIMAD UR10, UR4, UR15, UR10 ;  /* 0x0000000f040a72a4 */ /* 0x000fc6000f8e020a */
[----:B0-----:R-:W-:Y:S01]  /*12ac0*/  IMAD.MOV.U32 R5, RZ, RZ, R6 ;  /* 0x000000ffff057224 */ /* 0x001fe200078e0006 */
[----:B------:R-:W-:-:S03]  /*12ad0*/  UIADD3 UR9, UR9, UR10, URZ ;  /* 0x0000000a09097290 */ /* 0x000fc6000fffe03f */
[----:B------:R-:W-:Y:S02]  /*12ae0*/  ULDC.64 UR10, c[0x0][0xae8] ;  /* 0x0002ba00000a7ab9 */ /* 0x000fe40000000a00 */
[----:B------:R-:W-:-:S04]  /*12af0*/  UIMAD.WIDE.U32 UR8, UR42, UR10, UR8 ;  /* 0x0000000a2a0872a5 */ /* 0x000fc8000f8e0008 */
[----:B------:R-:W-:-:S03]  /*12b00*/  UIMAD UR9, UR42, UR11, UR9 ;  /* 0x0000000b2a0972a4 */ /* 0x000fc6000f8e0209 */
[----:B------:R-:W-:Y:S01]  /*12b10*/  ULDC.64 UR10, c[0x0][0xaf0] ;  /* 0x0002bc00000a7ab9 */ /* 0x000fe20000000a00 */
[----:B-1----:R-:W-:Y:S01]  /*12b20*/  ISETP.NE.AND P0, PT, R11, 0x1, PT ;  /* 0x000000010b00780c */ /* 0x002fe20003f05270 */
[----:B------:R-:W-:-:S04]  /*12b30*/  UIMAD UR13, UR13, UR10, URZ ;  /* 0x0000000a0d0d72a4 */ /* 0x000fc8000f8e023f */
[----:B------:R-:W-:Y:S02]  /*12b40*/  UIMAD UR4, UR12, UR11, UR13 ;  /* 0x0000000b0c0472a4 */ /* 0x000fe4000f8e020d */
[----:B------:R-:W-:-:S03]  /*12b50*/  UIMAD.WIDE.U32 UR12, UR12, UR10, UR8 ;  /* 0x0000000a0c0c72a5 */ /* 0x000fc6000f8e0008 */
[----:B------:R-:W-:Y:S01]  /*12b60*/  ULDC.64 UR8, c[0x0][0xae0] ;  /* 0x0002b80000087ab9 */ /* 0x000fe20000000a00 */
[----:B------:R-:W-:Y:S02]  /*12b70*/  UIADD3 UR4, UR13, UR4, URZ ;  /* 0x000000040d047290 */ /* 0x000fe4000fffe03f */
[----:B------:R-:W0:Y:S08]  /*12b80*/  @P0 LDC R3, c[0x0][0xbec] ;  /* 0x0002fb00ff030b82 */ /* 0x000e300000000800 */
[----:B------:R-:W1:Y:S01]  /*12b90*/  @P0 LDC R7, c[0x0][0xbf0] ;  /* 0x0002fc00ff070b82 */ /* 0x000e620000000800 */
[----:B0-----:R-:W-:-:S04]  /*12ba0*/  @P0 IMAD.HI.U32 R2, R6, R3, RZ ;  /* 0x0000000306020227 */ /* 0x001fc800078e00ff */
[----:B------:R-:W-:Y:S02]  /*12bb0*/  IMAD.U32 R3, RZ, RZ, UR13 ;  /* 0x0000000dff037e24 */ /* 0x000fe4000f8e00ff */
[----:B------:R-:W-:Y:S01]  /*12bc0*/  IMAD.U32 R3, RZ, RZ, UR4 ;  /* 0x00000004ff037e24 */ /* 0x000fe2000f8e00ff */
[----:B-1----:R-:W-:-:S04]  /*12bd0*/  @P0 SHF.R.U32.HI R5, RZ, R7, R2 ;  /* 0x00000007ff050219 */ /* 0x002fc80000011602 */
[--C-:B------:R-:W-:Y:S01]  /*12be0*/  SHF.R.S32.HI R2, RZ, 0x1f, R5.reuse ;  /* 0x0000001fff027819 */ /* 0x100fe20000011405 */
[----:B------:R-:W-:-:S04]  /*12bf0*/  IMAD.MOV R7, RZ, RZ, -R5 ;  /* 0x000000ffff077224 */ /* 0x000fc800078e0a05 */
[----:B------:R-:W-:Y:S02]  /*12c00*/  IMAD R4, R2, UR8, RZ ;  /* 0x0000000802047c24 */ /* 0x000fe4000f8e02ff */
[----:B------:R-:W-:Y:S02]  /*12c10*/  IMAD R7, R11, R7, R6 ;  /* 0x000000070b077224 */ /* 0x000fe400078e0206 */
[----:B------:R-:W-:Y:S02]  /*12c20*/  IMAD.U32 R2, RZ, RZ, UR12 ;  /* 0x0000000cff027e24 */ /* 0x000fe4000f8e00ff */
[C---:B------:R-:W-:Y:S01]  /*12c30*/  IMAD R9, R5.reuse, UR9, R4 ;  /* 0x0000000905097c24 */ /* 0x040fe2000f8e0204 */
[----:B------:R-:W-:Y:S01]  /*12c40*/  SHF.R.S32.HI R4, RZ, 0x1f, R7 ;  /* 0x0000001fff047819 */ /* 0x000fe20000011407 */
[----:B------:R-:W-:Y:S01]  /*12c50*/  IMAD.WIDE.U32 R2, R5, UR8, R2 ;  /* 0x0000000805027c25 */ /* 0x000fe2000f8e0002 */
[----:B------:R-:W-:-:S03]  /*12c60*/  ULDC.64 UR8, c[0x0][0xad8] ;  /* 0x0002b60000087ab9 */ /* 0x000fc60000000a00 */
[----:B------:R-:W-:Y:S02]  /*12c70*/  IMAD.IADD R3, R3, 0x1, R9 ;  /* 0x0000000103037824 */ /* 0x000fe400078e0209 */
[----:B------:R-:W-:Y:S02]  /*12c80*/  IMAD R4, R4, UR8, RZ ;  /* 0x0000000804047c24 */ /* 0x000fe4000f8e02ff */
[----:B------:R-:W-:Y:S02]  /*12c90*/  VIADD R6, R198, UR37 ;  /* 0x00000025c6067c36 */ /* 0x000fe40008000000 */
[----:B-----5:R-:W-:Y:S02]  /*12ca0*/  IMAD R11, R0, R11, RZ ;  /* 0x0000000b000b7224 */ /* 0x020fe400078e02ff */
[C---:B------:R-:W-:Y:S02]  /*12cb0*/  IMAD R5, R7.reuse, UR9, R4 ;  /* 0x0000000907057c24 */ /* 0x040fe4000f8e0204 */
[----:B------:R-:W-:Y:S01]  /*12cc0*/  IMAD.WIDE.U32 R2, R7, UR8, R2 ;  /* 0x0000000807027c25 */ /* 0x000fe2000f8e0002 */
[----:B------:R-:W-:Y:S01]  /*12cd0*/  ISETP.GE.AND P2, PT, R6, R11, PT ;  /* 0x0000000b0600720c */ /* 0x000fe20003f46270 */
[----:B------:R-:W-:-:S02]  /*12ce0*/  ULDC.64 UR8, c[0x0][0xa80] ;  /* 0x0002a00000087ab9 */ /* 0x000fc40000000a00 */
        /* <DEDUP_REMOVED lines=10> */
[----:B------:R-:W-:Y:S02]  /*12d90*/  ULDC UR4, c[0x0][0xac8] ;  /* 0x0002b20000047ab9 */ /* 0x000fe40000000800 */
        /* <DEDUP_REMOVED lines=8> */
.L_x_1270:
[----:B------:R-:W-:Y:S05]  /*12e20*/  BSYNC B1 ;  /* 0x0000000000017941 */ /* 0x000fea0003800000 */
.L_x_1269:
[----:B--2---:R2:W4:Y:S01]  /*12e30*/  SHFL.IDX PT, R0, R5, 0x1, 0x181f ;  /* 0x00381f0005007f89 */ /* 0x00452200000e0000 */
[----:B------:R-:W-:Y:S03]  /*12e40*/  BSSY B1, `(.L_x_1271) ;  /* 0x000000c000017945 */ /* 0x000fe60003800000 */
[----:B-1-3--:R2:W1:Y:S01]  /*12e50*/  SHFL.IDX PT, R2, R4, 0x1, 0x181f ;  /* 0x00381f0004027f89 */ /* 0x00a46200000e0000 */
[----:B------:R-:W-:Y:S05]  /*12e60*/  @P1 BRA `(.L_x_1272) ;  /* 0x0000000000241947 */ /* 0x000fea0003800000 */
[----:B------:R-:W-:Y:S02]  /*12e70*/  ULDC UR4, c[0x0][0xac8] ;  /* 0x0002b20000047ab9 */ /* 0x000fe40000000800 */
        /* <DEDUP_REMOVED lines=8> */
.L_x_1272:
[----:B------:R-:W-:Y:S05]  /*12f00*/  BSYNC B1 ;  /* 0x0000000000017941 */ /* 0x000fea0003800000 */
.L_x_1271:
[----:B----4-:R4:W0:Y:S01]  /*12f10*/  SHFL.IDX PT, R0, R5, 0x2, 0x181f ;  /* 0x00581f0005007f89 */ /* 0x01082200000e0000 */
        /* <DEDUP_REMOVED lines=12> */
.L_x_1274:
[----:B------:R-:W-:Y:S05]  /*12fe0*/  BSYNC B1 ;  /* 0x0000000000017941 */ /* 0x000fea0003800000 */
.L_x_1273:
[----:B0-----:R-:W-:Y:S01]  /*12ff0*/  VIADD R0, R6, 0x60 ;  /* 0x0000006006007836 */ /* 0x001fe20000000000 */
[----:B--2-4-:R-:W0:Y:S04]  /*13000*/  SHFL.IDX PT, R5, R5, 0x3, 0x181f ;  /* 0x00781f0005057f89 */ /* 0x014e2800000e0000 */
[----:B------:R-:W-:Y:S01]  /*13010*/  ISETP.GE.AND P0, PT, R0, R11, PT ;  /* 0x0000000b0000720c */ /* 0x000fe20003f06270 */
[----:B-1-3--:R1:W2:-:S12]  /*13020*/  SHFL.IDX PT, R2, R4, 0x3, 0x181f ;  /* 0x00781f0004027f89 */ /* 0x00a29800000e0000 */
[----:B-1----:R-:W-:Y:S05]  /*13030*/  @P0 BRA `(.L_x_1263) ;  /* 0x0000000000240947 */ /* 0x002fea0003800000 */
[----:B------:R-:W-:Y:S02]  /*13040*/  ULDC UR4, c[0x0][0xac8] ;  /* 0x0002b20000047ab9 */ /* 0x000fe40000000800 */
[----:B------:R-:W-:Y:S02]  /*13050*/  ISETP.GE.AND P2, PT, R18, UR4, PT ;  /* 0x0000000412007c0c */ /* 0x000fe4000bf46270 */
[----:B------:R-:W-:-:S11]  /*13060*/  ISETP.GE.AND P3, PT, R19, UR4, PT ;  /* 0x0000000413007c0c */ /* 0x000fd6000bf66270 */
[CC--:B--2---:R-:W-:Y:S02]  /*13070*/  @!P2 LEA R6, P0, R18.reuse, R2.reuse, 0x1 ;  /* 0x000000021206a211 */ /* 0x0c4fe400078008ff */
[C---:B------:R-:W-:Y:S02]  /*13080*/  @!P3 LEA R2, P1, R19.reuse, R2, 0x1 ;  /* 0x000000021302b211 */ /* 0x040fe400078208ff */
[-C--:B0-----:R-:W-:Y:S02]  /*13090*/  @!P2 LEA.HI.X R7, R18, R5.reuse, R220, 0x1, P0 ;  /* 0x000000051207a211 */ /* 0x081fe400000f0cdc */
[----:B------:R-:W-:-:S03]  /*130a0*/  @!P3 LEA.HI.X R3, R19, R5, R219, 0x1, P1 ;  /* 0x000000051303b211 */ /* 0x000fc600008f0cdb */
[----:B------:R0:W-:Y:S04]  /*130b0*/  @!P2 ST.E.128 desc[UR52][R6.64], RZ ;  /* 0x000000ff0600a985 */ /* 0x0001e8000c101d34 */
[----:B------:R0:W-:Y:S02]  /*130c0*/  @!P3 ST.E.128 desc[UR52][R2.64], RZ ;  /* 0x000000ff0200b985 */ /* 0x0001e4000c101d34 */
.L_x_1263:
[----:B------:R-:W-:Y:S05]  /*130d0*/  BSYNC B0 ;  /* 0x0000000000007941 */ /* 0x000fea0003800000 */
.L_x_1253:
[----:B------:R-:W-:Y:S02]  /*130e0*/  ULDC UR4, c[0x0][0xc3c] ;  /* 0x00030f0000047ab9 */ /* 0x000fe40000000800 */
[----:B------:R-:W-:-:S06]  /*130f0*/  UISETP.GE.AND UP0, UPT, UR6, UR4, UPT ;  /* 0x000000040600728c */ /* 0x000fcc000bf06270 */
[----:B------:R-:W-:-:S13]  /*13100*/  PLOP3.LUT P0, PT, PT, PT, UP0, 0x80, 0x0 ;  /* 0x000000000000781c */ /* 0x000fda0003f0f008 */
[----:B------:R-:W-:Y:S05]  /*13110*/  @!P0 BRA `(.L_x_1275) ;  /* 0xfffffedc00b88947 */ /* 0x000fea000383ffff */
[----:B------:R-:W-:Y:S05]  /*13120*/  EXIT ;  /* 0x000000000000794d */ /* 0x000fea0003800000 */
.L_x_1170:
[----:B------:R-:W-:-:S08]  /*13130*/  NOP ;  /* 0x0000000000007918 */ /* 0x000fd00000000000 */
[----:B------:R-:W0:-:S00]  /*13140*/  USETMAXREG.DEALLOC.CTAPOOL 0x18 ;  /* 0x00000018000079c8 */ /* 0x000e0000080e0500 */
[----:B0-----:R-:W2:Y:S01]  /*13150*/  LDL.LU R2, [R1+0x18] ;  /* 0x0000180001027983 */ /* 0x001ea20000300800 */
[----:B------:R-:W-:Y:S01]  /*13160*/  LOP3.LUT R0, R0, 0x3, RZ, 0xc0, !PT ;  /* 0x0000000300007812 */ /* 0x000fe200078ec0ff */
[----:B------:R-:W-:-:S05]  /*13170*/  IMAD.MOV.U32 R7, RZ, RZ, RZ ;  /* 0x000000ffff077224 */ /* 0x000fca00078e00ff */
[----:B------:R-:W0:Y:S02]  /*13180*/  SHFL.IDX PT, R0, R0, RZ, 0x1f ;  /* 0x00001fff00007589 */ /* 0x000e2400000e0000 */
[----:B0-----:R-:W-:Y:S02]  /*13190*/  ISETP.NE.AND P0, PT, R0, RZ, PT ;  /* 0x000000ff0000720c */ /* 0x001fe40003f05270 */
[----:B--2---:R-:W-:-:S11]  /*131a0*/  LOP3.LUT R2, R2, 0xfffffffd, RZ, 0xc0, !PT ;  /* 0xfffffffd02027812 */ /* 0x004fd600078ec0ff */
[----:B------:R-:W-:-:S05]  /*131b0*/  @P0 LOP3.LUT R2, R2, 0x2, RZ, 0xfc, !PT ;  /* 0x0000000202020812 */ /* 0x000fca00078efcff */
[----:B------:R0:W-:Y:S01]  /*131c0*/  STL [R1+0x18], R2 ;  /* 0x0000180201007387 */ /* 0x0001e20000100800 */
        /* <DEDUP_REMOVED lines=10> */
.L_x_1276:
[----:B------:R-:W-:Y:S01]  /*13270*/  LOP3.LUT R0, R6, 0x1f, RZ, 0xc0, !PT ;  /* 0x0000001f06007812 */ /* 0x000fe200078ec0ff */
[----:B------:R-:W-:Y:S01]  /*13280*/  ULDC UR4, c[0x0][0xc3c] ;  /* 0x00030f0000047ab9 */ /* 0x000fe20000000800 */
[----:B------:R-:W-:Y:S01]  /*13290*/  IMAD.MOV.U32 R8, RZ, RZ, RZ ;  /* 0x000000ffff087224 */ /* 0x000fe200078e00ff */
[----:B------:R-:W1:Y:S01]  /*132a0*/  S2UR UR6, SR_CTAID.X ;  /* 0x00000000000679c3 */ /* 0x000e620000002500 */
[----:B------:R-:W-:Y:S01]  /*132b0*/  ISETP.NE.AND P0, PT, R0, 0x1f, PT ;  /* 0x0000001f0000780c */ /* 0x000fe20003f05270 */
[----:B------:R-:W-:-:S03]  /*132c0*/  ULDC UR5, c[0x0][0xc38] ;  /* 0x00030e0000057ab9 */ /* 0x000fc60000000800 */
[----:B------:R-:W-:-:S13]  /*132d0*/  ISETP.GE.OR P1, PT, R0, UR4, !P0 ;  /* 0x0000000400007c0c */ /* 0x000fda000c726670 */
[----:B0-----:R-:W0:Y:S08]  /*132e0*/  @!P1 LDC.64 R2, c[0x0][0xc80] ;  /* 0x00032000ff029b82 */ /* 0x001e300000000a00 */
[----:B------:R-:W2:Y:S01]  /*132f0*/  @!P1 LDC.64 R4, c[0x0][0xc78] ;  /* 0x00031e00ff049b82 */ /* 0x000ea20000000a00 */
[----:B0-----:R-:W-:-:S05]  /*13300*/  @!P1 IMAD.WIDE.U32 R2, R0, 0x4, R2 ;  /* 0x0000000400029825 */ /* 0x001fca00078e0002 */
[----:B------:R2:W3:Y:S02]  /*13310*/  @!P1 LDG.E R7, desc[UR52][R2.64] ;  /* 0x0000003402079981 */ /* 0x0004e4000c1e1900 */
[----:B--2---:R-:W-:-:S05]  /*13320*/  @!P1 IMAD.WIDE.U32 R2, R0, 0x4, R4 ;  /* 0x0000000400029825 */ /* 0x004fca00078e0004 */
[----:B------:R-:W3:Y:S01]  /*13330*/  @!P1 LDG.E R8, desc[UR52][R2.64] ;  /* 0x0000003402089981 */ /* 0x000ee2000c1e1900 */
[C---:B------:R-:W-:Y:S01]  /*13340*/  ISETP.NE.AND P1, PT, R0.reuse, RZ, PT ;  /* 0x000000ff0000720c */ /* 0x040fe20003f25270 */
[----:B------:R-:W-:Y:S01]  /*13350*/  UMOV UR4, URZ ;  /* 0x0000003f00047c82 */ /* 0x000fe20008000000 */
[C---:B------:R-:W-:Y:S02]  /*13360*/  ISETP.GE.U32.AND P2, PT, R0.reuse, 0x2, PT ;  /* 0x000000020000780c */ /* 0x040fe40003f46070 */
[C---:B------:R-:W-:Y:S02]  /*13370*/  ISETP.GE.U32.AND P3, PT, R0.reuse, 0x4, PT ;  /* 0x000000040000780c */ /* 0x040fe40003f66070 */
[C---:B------:R-:W-:Y:S02]  /*13380*/  ISETP.GE.U32.AND P4, PT, R0.reuse, 0x8, PT ;  /* 0x000000080000780c */ /* 0x040fe40003f86070 */
[----:B------:R-:W-:Y:S01]  /*13390*/  ISETP.GE.U32.AND P5, PT, R0, 0x10, PT ;  /* 0x000000100000780c */ /* 0x000fe20003fa6070 */
[----:B---3--:R-:W-:-:S05]  /*133a0*/  IMAD R4, R7, R8, RZ ;  /* 0x0000000807047224 */ /* 0x008fca00078e02ff */
        /* <DEDUP_REMOVED lines=17> */
[----:B------:R-:W-:Y:S01]  /*134c0*/  IMAD.MOV.U32 R4, RZ, RZ, R9 ;  /* 0x000000ffff047224 */ /* 0x000fe200078e0009 */
[----:B-1----:R-:W-:-:S13]  /*134d0*/  ISETP.GT.AND P6, PT, R9, UR6, PT ;  /* 0x0000000609007c0c */ /* 0x002fda000bfc4270 */
[----:B------:R-:W-:Y:S05]  /*134e0*/  @P6 BRA `(.L_x_1278) ;  /* 0x0000000000a86947 */ /* 0x000fea0003800000 */
[----:B------:R-:W-:Y:S01]  /*134f0*/  IMAD.MOV.U32 R9, RZ, RZ, R4 ;  /* 0x000000ffff097224 */ /* 0x000fe200078e0004 */
[----:B------:R-:W-:Y:S01]  /*13500*/  UMOV UR4, URZ ;  /* 0x0000003f00047c82 */ /* 0x000fe20008000000 */
[----:B------:R-:W-:-:S05]  /*13510*/  ULDC UR5, c[0x0][0xc38] ;  /* 0x00030e0000057ab9 */ /* 0x000fca0000000800 */
.L_x_1280:
[----:B------:R-:W0:Y:S01]  /*13520*/  LDC R2, c[0x0][0xc3c] ;  /* 0x00030f00ff027b82 */ /* 0x000e220000000800 */
[----:B------:R-:W-:Y:S01]  /*13530*/  ULDC UR7, c[0x0][0xc3c] ;  /* 0x00030f0000077ab9 */ /* 0x000fe20000000800 */
[----:B------:R-:W-:Y:S01]  /*13540*/  UIADD3 UR4, UR4, 0x1f, URZ ;  /* 0x0000001f04047890 */ /* 0x000fe2000fffe03f */
[----:B------:R-:W-:-:S05]  /*13550*/  IMAD.U32 R3, RZ, RZ, UR7 ;  /* 0x00000007ff037e24 */ /* 0x000fca000f8e00ff */
[----:B------:R1:W-:Y:S01]  /*13560*/  STL [R1+0xc], R3 ;  /* 0x00000c0301007387 */ /* 0x0003e20000100800 */
[----:B0-----:R-:W-:-:S13]  /*13570*/  ISETP.LE.AND P6, PT, R2, UR4, PT ;  /* 0x0000000402007c0c */ /* 0x001fda000bfc3270 */
[----:B-1----:R-:W-:Y:S05]  /*13580*/  @P6 BRA `(.L_x_1279) ;  /* 0x0000000800b06947 */ /* 0x002fea0003800000 */
[----:B------:R-:W-:Y:S02]  /*13590*/  VIADD R11, R0, UR4 ;  /* 0x00000004000b7c36 */ /* 0x000fe40008000000 */
        /* <DEDUP_REMOVED lines=30> */
[----:B------:R-:W-:-:S07]  /*13780*/  IMAD.MOV.U32 R5, RZ, RZ, R2 ;  /* 0x000000ffff057224 */ /* 0x000fce00078e0002 */
.L_x_1278:
[----:B------:R-:W-:Y:S02]  /*13790*/  IMAD.IADD R10, R9, 0x1, -R4 ;  /* 0x00000001090a7824 */ /* 0x000fe400078e0a04 */
[----:B------:R-:W-:Y:S02]  /*137a0*/  IMAD.MOV.U32 R3, RZ, RZ, RZ ;  /* 0x000000ffff037224 */ /* 0x000fe400078e00ff */
[----:B------:R-:W-:-:S05]  /*137b0*/  IMAD R2, R5, UR5, R10 ;  /* 0x0000000505027c24 */ /* 0x000fca000f8e020a */
[----:B------:R-:W-:-:S13]  /*137c0*/  ISETP.GT.AND P0, PT, R2, UR6, PT ;  /* 0x0000000602007c0c */ /* 0x000fda000bf04270 */
[----:B------:R-:W-:-:S04]  /*137d0*/  VOTE.ANY R2, PT, !P0 ;  /* 0x0000000000027806 */ /* 0x000fc800040e0100 */
[----:B------:R-:W0:Y:S01]  /*137e0*/  POPC R9, R2 ;  /* 0x0000000200097309 */ /* 0x000e220000000000 */
[----:B------:R-:W-:Y:S01]  /*137f0*/  ISETP.NE.AND P0, PT, R2, RZ, PT ;  /* 0x000000ff0200720c */ /* 0x000fe20003f05270 */
[----:B0-----:R0:W1:Y:S04]  /*13800*/  SHFL.IDX PT, R8, R8, R9, 0x1f ;  /* 0x00001f0908087589 */ /* 0x00106800000e0000 */
[----:B------:R0:W2:Y:S08]  /*13810*/  SHFL.IDX PT, R4, R7, R9, 0x1f ;  /* 0x00001f0907047589 */ /* 0x0000b000000e0000 */
[----:B------:R-:W-:Y:S05]  /*13820*/  @!P0 BRA `(.L_x_1281) ;  /* 0x0000000000088947 */ /* 0x000fea0003800000 */
[----:B------:R-:W-:-:S05]  /*13830*/  VIADD R2, R9, 0xffffffff ;  /* 0xffffffff09027836 */ /* 0x000fca0000000000 */
[----:B------:R3:W4:Y:S02]  /*13840*/  SHFL.IDX PT, R3, R5, R2, 0x1f ;  /* 0x00001f0205037589 */ /* 0x00072400000e0000 */
.L_x_1281:
[----:B---34-:R-:W-:Y:S01]  /*13850*/  IMAD R2, R3, UR5, R10 ;  /* 0x0000000503027c24 */ /* 0x018fe2000f8e020a */
[----:B-1----:R-:W-:Y:S01]  /*13860*/  ISETP.NE.AND P0, PT, R8, 0x1, PT ;  /* 0x000000010800780c */ /* 0x002fe20003f05270 */
[----:B------:R-:W-:-:S03]  /*13870*/  VIADD R14, R9, UR4 ;  /* 0x00000004090e7c36 */ /* 0x000fc60008000000 */
[----:B------:R1:W-:Y:S01]  /*13880*/  STL [R1], R2 ;  /* 0x0000000201007387 */ /* 0x0003e20000100800 */
[----:B------:R-:W-:-:S03]  /*13890*/  IADD3 R5, -R2, UR6, RZ ;  /* 0x0000000602057c10 */ /* 0x000fc6000fffe1ff */
[----:B------:R1:W-:Y:S05]  /*138a0*/  STL [R1+0xc], R14 ;  /* 0x00000c0e01007387 */ /* 0x0003ea0000100800 */
[----:B------:R-:W-:Y:S05]  /*138b0*/  @!P0 BRA `(.L_x_1282) ;  /* 0x0000000000e08947 */ /* 0x000fea0003800000 */
[----:B0-2---:R-:W-:Y:S02]  /*138c0*/  IABS R7, R4 ;  /* 0x0000000400077213 */ /* 0x005fe40000000000 */
[----:B------:R-:W-:Y:S02]  /*138d0*/  IABS R9, R8 ;  /* 0x0000000800097213 */ /* 0x000fe40000000000 */
[----:B------:R-:W0:Y:S08]  /*138e0*/  I2F.RP R10, R7 ;  /* 0x00000007000a7306 */ /* 0x000e300000209400 */
[----:B------:R-:W2:Y:S08]  /*138f0*/  I2F.RP R11, R9 ;  /* 0x00000009000b7306 */ /* 0x000eb00000209400 */
[----:B0-----:R-:W1:Y:S08]  /*13900*/  MUFU.RCP R10, R10 ;  /* 0x0000000a000a7308 */ /* 0x001e700000001000 */
[----:B--2---:R-:W-:Y:S01]  /*13910*/  MUFU.RCP R11, R11 ;  /* 0x0000000b000b7308 */ /* 0x004fe20000001000 */
[----:B-1----:R-:W-:Y:S01]  /*13920*/  VIADD R2, R10, 0xffffffe ;  /* 0x0ffffffe0a027836 */ /* 0x002fe20000000000 */
[----:B------:R-:W-:-:S06]  /*13930*/  IABS R10, R4 ;  /* 0x00000004000a7213 */ /* 0x000fcc0000000000 */
[----:B------:R0:W1:Y:S02]  /*13940*/  F2I.FTZ.U32.TRUNC.NTZ R3, R2 ;  /* 0x0000000200037305 */ /* 0x000064000021f000 */
[----:B0-----:R-:W-:Y:S02]  /*13950*/  IMAD.MOV.U32 R2, RZ, RZ, RZ ;  /* 0x000000ffff027224 */ /* 0x001fe400078e00ff */
[----:B-1----:R-:W-:-:S04]  /*13960*/  IMAD.MOV R12, RZ, RZ, -R3 ;  /* 0x000000ffff0c7224 */ /* 0x002fc800078e0a03 */
[----:B------:R-:W-:-:S04]  /*13970*/  IMAD R13, R12, R7, RZ ;  /* 0x000000070c0d7224 */ /* 0x000fc800078e02ff */
[----:B------:R-:W-:Y:S01]  /*13980*/  IMAD.HI.U32 R3, R3, R13, R2 ;  /* 0x0000000d03037227 */ /* 0x000fe200078e0002 */
[----:B------:R-:W-:-:S03]  /*13990*/  IABS R2, R5 ;  /* 0x0000000500027213 */ /* 0x000fc60000000000 */
[----:B------:R-:W-:Y:S02]  /*139a0*/  IMAD.MOV R13, RZ, RZ, -R10 ;  /* 0x000000ffff0d7224 */ /* 0x000fe400078e0a0a */
[----:B------:R-:W-:-:S04]  /*139b0*/  IMAD.HI.U32 R10, R3, R2, RZ ;  /* 0x00000002030a7227 */ /* 0x000fc800078e00ff */
[----:B------:R-:W-:Y:S02]  /*139c0*/  IMAD R2, R10, R13, R2 ;  /* 0x0000000d0a027224 */ /* 0x000fe400078e0202 */
[----:B------:R-:W-:-:S03]  /*139d0*/  VIADD R3, R11, 0xffffffe ;  /* 0x0ffffffe0b037836 */ /* 0x000fc60000000000 */
[----:B------:R-:W-:-:S03]  /*139e0*/  ISETP.GT.U32.AND P1, PT, R7, R2, PT ;  /* 0x000000020700720c */ /* 0x000fc60003f24070 */
[----:B------:R-:W0:Y:S10]  /*139f0*/  F2I.FTZ.U32.TRUNC.NTZ R3, R3 ;  /* 0x0000000300037305 */ /* 0x000e34000021f000 */
[----:B------:R-:W-:-:S02]  /*13a00*/  @!P1 IMAD.IADD R2, R2, 0x1, -R7 ;  /* 0x0000000102029824 */ /* 0x000fc400078e0a07 */
[----:B------:R-:W-:Y:S01]  /*13a10*/  @!P1 VIADD R10, R10, 0x1 ;  /* 0x000000010a0a9836 */ /* 0x000fe20000000000 */
[----:B------:R-:W-:Y:S02]  /*13a20*/  ISETP.NE.AND P1, PT, R4, RZ, PT ;  /* 0x000000ff0400720c */ /* 0x000fe40003f25270 */
[----:B------:R-:W-:Y:S01]  /*13a30*/  ISETP.GE.U32.AND P0, PT, R2, R7, PT ;  /* 0x000000070200720c */ /* 0x000fe20003f06070 */
[----:B0-----:R-:W-:-:S04]  /*13a40*/  IMAD.MOV R2, RZ, RZ, -R3 ;  /* 0x000000ffff027224 */ /* 0x001fc800078e0a03 */
[----:B------:R-:W-:Y:S02]  /*13a50*/  IMAD R7, R2, R9, RZ ;  /* 0x0000000902077224 */ /* 0x000fe400078e02ff */
[----:B------:R-:W-:-:S04]  /*13a60*/  IMAD.MOV.U32 R2, RZ, RZ, RZ ;  /* 0x000000ffff027224 */ /* 0x000fc800078e00ff */
        /* <DEDUP_REMOVED lines=16> */
[----:B------:R-:W-:-:S04]  /*13b70*/  LOP3.LUT R2, R10, R8, RZ, 0x3c, !PT ;  /* 0x000000080a027212 */ /* 0x000fc800078e3cff */
[----:B------:R-:W-:Y:S01]  /*13b80*/  ISETP.GE.AND P2, PT, R2, RZ, PT ;  /* 0x000000ff0200720c */ /* 0x000fe20003f46270 */
[----:B------:R-:W-:-:S04]  /*13b90*/  IMAD.MOV R2, RZ, RZ, -R10 ;  /* 0x000000ffff027224 */ /* 0x000fc800078e0a0a */
[----:B------:R-:W-:Y:S02]  /*13ba0*/  IMAD R2, R4, R2, R5 ;  /* 0x0000000204027224 */ /* 0x000fe400078e0205 */
        /* <DEDUP_REMOVED lines=8> */
[----:B------:R-:W-:Y:S05]  /*13c30*/  BRA `(.L_x_1283) ;  /* 0x0000000000f47947 */ /* 0x000fea0003800000 */
.L_x_1282:
[----:B-1----:R-:W1:Y:S02]  /*13c40*/  LDC.64 R2, c[0x0][0xc90] ;  /* 0x00032400ff027b82 */ /* 0x002e640000000a00 */
[----:B-1----:R-:W-:-:S05]  /*13c50*/  IMAD.WIDE R2, R14, 0x4, R2 ;  /* 0x000000040e027825 */ /* 0x002fca00078e0202 */
[----:B0-----:R0:W2:Y:S02]  /*13c60*/  LDG.E R7, desc[UR52][R2.64] ;  /* 0x0000003402077981 */ /* 0x0010a4000c1e1900 */
[----:B0-----:R-:W-:Y:S02]  /*13c70*/  IMAD.MOV.U32 R2, RZ, RZ, RZ ;  /* 0x000000ffff027224 */ /* 0x001fe400078e00ff */
[----:B--2---:R-:W-:-:S05]  /*13c80*/  IMAD R8, R4, R7, RZ ;  /* 0x0000000704087224 */ /* 0x004fca00078e02ff */
[----:B------:R-:W-:-:S04]  /*13c90*/  IABS R9, R8 ;  /* 0x0000000800097213 */ /* 0x000fc80000000000 */
[----:B------:R-:W0:Y:S08]  /*13ca0*/  I2F.RP R10, R9 ;  /* 0x00000009000a7306 */ /* 0x000e300000209400 */
[----:B0-----:R-:W0:Y:S02]  /*13cb0*/  MUFU.RCP R10, R10 ;  /* 0x0000000a000a7308 */ /* 0x001e240000001000 */
[----:B0-----:R-:W-:-:S06]  /*13cc0*/  VIADD R11, R10, 0xffffffe ;  /* 0x0ffffffe0a0b7836 */ /* 0x001fcc0000000000 */
[----:B------:R-:W0:Y:S02]  /*13cd0*/  F2I.FTZ.U32.TRUNC.NTZ R3, R11 ;  /* 0x0000000b00037305 */ /* 0x000e24000021f000 */
[----:B0-----:R-:W-:-:S04]  /*13ce0*/  IMAD.MOV R12, RZ, RZ, -R3 ;  /* 0x000000ffff0c7224 */ /* 0x001fc800078e0a03 */
[----:B------:R-:W-:-:S04]  /*13cf0*/  IMAD R13, R12, R9, RZ ;  /* 0x000000090c0d7224 */ /* 0x000fc800078e02ff */
[----:B------:R-:W-:Y:S01]  /*13d00*/  IMAD.HI.U32 R2, R3, R13, R2 ;  /* 0x0000000d03027227 */ /* 0x000fe200078e0002 */
[----:B------:R-:W-:Y:S02]  /*13d10*/  IABS R13, R5 ;  /* 0x00000005000d7213 */ /* 0x000fe40000000000 */
[----:B------:R-:W-:-:S03]  /*13d20*/  IABS R3, R8 ;  /* 0x0000000800037213 */ /* 0x000fc60000000000 */
[----:B------:R-:W-:-:S04]  /*13d30*/  IMAD.HI.U32 R2, R2, R13, RZ ;  /* 0x0000000d02027227 */ /* 0x000fc800078e00ff */
[----:B------:R-:W-:-:S04]  /*13d40*/  IMAD.MOV R3, RZ, RZ, -R3 ;  /* 0x000000ffff037224 */ /* 0x000fc800078e0a03 */
        /* <DEDUP_REMOVED lines=11> */
[----:B------:R-:W-:Y:S02]  /*13e00*/  IMAD R9, R7, R2, RZ ;  /* 0x0000000207097224 */ /* 0x000fe400078e02ff */
[----:B------:R-:W-:Y:S02]  /*13e10*/  IMAD.MOV R2, RZ, RZ, -R2 ;  /* 0x000000ffff027224 */ /* 0x000fe400078e0a02 */
[----:B------:R-:W-:Y:S02]  /*13e20*/  IMAD.MOV R10, RZ, RZ, -R9 ;  /* 0x000000ffff0a7224 */ /* 0x000fe400078e0a09 */
[----:B------:R-:W-:Y:S02]  /*13e30*/  IMAD R8, R8, R2, R5 ;  /* 0x0000000208087224 */ /* 0x000fe400078e0205 */
[----:B------:R-:W-:Y:S01]  /*13e40*/  IMAD.MOV.U32 R2, RZ, RZ, RZ ;  /* 0x000000ffff027224 */ /* 0x000fe200078e00ff */
[----:B------:R-:W-:Y:S02]  /*13e50*/  VIADDMNMX R7, R10, UR5, R7, PT ;  /* 0x000000050a077c46 */ /* 0x000fe4000b800107 */
[----:B------:R-:W-:-:S02]  /*13e60*/  IADD3 R9, R9, 0x1000000, R8 ;  /* 0x0100000009097810 */ /* 0x000fc40007ffe008 */
[----:B------:R-:W-:-:S04]  /*13e70*/  IABS R10, R7 ;  /* 0x00000007000a7213 */ /* 0x000fc80000000000 */
[----:B------:R-:W0:Y:S08]  /*13e80*/  I2F.RP R11, R10 ;  /* 0x0000000a000b7306 */ /* 0x000e300000209400 */
[----:B0-----:R-:W0:Y:S02]  /*13e90*/  MUFU.RCP R11, R11 ;  /* 0x0000000b000b7308 */ /* 0x001e240000001000 */
[----:B0-----:R-:W-:Y:S01]  /*13ea0*/  VIADD R3, R11, 0xffffffe ;  /* 0x0ffffffe0b037836 */ /* 0x001fe20000000000 */
[----:B------:R-:W-:-:S05]  /*13eb0*/  IABS R11, R7 ;  /* 0x00000007000b7213 */ /* 0x000fca0000000000 */
[----:B------:R-:W0:Y:S02]  /*13ec0*/  F2I.FTZ.U32.TRUNC.NTZ R3, R3 ;  /* 0x0000000300037305 */ /* 0x000e24000021f000 */
[----:B0-----:R-:W-:-:S04]  /*13ed0*/  IMAD.MOV R5, RZ, RZ, -R3 ;  /* 0x000000ffff057224 */ /* 0x001fc800078e0a03 */
[----:B------:R-:W-:-:S04]  /*13ee0*/  IMAD R5, R5, R10, RZ ;  /* 0x0000000a05057224 */ /* 0x000fc800078e02ff */
[----:B------:R-:W-:Y:S01]  /*13ef0*/  IMAD.HI.U32 R2, R3, R5, R2 ;  /* 0x0000000503027227 */ /* 0x000fe200078e0002 */
[----:B------:R-:W-:-:S03]  /*13f00*/  IABS R5, R8 ;  /* 0x0000000800057213 */ /* 0x000fc60000000000 */
[----:B------:R-:W-:Y:S02]  /*13f10*/  IMAD.MOV R3, RZ, RZ, -R11 ;  /* 0x000000ffff037224 */ /* 0x000fe400078e0a0b */
        /* <DEDUP_REMOVED lines=11> */
[----:B------:R-:W-:Y:S01]  /*13fd0*/  @!P1 LOP3.LUT R2, RZ, R7, RZ, 0x33, !PT ;  /* 0x00000007ff029212 */ /* 0x000fe200078e33ff */
[----:B------:R-:W-:-:S04]  /*13fe0*/  IMAD.MOV R7, RZ, RZ, -R7 ;  /* 0x000000ffff077224 */ /* 0x000fc800078e0a07 */
[----:B------:R-:W-:-:S05]  /*13ff0*/  IMAD R3, R2, R7, R9 ;  /* 0x0000000702037224 */ /* 0x000fca00078e0209 */
[----:B------:R1:W-:Y:S02]  /*14000*/  STL [R1+0x8], R3 ;  /* 0x0000080301007387 */ /* 0x0003e40000100800 */
.L_x_1283:
[----:B01----:R-:W-:-:S05]  /*14010*/  LOP3.LUT R3, RZ, R2, RZ, 0x33, !PT ;  /* 0x00000002ff037212 */ /* 0x003fca00078e33ff */
[----:B------:R-:W-:-:S05]  /*14020*/  IMAD.IADD R2, R4, 0x1, R3 ;  /* 0x0000000104027824 */ /* 0x000fca00078e0203 */
[----:B------:R1:W-:Y:S01]  /*14030*/  STL [R1+0x4], R2 ;  /* 0x0000040201007387 */ /* 0x0003e20000100800 */
[----:B------:R-:W-:Y:S05]  /*14040*/  BRA `(.L_x_1284) ;  /* 0x0000000000107947 */ /* 0x000fea0003800000 */
.L_x_1279:
[----:B------:R-:W-:Y:S01]  /*14050*/  IMAD.U32 R2, RZ, RZ, UR6 ;  /* 0x00000006ff027e24 */ /* 0x000fe2000f8e00ff */
[----:B------:R0:W-:Y:S04]  /*14060*/  STL [R1+0x4], RZ ;  /* 0x000004ff01007387 */ /* 0x0001e80000100800 */
[----:B------:R0:W-:Y:S04]  /*14070*/  STL [R1+0x8], RZ ;  /* 0x000008ff01007387 */ /* 0x0001e80000100800 */
[----:B------:R0:W-:Y:S02]  /*14080*/  STL [R1], R2 ;  /* 0x0000000201007387 */ /* 0x0001e40000100800 */
.L_x_1284:
[----:B------:R-:W2:Y:S04]  /*14090*/  LDL R8, [R1] ;  /* 0x0000000001087983 */ /* 0x000ea80000100800 */
[----:B------:R-:W2:Y:S04]  /*140a0*/  LDL R9, [R1+0x4] ;  /* 0x0000040001097983 */ /* 0x000ea80000100800 */
[----:B------:R-:W2:Y:S04]  /*140b0*/  LDL R10, [R1+0x8] ;  /* 0x00000800010a7983 */ /* 0x000ea80000100800 */
[----:B------:R-:W2:Y:S01]  /*140c0*/  LDL R11, [R1+0xc] ;  /* 0x00000c00010b7983 */ /* 0x000ea20000100800 */
[----:B------:R-:W-:-:S13]  /*140d0*/  ISETP.NE.AND P0, PT, R0, RZ, PT ;  /* 0x000000ff0000720c */ /* 0x000fda0003f05270 */
[----:B------:R-:W3:Y:S01]  /*140e0*/  @!P0 S2R R3, SR_CgaCtaId ;  /* 0x0000000000038919 */ /* 0x000ee20000008800 */
[----:B------:R-:W-:-:S04]  /*140f0*/  @!P0 MOV R0, 0x400 ;  /* 0x0000040000008802 */ /* 0x000fc80000000f00 */
[----:B---3--:R-:W-:-:S05]  /*14100*/  @!P0 LEA R0, R3, R0, 0x18 ;  /* 0x0000000003008211 */ /* 0x008fca00078ec0ff */
[----:B--2---:R2:W-:Y:S01]  /*14110*/  @!P0 STS.128 [R0+0x288d0], R8 ;  /* 0x0288d00800008388 */ /* 0x0045e20000000c00 */
[----:B------:R-:W-:Y:S06]  /*14120*/  BAR.ARV 0x5, 0x180 ;  /* 0x0146000000007b1d */ /* 0x000fec0000002000 */
.L_x_1277:
        /* <DEDUP_REMOVED lines=8> */
[----:B------:R-:W4:Y:S01]  /*141b0*/  S2UR UR5, SR_CgaCtaId ;  /* 0x00000000000579c3 */ /* 0x000f220000008800 */
[C---:B--2---:R-:W-:Y:S01]  /*141c0*/  IMAD.SHL.U32 R0, R6.reuse, 0x8, RZ ;  /* 0x0000000806007824 */ /* 0x044fe200078e00ff */
[----:B------:R-:W-:Y:S01]  /*141d0*/  LOP3.LUT R4, R6, 0x7f, RZ, 0xc0, !PT ;  /* 0x0000007f06047812 */ /* 0x000fe200078ec0ff */
[----:B------:R-:W-:Y:S01]  /*141e0*/  UMOV UR4, 0x400 ;  /* 0x0000040000047882 */ /* 0x000fe20000000000 */
[----:B------:R-:W-:Y:S01]  /*141f0*/  BSSY B8, `(.L_x_1285) ;  /* 0x00005bb000087945 */ /* 0x000fe20003800000 */
[----:B------:R-:W-:Y:S01]  /*14200*/  IMAD.MOV.U32 R19, RZ, RZ, RZ ;  /* 0x000000ffff137224 */ /* 0x000fe200078e00ff */
[----:B------:R-:W-:Y:S01]  /*14210*/  LOP3.LUT R3, R0, 0x1f8, RZ, 0xc0, !PT ;  /* 0x000001f800037812 */ /* 0x000fe200078ec0ff */
[----:B01----:R-:W-:Y:S01]  /*14220*/  IMAD.SHL.U32 R2, R4, 0x8, RZ ;  /* 0x0000000804027824 */ /* 0x003fe200078e00ff */
[----:B------:R-:W-:Y:S01]  /*14230*/  LOP3.LUT R0, R0, 0x38, RZ, 0xc0, !PT ;  /* 0x0000003800007812 */ /* 0x000fe200078ec0ff */
[----:B------:R-:W-:Y:S01]  /*14240*/  ULDC UR37, c[0x0][0xc] ;  /* 0x0000030000257ab9 */ /* 0x000fe20000000800 */
[----:B------:R-:W-:Y:S01]  /*14250*/  LOP3.LUT R3, R3, 0x38, R6, 0x78, !PT ;  /* 0x0000003803037812 */ /* 0x000fe200078e7806 */
[----:B------:R-:W-:Y:S01]  /*14260*/  IMAD.SHL.U32 R6, R6, 0x10, RZ ;  /* 0x0000001006067824 */ /* 0x000fe200078e00ff */
[----:B------:R-:W-:Y:S01]  /*14270*/  LOP3.LUT R0, R0, 0x40, RZ, 0xfc, !PT ;  /* 0x0000004000007812 */ /* 0x000fe200078efcff */
[----:B------:R-:W-:Y:S01]  /*14280*/  ULDC.64 UR38, c[0x0][0x198] ;  /* 0x0000660000267ab9 */ /* 0x000fe20000000a00 */
[----:B------:R-:W-:-:S02]  /*14290*/  LOP3.LUT R3, R3, 0x200, R2, 0xf8, !PT ;  /* 0x0000020003037812 */ /* 0x000fc400078ef802 */
[----:B------:R-:W-:-:S04]  /*142a0*/  SHF.R.U32.HI R2, RZ, 0x3, R4 ;  /* 0x00000003ff027819 */ /* 0x000fc80000011604 */
[----:B------:R-:W-:Y:S01]  /*142b0*/  LOP3.LUT R4, R2, 0x70, R6, 0xf8, !PT ;  /* 0x0000007002047812 */ /* 0x000fe200078ef806 */
[----:B------:R-:W-:Y:S01]  /*142c0*/  IMAD.MOV.U32 R2, RZ, RZ, 0x1 ;  /* 0x00000001ff027424 */ /* 0x000fe200078e00ff */
[----:B----4-:R-:W-:-:S06]  /*142d0*/  ULEA UR4, UR5, UR4, 0x18 ;  /* 0x0000000405047291 */ /* 0x010fcc000f8ec03f */
[----:B------:R-:W-:-:S04]  /*142e0*/  IMAD.U32 R18, RZ, RZ, UR4 ;  /* 0x00000004ff127e24 */ /* 0x000fc8000f8e00ff */
[----:B------:R-:W-:-:S05]  /*142f0*/  IMAD R3, R3, 0x2, R18 ;  /* 0x0000000203037824 */ /* 0x000fca00078e0212 */
[----:B------:R0:W-:Y:S04]  /*14300*/  STL [R1+0x24], R3 ;  /* 0x0000240301007387 */ /* 0x0001e80000100800 */
[----:B------:R0:W-:Y:S04]  /*14310*/  STL [R1+0x44], RZ ;  /* 0x000044ff01007387 */ /* 0x0001e80000100800 */
[----:B------:R0:W-:Y:S02]  /*14320*/  STL [R1+0x10], R2 ;  /* 0x0000100201007387 */ /* 0x0001e40000100800 */
.L_x_1394:
[----:B--23--:R-:W2:Y:S01]  /*14330*/  LDL R9, [R1+0xc] ;  /* 0x00000c0001097983 */ /* 0x00cea20000100800 */
[----:B------:R-:W-:Y:S05]  /*14340*/  YIELD ;  /* 0x0000000000007946 */ /* 0x000fea0003800000 */
[----:B------:R-:W-:Y:S01]  /*14350*/  ULDC.64 UR4, c[0x0][0xa28] ;  /* 0x00028a0000047ab9 */ /* 0x000fe20000000a00 */
[----:B------:R-:W-:Y:S01]  /*14360*/  IMAD.MOV.U32 R0, RZ, RZ, RZ ;  /* 0x000000ffff007224 */ /* 0x000fe200078e00ff */
[----:B------:R-:W-:Y:S01]  /*14370*/  ISETP.NE.U32.AND P0, PT, RZ, UR4, PT ;  /* 0x00000004ff007c0c */ /* 0x000fe2000bf05070 */
[----:B01----:R-:W1:Y:S01]  /*14380*/  LDC.64 R4, c[0x0][0xa00] ;  /* 0x00028000ff047b82 */ /* 0x003e620000000a00 */
[----:B------:R-:W-:Y:S01]  /*14390*/  IMAD.MOV.U32 R10, RZ, RZ, RZ ;  /* 0x000000ffff0a7224 */ /* 0x000fe200078e00ff */
[----:B------:R-:W-:Y:S01]  /*143a0*/  ULDC.64 UR6, c[0x0][0xa08] ;  /* 0x0002820000067ab9 */ /* 0x000fe20000000a00 */
[----:B------:R-:W-:Y:S01]  /*143b0*/  ISETP.NE.AND.EX P0, PT, RZ, UR5, PT, P0 ;  /* 0x00000005ff007c0c */ /* 0x000fe2000bf05300 */
[----:B------:R-:W-:-:S12]  /*143c0*/  ULDC.64 UR4, c[0x0][0xa18] ;  /* 0x0002860000047ab9 */ /* 0x000fd80000000a00 */
[----:B0-----:R-:W2:Y:S02]  /*143d0*/  @P0 LDC.64 R2, c[0x0][0xa28] ;  /* 0x00028a00ff020b82 */ /* 0x001ea40000000a00 */
[----:B--2---:R-:W-:-:S05]  /*143e0*/  @P0 IMAD.WIDE R2, R9, 0x4, R2 ;  /* 0x0000000409020825 */ /* 0x004fca00078e0202 */
[----:B------:R0:W5:Y:S01]  /*143f0*/  @P0 LDG.E R0, desc[UR52][R2.64] ;  /* 0x0000003402000981 */ /* 0x000162000c1e1900 */
[----:B------:R-:W-:Y:S01]  /*14400*/  ISETP.NE.U32.AND P0, PT, RZ, UR4, PT ;  /* 0x00000004ff007c0c */ /* 0x000fe2000bf05070 */
[----:B-1----:R-:W-:Y:S01]  /*14410*/  IMAD.WIDE R4, R9, 0x4, R4 ;  /* 0x0000000409047825 */ /* 0x002fe200078e0204 */
[----:B------:R-:W-:Y:S02]  /*14420*/  ISETP.NE.U32.AND P1, PT, RZ, UR6, PT ;  /* 0x00000006ff007c0c */ /* 0x000fe4000bf25070 */
[----:B------:R-:W-:Y:S01]  /*14430*/  ISETP.NE.AND.EX P2, PT, RZ, UR5, PT, P0 ;  /* 0x00000005ff007c0c */ /* 0x000fe2000bf45300 */
[----:B------:R-:W-:Y:S01]  /*14440*/  ULDC.64 UR4, c[0x0][0xa00] ;  /* 0x0002800000047ab9 */ /* 0x000fe20000000a00 */
[----:B------:R-:W-:Y:S01]  /*14450*/  ISETP.NE.AND.EX P1, PT, RZ, UR7, PT, P1 ;  /* 0x00000007ff007c0c */ /* 0x000fe2000bf25310 */
[----:B------:R-:W-:Y:S01]  /*14460*/  IMAD.MOV.U32 R8, RZ, RZ, RZ ;  /* 0x000000ffff087224 */ /* 0x000fe200078e00ff */
[----:B------:R-:W-:Y:S01]  /*14470*/  ISETP.NE.U32.AND P0, PT, RZ, UR4, PT ;  /* 0x00000004ff007c0c */ /* 0x000fe2000bf05070 */
[----:B0-----:R-:W0:Y:S03]  /*14480*/  LDC.64 R2, c[0x0][0xa08] ;  /* 0x00028200ff027b82 */ /* 0x001e260000000a00 */
[----:B------:R-:W-:-:S05]  /*14490*/  ISETP.NE.AND.EX P0, PT, RZ, UR5, PT, P0 ;  /* 0x00000005ff007c0c */ /* 0x000fca000bf05300 */
[----:B------:R-:W1:Y:S08]  /*144a0*/  @P2 LDC.64 R6, c[0x0][0xa18] ;  /* 0x00028600ff062b82 */ /* 0x000e700000000a00 */
[----:B------:R-:W2:Y:S01]  /*144b0*/  @P0 LDG.E R10, desc[UR52][R4.64] ;  /* 0x00000034040a0981 */ /* 0x000ea2000c1e1900 */
[----:B------:R-:W-:Y:S01]  /*144c0*/  ULDC UR4, c[0x0][0x288] ;  /* 0x0000a20000047ab9 */ /* 0x000fe20000000800 */
[----:B0-----:R-:W-:-:S05]  /*144d0*/  IMAD.WIDE R2, R9, 0x4, R2 ;  /* 0x0000000409027825 */ /* 0x001fca00078e0202 */
[----:B------:R-:W5:Y:S01]  /*144e0*/  @P1 LDG.E R8, desc[UR52][R2.64] ;  /* 0x0000003402081981 */ /* 0x000f62000c1e1900 */
[----:B-1----:R-:W-:-:S03]  /*144f0*/  @P2 IMAD.WIDE R6, R9, 0x4, R6 ;  /* 0x0000000409062825 */ /* 0x002fc600078e0206 */
[----:B--2---:R0:W-:Y:S02]  /*14500*/  STL [R1+0x3c], R10 ;  /* 0x00003c0a01007387 */ /* 0x0041e40000100800 */
[----:B0-----:R-:W-:Y:S01]  /*14510*/  IMAD.U32 R10, RZ, RZ, UR4 ;  /* 0x00000004ff0a7e24 */ /* 0x001fe2000f8e00ff */
[----:B------:R-:W-:-:S05]  /*14520*/  ULDC.64 UR4, c[0x0][0x418] ;  /* 0x0001060000047ab9 */ /* 0x000fca0000000a00 */
        /* <DEDUP_REMOVED lines=11> */
[----:B------:R-:W0:Y:S04]  /*145e0*/  LDG.E R7, desc[UR52][R4.64] ;  /* 0x0000003404077981 */ /* 0x000e28000c1e1900 */
[----:B------:R-:W0:Y:S02]  /*145f0*/  LDG.E R4, desc[UR52][R4.64+0x4] ;  /* 0x0000043404047981 */ /* 0x000e24000c1e1900 */
[----:B0-----:R-:W-:-:S05]  /*14600*/  IMAD.IADD R10, R4, 0x1, -R7 ;  /* 0x00000001040a7824 */ /* 0x001fca00078e0a07 */
[----:B------:R1:W-:Y:S02]  /*14610*/  STL [R1+0x2c], R10 ;  /* 0x00002c0a01007387 */ /* 0x0003e40000100800 */
.L_x_1286:
[----:B------:R-:W2:Y:S01]  /*14620*/  LDL.LU R5, [R1+0x8] ;  /* 0x0000080001057983 */ /* 0x000ea20000300800 */
[----:B------:R-:W-:Y:S02]  /*14630*/  ULDC.64 UR4, c[0x0][0xa20] ;  /* 0x0002880000047ab9 */ /* 0x000fe40000000a00 */
[----:B------:R-:W-:-:S04]  /*14640*/  ISETP.NE.U32.AND P0, PT, RZ, UR4, PT ;  /* 0x00000004ff007c0c */ /* 0x000fc8000bf05070 */
[----:B------:R-:W-:Y:S02]  /*14650*/  ISETP.NE.AND.EX P0, PT, RZ, UR5, PT, P0 ;  /* 0x00000005ff007c0c */ /* 0x000fe4000bf05300 */
[C---:B--2---:R-:W-:Y:S02]  /*14660*/  LOP3.LUT R7, R5.reuse, 0xff000000, RZ, 0xc0, !PT ;  /* 0xff00000005077812 */ /* 0x044fe400078ec0ff */
[C---:B------:R-:W-:Y:S02]  /*14670*/  LOP3.LUT R4, R5.reuse, 0xff0000, RZ, 0xc0, !PT ;  /* 0x00ff000005047812 */ /* 0x040fe400078ec0ff */
[----:B------:R-:W-:Y:S02]  /*14680*/  SHF.R.U32.HI R7, RZ, 0x8, R7 ;  /* 0x00000008ff077819 */ /* 0x000fe40000011607 */
[----:B------:R-:W-:Y:S02]  /*14690*/  LOP3.LUT R16, R5, 0xffff, RZ, 0xc0, !PT ;  /* 0x0000ffff05107812 */ /* 0x000fe400078ec0ff */
[----:B------:R-:W-:Y:S01]  /*146a0*/  LEA.HI R7, R4, R7, RZ, 0x10 ;  /* 0x0000000704077211 */ /* 0x000fe200078f80ff */
[----:B-----5:R-:W-:-:S05]  /*146b0*/  IMAD.IADD R4, R8, 0x1, R0 ;  /* 0x0000000108047824 */ /* 0x020fca00078e0200 */
[----:B------:R2:W-:Y:S01]  /*146c0*/  STL [R1+0x14], R4 ;  /* 0x0000140401007387 */ /* 0x0005e20000100800 */
[----:B------:R-:W-:Y:S05]  /*146d0*/  @!P0 BRA `(.L_x_1287) ;  /* 0x0000000000108947 */ /* 0x000fea0003800000 */
[----:B------:R-:W3:Y:S02]  /*146e0*/  LDC.64 R2, c[0x0][0xa20] ;  /* 0x00028800ff027b82 */ /* 0x000ee40000000a00 */
[----:B---3--:R-:W-:-:S05]  /*146f0*/  IMAD.WIDE R2, R9, 0x4, R2 ;  /* 0x0000000409027825 */ /* 0x008fca00078e0202 */
[----:B------:R3:W5:Y:S01]  /*14700*/  LDG.E R6, desc[UR52][R2.64] ;  /* 0x0000003402067981 */ /* 0x000762000c1e1900 */
[----:B------:R-:W-:Y:S05]  /*14710*/  BRA `(.L_x_1288) ;  /* 0x0000000000107947 */ /* 0x000fea0003800000 */
.L_x_1287:
[----:B------:R-:W-:Y:S05]  /*14720*/  @!P1 BRA `(.L_x_1288) ;  /* 0x00000000000c9947 */ /* 0x000fea0003800000 */
[----:B------:R-:W3:Y:S04]  /*14730*/  LDG.E R6, desc[UR52][R2.64] ;  /* 0x0000003402067981 */ /* 0x000ee8000c1e1900 */
[----:B------:R-:W3:Y:S02]  /*14740*/  LDG.E R2, desc[UR52][R2.64+0x4] ;  /* 0x0000043402027981 */ /* 0x000ee4000c1e1900 */
[----:B---3--:R-:W-:-:S07]  /*14750*/  IMAD.IADD R6, R2, 0x1, -R6 ;  /* 0x0000000102067824 */ /* 0x008fce00078e0a06 */
.L_x_1288:
[----:B--2---:R-:W2:Y:S01]  /*14760*/  LDL.LU R4, [R1+0x4] ;  /* 0x0000040001047983 */ /* 0x004ea20000300800 */
[----:B---3--:R-:W3:Y:S01]  /*14770*/  LDC R2, c[0x0][0x448] ;  /* 0x00011200ff027b82 */ /* 0x008ee20000000800 */
[----:B-----5:R-:W-:Y:S01]  /*14780*/  IMAD.IADD R0, R6, 0x1, -R0 ;  /* 0x0000000106007824 */ /* 0x020fe200078e0a00 */
[----:B---3--:R-:W-:-:S13]  /*14790*/  ISETP.NE.AND P1, PT, R2, 0x1, PT ;  /* 0x000000010200780c */ /* 0x008fda0003f25270 */
[----:B------:R-:W3:Y:S08]  /*147a0*/  @P1 LDC R3, c[0x0][0x44c] ;  /* 0x00011300ff031b82 */ /* 0x000ef00000000800 */
[----:B------:R-:W4:Y:S01]  /*147b0*/  @P1 LDC R2, c[0x0][0x450] ;  /* 0x00011400ff021b82 */ /* 0x000f220000000800 */
[----:B--2---:R-:W-:-:S04]  /*147c0*/  IMAD.SHL.U32 R11, R4, 0x80, RZ ;  /* 0x00000080040b7824 */ /* 0x004fc800078e00ff */
[----:B------:R-:W-:Y:S01]  /*147d0*/  VIADD R4, R11, 0x7f ;  /* 0x0000007f0b047836 */ /* 0x000fe20000000000 */
[----:B------:R2:W-:Y:S03]  /*147e0*/  STL [R1+0x28], R11 ;  /* 0x0000280b01007387 */ /* 0x0005e60000100800 */
[----:B---3--:R-:W-:-:S04]  /*147f0*/  @P1 IMAD.HI.U32 R3, R4, R3, RZ ;  /* 0x0000000304031227 */ /* 0x008fc800078e00ff */
[----:B------:R-:W-:Y:S01]  /*14800*/  IMAD.MOV.U32 R6, RZ, RZ, R4 ;  /* 0x000000ffff067224 */ /* 0x000fe200078e0004 */
[----:B----4-:R-:W-:Y:S01]  /*14810*/  @P1 SHF.R.U32.HI R6, RZ, R2, R3 ;  /* 0x00000002ff061219 */ /* 0x010fe20000011603 */
[----:B------:R-:W-:-:S05]  /*14820*/  VIADD R4, R0, 0x7f ;  /* 0x0000007f00047836 */ /* 0x000fca0000000000 */
[----:B------:R-:W-:-:S04]  /*14830*/  SHF.R.S32.HI R2, RZ, 0x1f, R4 ;  /* 0x0000001fff027819 */ /* 0x000fc80000011404 */
[----:B------:R-:W-:Y:S02]  /*14840*/  LEA.HI R4, R2, R4, RZ, 0x7 ;  /* 0x0000000402047211 */ /* 0x000fe400078f38ff */
[----:B------:R-:W-:Y:S02]  /*14850*/  IADD3 R2, R0, 0x1, -R10 ;  /* 0x0000000100027810 */ /* 0x000fe40007ffe80a */
[----:B------:R-:W-:-:S03]  /*14860*/  SHF.R.S32.HI R9, RZ, 0x7, R4 ;  /* 0x00000007ff097819 */ /* 0x000fc60000011404 */
[----:B------:R-:W-:Y:S02]  /*14870*/  IMAD.IADD R6, R2, 0x1, R6 ;  /* 0x0000000102067824 */ /* 0x000fe400078e0206 */
[----:B------:R-:W3:Y:S01]  /*14880*/  LDC.64 R2, c[0x0][0x9e0] ;  /* 0x00027800ff027b82 */ /* 0x000ee20000000a00 */
[----:B------:R2:W-:Y:S01]  /*14890*/  STL [R1+0x58], R9 ;  /* 0x0000580901007387 */ /* 0x0005e20000100800 */
[----:B---3--:R-:W-:Y:S01]  /*148a0*/  ISETP.GE.AND P2, PT, R3, 0x1, PT ;  /* 0x000000010300780c */ /* 0x008fe20003f46270 */
[----:B------:R-:W-:-:S12]  /*148b0*/  IMAD.IADD R2, R6, 0x1, R2 ;  /* 0x0000000106027824 */ /* 0x000fd800078e0202 */
[----:B--2---:R-:W-:Y:S05]  /*148c0*/  @!P2 BRA `(.L_x_1289) ;  /* 0x000000000048a947 */ /* 0x004fea0003800000 */
[C---:B------:R-:W-:Y:S01]  /*148d0*/  ISETP.GT.AND P0, PT, R6.reuse, RZ, PT ;  /* 0x000000ff0600720c */ /* 0x040fe20003f04270 */
[----:B------:R-:W-:Y:S01]  /*148e0*/  BSSY B0, `(.L_x_1290) ;  /* 0x000000e000007945 */ /* 0x000fe20003800000 */
[----:B------:R-:W-:-:S11]  /*148f0*/  VIADD R8, R6, 0xffffffff ;  /* 0xffffffff06087836 */ /* 0x000fd60000000000 */
[----:B------:R-:W-:Y:S05]  /*14900*/  @P0 BRA `(.L_x_1291) ;  /* 0x00000000001c0947 */ /* 0x000fea0003800000 */
[----:B------:R-:W-:Y:S01]  /*14910*/  ISETP.NE.AND P0, PT, R3, 0x1, PT ;  /* 0x000000010300780c */ /* 0x000fe20003f05270 */
[----:B------:R-:W-:-:S12]  /*14920*/  IMAD.MOV R6, RZ, RZ, -R6 ;  /* 0x000000ffff067224 */ /* 0x000fd800078e0a06 */
[----:B------:R-:W2:Y:S02]  /*14930*/  @P0 LDC.64 R4, c[0x0][0x9e8] ;  /* 0x00027a00ff040b82 */ /* 0x000ea40000000a00 */
[----:B--2---:R-:W-:-:S05]  /*14940*/  @P0 IMAD.HI.U32 R4, R6, R4, RZ ;  /* 0x0000000406040227 */ /* 0x004fca00078e00ff */
[----:B------:R-:W-:-:S04]  /*14950*/  @P0 SHF.R.U32.HI R6, RZ, R5, R4 ;  /* 0x00000005ff060219 */ /* 0x000fc80000011604 */
[----:B------:R-:W-:Y:S01]  /*14960*/  LOP3.LUT R8, RZ, R6, RZ, 0x33, !PT ;  /* 0x00000006ff087212 */ /* 0x000fe200078e33ff */
[----:B------:R-:W-:Y:S06]  /*14970*/  BRA `(.L_x_1292) ;  /* 0x0000000000107947 */ /* 0x000fec0003800000 */
.L_x_1291:
[----:B------:R-:W-:-:S13]  /*14980*/  ISETP.NE.AND P0, PT, R3, 0x1, PT ;  /* 0x000000010300780c */ /* 0x000fda0003f05270 */
[----:B------:R-:W2:Y:S02]  /*14990*/  @P0 LDC.64 R4, c[0x0][0x9e8] ;  /* 0x00027a00ff040b82 */ /* 0x000ea40000000a00 */
[----:B--2---:R-:W-:-:S05]  /*149a0*/  @P0 IMAD.HI.U32 R4, R8, R4, RZ ;  /* 0x0000000408040227 */ /* 0x004fca00078e00ff */
[----:B------:R-:W-:-:S07]  /*149b0*/  @P0 SHF.R.U32.HI R8, RZ, R5, R4 ;  /* 0x00000005ff080219 */ /* 0x000fce0000011604 */
.L_x_1292:
[----:B------:R-:W-:Y:S05]  /*149c0*/  BSYNC B0 ;  /* 0x0000000000007941 */ /* 0x000fea0003800000 */
.L_x_1290:
[----:B------:R-:W-:-:S05]  /*149d0*/  IMAD R8, R8, R3, R3 ;  /* 0x0000000308087224 */ /* 0x000fca00078e0203 */
[----:B------:R-:W-:-:S07]  /*149e0*/  VIMNMX R2, R2, R8, PT ;  /* 0x0000000802027248 */ /* 0x000fce0003fe0100 */
.L_x_1289:
[----:B------:R-:W2:Y:S01]  /*149f0*/  @P1 LDC R4, c[0x0][0x44c] ;  /* 0x00011300ff041b82 */ /* 0x000ea20000000800 */
[----:B------:R-:W-:Y:S01]  /*14a00*/  IMAD.MOV.U32 R5, RZ, RZ, R11 ;  /* 0x000000ffff057224 */ /* 0x000fe200078e000b */
[----:B------:R-:W-:Y:S01]  /*14a10*/  ULDC UR4, c[0x0][0x9dc] ;  /* 0x0002770000047ab9 */ /* 0x000fe20000000800 */
[----:B------:R-:W-:-:S05]  /*14a20*/  VIADD R2, R2, 0x7f ;  /* 0x0000007f02027836 */ /* 0x000fca0000000000 */
[----:B------:R-:W3:Y:S01]  /*14a30*/  @P1 LDC R6, c[0x0][0x450] ;  /* 0x00011400ff061b82 */ /* 0x000ee20000000800 */
[----:B--2---:R-:W-:-:S05]  /*14a40*/  @P1 IMAD.HI.U32 R4, R11, R4, RZ ;  /* 0x000000040b041227 */ /* 0x004fca00078e00ff */
[----:B---3--:R-:W-:-:S04]  /*14a50*/  @P1 SHF.R.U32.HI R5, RZ, R6, R4 ;  /* 0x00000006ff051219 */ /* 0x008fc80000011604 */
[----:B------:R-:W-:Y:S02]  /*14a60*/  IADD3 R6, R5, R0, -R10 ;  /* 0x0000000005067210 */ /* 0x000fe40007ffe80a */
[----:B------:R-:W-:-:S04]  /*14a70*/  SHF.R.S32.HI R0, RZ, 0x1f, R2 ;  /* 0x0000001fff007819 */ /* 0x000fc80000011402 */
[----:B------:R-:W-:Y:S01]  /*14a80*/  LEA.HI R0, R0, R2, RZ, 0x7 ;  /* 0x0000000200007211 */ /* 0x000fe200078f38ff */
[----:B------:R-:W-:-:S03]  /*14a90*/  VIADD R2, R6, -UR4 ;  /* 0x8000000406027c36 */ /* 0x000fc60008000000 */
[----:B------:R-:W-:-:S04]  /*14aa0*/  SHF.R.S32.HI R4, RZ, 0x7, R0 ;  /* 0x00000007ff047819 */ /* 0x000fc80000011400 */
[----:B------:R-:W-:Y:S01]  /*14ab0*/  VIMNMX R0, R9, R4, PT ;  /* 0x0000000409007248 */ /* 0x000fe20003fe0100 */
[----:B------:R2:W-:Y:S01]  /*14ac0*/  STL [R1+0x54], R4 ;  /* 0x0000540401007387 */ /* 0x0005e20000100800 */
[----:B------:R-:W-:Y:S05]  /*14ad0*/  @!P2 BRA `(.L_x_1293) ;  /* 0x000000000044a947 */ /* 0x000fea0003800000 */
[----:B------:R-:W-:Y:S01]  /*14ae0*/  ISETP.GT.AND P0, PT, R6, -0x1, PT ;  /* 0xffffffff0600780c */ /* 0x000fe20003f04270 */
[----:B------:R-:W-:-:S12]  /*14af0*/  BSSY B0, `(.L_x_1294) ;  /* 0x000000d000007945 */ /* 0x000fd80003800000 */
[----:B------:R-:W-:Y:S05]  /*14b00*/  @P0 BRA `(.L_x_1295) ;  /* 0x00000000001c0947 */ /* 0x000fea0003800000 */
[----:B------:R-:W-:Y:S02]  /*14b10*/  ISETP.NE.AND P0, PT, R3, 0x1, PT ;  /* 0x000000010300780c */ /* 0x000fe40003f05270 */
[----:B------:R-:W-:-:S11]  /*14b20*/  LOP3.LUT R6, RZ, R6, RZ, 0x33, !PT ;  /* 0x00000006ff067212 */ /* 0x000fd600078e33ff */
[----:B--2---:R-:W2:Y:S02]  /*14b30*/  @P0 LDC.64 R4, c[0x0][0x9e8] ;  /* 0x00027a00ff040b82 */ /* 0x004ea40000000a00 */
[----:B--2---:R-:W-:-:S05]  /*14b40*/  @P0 IMAD.HI.U32 R4, R6, R4, RZ ;  /* 0x0000000406040227 */ /* 0x004fca00078e00ff */
[----:B------:R-:W-:-:S04]  /*14b50*/  @P0 SHF.R.U32.HI R6, RZ, R5, R4 ;  /* 0x00000005ff060219 */ /* 0x000fc80000011604 */
[----:B------:R-:W-:Y:S01]  /*14b60*/  LOP3.LUT R6, RZ, R6, RZ, 0x33, !PT ;  /* 0x00000006ff067212 */ /* 0x000fe200078e33ff */
[----:B------:R-:W-:Y:S06]  /*14b70*/  BRA `(.L_x_1296) ;  /* 0x0000000000107947 */ /* 0x000fec0003800000 */
.L_x_1295:
[----:B------:R-:W-:-:S13]  /*14b80*/  ISETP.NE.AND P0, PT, R3, 0x1, PT ;  /* 0x000000010300780c */ /* 0x000fda0003f05270 */
[----:B--2---:R-:W2:Y:S02]  /*14b90*/  @P0 LDC.64 R4, c[0x0][0x9e8] ;  /* 0x00027a00ff040b82 */ /* 0x004ea40000000a00 */
[----:B--2---:R-:W-:-:S05]  /*14ba0*/  @P0 IMAD.HI.U32 R4, R6, R4, RZ ;  /* 0x0000000406040227 */ /* 0x004fca00078e00ff */
[----:B------:R-:W-:-:S07]  /*14bb0*/  @P0 SHF.R.U32.HI R6, RZ, R5, R4 ;  /* 0x00000005ff060219 */ /* 0x000fce0000011604 */
.L_x_1296:
[----:B------:R-:W-:Y:S05]  /*14bc0*/  BSYNC B0 ;  /* 0x0000000000007941 */ /* 0x000fea0003800000 */
.L_x_1294:
[----:B------:R-:W-:-:S05]  /*14bd0*/  IMAD R3, R6, R3, RZ ;  /* 0x0000000306037224 */ /* 0x000fca00078e02ff */
[----:B------:R-:W-:-:S07]  /*14be0*/  VIMNMX R2, R2, R3, !PT ;  /* 0x0000000302027248 */ /* 0x000fce0007fe0100 */
.L_x_1293:
[----:B------:R-:W-:Y:S01]  /*14bf0*/  SHF.R.S32.HI R3, RZ, 0x1f, R2 ;  /* 0x0000001fff037819 */ /* 0x000fe20000011402 */
[----:B------:R-:W-:Y:S01]  /*14c00*/  IMAD.MOV.U32 R5, RZ, RZ, RZ ;  /* 0x000000ffff057224 */ /* 0x000fe200078e00ff */
[----:B--2---:R-:W-:Y:S01]  /*14c10*/  SHF.R.U32.HI R4, RZ, 0x10, R7 ;  /* 0x00000010ff047819 */ /* 0x004fe20000011607 */
[----:B------:R-:W-:Y:S01]  /*14c20*/  BSSY B0, `(.L_x_1297) ;  /* 0x0000029000007945 */ /* 0x000fe20003800000 */
[----:B------:R-:W-:Y:S01]  /*14c30*/  LEA.HI R3, R3, R2, RZ, 0x7 ;  /* 0x0000000203037211 */ /* 0x000fe200078f38ff */
[----:B01----:R-:W-:Y:S01]  /*14c40*/  IMAD.MOV.U32 R10, RZ, RZ, R5 ;  /* 0x000000ffff0a7224 */ /* 0x003fe200078e0005 */
[----:B------:R-:W-:Y:S02]  /*14c50*/  ISETP.NE.AND P0, PT, R4, RZ, PT ;  /* 0x000000ff0400720c */ /* 0x000fe40003f05270 */
[----:B------:R-:W-:Y:S02]  /*14c60*/  SHF.R.S32.HI R3, RZ, 0x7, R3 ;  /* 0x00000007ff037819 */ /* 0x000fe40000011403 */
[----:B------:R-:W-:-:S02]  /*14c70*/  LOP3.LUT R8, R7, 0xff, RZ, 0xc0, !PT ;  /* 0x000000ff07087812 */ /* 0x000fc400078ec0ff */
[----:B------:R-:W-:-:S04]  /*14c80*/  VIMNMX R9, RZ, R3, !PT ;  /* 0x00000003ff097248 */ /* 0x000fc80007fe0100 */
[----:B------:R-:W-:Y:S01]  /*14c90*/  ISETP.GT.AND P1, PT, R0, R9, PT ;  /* 0x000000090000720c */ /* 0x000fe20003f24270 */
[----:B------:R0:W-:Y:S02]  /*14ca0*/  STL [R1+0x34], R9 ;  /* 0x0000340901007387 */ /* 0x0001e40000100800 */
[----:B------:R-:W1:Y:S02]  /*14cb0*/  @!P0 LDC R4, c[0x0][0x9f0] ;  /* 0x00027c00ff048b82 */ /* 0x000e640000000800 */
[----:B------:R0:W-:Y:S04]  /*14cc0*/  STL [R1+0x38], R5 ;  /* 0x0000380501007387 */ /* 0x0001e80000100800 */
[----:B------:R0:W-:Y:S04]  /*14cd0*/  STL [R1+0x50], R8 ;  /* 0x0000500801007387 */ /* 0x0001e80000100800 */
[----:B------:R-:W-:Y:S05]  /*14ce0*/  @!P1 BRA `(.L_x_1298) ;  /* 0x0000000000709947 */ /* 0x000fea0003800000 */
[-C--:B01----:R-:W-:Y:S02]  /*14cf0*/  IABS R5, R4.reuse ;  /* 0x0000000400057213 */ /* 0x083fe40000000000 */
[----:B------:R-:W-:Y:S02]  /*14d00*/  IABS R7, R4 ;  /* 0x0000000400077213 */ /* 0x000fe40000000000 */
[----:B------:R-:W0:Y:S03]  /*14d10*/  I2F.RP R2, R5 ;  /* 0x0000000500027306 */ /* 0x000e260000209400 */
[----:B------:R-:W-:-:S05]  /*14d20*/  IMAD.MOV R7, RZ, RZ, -R7 ;  /* 0x000000ffff077224 */ /* 0x000fca00078e0a07 */
[----:B0-----:R-:W0:Y:S02]  /*14d30*/  MUFU.RCP R2, R2 ;  /* 0x0000000200027308 */ /* 0x001e240000001000 */
[----:B0-----:R-:W-:-:S06]  /*14d40*/  VIADD R2, R2, 0xffffffe ;  /* 0x0ffffffe02027836 */ /* 0x001fcc0000000000 */
[----:B------:R-:W0:Y:S02]  /*14d50*/  F2I.FTZ.U32.TRUNC.NTZ R3, R2 ;  /* 0x0000000200037305 */ /* 0x000e24000021f000 */
[----:B0-----:R-:W-:-:S04]  /*14d60*/  IMAD.MOV R2, RZ, RZ, -R3 ;  /* 0x000000ffff027224 */ /* 0x001fc800078e0a03 */
[----:B------:R-:W-:Y:S02]  /*14d70*/  IMAD R6, R2, R5, RZ ;  /* 0x0000000502067224 */ /* 0x000fe400078e02ff */
[----:B------:R-:W-:-:S04]  /*14d80*/  IMAD.MOV.U32 R2, RZ, RZ, RZ ;  /* 0x000000ffff027224 */ /* 0x000fc800078e00ff */
[----:B------:R-:W-:Y:S01]  /*14d90*/  IMAD.HI.U32 R6, R3, R6, R2 ;  /* 0x0000000603067227 */ /* 0x000fe200078e0002 */
[----:B------:R-:W-:-:S05]  /*14da0*/  IADD3 R3, R4, -0x1, R0 ;  /* 0xffffffff04037810 */ /* 0x000fca0007ffe000 */
[----:B------:R-:W-:-:S05]  /*14db0*/  IMAD.IADD R3, R3, 0x1, -R9 ;  /* 0x0000000103037824 */ /* 0x000fca00078e0a09 */
[----:B------:R-:W-:Y:S02]  /*14dc0*/  IABS R2, R3 ;  /* 0x0000000300027213 */ /* 0x000fe40000000000 */
[----:B------:R-:W-:-:S03]  /*14dd0*/  LOP3.LUT R3, R3, R4, RZ, 0x3c, !PT ;  /* 0x0000000403037212 */ /* 0x000fc600078e3cff */
        /* <DEDUP_REMOVED lines=13> */
.L_x_1298:
[----:B------:R-:W-:Y:S05]  /*14eb0*/  BSYNC B0 ;  /* 0x0000000000007941 */ /* 0x000fea0003800000 */
.L_x_1297:
[----:B------:R-:W-:Y:S01]  /*14ec0*/  IMAD.MOV.U32 R3, RZ, RZ, R10 ;  /* 0x000000ffff037224 */ /* 0x000fe200078e000a */
[----:B------:R-:W-:Y:S03]  /*14ed0*/  BSSY B7, `(.L_x_1299) ;  /* 0x00003cf000077945 */ /* 0x000fe60003800000 */
[----:B------:R-:W-:-:S05]  /*14ee0*/  IMAD R2, R8, R3, R9 ;  /* 0x0000000308027224 */ /* 0x000fca00078e0209 */
[----:B------:R-:W-:Y:S01]  /*14ef0*/  VIADDMNMX R0, R2, R3, R0, PT ;  /* 0x0000000302007246 */ /* 0x000fe20003800100 */
        /* <DEDUP_REMOVED lines=8> */
[----:B0-----:R-:W0:Y:S01]  /*14f80*/  S2R R5, SR_LANEID ;  /* 0x0000000000057919 */ /* 0x001e220000000000 */
[----:B------:R-:W-:Y:S01]  /*14f90*/  VOTEU.ANY UR4, UPT, PT ;  /* 0x0000000000047886 */ /* 0x000fe200038e0100 */
[----:B------:R-:W3:Y:S01]  /*14fa0*/  LDC.64 R2, c[0x0][0xc60] ;  /* 0x00031800ff027b82 */ /* 0x000ee20000000a00 */
[----:B------:R-:W0:Y:S02]  /*14fb0*/  FLO.U32 R0, UR4 ;  /* 0x0000000400007d00 */ /* 0x000e2400080e0000 */
[----:B0-----:R-:W-:-:S06]  /*14fc0*/  ISETP.EQ.U32.AND P0, PT, R0, R5, PT ;  /* 0x000000050000720c */ /* 0x001fcc0003f02070 */
[----:B------:R-:W3:Y:S07]  /*14fd0*/  POPC R5, UR4 ;  /* 0x0000000400057d09 */ /* 0x000eee0008000000 */
[----:B---3--:R-:W3:Y:S01]  /*14fe0*/  @P0 ATOMG.E.ADD.STRONG.GPU PT, R3, desc[UR52][R2.64], R5 ;  /* 0x00000005020309a8 */ /* 0x008ee200081ee1f4 */
[----:B-1----:R-:W0:Y:S02]  /*14ff0*/  S2R R4, SR_LTMASK ;  /* 0x0000000000047919 */ /* 0x002e240000003900 */
[----:B0-----:R-:W-:-:S04]  /*15000*/  LOP3.LUT R4, R4, UR4, RZ, 0xc0, !PT ;  /* 0x0000000404047c12 */ /* 0x001fc8000f8ec0ff */
[----:B------:R-:W0:Y:S01]  /*15010*/  POPC R7, R4 ;  /* 0x0000000400077309 */ /* 0x000e220000000000 */
[----:B---3--:R-:W0:Y:S02]  /*15020*/  SHFL.IDX PT, R0, R3, R0, 0x1f ;  /* 0x00001f0003007589 */ /* 0x008e2400000e0000 */
[----:B0-----:R-:W-:-:S05]  /*15030*/  IADD3 R0, R0, UR37, R7 ;  /* 0x0000002500007c10 */ /* 0x001fca000fffe007 */
[----:B------:R4:W-:Y:S01]  /*15040*/  STL [R1], R0 ;  /* 0x0000000001007387 */ /* 0x0009e20000100800 */
[----:B------:R-:W-:Y:S05]  /*15050*/  BRA `(.L_x_1301) ;  /* 0x0000003800d87947 */ /* 0x000fea0003800000 */
.L_x_1300:
        /* <DEDUP_REMOVED lines=8> */
[----:B-1----:R-:W-:Y:S02]  /*150e0*/  IMAD.U32 R4, RZ, RZ, UR6 ;  /* 0x00000006ff047e24 */ /* 0x002fe4000f8e00ff */
[----:B------:R-:W1:Y:S01]  /*150f0*/  LDC.64 R2, c[0x4][R2] ;  /* 0x0100000002027b82 */ /* 0x000e620000000a00 */
[----:B0-----:R-:W-:Y:S02]  /*15100*/  IMAD.U32 R5, RZ, RZ, UR7 ;  /* 0x00000007ff057e24 */ /* 0x001fe4000f8e00ff */
[----:B------:R-:W-:Y:S02]  /*15110*/  IMAD.U32 R6, RZ, RZ, UR8 ;  /* 0x00000008ff067e24 */ /* 0x000fe4000f8e00ff */
[----:B------:R-:W-:-:S02]  /*15120*/  IMAD.U32 R7, RZ, RZ, UR9 ;  /* 0x00000009ff077e24 */ /* 0x000fc4000f8e00ff */
[----:B--2---:R-:W-:Y:S02]  /*15130*/  IMAD.U32 R10, RZ, RZ, UR4 ;  /* 0x00000004ff0a7e24 */ /* 0x004fe4000f8e00ff */
[----:B------:R-:W-:Y:S02]  /*15140*/  IMAD.U32 R11, RZ, RZ, UR5 ;  /* 0x00000005ff0b7e24 */ /* 0x000fe4000f8e00ff */
[----:B------:R-:W-:Y:S02]  /*15150*/  IMAD.MOV.U32 R8, RZ, RZ, 0x70 ;  /* 0x00000070ff087424 */ /* 0x000fe400078e00ff */
[----:B------:R-:W-:Y:S02]  /*15160*/  IMAD.MOV.U32 R12, RZ, RZ, 0x1 ;  /* 0x00000001ff0c7424 */ /* 0x000fe400078e00ff */
[----:B------:R-:W-:-:S07]  /*15170*/  IMAD.MOV.U32 R13, RZ, RZ, RZ ;  /* 0x000000ffff0d7224 */ /* 0x000fce00078e00ff */
[----:B------:R-:W-:-:S07]  /*15180*/  LEPC R20, `(.L_x_1303) ;  /* 0x000000001014794e */ /* 0x000fce0000000000 */
[----:B-1----:R-:W-:Y:S05]  /*15190*/  CALL.ABS.NOINC R2 ;  /* 0x0000000002007343 */ /* 0x002fea0003c00000 */
.L_x_1303:
[----:B------:R-:W-:Y:S05]  /*151a0*/  BSYNC B6 ;  /* 0x0000000000067941 */ /* 0x000fea0003800000 */
.L_x_1302:
        /* <DEDUP_REMOVED lines=9> */
[----:B-1----:R-:W-:Y:S02]  /*15240*/  IMAD.U32 R4, RZ, RZ, UR6 ;  /* 0x00000006ff047e24 */ /* 0x002fe4000f8e00ff */
[----:B0-----:R-:W-:Y:S02]  /*15250*/  IMAD.U32 R5, RZ, RZ, UR7 ;  /* 0x00000007ff057e24 */ /* 0x001fe4000f8e00ff */
[----:B------:R-:W-:Y:S02]  /*15260*/  IMAD.U32 R6, RZ, RZ, UR8 ;  /* 0x00000008ff067e24 */ /* 0x000fe4000f8e00ff */
[----:B------:R-:W-:-:S02]  /*15270*/  IMAD.U32 R7, RZ, RZ, UR9 ;  /* 0x00000009ff077e24 */ /* 0x000fc4000f8e00ff */
[----:B--2---:R-:W-:Y:S02]  /*15280*/  IMAD.U32 R10, RZ, RZ, UR4 ;  /* 0x00000004ff0a7e24 */ /* 0x004fe4000f8e00ff */
[----:B------:R-:W-:Y:S02]  /*15290*/  IMAD.U32 R11, RZ, RZ, UR5 ;  /* 0x00000005ff0b7e24 */ /* 0x000fe4000f8e00ff */
[----:B------:R-:W-:Y:S02]  /*152a0*/  IMAD.MOV.U32 R8, RZ, RZ, 0x70 ;  /* 0x00000070ff087424 */ /* 0x000fe400078e00ff */
[----:B------:R-:W-:Y:S02]  /*152b0*/  IMAD.MOV.U32 R12, RZ, RZ, 0x1 ;  /* 0x00000001ff0c7424 */ /* 0x000fe400078e00ff */
[----:B---3--:R-:W-:-:S07]  /*152c0*/  IMAD.MOV.U32 R13, RZ, RZ, RZ ;  /* 0x000000ffff0d7224 */ /* 0x008fce00078e00ff */
[----:B------:R-:W-:-:S07]  /*152d0*/  LEPC R20, `(.L_x_1306) ;  /* 0x000000001014794e */ /* 0x000fce0000000000 */
[----:B----4-:R-:W-:Y:S05]  /*152e0*/  CALL.ABS.NOINC R2 ;  /* 0x0000000002007343 */ /* 0x010fea0003c00000 */
.L_x_1306:
        /* <DEDUP_REMOVED lines=15> */
.L_x_1305:
[----:B------:R-:W-:Y:S05]  /*153e0*/  BSYNC B6 ;  /* 0x0000000000067941 */ /* 0x000fea0003800000 */
.L_x_1304:
[----:B------:R-:W3:Y:S01]  /*153f0*/  LDL R0, [R1+0xc] ;  /* 0x00000c0001007983 */ /* 0x000ee20000100800 */
[----:B------:R-:W-:Y:S02]  /*15400*/  ULDC.64 UR4, c[0x0][0x9f8] ;  /* 0x00027e0000047ab9 */ /* 0x000fe40000000a00 */
[----:B------:R-:W-:Y:S01]  /*15410*/  ISETP.NE.U32.AND P0, PT, RZ, UR4, PT ;  /* 0x00000004ff007c0c */ /* 0x000fe2000bf05070 */
[----:B------:R-:W4:Y:S03]  /*15420*/  LDL R17, [R1+0x30] ;  /* 0x0000300001117983 */ /* 0x000f260000100800 */
[----:B------:R-:W-:Y:S01]  /*15430*/  ISETP.NE.AND.EX P0, PT, RZ, UR5, PT, P0 ;  /* 0x00000005ff007c0c */ /* 0x000fe2000bf05300 */
[----:B------:R-:W-:-:S12]  /*15440*/  ULDC.64 UR4, c[0x0][0xa08] ;  /* 0x0002820000047ab9 */ /* 0x000fd80000000a00 */
[----:B------:R-:W5:Y:S01]  /*15450*/  @P0 LDC.64 R2, c[0x0][0x9f8] ;  /* 0x00027e00ff020b82 */ /* 0x000f620000000a00 */
[----:B---3--:R-:W-:Y:S02]  /*15460*/  IMAD.MOV.U32 R7, RZ, RZ, R0 ;  /* 0x000000ffff077224 */ /* 0x008fe400078e0000 */
[----:B-----5:R-:W-:-:S05]  /*15470*/  @P0 IMAD.WIDE R2, R0, 0x4, R2 ;  /* 0x0000000400020825 */ /* 0x020fca00078e0202 */
[----:B------:R3:W0:Y:S01]  /*15480*/  @P0 LDG.E R7, desc[UR52][R2.64] ;  /* 0x0000003402070981 */ /* 0x000622000c1e1900 */
[----:B----4-:R-:W-:Y:S01]  /*15490*/  VIADD R0, R17, 0xffffffff ;  /* 0xffffffff11007836 */ /* 0x010fe20000000000 */
[----:B---3--:R-:W3:Y:S02]  /*154a0*/  LDC.64 R2, c[0x0][0x418] ;  /* 0x00010600ff027b82 */ /* 0x008ee40000000a00 */
[----:B---3--:R-:W-:Y:S01]  /*154b0*/  LOP3.LUT P0, RZ, R2, UR4, RZ, 0xfc, !PT ;  /* 0x0000000402ff7c12 */ /* 0x008fe2000f80fcff */
[----:B------:R-:W-:-:S03]  /*154c0*/  UMOV UR4, 0xffffffff ;  /* 0xffffffff00047882 */ /* 0x000fc60000000000 */
[----:B------:R-:W-:Y:S02]  /*154d0*/  LOP3.LUT P0, RZ, R3, UR5, RZ, 0xfc, P0 ;  /* 0x0000000503ff7c12 */ /* 0x000fe4000800fcff */
[----:B0-----:R-:W-:Y:S01]  /*154e0*/  SHF.R.S32.HI R8, RZ, 0x1f, R7 ;  /* 0x0000001fff087819 */ /* 0x001fe20000011407 */
[----:B------:R0:W-:Y:S01]  /*154f0*/  STL [R1+0x8], R7 ;  /* 0x0000080701007387 */ /* 0x0001e20000100800 */
[----:B------:R-:W-:-:S03]  /*15500*/  SEL R17, R7, RZ, !P0 ;  /* 0x000000ff07117207 */ /* 0x000fc60004000000 */
[----:B------:R0:W-:Y:S01]  /*15510*/  STL [R1+0x1c], R8 ;  /* 0x00001c0801007387 */ /* 0x0001e20000100800 */
[----:B------:R-:W-:Y:S05]  /*15520*/  BRA.DIV UR4, `(.L_x_1307) ;  /* 0x0000004e04e07947 */ /* 0x000fea000b800000 */
[----:B-1----:R-:W1:Y:S02]  /*15530*/  S2R R4, SR_TID.X ;  /* 0x0000000000047919 */ /* 0x002e640000002100 */
[----:B-1----:R-:W-:-:S04]  /*15540*/  SHF.R.U32.HI R4, RZ, 0x5, R4 ;  /* 0x00000005ff047819 */ /* 0x002fc80000011604 */
[----:B------:R-:W-:-:S05]  /*15550*/  LOP3.LUT R4, R4, 0x3, RZ, 0xc0, !PT ;  /* 0x0000000304047812 */ /* 0x000fca00078ec0ff */
[----:B------:R1:W3:Y:S02]  /*15560*/  SHFL.IDX PT, R14, R4, RZ, 0x1f ;  /* 0x00001fff040e7589 */ /* 0x0002e400000e0000 */
.L_x_1410:
[----:B-1----:R-:W4:Y:S01]  /*15570*/  LDL.LU R4, [R1+0x18] ;  /* 0x0000180001047983 */ /* 0x002f220000300800 */
[----:B------:R-:W-:Y:S02]  /*15580*/  PLOP3.LUT P1, PT, PT, PT, PT, 0x8, 0x0 ;  /* 0x000000000000781c */ /* 0x000fe40003f2e170 */
[----:B---3--:R-:W-:Y:S01]  /*15590*/  ISETP.NE.AND P0, PT, R14, RZ, PT ;  /* 0x000000ff0e00720c */ /* 0x008fe20003f05270 */
[----:B------:R1:W-:Y:S01]  /*155a0*/  STL [R1+0x4], R0 ;  /* 0x0000040001007387 */ /* 0x0003e20000100800 */
[----:B----4-:R-:W-:-:S09]  /*155b0*/  LOP3.LUT R4, R4, 0xfffffffe, RZ, 0xc0, !PT ;  /* 0xfffffffe04047812 */ /* 0x010fd200078ec0ff */
[----:B------:R-:W-:-:S05]  /*155c0*/  @P1 LOP3.LUT R4, R4, 0x1, RZ, 0xfc, !PT ;  /* 0x0000000104041812 */ /* 0x000fca00078efcff */
[----:B------:R1:W-:Y:S01]  /*155d0*/  STL [R1+0x18], R4 ;  /* 0x0000180401007387 */ /* 0x0003e20000100800 */
[----:B------:R-:W-:Y:S05]  /*155e0*/  @P0 BRA `(.L_x_1308) ;  /* 0x0000000400200947 */ /* 0x000fea0003800000 */
[----:B------:R-:W-:-:S03]  /*155f0*/  UMOV UR4, 0xffffffff ;  /* 0xffffffff00047882 */ /* 0x000fc60000000000 */
[----:B------:R-:W-:Y:S05]  /*15600*/  BRA.DIV UR4, `(.L_x_1309) ;  /* 0x0000004e04dc7947 */ /* 0x000fea000b800000 */
[----:B------:R-:W-:-:S13]  /*15610*/  ELECT P6, URZ, PT ;  /* 0x00000000003f782f */ /* 0x000fda00038c0000 */
.L_x_1413:
[----:B------:R-:W-:Y:S05]  /*15620*/  @!P6 BRA `(.L_x_1308) ;  /* 0x000000040010e947 */ /* 0x000fea0003800000 */
[----:B------:R-:W-:-:S04]  /*15630*/  ISETP.NE.U32.AND P0, PT, R2, RZ, PT ;  /* 0x000000ff0200720c */ /* 0x000fc80003f05070 */
[----:B------:R-:W-:-:S13]  /*15640*/  ISETP.NE.AND.EX P0, PT, R3, RZ, PT, P0 ;  /* 0x000000ff0300720c */ /* 0x000fda0003f05300 */
[----:B------:R-:W-:Y:S05]  /*15650*/  @!P0 BRA `(.L_x_1310) ;  /* 0x0000000000508947 */ /* 0x000fea0003800000 */
[----:B------:R-:W3:Y:S01]  /*15660*/  LDC R6, c[0x0][0x43c] ;  /* 0x00010f00ff067b82 */ /* 0x000ee20000000800 */
[----:B------:R-:W-:Y:S01]  /*15670*/  IMAD.MOV.U32 R9, RZ, RZ, R0 ;  /* 0x000000ffff097224 */ /* 0x000fe200078e0000 */
[----:B------:R-:W-:-:S03]  /*15680*/  ULDC.64 UR4, c[0x0][0x428] ;  /* 0x00010a0000047ab9 */ /* 0x000fc60000000a00 */
[----:B-1----:R-:W-:Y:S01]  /*15690*/  IMAD.MOV.U32 R0, RZ, RZ, R9 ;  /* 0x000000ffff007224 */ /* 0x002fe200078e0009 */
[----:B---3--:R-:W-:-:S13]  /*156a0*/  ISETP.NE.AND P0, PT, R6, 0x1, PT ;  /* 0x000000010600780c */ /* 0x008fda0003f05270 */
        /* <DEDUP_REMOVED lines=15> */
.L_x_1310:
[----:B---3--:R-:W3:Y:S01]  /*157a0*/  LDL R2, [R1+0x10] ;  /* 0x0000100001027983 */ /* 0x008ee20000100800 */
[----:B-1----:R-:W-:Y:S01]  /*157b0*/  IMAD R0, R19, 0x8, R18 ;  /* 0x0000000813007824 */ /* 0x002fe200078e0212 */
[----:B---3--:R-:W-:-:S04]  /*157c0*/  SHF.L.U32 R2, R2, 0x1f, RZ ;  /* 0x0000001f02027819 */ /* 0x008fc800000006ff */
[----:B------:R-:W1:Y:S02]  /*157d0*/  SYNCS.PHASECHK.TRANS64.TRYWAIT P0, [R0+URZ+0x28840], R2 ;  /* 0x02884002000075a7 */ /* 0x000e64000800017f */
[----:B-1----:R-:W-:Y:S05]  /*157e0*/  @!P0 BRA `(.L_x_1311) ;  /* 0x0000004c00848947 */ /* 0x002fea0003800000 */
.L_x_1414:
[----:B------:R-:W3:Y:S02]  /*157f0*/  S2R R3, SR_TID.X ;  /* 0x0000000000037919 */ /* 0x000ee40000002100 */
[----:B---3--:R-:W-:-:S04]  /*15800*/  LOP3.LUT R3, R3, 0x7f, RZ, 0xc0, !PT ;  /* 0x0000007f03037812 */ /* 0x008fc800078ec0ff */
[----:B------:R-:W-:-:S13]  /*15810*/  ISETP.NE.AND P0, PT, R3, RZ, PT ;  /* 0x000000ff0300720c */ /* 0x000fda0003f05270 */
        /* <DEDUP_REMOVED lines=8> */
.L_x_1312:
[----:B------:R-:W3:Y:S04]  /*158a0*/  LDL R4, [R1+0x4] ;  /* 0x0000040001047983 */ /* 0x000ee80000100800 */
[----:B------:R-:W4:Y:S04]  /*158b0*/  LDL R3, [R1+0x14] ;  /* 0x0000140001037983 */ /* 0x000f280000100800 */
[----:B-1----:R-:W2:Y:S01]  /*158c0*/  LDL.LU R2, [R1+0x18] ;  /* 0x0000180001027983 */ /* 0x002ea20000300800 */
        /* <DEDUP_REMOVED lines=14> */
[----:B---3--:R-:W-:Y:S02]  /*159b0*/  R2UR UR11, R4 ;  /* 0x00000000040b72ca */ /* 0x008fe400000e0000 */
[----:B----4-:R-:W-:Y:S02]  /*159c0*/  R2UR UR5, R3 ;  /* 0x00000000030572ca */ /* 0x010fe400000e0000 */
[----:B--2---:R-:W-:-:S04]  /*159d0*/  LOP3.LUT R2, R2, 0xfffffffe, RZ, 0xc0, !PT ;  /* 0xfffffffe02027812 */ /* 0x004fc800078ec0ff */
[----:B------:R-:W-:-:S07]  /*159e0*/  @P0 LOP3.LUT R2, R2, 0x1, RZ, 0xfc, !PT ;  /* 0x0000000102020812 */ /* 0x000fce00078efcff */
[----:B------:R-:W-:Y:S01]  /*159f0*/  ULEA UR11, UR11, UR5, 0x7 ;  /* 0x000000050b0b7291 */ /* 0x000fe2000f8e383f */
[----:B------:R3:W-:Y:S01]  /*15a00*/  STL [R1+0x18], R2 ;  /* 0x0000180201007387 */ /* 0x0007e20000100800 */
[----:B------:R-:W-:-:S09]  /*15a10*/  UIADD3.X UR5, URZ, UR39, URZ, UP0, !UPT ;  /* 0x000000273f057290 */ /* 0x000fd200087fe43f */
[----:B------:R1:W-:Y:S02]  /*15a20*/  UTMALDG.4D [UR8], [UR4], desc[UR6] ;  /* 0x00000608040075b4 */ /* 0x0003e40008019000 */
[----:B-1----:R-:W-:Y:S01]  /*15a30*/  UMOV UR8, UR14 ;  /* 0x0000000e00087c82 */ /* 0x002fe20008000000 */
[----:B------:R-:W-:Y:S02]  /*15a40*/  UMOV UR10, UR15 ;  /* 0x0000000f000a7c82 */ /* 0x000fe40008000000 */
[----:B------:R3:W-:Y:S02]  /*15a50*/  UTMALDG.4D [UR8], [UR4], desc[UR6] ;  /* 0x00000608040075b4 */ /* 0x0007e40008019000 */
[----:B---3--:R-:W-:Y:S01]  /*15a60*/  NOP ;  /* 0x0000000000007918 */ /* 0x008fe20000000000 */
.L_x_1308:
[----:B------:R-:W1:Y:S01]  /*15a70*/  LDL.LU R3, [R1+0x3c] ;  /* 0x00003c0001037983 */ /* 0x000e620000300800 */
[----:B------:R-:W-:Y:S05]  /*15a80*/  WARPSYNC.ALL ;  /* 0x0000000000007948 */ /* 0x000fea0003800000 */
[----:B------:R-:W-:Y:S01]  /*15a90*/  ULDC.64 UR4, c[0x0][0x298] ;  /* 0x0000a60000047ab9 */ /* 0x000fe20000000a00 */
[----:B------:R-:W-:Y:S01]  /*15aa0*/  BSSY B6, `(.L_x_1313) ;  /* 0x000001c000067945 */ /* 0x000fe20003800000 */
[----:B------:R-:W-:Y:S01]  /*15ab0*/  BAR.SYNC.DEFER_BLOCKING 0x8, 0x180 ;  /* 0x0206000000007b1d */ /* 0x000fe20000010000 */
[----:B-1----:R-:W-:Y:S01]  /*15ac0*/  SHF.R.S32.HI R0, RZ, 0x1f, R3 ;  /* 0x0000001fff007819 */ /* 0x002fe20000011403 */
[----:B------:R-:W-:-:S04]  /*15ad0*/  IMAD.WIDE.U32 R4, R3, UR4, RZ ;  /* 0x0000000403047c25 */ /* 0x000fc8000f8e00ff */
[----:B------:R-:W-:Y:S01]  /*15ae0*/  IMAD R2, R0, UR4, RZ ;  /* 0x0000000400027c24 */ /* 0x000fe2000f8e02ff */
[----:B------:R1:W-:Y:S01]  /*15af0*/  STL.64 [R1+0x48], R4 ;  /* 0x0000480401007387 */ /* 0x0003e20000100a00 */
[----:B------:R-:W-:Y:S02]  /*15b00*/  VIADD R0, R18, 0x10400 ;  /* 0x0001040012007836 */ /* 0x000fe40000000000 */
[----:B------:R-:W-:-:S03]  /*15b10*/  IMAD R2, R3, UR5, R2 ;  /* 0x0000000503027c24 */ /* 0x000fc6000f8e0202 */
[----:B------:R-:W-:Y:S01]  /*15b20*/  LOP3.LUT P0, RZ, R0, 0x3ff, RZ, 0xc0, !PT ;  /* 0x000003ff00ff7812 */ /* 0x000fe2000780c0ff */
[----:B------:R-:W-:-:S05]  /*15b30*/  IMAD.IADD R0, R5, 0x1, R2 ;  /* 0x0000000105007824 */ /* 0x000fca00078e0202 */
[----:B------:R1:W-:Y:S07]  /*15b40*/  STL [R1+0x3c], R0 ;  /* 0x00003c0001007387 */ /* 0x0003ee0000100800 */
[----:B------:R-:W-:Y:S05]  /*15b50*/  @!P0 BRA `(.L_x_1314) ;  /* 0x0000000000408947 */ /* 0x000fea0003800000 */
[----:B------:R-:W-:Y:S01]  /*15b60*/  MOV R2, 0x0 ;  /* 0x0000000000027802 */ /* 0x000fe20000000f00 */
[----:B------:R-:W-:Y:S01]  /*15b70*/  ULDC.64 UR4, c[0x4][0xa0] ;  /* 0x0100280000047ab9 */ /* 0x000fe20000000a00 */
[----:B------:R-:W-:Y:S01]  /*15b80*/  ULDC.64 UR6, c[0x4][0xa8] ;  /* 0x01002a0000067ab9 */ /* 0x000fe20000000a00 */
[----:B------:R-:W-:Y:S01]  /*15b90*/  ULDC.64 UR8, c[0x4][0x20] ;  /* 0x0100080000087ab9 */ /* 0x000fe20000000a00 */
[----:B-1----:R-:W-:Y:S02]  /*15ba0*/  IMAD.U32 R4, RZ, RZ, UR4 ;  /* 0x00000004ff047e24 */ /* 0x002fe4000f8e00ff */
[----:B------:R-:W1:Y:S01]  /*15bb0*/  LDC.64 R2, c[0x4][R2] ;  /* 0x0100000002027b82 */ /* 0x000e620000000a00 */
[----:B------:R-:W-:Y:S02]  /*15bc0*/  IMAD.U32 R5, RZ, RZ, UR5 ;  /* 0x00000005ff057e24 */ /* 0x000fe4000f8e00ff */
[----:B------:R-:W-:Y:S02]  /*15bd0*/  IMAD.U32 R6, RZ, RZ, UR6 ;  /* 0x00000006ff067e24 */ /* 0x000fe4000f8e00ff */
[----:B0-----:R-:W-:-:S02]  /*15be0*/  IMAD.U32 R7, RZ, RZ, UR7 ;  /* 0x00000007ff077e24 */ /* 0x001fc4000f8e00ff */
[----:B--2---:R-:W-:Y:S02]  /*15bf0*/  IMAD.U32 R10, RZ, RZ, UR8 ;  /* 0x00000008ff0a7e24 */ /* 0x004fe4000f8e00ff */
[----:B------:R-:W-:Y:S02]  /*15c00*/  IMAD.U32 R11, RZ, RZ, UR9 ;  /* 0x00000009ff0b7e24 */ /* 0x000fe4000f8e00ff */
[----:B------:R-:W-:Y:S02]  /*15c10*/  IMAD.MOV.U32 R8, RZ, RZ, 0x70 ;  /* 0x00000070ff087424 */ /* 0x000fe400078e00ff */
[----:B------:R-:W-:Y:S02]  /*15c20*/  IMAD.MOV.U32 R12, RZ, RZ, 0x1 ;  /* 0x00000001ff0c7424 */ /* 0x000fe400078e00ff */
[----:B------:R-:W-:-:S07]  /*15c30*/  IMAD.MOV.U32 R13, RZ, RZ, RZ ;  /* 0x000000ffff0d7224 */ /* 0x000fce00078e00ff */
[----:B------:R-:W-:-:S07]  /*15c40*/  LEPC R20, `(.L_x_1314) ;  /* 0x000000001014794e */ /* 0x000fce0000000000 */
[----:B-1----:R-:W-:Y:S05]  /*15c50*/  CALL.ABS.NOINC R2 ;  /* 0x0000000002007343 */ /* 0x002fea0003c00000 */
.L_x_1314:
[----:B------:R-:W-:Y:S05]  /*15c60*/  BSYNC B6 ;  /* 0x0000000000067941 */ /* 0x000fea0003800000 */
.L_x_1313:
[----:B-1----:R-:W3:Y:S01]  /*15c70*/  LDL.LU R0, [R1+0x3c] ;  /* 0x00003c0001007983 */ /* 0x002ee20000300800 */
[----:B------:R-:W-:Y:S01]  /*15c80*/  ULDC.64 UR6, c[0x0][0xa00] ;  /* 0x0002800000067ab9 */ /* 0x000fe20000000a00 */
[----:B0-----:R-:W0:Y:S01]  /*15c90*/  LDC R7, c[0x0][0x448] ;  /* 0x00011200ff077b82 */ /* 0x001e220000000800 */
[----:B------:R-:W-:Y:S01]  /*15ca0*/  ULDC.64 UR4, c[0x0][0x2d8] ;  /* 0x0000b60000047ab9 */ /* 0x000fe20000000a00 */
[----:B------:R-:W3:Y:S04]  /*15cb0*/  LDL.LU.64 R2, [R1+0x48] ;  /* 0x0000480001027983 */ /* 0x000ee80000300a00 */
[----:B------:R-:W4:Y:S04]  /*15cc0*/  LDL R5, [R1+0xc] ;  /* 0x00000c0001057983 */ /* 0x000f280000100800 */
[----:B------:R-:W2:Y:S01]  /*15cd0*/  LDL R8, [R1+0x28] ;  /* 0x0000280001087983 */ /* 0x000ea20000100800 */
[----:B------:R-:W-:-:S04]  /*15ce0*/  ISETP.NE.U32.AND P0, PT, RZ, UR6, PT ;  /* 0x00000006ff007c0c */ /* 0x000fc8000bf05070 */
[----:B------:R-:W-:Y:S01]  /*15cf0*/  ISETP.NE.AND.EX P0, PT, RZ, UR7, PT, P0 ;  /* 0x00000007ff007c0c */ /* 0x000fe2000bf05300 */
[----:B------:R-:W1:Y:S01]  /*15d00*/  S2R R9, SR_TID.X ;  /* 0x0000000000097919 */ /* 0x000e620000002100 */
[----:B------:R-:W-:Y:S01]  /*15d10*/  ULDC.64 UR6, c[0x0][0x280] ;  /* 0x0000a00000067ab9 */ /* 0x000fe20000000a00 */
[----:B-1----:R-:W-:Y:S02]  /*15d20*/  IMAD.SHL.U32 R9, R9, 0x10, RZ ;  /* 0x0000001009097824 */ /* 0x002fe400078e00ff */
[----:B---3--:R-:W-:Y:S01]  /*15d30*/  IMAD.MOV.U32 R3, RZ, RZ, R0 ;  /* 0x000000ffff037224 */ /* 0x008fe200078e0000 */
[----:B----4-:R-:W-:-:S04]  /*15d40*/  SHF.R.S32.HI R0, RZ, 0x1f, R5 ;  /* 0x0000001fff007819 */ /* 0x010fc80000011405 */
[----:B------:R-:W-:Y:S02]  /*15d50*/  SEL R4, R0, RZ, !P0 ;  /* 0x000000ff00047207 */ /* 0x000fe40004000000 */
[----:B------:R-:W-:Y:S02]  /*15d60*/  SEL R0, R5, RZ, !P0 ;  /* 0x000000ff05007207 */ /* 0x000fe40004000000 */
[----:B------:R-:W1:Y:S01]  /*15d70*/  S2R R5, SR_TID.X ;  /* 0x0000000000057919 */ /* 0x000e620000002100 */
[----:B0-----:R-:W-:Y:S01]  /*15d80*/  ISETP.NE.AND P0, PT, R7, 0x1, PT ;  /* 0x000000010700780c */ /* 0x001fe20003f05270 */
[----:B------:R-:W-:-:S04]  /*15d90*/  IMAD.WIDE.U32 R2, R16, UR4, R2 ;  /* 0x0000000410027c25 */ /* 0x000fc8000f8e0002 */
[----:B------:R-:W-:Y:S01]  /*15da0*/  IMAD R3, R16, UR5, R3 ;  /* 0x0000000510037c24 */ /* 0x000fe2000f8e0203 */
[----:B------:R-:W-:Y:S02]  /*15db0*/  ULDC.64 UR4, c[0x0][0x2e0] ;  /* 0x0000b80000047ab9 */ /* 0x000fe40000000a00 */
[----:B------:R-:W-:-:S05]  /*15dc0*/  IMAD R4, R4, UR4, RZ ;  /* 0x0000000404047c24 */ /* 0x000fca000f8e02ff */
[----:B------:R-:W0:Y:S01]  /*15dd0*/  @P0 LDC R6, c[0x0][0x450] ;  /* 0x00011400ff060b82 */ /* 0x000e220000000800 */
[----:B-1----:R-:W-:-:S04]  /*15de0*/  LOP3.LUT R5, R5, 0x7f, RZ, 0xc0, !PT ;  /* 0x0000007f05057812 */ /* 0x002fc800078ec0ff */
[----:B------:R-:W-:-:S04]  /*15df0*/  SHF.R.U32.HI R5, RZ, 0x3, R5 ;  /* 0x00000003ff057819 */ /* 0x000fc80000011605 */
[----:B------:R-:W-:Y:S02]  /*15e00*/  LOP3.LUT R9, R5, 0x70, R9, 0xf8, !PT ;  /* 0x0000007005097812 */ /* 0x000fe400078ef809 */
[----:B------:R-:W1:Y:S01]  /*15e10*/  @P0 LDC R5, c[0x0][0x44c] ;  /* 0x00011300ff050b82 */ /* 0x000e620000000800 */
[----:B------:R-:W-:-:S04]  /*15e20*/  IMAD.WIDE.U32 R2, R0, UR4, R2 ;  /* 0x0000000400027c25 */ /* 0x000fc8000f8e0002 */
[----:B------:R-:W-:Y:S01]  /*15e30*/  IMAD R0, R0, UR5, R4 ;  /* 0x0000000500007c24 */ /* 0x000fe2000f8e0204 */
[----:B------:R-:W-:Y:S01]  /*15e40*/  ULDC.64 UR4, c[0x0][0x2d0] ;  /* 0x0000b40000047ab9 */ /* 0x000fe20000000a00 */
[----:B--2---:R-:W-:Y:S02]  /*15e50*/  IMAD.IADD R4, R9, 0x1, R8 ;  /* 0x0000000109047824 */ /* 0x004fe400078e0208 */
[----:B------:R-:W2:Y:S01]  /*15e60*/  S2R R9, SR_TID.X ;  /* 0x0000000000097919 */ /* 0x000ea20000002100 */
[----:B------:R-:W-:Y:S02]  /*15e70*/  IMAD.IADD R3, R3, 0x1, R0 ;  /* 0x0000000103037824 */ /* 0x000fe400078e0200 */
[----:B------:R-:W-:Y:S02]  /*15e80*/  IMAD.MOV.U32 R0, RZ, RZ, R4 ;  /* 0x000000ffff007224 */ /* 0x000fe400078e0004 */
[----:B-1----:R-:W-:-:S05]  /*15e90*/  @P0 IMAD.HI.U32 R5, R4, R5, RZ ;  /* 0x0000000504050227 */ /* 0x002fca00078e00ff */
[----:B0-----:R-:W-:-:S05]  /*15ea0*/  @P0 SHF.R.U32.HI R0, RZ, R6, R5 ;  /* 0x00000006ff000219 */ /* 0x001fca0000011605 */
[----:B------:R-:W-:-:S04]  /*15eb0*/  IMAD.MOV R5, RZ, RZ, -R0 ;  /* 0x000000ffff057224 */ /* 0x000fc800078e0a00 */
[----:B------:R-:W-:Y:S01]  /*15ec0*/  IMAD R4, R7, R5, R4 ;  /* 0x0000000507047224 */ /* 0x000fe200078e0204 */
[----:B------:R-:W-:Y:S01]  /*15ed0*/  SHF.R.S32.HI R5, RZ, 0x1f, R0 ;  /* 0x0000001fff057819 */ /* 0x000fe20000011400 */
[----:B------:R-:W-:-:S04]  /*15ee0*/  IMAD.WIDE.U32 R2, R0, UR4, R2 ;  /* 0x0000000400027c25 */ /* 0x000fc8000f8e0002 */
[----:B------:R-:W-:Y:S02]  /*15ef0*/  IMAD R5, R5, UR4, RZ ;  /* 0x0000000405057c24 */ /* 0x000fe4000f8e02ff */
[----:B--2---:R-:W-:Y:S02]  /*15f00*/  IMAD.SHL.U32 R9, R9, 0x8, RZ ;  /* 0x0000000809097824 */ /* 0x004fe400078e00ff */
[----:B------:R-:W-:Y:S01]  /*15f10*/  IMAD R0, R0, UR5, R5 ;  /* 0x0000000500007c24 */ /* 0x000fe2000f8e0205 */
[----:B------:R-:W-:Y:S02]  /*15f20*/  ULDC.64 UR4, c[0x0][0x2c8] ;  /* 0x0000b20000047ab9 */ /* 0x000fe40000000a00 */
[----:B------:R-:W-:Y:S01]  /*15f30*/  LOP3.LUT R9, R9, 0x38, RZ, 0xc0, !PT ;  /* 0x0000003809097812 */ /* 0x000fe200078ec0ff */
[----:B------:R-:W-:Y:S01]  /*15f40*/  IMAD.IADD R3, R3, 0x1, R0 ;  /* 0x0000000103037824 */ /* 0x000fe200078e0200 */
[----:B------:R-:W-:Y:S02]  /*15f50*/  SHF.R.S32.HI R0, RZ, 0x1f, R4 ;  /* 0x0000001fff007819 */ /* 0x000fe40000011404 */
[----:B------:R-:W-:Y:S01]  /*15f60*/  LOP3.LUT R9, R9, 0x40, RZ, 0xfc, !PT ;  /* 0x0000004009097812 */ /* 0x000fe200078efcff */
        /* <DEDUP_REMOVED lines=15> */
[----:B------:R-:W0:Y:S01]  /*16060*/  S2R R6, SR_TID.X ;  /* 0x0000000000067919 */ /* 0x000e220000002100 */
[----:B------:R-:W2:Y:S01]  /*16070*/  LDL.LU R11, [R1+0x28] ;  /* 0x00002800010b7983 */ /* 0x000ea20000300800 */
[----:B0-----:R-:W-:-:S04]  /*16080*/  LOP3.LUT R6, R6, 0x7f, RZ, 0xc0, !PT ;  /* 0x0000007f06067812 */ /* 0x001fc800078ec0ff */
[----:B------:R-:W-:Y:S02]  /*16090*/  SHF.R.U32.HI R8, RZ, 0x3, R6 ;  /* 0x00000003ff087819 */ /* 0x000fe40000011606 */
[----:B------:R-:W3:Y:S03]  /*160a0*/  LDL.LU R6, [R1+0x2c] ;  /* 0x00002c0001067983 */ /* 0x000ee60000300800 */
[----:B--2---:R-:W-:-:S04]  /*160b0*/  IMAD.IADD R0, R8, 0x1, R11 ;  /* 0x0000000108007824 */ /* 0x004fc800078e020b */
[----:B------:R-:W-:Y:S02]  /*160c0*/  VIADD R5, R0, 0x10 ;  /* 0x0000001000057836 */ /* 0x000fe40000000000 */
[----:B---3--:R-:W-:Y:S02]  /*160d0*/  IMAD R2, R6, R7, RZ ;  /* 0x0000000706027224 */ /* 0x008fe400078e02ff */
[----:B------:R-:W0:Y:S04]  /*160e0*/  SHFL.IDX PT, R7, R4, RZ, 0x181f ;  /* 0x00181fff04077589 */ /* 0x000e2800000e0000 */
[----:B------:R-:W1:Y:S01]  /*160f0*/  SHFL.IDX PT, R6, R3, RZ, 0x181f ;  /* 0x00181fff03067589 */ /* 0x000e6200000e0000 */
[-C--:B------:R-:W-:Y:S02]  /*16100*/  ISETP.GE.AND P4, PT, R0, R2.reuse, PT ;  /* 0x000000020000720c */ /* 0x080fe40003f86270 */
[----:B------:R-:W-:-:S02]  /*16110*/  ISETP.GE.AND P2, PT, R5, R2, PT ;  /* 0x000000020500720c */ /* 0x000fc40003f46270 */
[----:B------:R-:W2:Y:S04]  /*16120*/  SHFL.IDX PT, R5, R4, 0x1, 0x181f ;  /* 0x00381f0004057f89 */ /* 0x000ea800000e0000 */
[----:B------:R-:W3:Y:S05]  /*16130*/  SHFL.IDX PT, R8, R3, 0x1, 0x181f ;  /* 0x00381f0003087f89 */ /* 0x000eea00000e0000 */
[----:B0-----:R-:W-:-:S05]  /*16140*/  @!P4 LEA R7, P3, R10, R7, 0x1 ;  /* 0x000000070a07c211 */ /* 0x001fca00078608ff */
[----:B-1----:R-:W-:-:S05]  /*16150*/  @!P4 IMAD.X R6, RZ, RZ, R6, P3 ;  /* 0x000000ffff06c224 */ /* 0x002fca00018e0606 */
[----:B------:R-:W-:-:S04]  /*16160*/  @!P4 LOP3.LUT R7, R7, R6, RZ, 0x3c, !PT ;  /* 0x000000060707c212 */ /* 0x000fc800078e3cff */
[----:B------:R-:W-:-:S04]  /*16170*/  @!P4 LOP3.LUT R6, R7, R6, RZ, 0x3c, !PT ;  /* 0x000000060706c212 */ /* 0x000fc800078e3cff */
[----:B------:R-:W-:-:S05]  /*16180*/  @!P4 LOP3.LUT R7, R7, R6, RZ, 0x3c, !PT ;  /* 0x000000060707c212 */ /* 0x000fca00078e3cff */
[----:B-----5:R-:W-:Y:S04]  /*16190*/  @!P4 LDGSTS.E.BYPASS.LTC128B.128 [R9+0x10400], desc[UR52][R6.64], !P0 ;  /* 0x104000000609cfae */ /* 0x020fe8000c101d74 */
[----:B------:R2:W-:Y:S02]  /*161a0*/  @!P4 LDGSTS.E.BYPASS.LTC128B.128 [R9+0x14400], desc[UR52][R6.64+0x80], !P1 ;  /* 0x144000800609cfae */ /* 0x0005e4000c901d74 */
[----:B--2---:R-:W-:-:S05]  /*161b0*/  @!P2 LEA R7, P3, R10, R5, 0x1 ;  /* 0x000000050a07a211 */ /* 0x004fca00078608ff */
[----:B---3--:R-:W-:-:S05]  /*161c0*/  @!P2 IMAD.X R6, RZ, RZ, R8, P3 ;  /* 0x000000ffff06a224 */ /* 0x008fca00018e0608 */
[----:B------:R-:W-:-:S04]  /*161d0*/  @!P2 LOP3.LUT R7, R7, R6, RZ, 0x3c, !PT ;  /* 0x000000060707a212 */ /* 0x000fc800078e3cff */
[----:B------:R-:W-:Y:S01]  /*161e0*/  @!P2 LOP3.LUT R6, R7, R6, RZ, 0x3c, !PT ;  /* 0x000000060706a212 */ /* 0x000fe200078e3cff */
[----:B------:R-:W-:-:S03]  /*161f0*/  VIADD R5, R0, 0x20 ;  /* 0x0000002000057836 */ /* 0x000fc60000000000 */
        /* <DEDUP_REMOVED lines=54> */
.L_x_1431:
[----:B------:R-:W-:Y:S01]  /*16560*/  VIADD R0, R0, 0x70 ;  /* 0x0000007000007836 */ /* 0x000fe20000000000 */
[----:B------:R-:W-:Y:S04]  /*16570*/  BSSY B0, `(.L_x_1316) ;  /* 0x000000a000007945 */ /* 0x000fe80003800000 */
[----:B------:R-:W-:-:S13]  /*16580*/  ISETP.GE.AND P2, PT, R0, R2, PT ;  /* 0x000000020000720c */ /* 0x000fda0003f46270 */
[----:B------:R-:W-:Y:S05]  /*16590*/  @P2 BRA `(.L_x_1317) ;  /* 0x00000000001c2947 */ /* 0x000fea0003800000 */
[----:B--2---:R-:W-:-:S05]  /*165a0*/  LEA R2, P2, R10, R3, 0x1 ;  /* 0x000000030a027211 */ /* 0x004fca00078408ff */
[----:B01----:R-:W-:-:S05]  /*165b0*/  IMAD.X R3, RZ, RZ, R5, P2 ;  /* 0x000000ffff037224 */ /* 0x003fca00010e0605 */
[----:B------:R-:W-:Y:S01]  /*165c0*/  @!PT LDS RZ, [RZ] ;  /* 0x00000000fffff984 */ /* 0x000fe20000000800 */
[----:B------:R-:W-:Y:S01]  /*165d0*/  @!PT LDS RZ, [RZ] ;  /* 0x00000000fffff984 */ /* 0x000fe20000000800 */
[----:B------:R-:W-:Y:S01]  /*165e0*/  @!PT LDS RZ, [RZ] ;  /* 0x00000000fffff984 */ /* 0x000fe20000000800 */
[----:B------:R3:W-:Y:S04]  /*165f0*/  LDGSTS.E.BYPASS.LTC128B.128 [R9+0x13c00], desc[UR52][R2.64], !P0 ;  /* 0x13c0000002097fae */ /* 0x0007e8000c101d74 */
[----:B------:R3:W-:Y:S02]  /*16600*/  LDGSTS.E.BYPASS.LTC128B.128 [R9+0x17c00], desc[UR52][R2.64+0x80], !P1 ;  /* 0x17c0008002097fae */ /* 0x0007e4000c901d74 */
.L_x_1317:
[----:B------:R-:W-:Y:S05]  /*16610*/  BSYNC B0 ;  /* 0x0000000000007941 */ /* 0x000fea0003800000 */
.L_x_1316:
[----:B------:R-:W-:Y:S01]  /*16620*/  NOP ;  /* 0x0000000000007918 */ /* 0x000fe20000000000 */
[----:B------:R-:W-:Y:S01]  /*16630*/  PLOP3.LUT P0, PT, PT, PT, PT, 0x80, 0x0 ;  /* 0x000000000000781c */ /* 0x000fe20003f0f070 */
[----:B0-----:R-:W-:-:S12]  /*16640*/  VIADD R6, R18, 0x28800 ;  /* 0x0002880012067836 */ /* 0x001fd80000000000 */
.L_x_1318:
        /* <DEDUP_REMOVED lines=18> */
.L_x_1432:
[----:B------:R-:W-:Y:S05]  /*16770*/  BSYNC B0 ;  /* 0x0000000000007941 */ /* 0x000fea0003800000 */
.L_x_1319:
[----:B------:R-:W0:Y:S04]  /*16780*/  LDL R2, [R1+0x30] ;  /* 0x0000300001027983 */ /* 0x000e280000100800 */
[----:B------:R-:W3:Y:S01]  /*16790*/  LDL R4, [R1+0x20] ;  /* 0x0000200001047983 */ /* 0x000ee20000100800 */
[----:B------:R-:W-:Y:S01]  /*167a0*/  BSSY B0, `(.L_x_1321) ;  /* 0x00001eb000007945 */ /* 0x000fe20003800000 */
[----:B0-----:R-:W-:-:S05]  /*167b0*/  VIADD R0, R2, 0xfffffffe ;  /* 0xfffffffe02007836 */ /* 0x001fca0000000000 */
[----:B---3--:R-:W-:-:S13]  /*167c0*/  ISETP.GE.AND P0, PT, R0, R4, PT ;  /* 0x000000040000720c */ /* 0x008fda0003f06270 */
[----:B------:R-:W-:Y:S05]  /*167d0*/  @!P0 BRA `(.L_x_1322) ;  /* 0x0000001c009c8947 */ /* 0x000fea0003800000 */
[----:B------:R-:W3:Y:S04]  /*167e0*/  LDL.LU R2, [R1+0x50] ;  /* 0x0000500001027983 */ /* 0x000ee80000300800 */
[----:B------:R-:W4:Y:S04]  /*167f0*/  LDL.LU R8, [R1+0x38] ;  /* 0x0000380001087983 */ /* 0x000f280000300800 */
[----:B--2---:R-:W2:Y:S04]  /*16800*/  LDL.LU R3, [R1+0x54] ;  /* 0x0000540001037983 */ /* 0x004ea80000300800 */
[----:B------:R-:W5:Y:S04]  /*16810*/  LDL.LU R7, [R1+0x34] ;  /* 0x0000340001077983 */ /* 0x000f680000300800 */
[----:B-1----:R-:W5:Y:S01]  /*16820*/  LDL.LU R5, [R1+0x58] ;  /* 0x0000580001057983 */ /* 0x002f620000300800 */
[----:B------:R-:W-:Y:S01]  /*16830*/  LOP3.LUT R11, RZ, R4, RZ, 0x33, !PT ;  /* 0x00000004ff0b7212 */ /* 0x000fe200078e33ff */
[----:B------:R-:W-:Y:S01]  /*16840*/  BSSY B2, `(.L_x_1323) ;  /* 0x00000aa000027945 */ /* 0x000fe20003800000 */
[----:B---3--:R-:W-:-:S04]  /*16850*/  VIADD R2, R2, 0x1 ;  /* 0x0000000102027836 */ /* 0x008fc80000000000 */
[----:B----4-:R-:W-:Y:S01]  /*16860*/  IMAD R2, R2, R8, RZ ;  /* 0x0000000802027224 */ /* 0x010fe200078e02ff */
[----:B--2---:R-:W-:-:S04]  /*16870*/  LOP3.LUT R3, RZ, R3, RZ, 0x33, !PT ;  /* 0x00000003ff037212 */ /* 0x004fc800078e33ff */
[----:B------:R-:W-:-:S04]  /*16880*/  LOP3.LUT R2, RZ, R2, RZ, 0x33, !PT ;  /* 0x00000002ff027212 */ /* 0x000fc800078e33ff */
[----:B-----5:R-:W-:Y:S02]  /*16890*/  VIADDMNMX R2, R2, -R7, R3, !PT ;  /* 0x8000000702027246 */ /* 0x020fe40007800103 */
[----:B------:R-:W-:-:S04]  /*168a0*/  LOP3.LUT R7, RZ, R5, RZ, 0x33, !PT ;  /* 0x00000005ff077212 */ /* 0x000fc800078e33ff */
[----:B------:R-:W-:-:S04]  /*168b0*/  VIMNMX R7, R2, R7, !PT ;  /* 0x0000000702077248 */ /* 0x000fc80007fe0100 */
[----:B------:R-:W-:Y:S02]  /*168c0*/  VIADDMNMX R11, R7, 0x2, R11, !PT ;  /* 0x00000002070b7846 */ /* 0x000fe4000780010b */
[----:B------:R-:W-:-:S05]  /*168d0*/  LOP3.LUT R2, RZ, R7, RZ, 0x33, !PT ;  /* 0x00000007ff027212 */ /* 0x000fca00078e33ff */
        /* <DEDUP_REMOVED lines=38> */
.L_x_1327:
[----:B------:R-:W-:Y:S01]  /*16b40*/  IMAD R3, R8, 0x8, R18 ;  /* 0x0000000808037824 */ /* 0x000fe200078e0212 */
[----:B------:R-:W-:Y:S01]  /*16b50*/  SHF.L.U32 R2, R10, 0x1f, RZ ;  /* 0x0000001f0a027819 */ /* 0x000fe200000006ff */
[----:B------:R-:W-:Y:S03]  /*16b60*/  BSSY B3, `(.L_x_1328) ;  /* 0x0000003000037945 */ /* 0x000fe60003800000 */
[----:B------:R-:W1:Y:S02]  /*16b70*/  SYNCS.PHASECHK.TRANS64.TRYWAIT P0, [R3+URZ+0x28840], R2 ;  /* 0x02884002030075a7 */ /* 0x000e64000800017f */
[----:B-1----:R-:W-:Y:S05]  /*16b80*/  @!P0 BRA `(.L_x_1329) ;  /* 0x0000004400808947 */ /* 0x002fea0003800000 */
.L_x_1433:
[----:B------:R-:W-:Y:S05]  /*16b90*/  BSYNC B3 ;  /* 0x0000000000037941 */ /* 0x000fea0003800000 */
.L_x_1328:
        /* <DEDUP_REMOVED lines=12> */
.L_x_1331:
[----:B------:R-:W-:Y:S05]  /*16c60*/  BSYNC B3 ;  /* 0x0000000000037941 */ /* 0x000fea0003800000 */
.L_x_1330:
        /* <DEDUP_REMOVED lines=12> */
.L_x_1332:
        /* <DEDUP_REMOVED lines=16> */
.L_x_1333:
        /* <DEDUP_REMOVED lines=16> */
.L_x_1434:
[----:B------:R-:W-:Y:S05]  /*16f30*/  BSYNC B3 ;  /* 0x0000000000037941 */ /* 0x000fea0003800000 */
.L_x_1334:
        /* <DEDUP_REMOVED lines=12> */
.L_x_1337:
[----:B------:R-:W-:Y:S05]  /*17000*/  BSYNC B3 ;  /* 0x0000000000037941 */ /* 0x000fea0003800000 */
.L_x_1336:
        /* <DEDUP_REMOVED lines=13> */
.L_x_1338:
        /* <DEDUP_REMOVED lines=15> */
.L_x_1339:
        /* <DEDUP_REMOVED lines=12> */
.L_x_1326:
[----:B------:R-:W-:Y:S05]  /*17290*/  BSYNC B1 ;  /* 0x0000000000017941 */ /* 0x000fea0003800000 */
.L_x_1325:
[----:B0-----:R-:W2:Y:S01]  /*172a0*/  LDL.LU R0, [R1+0x30] ;  /* 0x0000300001007983 */ /* 0x001ea20000300800 */
[----:B------:R-:W-:-:S03]  /*172b0*/  IMAD.MOV.U32 R19, RZ, RZ, R8 ;  /* 0x000000ffff137224 */ /* 0x000fc600078e0008 */
[----:B------:R0:W-:Y:S02]  /*172c0*/  STL [R1+0x10], R10 ;  /* 0x0000100a01007387 */ /* 0x0001e40000100800 */
[----:B0-2---:R-:W-:-:S07]  /*172d0*/  VIADD R0, R0, 0xfffffffd ;  /* 0xfffffffd00007836 */ /* 0x005fce0000000000 */
.L_x_1324:
[----:B------:R-:W-:Y:S05]  /*172e0*/  BSYNC B2 ;  /* 0x0000000000027941 */ /* 0x000fea0003800000 */
.L_x_1323:
[----:B------:R-:W-:-:S05]  /*172f0*/  VIADD R11, R11, 0xfffffffe ;  /* 0xfffffffe0b0b7836 */ /* 0x000fca0000000000 */
[----:B------:R-:W-:-:S13]  /*17300*/  ISETP.NE.AND P0, PT, R11, R7, PT ;  /* 0x000000070b00720c */ /* 0x000fda0003f05270 */
[----:B------:R-:W-:Y:S05]  /*17310*/  @!P0 BRA `(.L_x_1322) ;  /* 0x0000001000cc8947 */ /* 0x000fea0003800000 */
[----:B------:R-:W-:-:S07]  /*17320*/  IMAD.MOV.U32 R9, RZ, RZ, R17 ;  /* 0x000000ffff097224 */ /* 0x000fce00078e0011 */
.L_x_1370:
        /* <DEDUP_REMOVED lines=35> */
.L_x_1342:
[----:B------:R-:W-:Y:S01]  /*17560*/  IMAD R3, R4, 0x8, R18 ;  /* 0x0000000804037824 */ /* 0x000fe200078e0212 */
[----:B------:R-:W-:Y:S01]  /*17570*/  SHF.L.U32 R2, R5, 0x1f, RZ ;  /* 0x0000001f05027819 */ /* 0x000fe200000006ff */
[----:B------:R-:W-:Y:S03]  /*17580*/  BSSY B2, `(.L_x_1343) ;  /* 0x0000003000027945 */ /* 0x000fe60003800000 */
[----:B------:R-:W1:Y:S02]  /*17590*/  SYNCS.PHASECHK.TRANS64.TRYWAIT P0, [R3+URZ+0x28840], R2 ;  /* 0x02884002030075a7 */ /* 0x000e64000800017f */
[----:B-1----:R-:W-:Y:S05]  /*175a0*/  @!P0 BRA `(.L_x_1344) ;  /* 0x0000003c00208947 */ /* 0x002fea0003800000 */
.L_x_1435:
[----:B------:R-:W-:Y:S05]  /*175b0*/  BSYNC B2 ;  /* 0x0000000000027941 */ /* 0x000fea0003800000 */
.L_x_1343:
        /* <DEDUP_REMOVED lines=12> */
.L_x_1346:
[----:B------:R-:W-:Y:S05]  /*17680*/  BSYNC B2 ;  /* 0x0000000000027941 */ /* 0x000fea0003800000 */
.L_x_1345:
        /* <DEDUP_REMOVED lines=12> */
.L_x_1347:
        /* <DEDUP_REMOVED lines=16> */
.L_x_1348:
        /* <DEDUP_REMOVED lines=16> */
.L_x_1436:
[----:B------:R-:W-:Y:S05]  /*17950*/  BSYNC B2 ;  /* 0x0000000000027941 */ /* 0x000fea0003800000 */
.L_x_1349:
        /* <DEDUP_REMOVED lines=11> */
.L_x_1352:
[----:B------:R-:W-:Y:S05]  /*17a10*/  BSYNC B2 ;  /* 0x0000000000027941 */ /* 0x000fea0003800000 */
.L_x_1351:
        /* <DEDUP_REMOVED lines=12> */
.L_x_1353:
        /* <DEDUP_REMOVED lines=15> */
.L_x_1354:
        /* <DEDUP_REMOVED lines=12> */
.L_x_1341:
[----:B------:R-:W-:Y:S05]  /*17c90*/  BSYNC B1 ;  /* 0x0000000000017941 */ /* 0x000fea0003800000 */
.L_x_1340:
[----:B------:R-:W2:Y:S01]  /*17ca0*/  LDL R2, [R1+0x18] ;  /* 0x0000180001027983 */ /* 0x000ea20000100800 */
        /* <DEDUP_REMOVED lines=34> */
.L_x_1357:
[----:B------:R-:W-:Y:S01]  /*17ed0*/  IMAD R2, R19, 0x8, R18 ;  /* 0x0000000813027824 */ /* 0x000fe200078e0212 */
[----:B------:R-:W-:Y:S01]  /*17ee0*/  SHF.L.U32 R3, R12, 0x1f, RZ ;  /* 0x0000001f0c037819 */ /* 0x000fe200000006ff */
[----:B------:R-:W-:Y:S03]  /*17ef0*/  BSSY B2, `(.L_x_1358) ;  /* 0x0000003000027945 */ /* 0x000fe60003800000 */
[----:B------:R-:W2:Y:S02]  /*17f00*/  SYNCS.PHASECHK.TRANS64.TRYWAIT P0, [R2+URZ+0x28840], R3 ;  /* 0x02884003020075a7 */ /* 0x000ea4000800017f */
[----:B--2---:R-:W-:Y:S05]  /*17f10*/  @!P0 BRA `(.L_x_1359) ;  /* 0x0000003000ec8947 */ /* 0x004fea0003800000 */
.L_x_1437:
[----:B------:R-:W-:Y:S05]  /*17f20*/  BSYNC B2 ;  /* 0x0000000000027941 */ /* 0x000fea0003800000 */
.L_x_1358:
        /* <DEDUP_REMOVED lines=12> */
.L_x_1361:
[----:B------:R-:W-:Y:S05]  /*17ff0*/  BSYNC B2 ;  /* 0x0000000000027941 */ /* 0x000fea0003800000 */
.L_x_1360:
        /* <DEDUP_REMOVED lines=13> */
.L_x_1362:
        /* <DEDUP_REMOVED lines=16> */
.L_x_1363:
        /* <DEDUP_REMOVED lines=15> */
.L_x_1438:
[----:B------:R-:W-:Y:S05]  /*182c0*/  BSYNC B2 ;  /* 0x0000000000027941 */ /* 0x000fea0003800000 */
.L_x_1364:
        /* <DEDUP_REMOVED lines=11> */
.L_x_1367:
[----:B------:R-:W-:Y:S05]  /*18380*/  BSYNC B2 ;  /* 0x0000000000027941 */ /* 0x000fea0003800000 */
.L_x_1366:
        /* <DEDUP_REMOVED lines=12> */
.L_x_1368:
        /* <DEDUP_REMOVED lines=15> */
.L_x_1369:
        /* <DEDUP_REMOVED lines=12> */
.L_x_1356:
[----:B------:R-:W-:Y:S05]  /*18600*/  BSYNC B1 ;  /* 0x0000000000017941 */ /* 0x000fea0003800000 */
.L_x_1355:
[----:B------:R-:W2:Y:S01]  /*18610*/  LDL R2, [R1+0x20] ;  /* 0x0000200001027983 */ /* 0x000ea20000100800 */
[----:B------:R-:W-:Y:S01]  /*18620*/  VIADD R0, R0, 0xfffffffe ;  /* 0xfffffffe00007836 */ /* 0x000fe20000000000 */
[----:B--2---:R-:W-:-:S13]  /*18630*/  ISETP.GT.AND P0, PT, R7, R2, PT ;  /* 0x000000020700720c */ /* 0x004fda0003f04270 */
[----:B------:R-:W-:Y:S05]  /*18640*/  @P0 BRA `(.L_x_1370) ;  /* 0xffffffec00380947 */ /* 0x000fea000383ffff */
.L_x_1322:
[----:B------:R-:W-:Y:S05]  /*18650*/  BSYNC B0 ;  /* 0x0000000000007941 */ /* 0x000fea0003800000 */
.L_x_1321:
[----:B------:R-:W3:Y:S01]  /*18660*/  S2R R7, SR_TID.X ;  /* 0x0000000000077919 */ /* 0x000ee20000002100 */
[----:B------:R-:W-:Y:S01]  /*18670*/  BSSY B0, `(.L_x_1371) ;  /* 0x0000011000007945 */ /* 0x000fe20003800000 */
[----:B---3--:R-:W-:-:S04]  /*18680*/  LOP3.LUT R7, R7, 0x7f, RZ, 0xc0, !PT ;  /* 0x0000007f07077812 */ /* 0x008fc800078ec0ff */
[----:B------:R-:W-:-:S13]  /*18690*/  ISETP.NE.AND P0, PT, R7, RZ, PT ;  /* 0x000000ff0700720c */ /* 0x000fda0003f05270 */
[----:B------:R-:W-:Y:S05]  /*186a0*/  @P0 BRA `(.L_x_1372) ;  /* 0x0000000000340947 */ /* 0x000fea0003800000 */
[----:B--2---:R-:W2:Y:S01]  /*186b0*/  S2R R3, SR_LANEID ;  /* 0x0000000000037919 */ /* 0x004ea20000000000 */
[----:B------:R-:W-:Y:S02]  /*186c0*/  VOTEU.ANY UR4, UPT, PT ;  /* 0x0000000000047886 */ /* 0x000fe400038e0100 */
[----:B------:R-:W2:Y:S08]  /*186d0*/  FLO.U32 R0, UR4 ;  /* 0x0000000400007d00 */ /* 0x000eb000080e0000 */
[----:B------:R-:W3:Y:S01]  /*186e0*/  POPC R4, UR4 ;  /* 0x0000000400047d09 */ /* 0x000ee20008000000 */
[----:B--2---:R-:W-:-:S02]  /*186f0*/  ISETP.EQ.U32.AND P0, PT, R0, R3, PT ;  /* 0x000000030000720c */ /* 0x004fc40003f02070 */
[----:B------:R-:W3:Y:S11]  /*18700*/  LDC.64 R2, c[0x0][0xc60] ;  /* 0x00031800ff027b82 */ /* 0x000ef60000000a00 */
[----:B---3--:R-:W2:Y:S01]  /*18710*/  @P0 ATOMG.E.ADD.STRONG.GPU PT, R3, desc[UR52][R2.64], R4 ;  /* 0x00000004020309a8 */ /* 0x008ea200081ee1f4 */
[----:B-1----:R-:W1:Y:S02]  /*18720*/  S2R R5, SR_LTMASK ;  /* 0x0000000000057919 */ /* 0x002e640000003900 */
[----:B-1----:R-:W-:-:S06]  /*18730*/  LOP3.LUT R5, R5, UR4, RZ, 0xc0, !PT ;  /* 0x0000000405057c12 */ /* 0x002fcc000f8ec0ff */
[----:B------:R-:W1:Y:S01]  /*18740*/  POPC R5, R5 ;  /* 0x0000000500057309 */ /* 0x000e620000000000 */
[----:B--2---:R-:W1:Y:S02]  /*18750*/  SHFL.IDX PT, R0, R3, R0, 0x1f ;  /* 0x00001f0003007589 */ /* 0x004e6400000e0000 */
[----:B-1----:R-:W-:-:S05]  /*18760*/  IADD3 R0, R0, UR37, R5 ;  /* 0x0000002500007c10 */ /* 0x002fca000fffe005 */
[----:B------:R3:W-:Y:S02]  /*18770*/  STL [R1], R0 ;  /* 0x0000000001007387 */ /* 0x0007e40000100800 */
.L_x_1372:
[----:B------:R-:W-:Y:S05]  /*18780*/  BSYNC B0 ;  /* 0x0000000000007941 */ /* 0x000fea0003800000 */
.L_x_1371:
[----:B---3--:R-:W3:Y:S01]  /*18790*/  LDL R0, [R1+0x18] ;  /* 0x0000180001007983 */ /* 0x008ee20000100800 */
[----:B------:R-:W-:Y:S01]  /*187a0*/  BSSY B0, `(.L_x_1373) ;  /* 0x000003a000007945 */ /* 0x000fe20003800000 */
[----:B---3--:R-:W-:-:S13]  /*187b0*/  LOP3.LUT P0, RZ, R0, 0x1, RZ, 0xc0, !PT ;  /* 0x0000000100ff7812 */ /* 0x008fda000780c0ff */
        /* <DEDUP_REMOVED lines=8> */
.L_x_1439:
[----:B------:R-:W-:Y:S05]  /*18840*/  BSYNC B1 ;  /* 0x0000000000017941 */ /* 0x000fea0003800000 */
.L_x_1375:
        /* <DEDUP_REMOVED lines=9> */
.L_x_1378:
[----:B------:R-:W-:Y:S05]  /*188e0*/  BSYNC B1 ;  /* 0x0000000000017941 */ /* 0x000fea0003800000 */
.L_x_1377:
[----:B--2---:R-:W2:Y:S04]  /*188f0*/  LDL.LU R3, [R1+0x14] ;  /* 0x0000140001037983 */ /* 0x004ea80000300800 */
[----:B------:R-:W2:Y:S01]  /*18900*/  LDL.LU R2, [R1+0x4] ;  /* 0x0000040001027983 */ /* 0x000ea20000300800 */
[----:B------:R-:W-:Y:S01]  /*18910*/  UIADD3 UR4, UP0, UR38, 0x470, URZ ;  /* 0x0000047026047890 */ /* 0x000fe2000ff1e03f */
[----:B------:R-:W-:Y:S01]  /*18920*/  PLOP3.LUT P0, PT, PT, PT, PT, 0x80, 0x0 ;  /* 0x000000000000781c */ /* 0x000fe20003f0f070 */
[----:B------:R-:W-:Y:S01]  /*18930*/  VIADD R0, R0, 0x28850 ;  /* 0x0002885000007836 */ /* 0x000fe20000000000 */
[----:B------:R-:W-:Y:S01]  /*18940*/  UMOV UR6, 0x0 ;  /* 0x0000000000067882 */ /* 0x000fe20000000000 */
[----:B------:R-:W-:Y:S01]  /*18950*/  UIADD3.X UR5, URZ, UR39, URZ, UP0, !UPT ;  /* 0x000000273f057290 */ /* 0x000fe200087fe43f */
[----:B------:R-:W-:Y:S01]  /*18960*/  UMOV UR7, 0x14f00000 ;  /* 0x14f0000000077882 */ /* 0x000fe20000000000 */
[----:B------:R-:W-:Y:S01]  /*18970*/  UMOV UR10, URZ ;  /* 0x0000003f000a7c82 */ /* 0x000fe20008000000 */
[----:B--2---:R-:W-:-:S02]  /*18980*/  IMAD R2, R2, 0x80, R3 ;  /* 0x0000008002027824 */ /* 0x004fc400078e0203 */
[----:B------:R-:W-:-:S04]  /*18990*/  IMAD R3, R19, 0x8000, R18 ;  /* 0x0000800013037824 */ /* 0x000fc800078e0212 */
[----:B------:R-:W-:-:S07]  /*189a0*/  VIADD R4, R3, 0x400 ;  /* 0x0000040003047836 */ /* 0x000fce0000000000 */
.L_x_1379:
        /* <DEDUP_REMOVED lines=15> */
.L_x_1380:
        /* <DEDUP_REMOVED lines=9> */
[----:B---3--:R-:W-:Y:S05]  /*18b30*/  @P0 BRA.U.ANY `(.L_x_1380) ;  /* 0xfffffffd00d80947 */ /* 0x008fea000393ffff */
.L_x_1374:
[----:B------:R-:W-:Y:S05]  /*18b40*/  BSYNC B0 ;  /* 0x0000000000007941 */ /* 0x000fea0003800000 */
.L_x_1373:
[----:B------:R-:W3:Y:S01]  /*18b50*/  LDL.LU R4, [R1+0x10] ;  /* 0x0000100001047983 */ /* 0x000ee20000300800 */
[----:B------:R-:W-:-:S05]  /*18b60*/  VIADD R19, R19, 0x1 ;  /* 0x0000000113137836 */ /* 0x000fca0000000000 */
[----:B------:R-:W-:-:S04]  /*18b70*/  ISETP.NE.AND P0, PT, R19, 0x2, PT ;  /* 0x000000021300780c */ /* 0x000fc80003f05270 */
[----:B------:R-:W-:Y:S02]  /*18b80*/  SEL R0, RZ, 0x1, P0 ;  /* 0x00000001ff007807 */ /* 0x000fe40000000000 */
[----:B------:R-:W-:Y:S02]  /*18b90*/  SEL R19, R19, RZ, P0 ;  /* 0x000000ff13137207 */ /* 0x000fe40000000000 */
[----:B---3--:R-:W-:-:S05]  /*18ba0*/  LOP3.LUT R4, R4, R0, RZ, 0x3c, !PT ;  /* 0x0000000004047212 */ /* 0x008fca00078e3cff */
[----:B------:R3:W-:Y:S02]  /*18bb0*/  STL [R1+0x10], R4 ;  /* 0x0000100401007387 */ /* 0x0007e40000100800 */
.L_x_1301:
[----:B------:R-:W-:Y:S05]  /*18bc0*/  BSYNC B7 ;  /* 0x0000000000077941 */ /* 0x000fea0003800000 */
.L_x_1299:
[----:B----4-:R-:W4:Y:S02]  /*18bd0*/  LDL R0, [R1+0x18] ;  /* 0x0000180001007983 */ /* 0x010f240000100800 */
[----:B----4-:R-:W-:-:S13]  /*18be0*/  LOP3.LUT P0, RZ, R0, 0x2, RZ, 0xc0, !PT ;  /* 0x0000000200ff7812 */ /* 0x010fda000780c0ff */
[----:B------:R-:W-:Y:S05]  /*18bf0*/  @!P0 BRA `(.L_x_1381) ;  /* 0x00000000002c8947 */ /* 0x000fea0003800000 */
[----:B------:R-:W-:Y:S05]  /*18c00*/  WARPSYNC.ALL ;  /* 0x0000000000007948 */ /* 0x000fea0003800000 */
[----:B------:R-:W4:Y:S08]  /*18c10*/  S2UR UR5, SR_CgaCtaId ;  /* 0x00000000000579c3 */ /* 0x000f300000008800 */
[----:B------:R-:W-:Y:S06]  /*18c20*/  BAR.SYNC.DEFER_BLOCKING 0x5, 0x180 ;  /* 0x0146000000007b1d */ /* 0x000fec0000010000 */
[----:B------:R-:W-:-:S02]  /*18c30*/  UMOV UR4, 0x400 ;  /* 0x0000040000047882 */ /* 0x000fc40000000000 */
[----:B----4-:R-:W-:-:S06]  /*18c40*/  ULEA UR4, UR5, UR4, 0x18 ;  /* 0x0000000405047291 */ /* 0x010fcc000f8ec03f */
[----:B------:R-:W-:-:S05]  /*18c50*/  IMAD.U32 R18, RZ, RZ, UR4 ;  /* 0x00000004ff127e24 */ /* 0x000fca000f8e00ff */
[----:B01-3--:R-:W0:Y:S04]  /*18c60*/  LDS.128 R4, [R18+0x288d0] ;  /* 0x0288d00012047984 */ /* 0x00be280000000c00 */
[----:B0-----:R0:W-:Y:S04]  /*18c70*/  STL.64 [R1], R4 ;  /* 0x0000000401007387 */ /* 0x0011e80000100a00 */
[----:B------:R0:W-:Y:S01]  /*18c80*/  STL.64 [R1+0x8], R6 ;  /* 0x0000080601007387 */ /* 0x0001e20000100a00 */
[----:B------:R-:W-:Y:S06]  /*18c90*/  BAR.ARV 0x4, 0x180 ;  /* 0x0106000000007b1d */ /* 0x000fec0000002000 */
[----:B------:R-:W-:Y:S05]  /*18ca0*/  BRA `(.L_x_1382) ;  /* 0x00000010002c7947 */ /* 0x000fea0003800000 */
.L_x_1381:
[----:B------:R-:W4:Y:S01]  /*18cb0*/  S2R R16, SR_TID.X ;  /* 0x0000000000107919 */ /* 0x000f220000002100 */
[----:B------:R-:W-:Y:S01]  /*18cc0*/  UMOV UR4, 0xffffffff ;  /* 0xffffffff00047882 */ /* 0x000fe20000000000 */
[----:B----4-:R-:W-:-:S04]  /*18cd0*/  LOP3.LUT R16, R16, 0x1f, RZ, 0xc0, !PT ;  /* 0x0000001f10107812 */ /* 0x010fc800078ec0ff */
[----:B------:R-:W-:Y:S01]  /*18ce0*/  ISETP.NE.AND P0, PT, R16, 0x1f, PT ;  /* 0x0000001f1000780c */ /* 0x000fe20003f05270 */
[----:B------:R-:W-:-:S12]  /*18cf0*/  BRA.DIV UR4, `(.L_x_1383) ;  /* 0x0000002604b07947 */ /* 0x000fd8000b800000 */
[----:B--2---:R-:W0:Y:S01]  /*18d00*/  LDL.LU R3, [R1] ;  /* 0x0000000001037983 */ /* 0x004e220000300800 */
[----:B------:R-:W-:-:S03]  /*18d10*/  ULDC UR4, c[0x0][0xc3c] ;  /* 0x00030f0000047ab9 */ /* 0x000fc60000000800 */
[----:B-1-3--:R-:W2:Y:S01]  /*18d20*/  LDL R4, [R1+0xc] ;  /* 0x00000c0001047983 */ /* 0x00aea20000100800 */
[----:B0-----:R-:W-:Y:S02]  /*18d30*/  IMAD.MOV.U32 R8, RZ, RZ, R3 ;  /* 0x000000ffff087224 */ /* 0x001fe400078e0003 */
[----:B--2---:R-:W-:-:S05]  /*18d40*/  IMAD.IADD R0, R4, 0x1, R16 ;  /* 0x0000000104007824 */ /* 0x004fca00078e0210 */
[----:B------:R-:W-:-:S13]  /*18d50*/  ISETP.GE.OR P1, PT, R0, UR4, !P0 ;  /* 0x0000000400007c0c */ /* 0x000fda000c726670 */
[----:B------:R-:W0:Y:S08]  /*18d60*/  @!P1 LDC.64 R2, c[0x0][0xc80] ;  /* 0x00032000ff029b82 */ /* 0x000e300000000a00 */
[----:B------:R-:W1:Y:S01]  /*18d70*/  @!P1 LDC.64 R4, c[0x0][0xc78] ;  /* 0x00031e00ff049b82 */ /* 0x000e620000000a00 */
[----:B0-----:R-:W-:-:S05]  /*18d80*/  @!P1 IMAD.WIDE R2, R0, 0x4, R2 ;  /* 0x0000000400029825 */ /* 0x001fca00078e0202 */
[----:B------:R1:W2:Y:S02]  /*18d90*/  @!P1 LDG.E R6, desc[UR52][R2.64] ;  /* 0x0000003402069981 */ /* 0x0002a4000c1e1900 */
[----:B-1----:R-:W-:-:S05]  /*18da0*/  @!P1 IMAD.WIDE R2, R0, 0x4, R4 ;  /* 0x0000000400029825 */ /* 0x002fca00078e0204 */
[----:B------:R-:W3:Y:S01]  /*18db0*/  @!P1 LDG.E R4, desc[UR52][R2.64] ;  /* 0x0000003402049981 */ /* 0x000ee2000c1e1900 */
[----:B------:R-:W-:Y:S01]  /*18dc0*/  IMAD.MOV.U32 R5, RZ, RZ, RZ ;  /* 0x000000ffff057224 */ /* 0x000fe200078e00ff */
[C---:B------:R-:W-:Y:S02]  /*18dd0*/  ISETP.GE.U32.AND P2, PT, R16.reuse, 0x2, PT ;  /* 0x000000021000780c */ /* 0x040fe40003f46070 */
[C---:B------:R-:W-:Y:S01]  /*18de0*/  ISETP.GE.U32.AND P3, PT, R16.reuse, 0x4, PT ;  /* 0x000000041000780c */ /* 0x040fe20003f66070 */
[----:B------:R-:W-:Y:S01]  /*18df0*/  SHFL.IDX PT, R0, R8, RZ, 0x1f ;  /* 0x00001fff08007589 */ /* 0x000fe200000e0000 */
[C---:B------:R-:W-:Y:S02]  /*18e00*/  ISETP.GE.U32.AND P4, PT, R16.reuse, 0x8, PT ;  /* 0x000000081000780c */ /* 0x040fe40003f86070 */
[----:B------:R-:W-:Y:S01]  /*18e10*/  ISETP.GE.U32.AND P5, PT, R16, 0x10, PT ;  /* 0x000000101000780c */ /* 0x000fe20003fa6070 */
[----:B--2---:R-:W-:Y:S01]  /*18e20*/  @!P1 IMAD.MOV.U32 R5, RZ, RZ, R6 ;  /* 0x000000ffff059224 */ /* 0x004fe200078e0006 */
[----:B------:R-:W-:-:S02]  /*18e30*/  CS2R R6, SRZ ;  /* 0x0000000000067805 */ /* 0x000fc4000001ff00 */
[----:B---3--:R-:W-:Y:S01]  /*18e40*/  @!P1 IMAD.MOV.U32 R7, RZ, RZ, R4 ;  /* 0x000000ffff079224 */ /* 0x008fe200078e0004 */
[----:B------:R-:W-:-:S03]  /*18e50*/  ISETP.NE.AND P1, PT, R16, RZ, PT ;  /* 0x000000ff1000720c */ /* 0x000fc60003f25270 */
[----:B------:R-:W-:-:S05]  /*18e60*/  IMAD R2, R7, R5, RZ ;  /* 0x0000000507027224 */ /* 0x000fca00078e02ff */
[----:B------:R-:W0:Y:S02]  /*18e70*/  SHFL.UP PT, R14, R2, 0x1, RZ ;  /* 0x04200000020e7989 */ /* 0x000e2400000e00ff */
[----:B0-----:R-:W-:-:S05]  /*18e80*/  SEL R9, R14, RZ, P1 ;  /* 0x000000ff0e097207 */ /* 0x001fca0000800000 */
[----:B------:R-:W-:Y:S02]  /*18e90*/  IMAD.IADD R2, R2, 0x1, R9 ;  /* 0x0000000102027824 */ /* 0x000fe400078e0209 */
[----:B------:R-:W-:Y:S04]  /*18ea0*/  SHFL.IDX PT, R9, R8, 0x1, 0x1f ;  /* 0x00201f0008097f89 */ /* 0x000fe800000e0000 */
        /* <DEDUP_REMOVED lines=13> */
.L_x_1449:
[----:B------:R-:W-:Y:S02]  /*18f80*/  ULDC UR4, c[0x0][0xc38] ;  /* 0x00030e0000047ab9 */ /* 0x000fe40000000800 */
[----:B------:R-:W-:-:S04]  /*18f90*/  IMAD.U32 R8, RZ, RZ, UR4 ;  /* 0x00000004ff087e24 */ /* 0x000fc8000f8e00ff */
[----:B-1----:R-:W-:-:S04]  /*18fa0*/  IMAD R10, R10, R8, RZ ;  /* 0x000000080a0a7224 */ /* 0x002fc800078e02ff */
[----:B------:R-:W-:-:S05]  /*18fb0*/  IMAD.IADD R4, R9, 0x1, R10 ;  /* 0x0000000109047824 */ /* 0x000fca00078e020a */
[----:B------:R-:W-:-:S13]  /*18fc0*/  ISETP.GT.AND P6, PT, R4, R0, PT ;  /* 0x000000000400720c */ /* 0x000fda0003fc4270 */
[----:B------:R-:W-:Y:S05]  /*18fd0*/  @P6 BRA `(.L_x_1384) ;  /* 0x0000000000ac6947 */ /* 0x000fea0003800000 */
.L_x_1387:
[----:B0-----:R-:W2:Y:S01]  /*18fe0*/  LDL.LU R2, [R1+0xc] ;  /* 0x00000c0001027983 */ /* 0x001ea20000300800 */
[----:B------:R-:W0:Y:S01]  /*18ff0*/  LDC R3, c[0x0][0xc3c] ;  /* 0x00030f00ff037b82 */ /* 0x000e220000000800 */
[----:B--2---:R-:W-:-:S05]  /*19000*/  VIADD R2, R2, 0x1f ;  /* 0x0000001f02027836 */ /* 0x004fca0000000000 */
[----:B0-----:R-:W-:-:S13]  /*19010*/  ISETP.GE.AND P6, PT, R2, R3, PT ;  /* 0x000000030200720c */ /* 0x001fda0003fc6270 */
[----:B------:R-:W-:Y:S05]  /*19020*/  @P6 BRA `(.L_x_1385) ;  /* 0x0000000800e46947 */ /* 0x000fea0003800000 */
[----:B------:R-:W0:Y:S01]  /*19030*/  S2R R5, SR_TID.X ;  /* 0x0000000000057919 */ /* 0x000e220000002100 */
[----:B------:R1:W-:Y:S01]  /*19040*/  STL [R1+0xc], R2 ;  /* 0x00000c0201007387 */ /* 0x0003e20000100800 */
[----:B0-----:R-:W-:-:S05]  /*19050*/  LOP3.LUT R5, R5, 0x1f, RZ, 0xc0, !PT ;  /* 0x0000001f05057812 */ /* 0x001fca00078ec0ff */
[----:B------:R-:W-:Y:S02]  /*19060*/  IMAD.IADD R7, R2, 0x1, R5 ;  /* 0x0000000102077824 */ /* 0x000fe400078e0205 */
[----:B------:R-:W-:-:S03]  /*19070*/  IMAD.MOV.U32 R5, RZ, RZ, RZ ;  /* 0x000000ffff057224 */ /* 0x000fc600078e00ff */
[----:B------:R-:W-:-:S13]  /*19080*/  ISETP.GE.OR P6, PT, R7, R3, !P0 ;  /* 0x000000030700720c */ /* 0x000fda00047c6670 */
[----:B-1----:R-:W0:Y:S02]  /*19090*/  @!P6 LDC.64 R2, c[0x0][0xc80] ;  /* 0x00032000ff02eb82 */ /* 0x002e240000000a00 */
[----:B0-----:R-:W-:-:S05]  /*190a0*/  @!P6 IMAD.WIDE R2, R7, 0x4, R2 ;  /* 0x000000040702e825 */ /* 0x001fca00078e0202 */
[----:B------:R0:W2:Y:S02]  /*190b0*/  @!P6 LDG.E R5, desc[UR52][R2.64] ;  /* 0x000000340205e981 */ /* 0x0000a4000c1e1900 */
[----:B0-----:R-:W0:Y:S02]  /*190c0*/  @!P6 LDC.64 R2, c[0x0][0xc78] ;  /* 0x00031e00ff02eb82 */ /* 0x001e240000000a00 */
[----:B0-----:R-:W-:-:S04]  /*190d0*/  @!P6 IMAD.WIDE R2, R7, 0x4, R2 ;  /* 0x000000040702e825 */ /* 0x001fc800078e0202 */
[----:B------:R-:W-:-:S06]  /*190e0*/  IMAD.MOV.U32 R7, RZ, RZ, RZ ;  /* 0x000000ffff077224 */ /* 0x000fcc00078e00ff */
[----:B------:R-:W2:Y:S01]  /*190f0*/  @!P6 LDG.E R7, desc[UR52][R2.64] ;  /* 0x000000340207e981 */ /* 0x000ea2000c1e1900 */
[----:B------:R-:W-:Y:S01]  /*19100*/  UMOV UR4, 0xffffffff ;  /* 0xffffffff00047882 */ /* 0x000fe20000000000 */
[----:B--2---:R-:W-:Y:S02]  /*19110*/  IMAD R2, R7, R5, RZ ;  /* 0x0000000507027224 */ /* 0x004fe400078e02ff */
[----:B------:R-:W-:Y:S05]  /*19120*/  BRA.DIV UR4, `(.L_x_1386) ;  /* 0x0000002604ec7947 */ /* 0x000fea000b800000 */
        /* <DEDUP_REMOVED lines=16> */
.L_x_1457:
[----:B------:R-:W-:Y:S02]  /*19230*/  ULDC UR4, c[0x0][0xc38] ;  /* 0x00030e0000047ab9 */ /* 0x000fe40000000800 */
[----:B------:R-:W-:-:S04]  /*19240*/  IMAD.U32 R8, RZ, RZ, UR4 ;  /* 0x00000004ff087e24 */ /* 0x000fc8000f8e00ff */
[----:B-1----:R-:W-:-:S04]  /*19250*/  IMAD R10, R10, R8, RZ ;  /* 0x000000080a0a7224 */ /* 0x002fc800078e02ff */
[----:B------:R-:W-:-:S05]  /*19260*/  IMAD.IADD R4, R10, 0x1, R4 ;  /* 0x000000010a047824 */ /* 0x000fca00078e0204 */
[----:B------:R-:W-:-:S13]  /*19270*/  ISETP.GT.AND P6, PT, R4, R0, PT ;  /* 0x000000000400720c */ /* 0x000fda0003fc4270 */
[----:B------:R-:W-:Y:S05]  /*19280*/  @!P6 BRA `(.L_x_1387) ;  /* 0xfffffffc0054e947 */ /* 0x000fea000383ffff */
.L_x_1384:
[----:B------:R-:W-:Y:S01]  /*19290*/  IMAD.IADD R10, R4, 0x1, -R10 ;  /* 0x00000001040a7824 */ /* 0x000fe200078e0a0a */
[----:B------:R-:W-:-:S03]  /*192a0*/  UMOV UR4, 0xffffffff ;  /* 0xffffffff00047882 */ /* 0x000fc60000000000 */
[----:B------:R-:W-:-:S05]  /*192b0*/  IMAD R3, R2, R8, R10 ;  /* 0x0000000802037224 */ /* 0x000fca00078e020a */
[----:B------:R-:W-:Y:S01]  /*192c0*/  ISETP.GT.AND P6, PT, R3, R0, PT ;  /* 0x000000000300720c */ /* 0x000fe20003fc4270 */
[----:B------:R-:W-:-:S12]  /*192d0*/  BRA.DIV UR4, `(.L_x_1388) ;  /* 0x0000002a04447947 */ /* 0x000fd8000b800000 */
[----:B------:R-:W2:Y:S01]  /*192e0*/  LDL.LU R11, [R1+0xc] ;  /* 0x00000c00010b7983 */ /* 0x000ea20000300800 */
[----:B------:R-:W-:-:S04]  /*192f0*/  VOTE.ANY R3, PT, !P6 ;  /* 0x0000000000037806 */ /* 0x000fc800070e0100 */
[----:B------:R-:W1:Y:S02]  /*19300*/  POPC R9, R3 ;  /* 0x0000000300097309 */ /* 0x000e640000000000 */
[----:B-1----:R2:W1:Y:S04]  /*19310*/  SHFL.IDX PT, R4, R5, R9, 0x1f ;  /* 0x00001f0905047589 */ /* 0x00246800000e0000 */
[----:B------:R3:W4:Y:S01]  /*19320*/  SHFL.IDX PT, R7, R7, R9, 0x1f ;  /* 0x00001f0907077589 */ /* 0x00072200000e0000 */
[----:B--2---:R-:W-:-:S05]  /*19330*/  IMAD.IADD R5, R9, 0x1, R11 ;  /* 0x0000000109057824 */ /* 0x004fca00078e020b */
[----:B-1--4-:R3:W-:Y:S02]  /*19340*/  STL [R1+0xc], R5 ;  /* 0x00000c0501007387 */ /* 0x0127e40000100800 */
.L_x_1462:
[----:B------:R-:W-:-:S13]  /*19350*/  ISETP.NE.AND P0, PT, R3, RZ, PT ;  /* 0x000000ff0300720c */ /* 0x000fda0003f05270 */
[----:B------:R-:W-:Y:S05]  /*19360*/  @!P0 BRA `(.L_x_1389) ;  /* 0x0000000000108947 */ /* 0x000fea0003800000 */
[----:B------:R-:W-:Y:S01]  /*19370*/  UMOV UR4, 0xffffffff ;  /* 0xffffffff00047882 */ /* 0x000fe20000000000 */
[----:B---3--:R-:W-:Y:S02]  /*19380*/  VIADD R9, R9, 0xffffffff ;  /* 0xffffffff09097836 */ /* 0x008fe40000000000 */
[----:B------:R-:W-:Y:S05]  /*19390*/  BRA.DIV UR4, `(.L_x_1390) ;  /* 0x0000002a047c7947 */ /* 0x000fea000b800000 */
[----:B------:R1:W2:Y:S02]  /*193a0*/  SHFL.IDX PT, R6, R2, R9, 0x1f ;  /* 0x00001f0902067589 */ /* 0x0002a400000e0000 */
.L_x_1389:
[----:B--2---:R-:W-:Y:S01]  /*193b0*/  IMAD R3, R6, R8, R10 ;  /* 0x0000000806037224 */ /* 0x004fe200078e020a */
[----:B------:R-:W-:-:S03]  /*193c0*/  ISETP.NE.AND P0, PT, R7, 0x1, PT ;  /* 0x000000010700780c */ /* 0x000fc60003f05270 */
[----:B------:R-:W-:Y:S01]  /*193d0*/  IMAD.IADD R0, R0, 0x1, -R3 ;  /* 0x0000000100007824 */ /* 0x000fe200078e0a03 */
[----:B------:R2:W-:Y:S09]  /*193e0*/  STL [R1], R3 ;  /* 0x0000000301007387 */ /* 0x0005f20000100800 */
[----:B------:R-:W-:Y:S05]  /*193f0*/  @!P0 BRA `(.L_x_1391) ;  /* 0x0000000000e48947 */ /* 0x000fea0003800000 */
[----:B0--3--:R-:W-:-:S04]  /*19400*/  IABS R5, R4 ;  /* 0x0000000400057213 */ /* 0x009fc80000000000 */
[----:B------:R-:W0:Y:S08]  /*19410*/  I2F.RP R6, R5 ;  /* 0x0000000500067306 */ /* 0x000e300000209400 */
[----:B0-----:R-:W1:Y:S02]  /*19420*/  MUFU.RCP R6, R6 ;  /* 0x0000000600067308 */ /* 0x001e640000001000 */
[----:B-1----:R-:W-:-:S06]  /*19430*/  VIADD R9, R6, 0xffffffe ;  /* 0x0ffffffe06097836 */ /* 0x002fcc0000000000 */
[----:B--2---:R-:W0:Y:S02]  /*19440*/  F2I.FTZ.U32.TRUNC.NTZ R3, R9 ;  /* 0x0000000900037305 */ /* 0x004e24000021f000 */
[----:B0-----:R-:W-:-:S04]  /*19450*/  IMAD.MOV R2, RZ, RZ, -R3 ;  /* 0x000000ffff027224 */ /* 0x001fc800078e0a03 */
[----:B------:R-:W-:Y:S02]  /*19460*/  IMAD R8, R2, R5, RZ ;  /* 0x0000000502087224 */ /* 0x000fe400078e02ff */
[----:B------:R-:W-:-:S04]  /*19470*/  IMAD.MOV.U32 R2, RZ, RZ, RZ ;  /* 0x000000ffff027224 */ /* 0x000fc800078e00ff */
[----:B------:R-:W-:Y:S01]  /*19480*/  IMAD.HI.U32 R8, R3, R8, R2 ;  /* 0x0000000803087227 */ /* 0x000fe200078e0002 */
[----:B------:R-:W-:Y:S02]  /*19490*/  IABS R2, R0 ;  /* 0x0000000000027213 */ /* 0x000fe40000000000 */
[----:B------:R-:W-:-:S03]  /*194a0*/  IABS R3, R4 ;  /* 0x0000000400037213 */ /* 0x000fc60000000000 */
[----:B------:R-:W-:-:S04]  /*194b0*/  IMAD.HI.U32 R8, R8, R2, RZ ;  /* 0x0000000208087227 */ /* 0x000fc800078e00ff */
[----:B------:R-:W-:-:S04]  /*194c0*/  IMAD.MOV R3, RZ, RZ, -R3 ;  /* 0x000000ffff037224 */ /* 0x000fc800078e0a03 */
[----:B------:R-:W-:-:S05]  /*194d0*/  IMAD R2, R8, R3, R2 ;  /* 0x0000000308027224 */ /* 0x000fca00078e0202 */
[----:B------:R-:W-:-:S13]  /*194e0*/  ISETP.GT.U32.AND P1, PT, R5, R2, PT ;  /* 0x000000020500720c */ /* 0x000fda0003f24070 */
[----:B------:R-:W-:Y:S02]  /*194f0*/  @!P1 IMAD.IADD R2, R2, 0x1, -R5 ;  /* 0x0000000102029824 */ /* 0x000fe400078e0a05 */
[----:B------:R-:W-:Y:S01]  /*19500*/  @!P1 VIADD R8, R8, 0x1 ;  /* 0x0000000108089836 */ /* 0x000fe20000000000 */
[----:B------:R-:W-:Y:S02]  /*19510*/  ISETP.NE.AND P1, PT, R4, RZ, PT ;  /* 0x000000ff0400720c */ /* 0x000fe40003f25270 */
[----:B------:R-:W-:Y:S02]  /*19520*/  ISETP.GE.U32.AND P0, PT, R2, R5, PT ;  /* 0x000000050200720c */ /* 0x000fe40003f06070 */
[----:B------:R-:W-:-:S04]  /*19530*/  IABS R5, R7 ;  /* 0x0000000700057213 */ /* 0x000fc80000000000 */
        /* <DEDUP_REMOVED lines=9> */
[----:B------:R-:W-:-:S03]  /*195d0*/  LOP3.LUT R2, R0, R4, RZ, 0x3c, !PT ;  /* 0x0000000400027212 */ /* 0x000fc600078e3cff */
[----:B------:R-:W-:Y:S01]  /*195e0*/  IMAD.MOV.U32 R3, RZ, RZ, R8 ;  /* 0x000000ffff037224 */ /* 0x000fe200078e0008 */
[----:B------:R-:W-:Y:S02]  /*195f0*/  ISETP.GE.AND P2, PT, R2, RZ, PT ;  /* 0x000000ff0200720c */ /* 0x000fe40003f46270 */
[----:B------:R-:W-:-:S05]  /*19600*/  IABS R8, R7 ;  /* 0x0000000700087213 */ /* 0x000fca0000000000 */
[----:B------:R-:W-:-:S06]  /*19610*/  IMAD.MOV R8, RZ, RZ, -R8 ;  /* 0x000000ffff087224 */ /* 0x000fcc00078e0a08 */
        /* <DEDUP_REMOVED lines=9> */
[----:B------:R-:W-:Y:S01]  /*196b0*/  ISETP.GE.U32.AND P0, PT, R2, R5, PT ;  /* 0x000000050200720c */ /* 0x000fe20003f06070 */
[----:B------:R-:W-:Y:S01]  /*196c0*/  IMAD.MOV R5, RZ, RZ, -R3 ;  /* 0x000000ffff057224 */ /* 0x000fe200078e0a03 */
[----:B------:R-:W-:-:S03]  /*196d0*/  LOP3.LUT R2, R3, R7, RZ, 0x3c, !PT ;  /* 0x0000000703027212 */ /* 0x000fc600078e3cff */
[----:B------:R-:W-:Y:S01]  /*196e0*/  IMAD R0, R4, R5, R0 ;  /* 0x0000000504007224 */ /* 0x000fe200078e0200 */
        /* <DEDUP_REMOVED lines=10> */
.L_x_1391:
[----:B0--3--:R-:W3:Y:S01]  /*19790*/  LDL R5, [R1+0xc] ;  /* 0x00000c0001057983 */ /* 0x009ee20000100800 */
[----:B-12---:R-:W3:Y:S02]  /*197a0*/  LDC.64 R2, c[0x0][0xc90] ;  /* 0x00032400ff027b82 */ /* 0x006ee40000000a00 */
[----:B---3--:R-:W-:-:S05]  /*197b0*/  IMAD.WIDE R2, R5, 0x4, R2 ;  /* 0x0000000405027825 */ /* 0x008fca00078e0202 */
[----:B------:R-:W2:Y:S02]  /*197c0*/  LDG.E R6, desc[UR52][R2.64] ;  /* 0x0000003402067981 */ /* 0x000ea4000c1e1900 */
[----:B--2---:R-:W-:-:S05]  /*197d0*/  IMAD R5, R4, R6, RZ ;  /* 0x0000000604057224 */ /* 0x004fca00078e02ff */
[----:B------:R-:W-:-:S04]  /*197e0*/  IABS R7, R5 ;  /* 0x0000000500077213 */ /* 0x000fc80000000000 */
[----:B------:R-:W0:Y:S08]  /*197f0*/  I2F.RP R2, R7 ;  /* 0x0000000700027306 */ /* 0x000e300000209400 */
[----:B0-----:R-:W0:Y:S02]  /*19800*/  MUFU.RCP R2, R2 ;  /* 0x0000000200027308 */ /* 0x001e240000001000 */
[----:B0-----:R-:W-:-:S06]  /*19810*/  VIADD R2, R2, 0xffffffe ;  /* 0x0ffffffe02027836 */ /* 0x001fcc0000000000 */
[----:B------:R-:W0:Y:S02]  /*19820*/  F2I.FTZ.U32.TRUNC.NTZ R3, R2 ;  /* 0x0000000200037305 */ /* 0x000e24000021f000 */
        /* <DEDUP_REMOVED lines=19> */
[----:B------:R-:W-:Y:S02]  /*19960*/  IMAD R7, R6, R2, RZ ;  /* 0x0000000206077224 */ /* 0x000fe400078e02ff */
[----:B------:R-:W-:Y:S02]  /*19970*/  IMAD.MOV R2, RZ, RZ, -R2 ;  /* 0x000000ffff027224 */ /* 0x000fe400078e0a02 */
[----:B------:R-:W-:Y:S02]  /*19980*/  IMAD.MOV R3, RZ, RZ, -R7 ;  /* 0x000000ffff037224 */ /* 0x000fe400078e0a07 */
[----:B------:R-:W-:-:S03]  /*19990*/  IMAD R0, R5, R2, R0 ;  /* 0x0000000205007224 */ /* 0x000fc600078e0200 */
[----:B------:R-:W-:Y:S02]  /*199a0*/  VIADDMNMX R6, R3, R8, R6, PT ;  /* 0x0000000803067246 */ /* 0x000fe40003800106 */
[----:B------:R-:W-:Y:S02]  /*199b0*/  IADD3 R7, R7, 0x1000000, R0 ;  /* 0x0100000007077810 */ /* 0x000fe40007ffe000 */
        /* <DEDUP_REMOVED lines=25> */
[----:B------:R-:W-:Y:S02]  /*19b50*/  IMAD R3, R2, R6, R7 ;  /* 0x0000000602037224 */ /* 0x000fe400078e0207 */
[----:B------:R-:W-:-:S03]  /*19b60*/  IMAD.MOV.U32 R0, RZ, RZ, R2 ;  /* 0x000000ffff007224 */ /* 0x000fc600078e0002 */
[----:B------:R0:W-:Y:S04]  /*19b70*/  STL [R1+0x8], R3 ;  /* 0x0000080301007387 */ /* 0x0001e80000100800 */
.L_x_1392:
[----:B0-----:R-:W-:-:S05]  /*19b80*/  LOP3.LUT R3, RZ, R0, RZ, 0x33, !PT ;  /* 0x00000000ff037212 */ /* 0x001fca00078e33ff */
[----:B------:R-:W-:-:S05]  /*19b90*/  IMAD.IADD R0, R4, 0x1, R3 ;  /* 0x0000000104007824 */ /* 0x000fca00078e0203 */
[----:B------:R0:W-:Y:S01]  /*19ba0*/  STL [R1+0x4], R0 ;  /* 0x0000040001007387 */ /* 0x0001e20000100800 */
[----:B------:R-:W-:Y:S05]  /*19bb0*/  BRA `(.L_x_1393) ;  /* 0x0000000000287947 */ /* 0x000fea0003800000 */
.L_x_1385:
[----:B------:R-:W-:Y:S01]  /*19bc0*/  UMOV UR4, URZ ;  /* 0x0000003f00047c82 */ /* 0x000fe20008000000 */
[----:B------:R-:W-:Y:S01]  /*19bd0*/  ULDC UR6, c[0x0][0xc3c] ;  /* 0x00030f0000067ab9 */ /* 0x000fe20000000800 */
[----:B------:R-:W-:Y:S01]  /*19be0*/  UMOV UR5, URZ ;  /* 0x0000003f00057c82 */ /* 0x000fe20008000000 */
[----:B------:R0:W-:Y:S01]  /*19bf0*/  STL [R1], R0 ;  /* 0x0000000001007387 */ /* 0x0001e20000100800 */
[----:B------:R-:W-:Y:S02]  /*19c00*/  IMAD.U32 R3, RZ, RZ, UR4 ;  /* 0x00000004ff037e24 */ /* 0x000fe4000f8e00ff */
[----:B------:R-:W-:-:S03]  /*19c10*/  IMAD.U32 R2, RZ, RZ, UR5 ;  /* 0x00000005ff027e24 */ /* 0x000fc6000f8e00ff */
[----:B------:R1:W-:Y:S01]  /*19c20*/  STL [R1+0x4], R3 ;  /* 0x0000040301007387 */ /* 0x0003e20000100800 */
[----:B0-----:R-:W-:-:S05]  /*19c30*/  IMAD.U32 R0, RZ, RZ, UR6 ;  /* 0x00000006ff007e24 */ /* 0x001fca000f8e00ff */
[----:B------:R1:W-:Y:S04]  /*19c40*/  STL [R1+0xc], R0 ;  /* 0x00000c0001007387 */ /* 0x0003e80000100800 */
[----:B------:R1:W-:Y:S02]  /*19c50*/  STL [R1+0x8], R2 ;  /* 0x0000080201007387 */ /* 0x0003e40000100800 */
.L_x_1393:
[----:B-1----:R-:W2:Y:S04]  /*19c60*/  LDL R3, [R1+0x8] ;  /* 0x0000080001037983 */ /* 0x002ea80000100800 */
[----:B------:R-:W3:Y:S04]  /*19c70*/  LDL R2, [R1+0xc] ;  /* 0x00000c0001027983 */ /* 0x000ee80000100800 */
[----:B------:R-:W4:Y:S04]  /*19c80*/  LDL R5, [R1+0x4] ;  /* 0x0000040001057983 */ /* 0x000f280000100800 */
[----:B------:R-:W4:Y:S01]  /*19c90*/  LDL R4, [R1] ;  /* 0x0000000001047983 */ /* 0x000f220000100800 */
[----:B0-----:R-:W0:Y:S01]  /*19ca0*/  S2R R0, SR_TID.X ;  /* 0x0000000000007919 */ /* 0x001e220000002100 */
[----:B------:R-:W-:Y:S05]  /*19cb0*/  WARPSYNC.ALL ;  /* 0x0000000000007948 */ /* 0x000fea0003800000 */
[----:B0-----:R-:W-:Y:S01]  /*19cc0*/  LOP3.LUT R0, R0, 0x1f, RZ, 0xc0, !PT ;  /* 0x0000001f00007812 */ /* 0x001fe200078ec0ff */
[----:B------:R-:W-:Y:S03]  /*19cd0*/  BAR.SYNC.DEFER_BLOCKING 0x4, 0x180 ;  /* 0x0106000000007b1d */ /* 0x000fe60000010000 */
[----:B------:R-:W-:-:S13]  /*19ce0*/  ISETP.NE.AND P0, PT, R0, RZ, PT ;  /* 0x000000ff0000720c */ /* 0x000fda0003f05270 */
[----:B------:R-:W-:Y:S01]  /*19cf0*/  @!P0 MOV R0, 0x400 ;  /* 0x0000040000008802 */ /* 0x000fe20000000f00 */
[----:B--2---:R-:W-:Y:S02]  /*19d00*/  IMAD.MOV.U32 R6, RZ, RZ, R3 ;  /* 0x000000ffff067224 */ /* 0x004fe400078e0003 */
[----:B------:R-:W0:Y:S01]  /*19d10*/  @!P0 S2R R3, SR_CgaCtaId ;  /* 0x0000000000038919 */ /* 0x000e220000008800 */
[----:B---3--:R-:W-:Y:S01]  /*19d20*/  IMAD.MOV.U32 R7, RZ, RZ, R2 ;  /* 0x000000ffff077224 */ /* 0x008fe200078e0002 */
[----:B0-----:R-:W-:-:S05]  /*19d30*/  @!P0 LEA R18, R3, R0, 0x18 ;  /* 0x0000000003128211 */ /* 0x001fca00078ec0ff */
[----:B----4-:R1:W-:Y:S01]  /*19d40*/  @!P0 STS.128 [R18+0x288d0], R4 ;  /* 0x0288d00412008388 */ /* 0x0103e20000000c00 */
[----:B------:R-:W-:Y:S06]  /*19d50*/  BAR.ARV 0x5, 0x180 ;  /* 0x0146000000007b1d */ /* 0x000fec0000002000 */
.L_x_1382:
[----:B------:R-:W3:Y:S01]  /*19d60*/  LDL R0, [R1+0xc] ;  /* 0x00000c0001007983 */ /* 0x000ee20000100800 */
[----:B------:R-:W-:Y:S02]  /*19d70*/  ULDC UR4, c[0x0][0xc3c] ;  /* 0x00030f0000047ab9 */ /* 0x000fe40000000800 */
[----:B---3--:R-:W-:-:S13]  /*19d80*/  ISETP.GE.AND P0, PT, R0, UR4, PT ;  /* 0x0000000400007c0c */ /* 0x008fda000bf06270 */
[----:B------:R-:W-:Y:S05]  /*19d90*/  @!P0 BRA `(.L_x_1394) ;  /* 0xffffffa400648947 */ /* 0x000fea000383ffff */
[----:B------:R-:W-:Y:S05]  /*19da0*/  BSYNC B8 ;  /* 0x0000000000087941 */ /* 0x000fea0003800000 */
.L_x_1285:
        /* <DEDUP_REMOVED lines=12> */
.L_x_1465:
[----:B------:R-:W-:Y:S05]  /*19e70*/  BSYNC B0 ;  /* 0x0000000000007941 */ /* 0x000fea0003800000 */
.L_x_1395:
[----:B------:R-:W-:-:S03]  /*19e80*/  UMOV UR4, 0xffffffff ;  /* 0xffffffff00047882 */ /* 0x000fc60000000000 */
[----:B------:R-:W-:Y:S05]  /*19e90*/  BRA.DIV UR4, `(.L_x_1397) ;  /* 0x0000001e04fc7947 */ /* 0x000fea000b800000 */
[----:B------:R-:W1:Y:S02]  /*19ea0*/  S2R R2, SR_TID.X ;  /* 0x0000000000027919 */ /* 0x000e640000002100 */
[----:B-1----:R-:W-:-:S04]  /*19eb0*/  SHF.R.U32.HI R2, RZ, 0x5, R2 ;  /* 0x00000005ff027819 */ /* 0x002fc80000011602 */
[----:B------:R-:W-:-:S05]  /*19ec0*/  LOP3.LUT R2, R2, 0x3, RZ, 0xc0, !PT ;  /* 0x0000000302027812 */ /* 0x000fca00078ec0ff */
[----:B------:R1:W2:Y:S02]  /*19ed0*/  SHFL.IDX PT, R14, R2, RZ, 0x1f ;  /* 0x00001fff020e7589 */ /* 0x0002a400000e0000 */
.L_x_1468:
[----:B--2---:R-:W-:Y:S01]  /*19ee0*/  ISETP.NE.AND P0, PT, R14, RZ, PT ;  /* 0x000000ff0e00720c */ /* 0x004fe20003f05270 */
[----:B------:R-:W-:-:S12]  /*19ef0*/  BSSY B0, `(.L_x_1398) ;  /* 0x0000025000007945 */ /* 0x000fd80003800000 */
[----:B------:R-:W-:Y:S05]  /*19f00*/  @P0 BRA `(.L_x_1399) ;  /* 0x00000000008c0947 */ /* 0x000fea0003800000 */
[----:B------:R-:W-:-:S03]  /*19f10*/  UMOV UR4, 0xffffffff ;  /* 0xffffffff00047882 */ /* 0x000fc60000000000 */
[----:B------:R-:W-:Y:S05]  /*19f20*/  BRA.DIV UR4, `(.L_x_1400) ;  /* 0x00000022040c7947 */ /* 0x000fea000b800000 */
[----:B------:R-:W-:-:S13]  /*19f30*/  ELECT P6, URZ, PT ;  /* 0x00000000003f782f */ /* 0x000fda00038c0000 */
.L_x_1471:
[----:B------:R-:W-:Y:S05]  /*19f40*/  @!P6 BRA `(.L_x_1399) ;  /* 0x00000000007ce947 */ /* 0x000fea0003800000 */
[----:B------:R-:W-:-:S06]  /*19f50*/  ULOP3.LUT UR4, UR36, 0x2, URZ, 0xfc, !UPT ;  /* 0x0000000224047892 */ /* 0x000fcc000f8efc3f */
[----:B-1----:R-:W-:-:S05]  /*19f60*/  IMAD.U32 R2, RZ, RZ, UR4 ;  /* 0x00000004ff027e24 */ /* 0x002fca000f8e00ff */
[----:B------:R-:W-:-:S13]  /*19f70*/  ISETP.NE.AND P2, PT, R2, 0x3, PT ;  /* 0x000000030200780c */ /* 0x000fda0003f45270 */
[----:B------:R-:W-:Y:S05]  /*19f80*/  @!P2 BRA `(.L_x_1401) ;  /* 0x000000000004a947 */ /* 0x000fea0003800000 */
[----:B------:R-:W-:Y:S01]  /*19f90*/  BPT.TRAP 0x1 ;  /* 0x000000040000795c */ /* 0x000fe20000300000 */
.L_x_1401:
        /* <DEDUP_REMOVED lines=13> */
.L_x_1472:
[----:B------:R-:W1:Y:S02]  /*1a070*/  SYNCS.PHASECHK.TRANS64.TRYWAIT P0, [R7+URZ], R2 ;  /* 0x00000002070075a7 */ /* 0x000e64000800017f */
[----:B-1----:R-:W-:Y:S05]  /*1a080*/  @!P0 BRA `(.L_x_1403) ;  /* 0x0000001c00e88947 */ /* 0x002fea0003800000 */
.L_x_1473:
[----:B------:R-:W-:Y:S05]  /*1a090*/  @!P2 BRA `(.L_x_1404) ;  /* 0x000000000004a947 */ /* 0x000fea0003800000 */
[----:B------:R-:W-:Y:S01]  /*1a0a0*/  BPT.TRAP 0x1 ;  /* 0x000000040000795c */ /* 0x000fe20000300000 */
.L_x_1404:
[----:B------:R-:W-:-:S04]  /*1a0b0*/  VIADD R0, R0, 0x28860 ;  /* 0x0002886000007836 */ /* 0x000fc80000000000 */
[----:B------:R-:W-:-:S04]  /*1a0c0*/  IMAD R4, R19, 0x8, R0 ;  /* 0x0000000813047824 */ /* 0x000fc800078e0200 */
[----:B------:R-:W2:Y:S02]  /*1a0d0*/  SYNCS.PHASECHK.TRANS64.TRYWAIT P0, [R4+URZ], R5 ;  /* 0x00000005040075a7 */ /* 0x000ea4000800017f */
[----:B--2---:R-:W-:Y:S05]  /*1a0e0*/  @!P0 BRA `(.L_x_1405) ;  /* 0x0000001c00e48947 */ /* 0x004fea0003800000 */
.L_x_1474:
[----:B------:R-:W-:-:S07]  /*1a0f0*/  IMAD R3, R3, 0x8, R0 ;  /* 0x0000000803037824 */ /* 0x000fce00078e0200 */
.L_x_1406:
[----:B----4-:R4:W0:Y:S02]  /*1a100*/  SYNCS.PHASECHK.TRANS64.TRYWAIT P0, [R3+URZ], R2 ;  /* 0x00000002030075a7 */ /* 0x010824000800017f */
[----:B0-----:R-:W-:Y:S05]  /*1a110*/  @!P0 NANOSLEEP.SYNCS 0x989680 ;  /* 0x009896800000895d */ /* 0x001fea0003900000 */
[----:B------:R-:W0:Y:S02]  /*1a120*/  @!P0 SYNCS.PHASECHK.TRANS64 P0, [R3+URZ], R2 ;  /* 0x00000002030085a7 */ /* 0x000e24000800007f */
[----:B0-----:R-:W-:Y:S05]  /*1a130*/  @!P0 BRA `(.L_x_1406) ;  /* 0xfffffffc00f08947 */ /* 0x001fea000383ffff */
.L_x_1399:
[----:B------:R-:W-:Y:S05]  /*1a140*/  BSYNC B0 ;  /* 0x0000000000007941 */ /* 0x000fea0003800000 */
.L_x_1398:
[----:B------:R-:W-:Y:S05]  /*1a150*/  EXIT ;  /* 0x000000000000794d */ /* 0x000fea0003800000 */
.L_x_1184:
[----:B0-----:R-:W-:-:S04]  /*1a160*/  IMAD.U32 R3, RZ, RZ, UR41 ;  /* 0x00000029ff037e24 */ /* 0x001fc8000f8e00ff */
[----:B------:R0:W1:Y:S03]  /*1a170*/  SYNCS.PHASECHK.TRANS64.TRYWAIT P1, [R3+URZ+0x28800], R0 ;  /* 0x02880000030075a7 */ /* 0x000066000802017f */
[----:B-1----:R-:W-:Y:S05]  /*1a180*/  @!P1 NANOSLEEP.SYNCS 0x989680 ;  /* 0x009896800000995d */ /* 0x002fea0003900000 */
[----:B------:R-:W1:Y:S02]  /*1a190*/  @!P1 SYNCS.PHASECHK.TRANS64 P1, [R3+URZ+0x28800], R0 ;  /* 0x02880000030095a7 */ /* 0x000e64000802007f */
[----:B-1----:R-:W-:Y:S05]  /*1a1a0*/  @!P1 BRA `(.L_x_1184) ;  /* 0xfffffffc00ec9947 */ /* 0x002fea000383ffff */
[----:B------:R-:W-:Y:S05]  /*1a1b0*/  BRA `(.L_x_1407) ;  /* 0xfffffe7c00d07947 */ /* 0x000fea000383ffff */
.L_x_1188:
[----:B-1----:R1:W2:Y:S02]  /*1a1c0*/  SYNCS.PHASECHK.TRANS64.TRYWAIT P2, [R15+URZ+0x28830], R0 ;  /* 0x028830000f0075a7 */ /* 0x0022a4000804017f */
[----:B--2---:R-:W-:Y:S05]  /*1a1d0*/  @!P2 NANOSLEEP.SYNCS 0x989680 ;  /* 0x009896800000a95d */ /* 0x004fea0003900000 */
[----:B------:R-:W2:Y:S02]  /*1a1e0*/  @!P2 SYNCS.PHASECHK.TRANS64 P2, [R15+URZ+0x28830], R0 ;  /* 0x028830000f00a5a7 */ /* 0x000ea4000804007f */
[----:B--2---:R-:W-:Y:S05]  /*1a1f0*/  @!P2 BRA `(.L_x_1188) ;  /* 0xfffffffc00f0a947 */ /* 0x004fea000383ffff */
[----:B------:R-:W-:Y:S05]  /*1a200*/  BRA `(.L_x_1187) ;  /* 0xfffffe7c00f87947 */ /* 0x000fea000383ffff */
.L_x_1204:
[----:B-1----:R-:W-:-:S04]  /*1a210*/  IMAD.U32 R8, RZ, RZ, UR6 ;  /* 0x00000006ff087e24 */ /* 0x002fc8000f8e00ff */
[----:B------:R1:W2:Y:S03]  /*1a220*/  SYNCS.PHASECHK.TRANS64.TRYWAIT P2, [R8+URZ+0x28830], R5 ;  /* 0x02883005080075a7 */ /* 0x0002a6000804017f */
[----:B--2---:R-:W-:Y:S05]  /*1a230*/  @!P2 NANOSLEEP.SYNCS 0x989680 ;  /* 0x009896800000a95d */ /* 0x004fea0003900000 */
[----:B------:R-:W2:Y:S02]  /*1a240*/  @!P2 SYNCS.PHASECHK.TRANS64 P2, [R8+URZ+0x28830], R5 ;  /* 0x028830050800a5a7 */ /* 0x000ea4000804007f */
[----:B--2---:R-:W-:Y:S05]  /*1a250*/  @!P2 BRA `(.L_x_1204) ;  /* 0xfffffffc00eca947 */ /* 0x004fea000383ffff */
[----:B------:R-:W-:Y:S05]  /*1a260*/  BRA `(.L_x_1201) ;  /* 0xfffffeb800987947 */ /* 0x000fea000383ffff */
.L_x_1208:
[----:B-1----:R-:W-:-:S04]  /*1a270*/  IMAD.U32 R8, RZ, RZ, UR6 ;  /* 0x00000006ff087e24 */ /* 0x002fc8000f8e00ff */
[----:B------:R1:W2:Y:S03]  /*1a280*/  SYNCS.PHASECHK.TRANS64.TRYWAIT P2, [R8+URZ+0x28850], R5 ;  /* 0x02885005080075a7 */ /* 0x0002a6000804017f */
[----:B--2---:R-:W-:Y:S05]  /*1a290*/  @!P2 NANOSLEEP.SYNCS 0x989680 ;  /* 0x009896800000a95d */ /* 0x004fea0003900000 */
[----:B------:R-:W2:Y:S02]  /*1a2a0*/  @!P2 SYNCS.PHASECHK.TRANS64 P2, [R8+URZ+0x28850], R5 ;  /* 0x028850050800a5a7 */ /* 0x000ea4000804007f */
[----:B--2---:R-:W-:Y:S05]  /*1a2b0*/  @!P2 BRA `(.L_x_1208) ;  /* 0xfffffffc00eca947 */ /* 0x004fea000383ffff */
[----:B------:R-:W-:Y:S05]  /*1a2c0*/  BRA `(.L_x_1205) ;  /* 0xfffffebc00607947 */ /* 0x000fea000383ffff */
.L_x_1225:
[----:B-1----:R-:W-:-:S04]  /*1a2d0*/  IMAD.U32 R9, RZ, RZ, UR6 ;  /* 0x00000006ff097e24 */ /* 0x002fc8000f8e00ff */
[----:B------:R1:W2:Y:S03]  /*1a2e0*/  SYNCS.PHASECHK.TRANS64.TRYWAIT P2, [R9+URZ+0x28830], R4 ;  /* 0x02883004090075a7 */ /* 0x0002a6000804017f */
[----:B--2---:R-:W-:Y:S05]  /*1a2f0*/  @!P2 NANOSLEEP.SYNCS 0x989680 ;  /* 0x009896800000a95d */ /* 0x004fea0003900000 */
[----:B------:R-:W2:Y:S02]  /*1a300*/  @!P2 SYNCS.PHASECHK.TRANS64 P2, [R9+URZ+0x28830], R4 ;  /* 0x028830040900a5a7 */ /* 0x000ea4000804007f */
[----:B--2---:R-:W-:Y:S05]  /*1a310*/  @!P2 BRA `(.L_x_1225) ;  /* 0xfffffffc00eca947 */ /* 0x004fea000383ffff */
[----:B------:R-:W-:Y:S05]  /*1a320*/  BRA `(.L_x_1222) ;  /* 0xfffffef400587947 */ /* 0x000fea000383ffff */
.L_x_1229:
[----:B-1----:R-:W-:-:S04]  /*1a330*/  IMAD.U32 R9, RZ, RZ, UR6 ;  /* 0x00000006ff097e24 */ /* 0x002fc8000f8e00ff */
[----:B------:R1:W2:Y:S03]  /*1a340*/  SYNCS.PHASECHK.TRANS64.TRYWAIT P2, [R9+URZ+0x28850], R4 ;  /* 0x02885004090075a7 */ /* 0x0002a6000804017f */
[----:B--2---:R-:W-:Y:S05]  /*1a350*/  @!P2 NANOSLEEP.SYNCS 0x989680 ;  /* 0x009896800000a95d */ /* 0x004fea0003900000 */
[----:B------:R-:W2:Y:S02]  /*1a360*/  @!P2 SYNCS.PHASECHK.TRANS64 P2, [R9+URZ+0x28850], R4 ;  /* 0x028850040900a5a7 */ /* 0x000ea4000804007f */
[----:B--2---:R-:W-:Y:S05]  /*1a370*/  @!P2 BRA `(.L_x_1229) ;  /* 0xfffffffc00eca947 */ /* 0x004fea000383ffff */
[----:B------:R-:W-:Y:S05]  /*1a380*/  BRA `(.L_x_1226) ;  /* 0xfffffef800207947 */ /* 0x000fea000383ffff */
.L_x_1235:
[----:B-1----:R-:W-:-:S04]  /*1a390*/  IMAD.U32 R9, RZ, RZ, UR6 ;  /* 0x00000006ff097e24 */ /* 0x002fc8000f8e00ff */
[----:B------:R1:W2:Y:S03]  /*1a3a0*/  SYNCS.PHASECHK.TRANS64.TRYWAIT P2, [R9+URZ+0x28830], R4 ;  /* 0x02883004090075a7 */ /* 0x0002a6000804017f */
[----:B--2---:R-:W-:Y:S05]  /*1a3b0*/  @!P2 NANOSLEEP.SYNCS 0x989680 ;  /* 0x009896800000a95d */ /* 0x004fea0003900000 */
[----:B------:R-:W2:Y:S02]  /*1a3c0*/  @!P2 SYNCS.PHASECHK.TRANS64 P2, [R9+URZ+0x28830], R4 ;  /* 0x028830040900a5a7 */ /* 0x000ea4000804007f */
[----:B--2---:R-:W-:Y:S05]  /*1a3d0*/  @!P2 BRA `(.L_x_1235) ;  /* 0xfffffffc00eca947 */ /* 0x004fea000383ffff */
[----:B------:R-:W-:Y:S05]  /*1a3e0*/  BRA `(.L_x_1232) ;  /* 0xffffff1c00447947 */ /* 0x000fea000383ffff */
.L_x_1239:
[----:B-1----:R-:W-:-:S04]  /*1a3f0*/  IMAD.U32 R9, RZ, RZ, UR6 ;  /* 0x00000006ff097e24 */ /* 0x002fc8000f8e00ff */
[----:B------:R1:W2:Y:S03]  /*1a400*/  SYNCS.PHASECHK.TRANS64.TRYWAIT P2, [R9+URZ+0x28850], R4 ;  /* 0x02885004090075a7 */ /* 0x0002a6000804017f */
[----:B--2---:R-:W-:Y:S05]  /*1a410*/  @!P2 NANOSLEEP.SYNCS 0x989680 ;  /* 0x009896800000a95d */ /* 0x004fea0003900000 */
[----:B------:R-:W2:Y:S02]  /*1a420*/  @!P2 SYNCS.PHASECHK.TRANS64 P2, [R9+URZ+0x28850], R4 ;  /* 0x028850040900a5a7 */ /* 0x000ea4000804007f */
[----:B--2---:R-:W-:Y:S05]  /*1a430*/  @!P2 BRA `(.L_x_1239) ;  /* 0xfffffffc00eca947 */ /* 0x004fea000383ffff */
[----:B------:R-:W-:Y:S05]  /*1a440*/  BRA `(.L_x_1236) ;  /* 0xffffff20000c7947 */ /* 0x000fea000383ffff */
.L_x_1252:
[----:B-1----:R-:W-:-:S04]  /*1a450*/  IMAD.U32 R8, RZ, RZ, UR5 ;  /* 0x00000005ff087e24 */ /* 0x002fc8000f8e00ff */
[----:B------:R1:W2:Y:S03]  /*1a460*/  SYNCS.PHASECHK.TRANS64.TRYWAIT P0, [R8+URZ+0x28850], R3 ;  /* 0x02885003080075a7 */ /* 0x0002a6000800017f */
[----:B--2---:R-:W-:Y:S05]  /*1a470*/  @!P0 NANOSLEEP.SYNCS 0x989680 ;  /* 0x009896800000895d */ /* 0x004fea0003900000 */
[----:B------:R-:W2:Y:S02]  /*1a480*/  @!P0 SYNCS.PHASECHK.TRANS64 P0, [R8+URZ+0x28850], R3 ;  /* 0x02885003080085a7 */ /* 0x000ea4000800007f */
[----:B--2---:R-:W-:Y:S05]  /*1a490*/  @!P0 BRA `(.L_x_1252) ;  /* 0xfffffffc00ec8947 */ /* 0x004fea000383ffff */
[----:B------:R-:W-:Y:S05]  /*1a4a0*/  BRA `(.L_x_1251) ;  /* 0xffffff5400147947 */ /* 0x000fea000383ffff */
.L_x_1307:
[----:B-1----:R-:W1:Y:S01]  /*1a4b0*/  S2R R4, SR_TID.X ;  /* 0x0000000000047919 */ /* 0x002e620000002100 */
[----:B------:R-:W-:Y:S01]  /*1a4c0*/  BSSY B0, `(.L_x_1408) ;  /* 0x000000a000007945 */ /* 0x000fe20003800000 */
[----:B------:R-:W-:Y:S02]  /*1a4d0*/  IMAD.MOV.U32 R12, RZ, RZ, RZ ;  /* 0x000000ffff0c7224 */ /* 0x000fe400078e00ff */
[----:B------:R-:W-:Y:S02]  /*1a4e0*/  IMAD.MOV.U32 R11, RZ, RZ, 0x1f ;  /* 0x0000001fff0b7424 */ /* 0x000fe400078e00ff */
[----:B------:R-:W-:Y:S01]  /*1a4f0*/  IMAD.MOV.U32 R15, RZ, RZ, -0x1 ;  /* 0xffffffffff0f7424 */ /* 0x000fe200078e00ff */
[----:B-1----:R-:W-:-:S04]  /*1a500*/  SHF.R.U32.HI R4, RZ, 0x5, R4 ;  /* 0x00000005ff047819 */ /* 0x002fc80000011604 */
[----:B------:R-:W-:-:S05]  /*1a510*/  LOP3.LUT R4, R4, 0x3, RZ, 0xc0, !PT ;  /* 0x0000000304047812 */ /* 0x000fca00078ec0ff */
[----:B------:R-:W-:-:S07]  /*1a520*/  IMAD.MOV.U32 R13, RZ, RZ, R4 ;  /* 0x000000ffff0d7224 */ /* 0x000fce00078e0004 */
[----:B0-2---:R-:W-:Y:S05]  /*1a530*/  WARPSYNC.COLLECTIVE R15, `(.L_x_1409) ;  /* 0x000000000f087348 */ /* 0x005fea0003c00000 */
[----:B------:R1:W3:Y:S02]  /*1a540*/  SHFL.IDX P6, R14, R13, R12, R11 ;  /* 0x0000000c0d0e7389 */ /* 0x0002e400000c000b */
[----:B0123--:R-:W-:Y:S01]  /*1a550*/  ENDCOLLECTIVE ;  /* 0x000000000000791b */ /* 0x00ffe20003800000 */
.L_x_1409:
[----:B------:R-:W-:Y:S05]  /*1a560*/  BSYNC B0 ;  /* 0x0000000000007941 */ /* 0x000fea0003800000 */
.L_x_1408:
[----:B------:R-:W-:Y:S05]  /*1a570*/  BRA `(.L_x_1410) ;  /* 0xffffffac00fc7947 */ /* 0x000fea000383ffff */
.L_x_1309:
[----:B------:R-:W-:Y:S01]  /*1a580*/  BSSY B0, `(.L_x_1411) ;  /* 0x0000006000007945 */ /* 0x000fe20003800000 */
[----:B------:R-:W-:-:S07]  /*1a590*/  IMAD.MOV.U32 R15, RZ, RZ, -0x1 ;  /* 0xffffffffff0f7424 */ /* 0x000fce00078e00ff */
[----:B012---:R-:W-:Y:S05]  /*1a5a0*/  WARPSYNC.COLLECTIVE R15, `(.L_x_1412) ;  /* 0x000000000f0c7348 */ /* 0x007fea0003c00000 */
[----:B------:R-:W-:Y:S02]  /*1a5b0*/  ELECT P6, UR62, PT ;  /* 0x00000000003e782f */ /* 0x000fe400038c0000 */
[----:B------:R-:W-:Y:S01]  /*1a5c0*/  MOV R14, UR62 ;  /* 0x0000003e000e7c02 */ /* 0x000fe20008000f00 */
[----:B012---:R-:W-:Y:S10]  /*1a5d0*/  ENDCOLLECTIVE ;  /* 0x000000000000791b */ /* 0x007ff40003800000 */
.L_x_1412:
[----:B------:R-:W-:Y:S05]  /*1a5e0*/  BSYNC B0 ;  /* 0x0000000000007941 */ /* 0x000fea0003800000 */
.L_x_1411:
[----:B------:R-:W-:Y:S05]  /*1a5f0*/  BRA `(.L_x_1413) ;  /* 0xffffffb000087947 */ /* 0x000fea000383ffff */
.L_x_1311:
[----:B-1----:R1:W3:Y:S02]  /*1a600*/  SYNCS.PHASECHK.TRANS64.TRYWAIT P0, [R0+URZ+0x28840], R2 ;  /* 0x02884002000075a7 */ /* 0x0022e4000800017f */
[----:B---3--:R-:W-:Y:S05]  /*1a610*/  @!P0 NANOSLEEP.SYNCS 0x989680 ;  /* 0x009896800000895d */ /* 0x008fea0003900000 */
[----:B------:R-:W3:Y:S02]  /*1a620*/  @!P0 SYNCS.PHASECHK.TRANS64 P0, [R0+URZ+0x28840], R2 ;  /* 0x02884002000085a7 */ /* 0x000ee4000800007f */
[----:B---3--:R-:W-:Y:S05]  /*1a630*/  @!P0 BRA `(.L_x_1311) ;  /* 0xfffffffc00f08947 */ /* 0x008fea000383ffff */
[----:B------:R-:W-:Y:S05]  /*1a640*/  BRA `(.L_x_1414) ;  /* 0xffffffb000687947 */ /* 0x000fea000383ffff */
.L_x_1315:
        /* <DEDUP_REMOVED lines=15> */
.L_x_1415:
[----:B------:R-:W-:Y:S02]  /*1a740*/  IMAD.MOV.U32 R13, RZ, RZ, R4 ;  /* 0x000000ffff0d7224 */ /* 0x000fe400078e0004 */
[----:B------:R-:W-:-:S07]  /*1a750*/  IMAD.MOV.U32 R6, RZ, RZ, R14 ;  /* 0x000000ffff067224 */ /* 0x000fce00078e000e */
[----:B------:R-:W-:Y:S05]  /*1a760*/  WARPSYNC.COLLECTIVE R15, `(.L_x_1416) ;  /* 0x000000000f087348 */ /* 0x000fea0003c00000 */
[----:B------:R0:W1:Y:S02]  /*1a770*/  SHFL.IDX P6, R14, R13, R12, R11 ;  /* 0x0000000c0d0e7389 */ /* 0x00006400000c000b */
[----:B01----:R-:W-:Y:S01]  /*1a780*/  ENDCOLLECTIVE ;  /* 0x000000000000791b */ /* 0x003fe20003800000 */
.L_x_1416:
[----:B------:R-:W-:Y:S02]  /*1a790*/  IMAD.MOV.U32 R13, RZ, RZ, R3 ;  /* 0x000000ffff0d7224 */ /* 0x000fe400078e0003 */
[----:B------:R-:W-:Y:S02]  /*1a7a0*/  IMAD.MOV.U32 R12, RZ, RZ, 0x1 ;  /* 0x00000001ff0c7424 */ /* 0x000fe400078e00ff */
[----:B------:R-:W-:-:S07]  /*1a7b0*/  IMAD.MOV.U32 R7, RZ, RZ, R14 ;  /* 0x000000ffff077224 */ /* 0x000fce00078e000e */
[----:B------:R-:W-:Y:S05]  /*1a7c0*/  WARPSYNC.COLLECTIVE R15, `(.L_x_1417) ;  /* 0x000000000f087348 */ /* 0x000fea0003c00000 */
[----:B------:R0:W1:Y:S02]  /*1a7d0*/  SHFL.IDX P6, R14, R13, R12, R11 ;  /* 0x0000000c0d0e7389 */ /* 0x00006400000c000b */
[----:B01----:R-:W-:Y:S01]  /*1a7e0*/  ENDCOLLECTIVE ;  /* 0x000000000000791b */ /* 0x003fe20003800000 */
.L_x_1417:
[----:B------:R-:W-:-:S05]  /*1a7f0*/  @!P2 LEA R7, P3, R10, R7, 0x1 ;  /* 0x000000070a07a211 */ /* 0x000fca00078608ff */
[----:B------:R-:W-:-:S05]  /*1a800*/  @!P2 IMAD.X R6, RZ, RZ, R6, P3 ;  /* 0x000000ffff06a224 */ /* 0x000fca00018e0606 */
[----:B------:R-:W-:Y:S01]  /*1a810*/  @!P2 LOP3.LUT R7, R7, R6, RZ, 0x3c, !PT ;  /* 0x000000060707a212 */ /* 0x000fe200078e3cff */
[----:B------:R-:W-:-:S03]  /*1a820*/  IMAD.MOV.U32 R13, RZ, RZ, R4 ;  /* 0x000000ffff0d7224 */ /* 0x000fc600078e0004 */
[----:B------:R-:W-:-:S04]  /*1a830*/  @!P2 LOP3.LUT R6, R7, R6, RZ, 0x3c, !PT ;  /* 0x000000060706a212 */ /* 0x000fc800078e3cff */
[----:B------:R-:W-:Y:S01]  /*1a840*/  @!P2 LOP3.LUT R7, R7, R6, RZ, 0x3c, !PT ;  /* 0x000000060707a212 */ /* 0x000fe200078e3cff */
[----:B------:R-:W-:-:S07]  /*1a850*/  IMAD.MOV.U32 R8, RZ, RZ, R14 ;  /* 0x000000ffff087224 */ /* 0x000fce00078e000e */
[----:B------:R-:W-:Y:S05]  /*1a860*/  WARPSYNC.COLLECTIVE R15, `(.L_x_1418) ;  /* 0x000000000f087348 */ /* 0x000fea0003c00000 */
[----:B------:R0:W1:Y:S02]  /*1a870*/  SHFL.IDX P6, R14, R13, R12, R11 ;  /* 0x0000000c0d0e7389 */ /* 0x00006400000c000b */
[----:B01----:R-:W-:Y:S01]  /*1a880*/  ENDCOLLECTIVE ;  /* 0x000000000000791b */ /* 0x003fe20003800000 */
.L_x_1418:
[----:B------:R-:W-:Y:S01]  /*1a890*/  @!PT LDS RZ, [RZ] ;  /* 0x00000000fffff984 */ /* 0x000fe20000000800 */
[----:B------:R-:W-:Y:S01]  /*1a8a0*/  @!PT LDS RZ, [RZ] ;  /* 0x00000000fffff984 */ /* 0x000fe20000000800 */
[----:B------:R-:W-:Y:S01]  /*1a8b0*/  @!PT LDS RZ, [RZ] ;  /* 0x00000000fffff984 */ /* 0x000fe20000000800 */
[----:B------:R0:W-:Y:S04]  /*1a8c0*/  @!P2 LDGSTS.E.BYPASS.LTC128B.128 [R9+0x10400], desc[UR52][R6.64], !P0 ;  /* 0x104000000609afae */ /* 0x0001e8000c101d74 */
[----:B------:R0:W-:Y:S01]  /*1a8d0*/  @!P2 LDGSTS.E.BYPASS.LTC128B.128 [R9+0x14400], desc[UR52][R6.64+0x80], !P1 ;  /* 0x144000800609afae */ /* 0x0001e2000c901d74 */
[----:B------:R-:W-:Y:S01]  /*1a8e0*/  ISETP.GE.AND P2, PT, R5, R2, PT ;  /* 0x000000020500720c */ /* 0x000fe20003f46270 */
[----:B------:R-:W-:Y:S02]  /*1a8f0*/  IMAD.MOV.U32 R13, RZ, RZ, R3 ;  /* 0x000000ffff0d7224 */ /* 0x000fe400078e0003 */
[----:B------:R-:W-:Y:S02]  /*1a900*/  IMAD.MOV.U32 R12, RZ, RZ, 0x2 ;  /* 0x00000002ff0c7424 */ /* 0x000fe400078e00ff */
[----:B------:R-:W-:-:S08]  /*1a910*/  IMAD.MOV.U32 R5, RZ, RZ, R14 ;  /* 0x000000ffff057224 */ /* 0x000fd000078e000e */
[----:B0-----:R-:W-:Y:S05]  /*1a920*/  WARPSYNC.COLLECTIVE R15, `(.L_x_1419) ;  /* 0x000000000f087348 */ /* 0x001fea0003c00000 */
[----:B------:R1:W2:Y:S02]  /*1a930*/  SHFL.IDX P6, R14, R13, R12, R11 ;  /* 0x0000000c0d0e7389 */ /* 0x0002a400000c000b */
[----:B012---:R-:W-:Y:S01]  /*1a940*/  ENDCOLLECTIVE ;  /* 0x000000000000791b */ /* 0x007fe20003800000 */
.L_x_1419:
[----:B------:R-:W-:Y:S01]  /*1a950*/  @!P2 LEA R7, P3, R10, R5, 0x1 ;  /* 0x000000050a07a211 */ /* 0x000fe200078608ff */
[----:B------:R-:W-:-:S04]  /*1a960*/  VIADD R5, R0, 0x20 ;  /* 0x0000002000057836 */ /* 0x000fc80000000000 */
[----:B------:R-:W-:-:S05]  /*1a970*/  @!P2 IMAD.X R6, RZ, RZ, R8, P3 ;  /* 0x000000ffff06a224 */ /* 0x000fca00018e0608 */
[----:B------:R-:W-:Y:S01]  /*1a980*/  @!P2 LOP3.LUT R7, R7, R6, RZ, 0x3c, !PT ;  /* 0x000000060707a212 */ /* 0x000fe200078e3cff */
[----:B------:R-:W-:-:S03]  /*1a990*/  IMAD.MOV.U32 R13, RZ, RZ, R4 ;  /* 0x000000ffff0d7224 */ /* 0x000fc600078e0004 */
[----:B------:R-:W-:-:S04]  /*1a9a0*/  @!P2 LOP3.LUT R6, R7, R6, RZ, 0x3c, !PT ;  /* 0x000000060706a212 */ /* 0x000fc800078e3cff */
[----:B------:R-:W-:-:S05]  /*1a9b0*/  @!P2 LOP3.LUT R7, R7, R6, RZ, 0x3c, !PT ;  /* 0x000000060707a212 */ /* 0x000fca00078e3cff */
[----:B------:R-:W-:Y:S01]  /*1a9c0*/  @!PT LDS RZ, [RZ] ;  /* 0x00000000fffff984 */ /* 0x000fe20000000800 */
[----:B------:R-:W-:Y:S01]  /*1a9d0*/  @!PT LDS RZ, [RZ] ;  /* 0x00000000fffff984 */ /* 0x000fe20000000800 */
[----:B------:R-:W-:Y:S01]  /*1a9e0*/  @!PT LDS RZ, [RZ] ;  /* 0x00000000fffff984 */ /* 0x000fe20000000800 */
[----:B------:R-:W-:Y:S04]  /*1a9f0*/  @!P2 LDGSTS.E.BYPASS.LTC128B.128 [R9+0x10c00], desc[UR52][R6.64], !P0 ;  /* 0x10c000000609afae */ /* 0x000fe8000c101d74 */
[----:B------:R0:W-:Y:S01]  /*1aa00*/  @!P2 LDGSTS.E.BYPASS.LTC128B.128 [R9+0x14c00], desc[UR52][R6.64+0x80], !P1 ;  /* 0x14c000800609afae */ /* 0x0001e2000c901d74 */
[----:B------:R-:W-:Y:S01]  /*1aa10*/  ISETP.GE.AND P2, PT, R5, R2, PT ;  /* 0x000000020500720c */ /* 0x000fe20003f46270 */
[----:B0-----:R-:W-:-:S12]  /*1aa20*/  IMAD.MOV.U32 R6, RZ, RZ, R14 ;  /* 0x000000ffff067224 */ /* 0x001fd800078e000e */
[----:B------:R-:W-:Y:S05]  /*1aa30*/  WARPSYNC.COLLECTIVE R15, `(.L_x_1420) ;  /* 0x000000000f087348 */ /* 0x000fea0003c00000 */
[----:B------:R0:W1:Y:S02]  /*1aa40*/  SHFL.IDX P6, R14, R13, R12, R11 ;  /* 0x0000000c0d0e7389 */ /* 0x00006400000c000b */
[----:B01----:R-:W-:Y:S01]  /*1aa50*/  ENDCOLLECTIVE ;  /* 0x000000000000791b */ /* 0x003fe20003800000 */
.L_x_1420:
[----:B------:R-:W-:Y:S02]  /*1aa60*/  IMAD.MOV.U32 R13, RZ, RZ, R3 ;  /* 0x000000ffff0d7224 */ /* 0x000fe400078e0003 */
[----:B------:R-:W-:Y:S02]  /*1aa70*/  IMAD.MOV.U32 R12, RZ, RZ, 0x3 ;  /* 0x00000003ff0c7424 */ /* 0x000fe400078e00ff */
[----:B------:R-:W-:-:S07]  /*1aa80*/  IMAD.MOV.U32 R5, RZ, RZ, R14 ;  /* 0x000000ffff057224 */ /* 0x000fce00078e000e */
[----:B------:R-:W-:Y:S05]  /*1aa90*/  WARPSYNC.COLLECTIVE R15, `(.L_x_1421) ;  /* 0x000000000f087348 */ /* 0x000fea0003c00000 */
[----:B------:R0:W1:Y:S02]  /*1aaa0*/  SHFL.IDX P6, R14, R13, R12, R11 ;  /* 0x0000000c0d0e7389 */ /* 0x00006400000c000b */
[----:B01----:R-:W-:Y:S01]  /*1aab0*/  ENDCOLLECTIVE ;  /* 0x000000000000791b */ /* 0x003fe20003800000 */
.L_x_1421:
[----:B------:R-:W-:-:S05]  /*1aac0*/  @!P2 LEA R5, P3, R10, R5, 0x1 ;  /* 0x000000050a05a211 */ /* 0x000fca00078608ff */
[----:B------:R-:W-:-:S04]  /*1aad0*/  @!P2 IMAD.X R6, RZ, RZ, R6, P3 ;  /* 0x000000ffff06a224 */ /* 0x000fc800018e0606 */
[----:B------:R-:W-:Y:S02]  /*1aae0*/  @!P2 IMAD.MOV.U32 R7, RZ, RZ, R6 ;  /* 0x000000ffff07a224 */ /* 0x000fe400078e0006 */
[----:B------:R-:W-:Y:S02]  /*1aaf0*/  @!P2 IMAD.MOV.U32 R6, RZ, RZ, R5 ;  /* 0x000000ffff06a224 */ /* 0x000fe400078e0005 */
[----:B------:R-:W-:Y:S02]  /*1ab00*/  IMAD.MOV.U32 R13, RZ, RZ, R4 ;  /* 0x000000ffff0d7224 */ /* 0x000fe400078e0004 */
[----:B------:R-:W-:Y:S01]  /*1ab10*/  VIADD R5, R0, 0x30 ;  /* 0x0000003000057836 */ /* 0x000fe20000000000 */
        /* <DEDUP_REMOVED lines=10> */
.L_x_1422:
[----:B------:R-:W-:Y:S02]  /*1abc0*/  IMAD.MOV.U32 R13, RZ, RZ, R3 ;  /* 0x000000ffff0d7224 */ /* 0x000fe400078e0003 */
[----:B------:R-:W-:Y:S02]  /*1abd0*/  IMAD.MOV.U32 R12, RZ, RZ, 0x4 ;  /* 0x00000004ff0c7424 */ /* 0x000fe400078e00ff */
[----:B------:R-:W-:-:S07]  /*1abe0*/  IMAD.MOV.U32 R5, RZ, RZ, R14 ;  /* 0x000000ffff057224 */ /* 0x000fce00078e000e */
[----:B------:R-:W-:Y:S05]  /*1abf0*/  WARPSYNC.COLLECTIVE R15, `(.L_x_1423) ;  /* 0x000000000f087348 */ /* 0x000fea0003c00000 */
[----:B------:R0:W1:Y:S02]  /*1ac00*/  SHFL.IDX P6, R14, R13, R12, R11 ;  /* 0x0000000c0d0e7389 */ /* 0x00006400000c000b */
[----:B01----:R-:W-:Y:S01]  /*1ac10*/  ENDCOLLECTIVE ;  /* 0x000000000000791b */ /* 0x003fe20003800000 */
.L_x_1423:
        /* <DEDUP_REMOVED lines=16> */
.L_x_1424:
[----:B------:R-:W-:Y:S02]  /*1ad20*/  IMAD.MOV.U32 R13, RZ, RZ, R3 ;  /* 0x000000ffff0d7224 */ /* 0x000fe400078e0003 */
[----:B------:R-:W-:Y:S02]  /*1ad30*/  IMAD.MOV.U32 R12, RZ, RZ, 0x5 ;  /* 0x00000005ff0c7424 */ /* 0x000fe400078e00ff */
[----:B------:R-:W-:-:S07]  /*1ad40*/  IMAD.MOV.U32 R5, RZ, RZ, R14 ;  /* 0x000000ffff057224 */ /* 0x000fce00078e000e */
[----:B------:R-:W-:Y:S05]  /*1ad50*/  WARPSYNC.COLLECTIVE R15, `(.L_x_1425) ;  /* 0x000000000f087348 */ /* 0x000fea0003c00000 */
[----:B------:R0:W1:Y:S02]  /*1ad60*/  SHFL.IDX P6, R14, R13, R12, R11 ;  /* 0x0000000c0d0e7389 */ /* 0x00006400000c000b */
[----:B01----:R-:W-:Y:S01]  /*1ad70*/  ENDCOLLECTIVE ;  /* 0x000000000000791b */ /* 0x003fe20003800000 */
.L_x_1425:
        /* <DEDUP_REMOVED lines=16> */
.L_x_1426:
[----:B------:R-:W-:Y:S02]  /*1ae80*/  IMAD.MOV.U32 R13, RZ, RZ, R3 ;  /* 0x000000ffff0d7224 */ /* 0x000fe400078e0003 */
[----:B------:R-:W-:Y:S02]  /*1ae90*/  IMAD.MOV.U32 R12, RZ, RZ, 0x6 ;  /* 0x00000006ff0c7424 */ /* 0x000fe400078e00ff */
[----:B------:R-:W-:-:S07]  /*1aea0*/  IMAD.MOV.U32 R5, RZ, RZ, R14 ;  /* 0x000000ffff057224 */ /* 0x000fce00078e000e */
[----:B------:R-:W-:Y:S05]  /*1aeb0*/  WARPSYNC.COLLECTIVE R15, `(.L_x_1427) ;  /* 0x000000000f087348 */ /* 0x000fea0003c00000 */
[----:B------:R0:W1:Y:S02]  /*1aec0*/  SHFL.IDX P6, R14, R13, R12, R11 ;  /* 0x0000000c0d0e7389 */ /* 0x00006400000c000b */
[----:B01----:R-:W-:Y:S01]  /*1aed0*/  ENDCOLLECTIVE ;  /* 0x000000000000791b */ /* 0x003fe20003800000 */
.L_x_1427:
[----:B------:R-:W-:-:S05]  /*1aee0*/  @!P2 LEA R5, P3, R10, R5, 0x1 ;  /* 0x000000050a05a211 */ /* 0x000fca00078608ff */
[----:B------:R-:W-:-:S04]  /*1aef0*/  @!P2 IMAD.X R6, RZ, RZ, R6, P3 ;  /* 0x000000ffff06a224 */ /* 0x000fc800018e0606 */
[----:B------:R-:W-:Y:S02]  /*1af00*/  @!P2 IMAD.MOV.U32 R7, RZ, RZ, R6 ;  /* 0x000000ffff07a224 */ /* 0x000fe400078e0006 */
[----:B------:R-:W-:Y:S02]  /*1af10*/  @!P2 IMAD.MOV.U32 R6, RZ, RZ, R5 ;  /* 0x000000ffff06a224 */ /* 0x000fe400078e0005 */
[----:B------:R-:W-:-:S03]  /*1af20*/  IMAD.MOV.U32 R13, RZ, RZ, R4 ;  /* 0x000000ffff0d7224 */ /* 0x000fc600078e0004 */
[----:B------:R-:W-:Y:S01]  /*1af30*/  @!PT LDS RZ, [RZ] ;  /* 0x00000000fffff984 */ /* 0x000fe20000000800 */
[----:B------:R-:W-:Y:S01]  /*1af40*/  @!PT LDS RZ, [RZ] ;  /* 0x00000000fffff984 */ /* 0x000fe20000000800 */
[----:B------:R-:W-:Y:S01]  /*1af50*/  @!PT LDS RZ, [RZ] ;  /* 0x00000000fffff984 */ /* 0x000fe20000000800 */
[----:B------:R-:W-:Y:S04]  /*1af60*/  @!P2 LDGSTS.E.BYPASS.LTC128B.128 [R9+0x12c00], desc[UR52][R6.64], !P0 ;  /* 0x12c000000609afae */ /* 0x000fe8000c101d74 */
[----:B------:R0:W-:Y:S02]  /*1af70*/  @!P2 LDGSTS.E.BYPASS.LTC128B.128 [R9+0x16c00], desc[UR52][R6.64+0x80], !P1 ;  /* 0x16c000800609afae */ /* 0x0001e4000c901d74 */
[----:B0-----:R-:W-:-:S07]  /*1af80*/  IMAD.MOV.U32 R6, RZ, RZ, R14 ;  /* 0x000000ffff067224 */ /* 0x001fce00078e000e */
[----:B------:R-:W-:Y:S05]  /*1af90*/  WARPSYNC.COLLECTIVE R15, `(.L_x_1428) ;  /* 0x000000000f087348 */ /* 0x000fea0003c00000 */
[----:B------:R0:W1:Y:S02]  /*1afa0*/  SHFL.IDX P6, R14, R13, R12, R11 ;  /* 0x0000000c0d0e7389 */ /* 0x00006400000c000b */
[----:B01----:R-:W-:Y:S01]  /*1afb0*/  ENDCOLLECTIVE ;  /* 0x000000000000791b */ /* 0x003fe20003800000 */
.L_x_1428:
[----:B------:R-:W-:-:S05]  /*1afc0*/  VIADD R7, R0, 0x60 ;  /* 0x0000006000077836 */ /* 0x000fca0000000000 */
[----:B------:R-:W-:Y:S01]  /*1afd0*/  ISETP.GE.AND P2, PT, R7, R2, PT ;  /* 0x000000020700720c */ /* 0x000fe20003f46270 */
[----:B------:R-:W-:Y:S02]  /*1afe0*/  IMAD.MOV.U32 R13, RZ, RZ, R3 ;  /* 0x000000ffff0d7224 */ /* 0x000fe400078e0003 */
[----:B------:R-:W-:Y:S02]  /*1aff0*/  IMAD.MOV.U32 R12, RZ, RZ, 0x7 ;  /* 0x00000007ff0c7424 */ /* 0x000fe400078e00ff */
[----:B------:R-:W-:-:S08]  /*1b000*/  IMAD.MOV.U32 R5, RZ, RZ, R14 ;  /* 0x000000ffff057224 */ /* 0x000fd000078e000e */
[----:B------:R-:W-:Y:S05]  /*1b010*/  WARPSYNC.COLLECTIVE R15, `(.L_x_1429) ;  /* 0x000000000f087348 */ /* 0x000fea0003c00000 */
[----:B------:R0:W1:Y:S02]  /*1b020*/  SHFL.IDX P6, R14, R13, R12, R11 ;  /* 0x0000000c0d0e7389 */ /* 0x00006400000c000b */
[----:B01----:R-:W-:Y:S01]  /*1b030*/  ENDCOLLECTIVE ;  /* 0x000000000000791b */ /* 0x003fe20003800000 */
.L_x_1429:
[----:B------:R-:W-:-:S05]  /*1b040*/  @!P2 LEA R5, P3, R10, R5, 0x1 ;  /* 0x000000050a05a211 */ /* 0x000fca00078608ff */
[----:B------:R-:W-:-:S04]  /*1b050*/  @!P2 IMAD.X R6, RZ, RZ, R6, P3 ;  /* 0x000000ffff06a224 */ /* 0x000fc800018e0606 */
[----:B------:R-:W-:Y:S02]  /*1b060*/  @!P2 IMAD.MOV.U32 R7, RZ, RZ, R6 ;  /* 0x000000ffff07a224 */ /* 0x000fe400078e0006 */
[----:B------:R-:W-:Y:S02]  /*1b070*/  IMAD.MOV.U32 R13, RZ, RZ, R4 ;  /* 0x000000ffff0d7224 */ /* 0x000fe400078e0004 */
[----:B------:R-:W-:-:S05]  /*1b080*/  @!P2 IMAD.MOV.U32 R6, RZ, RZ, R5 ;  /* 0x000000ffff06a224 */ /* 0x000fca00078e0005 */
[----:B------:R-:W-:Y:S01]  /*1b090*/  @!PT LDS RZ, [RZ] ;  /* 0x00000000fffff984 */ /* 0x000fe20000000800 */
[----:B------:R-:W-:Y:S01]  /*1b0a0*/  @!PT LDS RZ, [RZ] ;  /* 0x00000000fffff984 */ /* 0x000fe20000000800 */
[----:B------:R-:W-:Y:S01]  /*1b0b0*/  @!PT LDS RZ, [RZ] ;  /* 0x00000000fffff984 */ /* 0x000fe20000000800 */
[----:B------:R0:W-:Y:S01]  /*1b0c0*/  @!P2 LDGSTS.E.BYPASS.LTC128B.128 [R9+0x13400], desc[UR52][R6.64], !P0 ;  /* 0x134000000609afae */ /* 0x0001e2000c101d74 */
[----:B------:R-:W-:-:S03]  /*1b0d0*/  IMAD.MOV.U32 R5, RZ, RZ, R14 ;  /* 0x000000ffff057224 */ /* 0x000fc600078e000e */
[----:B------:R0:W-:Y:S04]  /*1b0e0*/  @!P2 LDGSTS.E.BYPASS.LTC128B.128 [R9+0x17400], desc[UR52][R6.64+0x80], !P1 ;  /* 0x174000800609afae */ /* 0x0001e8000c901d74 */
[----:B0-----:R-:W-:Y:S05]  /*1b0f0*/  WARPSYNC.COLLECTIVE R15, `(.L_x_1430) ;  /* 0x000000000f087348 */ /* 0x001fea0003c00000 */
[----:B------:R1:W2:Y:S02]  /*1b100*/  SHFL.IDX P6, R14, R13, R12, R11 ;  /* 0x0000000c0d0e7389 */ /* 0x0002a400000c000b */
[----:B012---:R-:W-:Y:S01]  /*1b110*/  ENDCOLLECTIVE ;  /* 0x000000000000791b */ /* 0x007fe20003800000 */
.L_x_1430:
[----:B------:R-:W-:Y:S01]  /*1b120*/  IMAD.MOV.U32 R3, RZ, RZ, R14 ;  /* 0x000000ffff037224 */ /* 0x000fe200078e000e */
[----:B------:R-:W-:Y:S06]  /*1b130*/  BRA `(.L_x_1431) ;  /* 0xffffffb400087947 */ /* 0x000fec000383ffff */
.L_x_1320:
[----:B0-----:R0:W3:Y:S02]  /*1b140*/  SYNCS.PHASECHK.TRANS64.TRYWAIT P0, [R18+URZ+0x28820], R0 ;  /* 0x02882000120075a7 */ /* 0x0010e4000800017f */
[----:B---3--:R-:W-:Y:S05]  /*1b150*/  @!P0 NANOSLEEP.SYNCS 0x989680 ;  /* 0x009896800000895d */ /* 0x008fea0003900000 */
[----:B------:R-:W3:Y:S02]  /*1b160*/  @!P0 SYNCS.PHASECHK.TRANS64 P0, [R18+URZ+0x28820], R0 ;  /* 0x02882000120085a7 */ /* 0x000ee4000800007f */
[----:B---3--:R-:W-:Y:S05]  /*1b170*/  @!P0 BRA `(.L_x_1320) ;  /* 0xfffffffc00f08947 */ /* 0x008fea000383ffff */
[----:B------:R-:W-:Y:S05]  /*1b180*/  BRA `(.L_x_1432) ;  /* 0xffffffb400787947 */ /* 0x000fea000383ffff */
.L_x_1329:
[----:B-1----:R1:W2:Y:S02]  /*1b190*/  SYNCS.PHASECHK.TRANS64.TRYWAIT P0, [R3+URZ+0x28840], R2 ;  /* 0x02884002030075a7 */ /* 0x0022a4000800017f */
[----:B--2---:R-:W-:Y:S05]  /*1b1a0*/  @!P0 NANOSLEEP.SYNCS 0x989680 ;  /* 0x009896800000895d */ /* 0x004fea0003900000 */
[----:B------:R-:W2:Y:S02]  /*1b1b0*/  @!P0 SYNCS.PHASECHK.TRANS64 P0, [R3+URZ+0x28840], R2 ;  /* 0x02884002030085a7 */ /* 0x000ea4000800007f */
[----:B--2---:R-:W-:Y:S05]  /*1b1c0*/  @!P0 BRA `(.L_x_1329) ;  /* 0xfffffffc00f08947 */ /* 0x004fea000383ffff */
[----:B------:R-:W-:Y:S05]  /*1b1d0*/  BRA `(.L_x_1433) ;  /* 0xffffffb8006c7947 */ /* 0x000fea000383ffff */
.L_x_1335:
[----:B0-----:R0:W1:Y:S02]  /*1b1e0*/  SYNCS.PHASECHK.TRANS64.TRYWAIT P0, [R3+URZ+0x60], R2 ;  /* 0x00006002030075a7 */ /* 0x001064000800017f */
[----:B-1----:R-:W-:Y:S05]  /*1b1f0*/  @!P0 NANOSLEEP.SYNCS 0x989680 ;  /* 0x009896800000895d */ /* 0x002fea0003900000 */
[----:B------:R-:W1:Y:S02]  /*1b200*/  @!P0 SYNCS.PHASECHK.TRANS64 P0, [R3+URZ+0x60], R2 ;  /* 0x00006002030085a7 */ /* 0x000e64000800007f */
[----:B-1----:R-:W-:Y:S05]  /*1b210*/  @!P0 BRA `(.L_x_1335) ;  /* 0xfffffffc00f08947 */ /* 0x002fea000383ffff */
[----:B------:R-:W-:Y:S05]  /*1b220*/  BRA `(.L_x_1434) ;  /* 0xffffffbc00407947 */ /* 0x000fea000383ffff */
.L_x_1344:
[----:B-1----:R1:W2:Y:S02]  /*1b230*/  SYNCS.PHASECHK.TRANS64.TRYWAIT P0, [R3+URZ+0x28840], R2 ;  /* 0x02884002030075a7 */ /* 0x0022a4000800017f */
[----:B--2---:R-:W-:Y:S05]  /*1b240*/  @!P0 NANOSLEEP.SYNCS 0x989680 ;  /* 0x009896800000895d */ /* 0x004fea0003900000 */
[----:B------:R-:W2:Y:S02]  /*1b250*/  @!P0 SYNCS.PHASECHK.TRANS64 P0, [R3+URZ+0x28840], R2 ;  /* 0x02884002030085a7 */ /* 0x000ea4000800007f */
[----:B--2---:R-:W-:Y:S05]  /*1b260*/  @!P0 BRA `(.L_x_1344) ;  /* 0xfffffffc00f08947 */ /* 0x004fea000383ffff */
[----:B------:R-:W-:Y:S05]  /*1b270*/  BRA `(.L_x_1435) ;  /* 0xffffffc000cc7947 */ /* 0x000fea000383ffff */
.L_x_1350:
[----:B0-----:R0:W1:Y:S02]  /*1b280*/  SYNCS.PHASECHK.TRANS64.TRYWAIT P0, [R2+URZ+0x60], R3 ;  /* 0x00006003020075a7 */ /* 0x001064000800017f */
[----:B-1----:R-:W-:Y:S05]  /*1b290*/  @!P0 NANOSLEEP.SYNCS 0x989680 ;  /* 0x009896800000895d */ /* 0x002fea0003900000 */
[----:B------:R-:W1:Y:S02]  /*1b2a0*/  @!P0 SYNCS.PHASECHK.TRANS64 P0, [R2+URZ+0x60], R3 ;  /* 0x00006003020085a7 */ /* 0x000e64000800007f */
[----:B-1----:R-:W-:Y:S05]  /*1b2b0*/  @!P0 BRA `(.L_x_1350) ;  /* 0xfffffffc00f08947 */ /* 0x002fea000383ffff */
[----:B------:R-:W-:Y:S05]  /*1b2c0*/  BRA `(.L_x_1436) ;  /* 0xffffffc400a07947 */ /* 0x000fea000383ffff */
.L_x_1359:
[----:B--2---:R2:W3:Y:S02]  /*1b2d0*/  SYNCS.PHASECHK.TRANS64.TRYWAIT P0, [R2+URZ+0x28840], R3 ;  /* 0x02884003020075a7 */ /* 0x0044e4000800017f */
[----:B---3--:R-:W-:Y:S05]  /*1b2e0*/  @!P0 NANOSLEEP.SYNCS 0x989680 ;  /* 0x009896800000895d */ /* 0x008fea0003900000 */
[----:B------:R-:W3:Y:S02]  /*1b2f0*/  @!P0 SYNCS.PHASECHK.TRANS64 P0, [R2+URZ+0x28840], R3 ;  /* 0x02884003020085a7 */ /* 0x000ee4000800007f */
[----:B---3--:R-:W-:Y:S05]  /*1b300*/  @!P0 BRA `(.L_x_1359) ;  /* 0xfffffffc00f08947 */ /* 0x008fea000383ffff */
[----:B------:R-:W-:Y:S05]  /*1b310*/  BRA `(.L_x_1437) ;  /* 0xffffffcc00007947 */ /* 0x000fea000383ffff */
.L_x_1365:
[----:B0-----:R0:W1:Y:S02]  /*1b320*/  SYNCS.PHASECHK.TRANS64.TRYWAIT P0, [R2+URZ+0x60], R5 ;  /* 0x00006005020075a7 */ /* 0x001064000800017f */
[----:B-1----:R-:W-:Y:S05]  /*1b330*/  @!P0 NANOSLEEP.SYNCS 0x989680 ;  /* 0x009896800000895d */ /* 0x002fea0003900000 */
[----:B------:R-:W1:Y:S02]  /*1b340*/  @!P0 SYNCS.PHASECHK.TRANS64 P0, [R2+URZ+0x60], R5 ;  /* 0x00006005020085a7 */ /* 0x000e64000800007f */
[----:B-1----:R-:W-:Y:S05]  /*1b350*/  @!P0 BRA `(.L_x_1365) ;  /* 0xfffffffc00f08947 */ /* 0x002fea000383ffff */
[----:B------:R-:W-:Y:S05]  /*1b360*/  BRA `(.L_x_1438) ;  /* 0xffffffcc00d47947 */ /* 0x000fea000383ffff */
.L_x_1376:
[----:B--2---:R2:W3:Y:S02]  /*1b370*/  SYNCS.PHASECHK.TRANS64.TRYWAIT P0, [R0+URZ+0x28860], R3 ;  /* 0x02886003000075a7 */ /* 0x0044e4000800017f */
[----:B---3--:R-:W-:Y:S05]  /*1b380*/  @!P0 NANOSLEEP.SYNCS 0x989680 ;  /* 0x009896800000895d */ /* 0x008fea0003900000 */
[----:B------:R-:W3:Y:S02]  /*1b390*/  @!P0 SYNCS.PHASECHK.TRANS64 P0, [R0+URZ+0x28860], R3 ;  /* 0x02886003000085a7 */ /* 0x000ee4000800007f */
[----:B---3--:R-:W-:Y:S05]  /*1b3a0*/  @!P0 BRA `(.L_x_1376) ;  /* 0xfffffffc00f08947 */ /* 0x008fea000383ffff */
[----:B------:R-:W-:Y:S05]  /*1b3b0*/  BRA `(.L_x_1439) ;  /* 0xffffffd400207947 */ /* 0x000fea000383ffff */
.L_x_1383:
[----:B--2---:R-:W2:Y:S01]  /*1b3c0*/  LDL R3, [R1] ;  /* 0x0000000001037983 */ /* 0x004ea20000100800 */
[----:B------:R-:W-:Y:S01]  /*1b3d0*/  BSSY B0, `(.L_x_1440) ;  /* 0x0000008000007945 */ /* 0x000fe20003800000 */
[----:B0-----:R-:W-:Y:S02]  /*1b3e0*/  IMAD.MOV.U32 R12, RZ, RZ, RZ ;  /* 0x000000ffff0c7224 */ /* 0x001fe400078e00ff */
[----:B------:R-:W-:Y:S02]  /*1b3f0*/  IMAD.MOV.U32 R11, RZ, RZ, 0x1f ;  /* 0x0000001fff0b7424 */ /* 0x000fe400078e00ff */
[----:B------:R-:W-:Y:S02]  /*1b400*/  IMAD.MOV.U32 R15, RZ, RZ, -0x1 ;  /* 0xffffffffff0f7424 */ /* 0x000fe400078e00ff */
[----:B--2---:R-:W-:-:S07]  /*1b410*/  IMAD.MOV.U32 R13, RZ, RZ, R3 ;  /* 0x000000ffff0d7224 */ /* 0x004fce00078e0003 */
[----:B-1-3--:R-:W-:Y:S05]  /*1b420*/  WARPSYNC.COLLECTIVE R15, `(.L_x_1441) ;  /* 0x000000000f087348 */ /* 0x00afea0003c00000 */
[----:B------:R0:W2:Y:S02]  /*1b430*/  SHFL.IDX P6, R14, R13, R12, R11 ;  /* 0x0000000c0d0e7389 */ /* 0x0000a400000c000b */
[----:B0123--:R-:W-:Y:S01]  /*1b440*/  ENDCOLLECTIVE ;  /* 0x000000000000791b */ /* 0x00ffe20003800000 */
.L_x_1441:
[----:B------:R-:W-:Y:S05]  /*1b450*/  BSYNC B0 ;  /* 0x0000000000007941 */ /* 0x000fea0003800000 */
.L_x_1440:
        /* <DEDUP_REMOVED lines=9> */
.L_x_1442:
[----:B------:R-:W-:Y:S01]  /*1b4f0*/  ULDC UR4, c[0x0][0xc3c] ;  /* 0x00030f0000047ab9 */ /* 0x000fe20000000800 */
        /* <DEDUP_REMOVED lines=12> */
[C---:B------:R-:W-:Y:S02]  /*1b5c0*/  ISETP.GE.U32.AND P3, PT, R16.reuse, 0x4, PT ;  /* 0x000000041000780c */ /* 0x040fe40003f66070 */
[C---:B------:R-:W-:Y:S02]  /*1b5d0*/  ISETP.GE.U32.AND P4, PT, R16.reuse, 0x8, PT ;  /* 0x000000081000780c */ /* 0x040fe40003f86070 */
[----:B------:R-:W-:Y:S01]  /*1b5e0*/  ISETP.GE.U32.AND P5, PT, R16, 0x10, PT ;  /* 0x000000101000780c */ /* 0x000fe20003fa6070 */
[----:B--2---:R-:W-:Y:S01]  /*1b5f0*/  @!P1 IMAD.MOV.U32 R5, RZ, RZ, R6 ;  /* 0x000000ffff059224 */ /* 0x004fe200078e0006 */
[----:B------:R-:W-:-:S02]  /*1b600*/  CS2R R6, SRZ ;  /* 0x0000000000067805 */ /* 0x000fc4000001ff00 */
[----:B---3--:R-:W-:Y:S01]  /*1b610*/  @!P1 IMAD.MOV.U32 R7, RZ, RZ, R4 ;  /* 0x000000ffff079224 */ /* 0x008fe200078e0004 */
[----:B------:R-:W-:-:S03]  /*1b620*/  ISETP.NE.AND P1, PT, R16, RZ, PT ;  /* 0x000000ff1000720c */ /* 0x000fc60003f25270 */
[----:B------:R-:W-:-:S04]  /*1b630*/  IMAD R2, R7, R5, RZ ;  /* 0x0000000507027224 */ /* 0x000fc800078e02ff */
[----:B------:R-:W-:-:S07]  /*1b640*/  IMAD.MOV.U32 R13, RZ, RZ, R2 ;  /* 0x000000ffff0d7224 */ /* 0x000fce00078e0002 */
[----:B------:R-:W-:Y:S05]  /*1b650*/  WARPSYNC.COLLECTIVE R15, `(.L_x_1443) ;  /* 0x000000000f087348 */ /* 0x000fea0003c00000 */
[----:B------:R0:W1:Y:S02]  /*1b660*/  SHFL.UP P6, R14, R13, R12, R11 ;  /* 0x0400000c0d0e7389 */ /* 0x00006400000c000b */
[----:B01----:R-:W-:Y:S01]  /*1b670*/  ENDCOLLECTIVE ;  /* 0x000000000000791b */ /* 0x003fe20003800000 */
.L_x_1443:
[----:B------:R-:W-:Y:S01]  /*1b680*/  IMAD.MOV.U32 R12, RZ, RZ, 0x2 ;  /* 0x00000002ff0c7424 */ /* 0x000fe200078e00ff */
[----:B------:R-:W-:-:S05]  /*1b690*/  SEL R3, R14, RZ, P1 ;  /* 0x000000ff0e037207 */ /* 0x000fca0000800000 */
[----:B------:R-:W-:-:S04]  /*1b6a0*/  IMAD.IADD R2, R2, 0x1, R3 ;  /* 0x0000000102027824 */ /* 0x000fc800078e0203 */
[----:B------:R-:W-:-:S07]  /*1b6b0*/  IMAD.MOV.U32 R13, RZ, RZ, R2 ;  /* 0x000000ffff0d7224 */ /* 0x000fce00078e0002 */
[----:B------:R-:W-:Y:S05]  /*1b6c0*/  WARPSYNC.COLLECTIVE R15, `(.L_x_1444) ;  /* 0x000000000f087348 */ /* 0x000fea0003c00000 */
[----:B------:R0:W1:Y:S02]  /*1b6d0*/  SHFL.UP P6, R14, R13, R12, R11 ;  /* 0x0400000c0d0e7389 */ /* 0x00006400000c000b */
[----:B01----:R-:W-:Y:S01]  /*1b6e0*/  ENDCOLLECTIVE ;  /* 0x000000000000791b */ /* 0x003fe20003800000 */
.L_x_1444:
[----:B------:R-:W-:Y:S01]  /*1b6f0*/  IMAD.MOV.U32 R12, RZ, RZ, 0x4 ;  /* 0x00000004ff0c7424 */ /* 0x000fe200078e00ff */
[----:B------:R-:W-:-:S05]  /*1b700*/  SEL R3, R14, RZ, P2 ;  /* 0x000000ff0e037207 */ /* 0x000fca0001000000 */
[----:B------:R-:W-:-:S04]  /*1b710*/  IMAD.IADD R2, R2, 0x1, R3 ;  /* 0x0000000102027824 */ /* 0x000fc800078e0203 */
[----:B------:R-:W-:-:S07]  /*1b720*/  IMAD.MOV.U32 R13, RZ, RZ, R2 ;  /* 0x000000ffff0d7224 */ /* 0x000fce00078e0002 */
[----:B------:R-:W-:Y:S05]  /*1b730*/  WARPSYNC.COLLECTIVE R15, `(.L_x_1445) ;  /* 0x000000000f087348 */ /* 0x000fea0003c00000 */
[----:B------:R0:W1:Y:S02]  /*1b740*/  SHFL.UP P6, R14, R13, R12, R11 ;  /* 0x0400000c0d0e7389 */ /* 0x00006400000c000b */
[----:B01----:R-:W-:Y:S01]  /*1b750*/  ENDCOLLECTIVE ;  /* 0x000000000000791b */ /* 0x003fe20003800000 */
.L_x_1445:
[----:B------:R-:W-:Y:S01]  /*1b760*/  IMAD.MOV.U32 R12, RZ, RZ, 0x8 ;  /* 0x00000008ff0c7424 */ /* 0x000fe200078e00ff */
[----:B------:R-:W-:-:S05]  /*1b770*/  SEL R3, R14, RZ, P3 ;  /* 0x000000ff0e037207 */ /* 0x000fca0001800000 */
[----:B------:R-:W-:-:S04]  /*1b780*/  IMAD.IADD R2, R2, 0x1, R3 ;  /* 0x0000000102027824 */ /* 0x000fc800078e0203 */
[----:B------:R-:W-:-:S07]  /*1b790*/  IMAD.MOV.U32 R13, RZ, RZ, R2 ;  /* 0x000000ffff0d7224 */ /* 0x000fce00078e0002 */
[----:B------:R-:W-:Y:S05]  /*1b7a0*/  WARPSYNC.COLLECTIVE R15, `(.L_x_1446) ;  /* 0x000000000f087348 */ /* 0x000fea0003c00000 */
[----:B------:R0:W1:Y:S02]  /*1b7b0*/  SHFL.UP P6, R14, R13, R12, R11 ;  /* 0x0400000c0d0e7389 */ /* 0x00006400000c000b */
[----:B01----:R-:W-:Y:S01]  /*1b7c0*/  ENDCOLLECTIVE ;  /* 0x000000000000791b */ /* 0x003fe20003800000 */
.L_x_1446:
[----:B------:R-:W-:Y:S01]  /*1b7d0*/  IMAD.MOV.U32 R12, RZ, RZ, 0x10 ;  /* 0x00000010ff0c7424 */ /* 0x000fe200078e00ff */
[----:B------:R-:W-:-:S05]  /*1b7e0*/  SEL R3, R14, RZ, P4 ;  /* 0x000000ff0e037207 */ /* 0x000fca0002000000 */
[----:B------:R-:W-:-:S04]  /*1b7f0*/  IMAD.IADD R2, R2, 0x1, R3 ;  /* 0x0000000102027824 */ /* 0x000fc800078e0203 */
[----:B------:R-:W-:-:S07]  /*1b800*/  IMAD.MOV.U32 R13, RZ, RZ, R2 ;  /* 0x000000ffff0d7224 */ /* 0x000fce00078e0002 */
[----:B------:R-:W-:Y:S05]  /*1b810*/  WARPSYNC.COLLECTIVE R15, `(.L_x_1447) ;  /* 0x000000000f087348 */ /* 0x000fea0003c00000 */
[----:B------:R0:W1:Y:S02]  /*1b820*/  SHFL.UP P6, R14, R13, R12, R11 ;  /* 0x0400000c0d0e7389 */ /* 0x00006400000c000b */
[----:B01----:R-:W-:Y:S01]  /*1b830*/  ENDCOLLECTIVE ;  /* 0x000000000000791b */ /* 0x003fe20003800000 */
.L_x_1447:
[----:B------:R-:W-:Y:S02]  /*1b840*/  IMAD.MOV.U32 R12, RZ, RZ, 0x1f ;  /* 0x0000001fff0c7424 */ /* 0x000fe400078e00ff */
[----:B------:R-:W-:Y:S01]  /*1b850*/  IMAD.MOV.U32 R11, RZ, RZ, 0x1f ;  /* 0x0000001fff0b7424 */ /* 0x000fe200078e00ff */
[----:B------:R-:W-:-:S05]  /*1b860*/  SEL R3, R14, RZ, P5 ;  /* 0x000000ff0e037207 */ /* 0x000fca0002800000 */
[----:B------:R-:W-:-:S04]  /*1b870*/  IMAD.IADD R2, R2, 0x1, R3 ;  /* 0x0000000102027824 */ /* 0x000fc800078e0203 */
[----:B------:R-:W-:-:S07]  /*1b880*/  IMAD.MOV.U32 R13, RZ, RZ, R2 ;  /* 0x000000ffff0d7224 */ /* 0x000fce00078e0002 */
[----:B------:R-:W-:Y:S05]  /*1b890*/  WARPSYNC.COLLECTIVE R15, `(.L_x_1448) ;  /* 0x000000000f087348 */ /* 0x000fea0003c00000 */
[----:B------:R0:W1:Y:S02]  /*1b8a0*/  SHFL.IDX P6, R14, R13, R12, R11 ;  /* 0x0000000c0d0e7389 */ /* 0x00006400000c000b */
[----:B01----:R-:W-:Y:S01]  /*1b8b0*/  ENDCOLLECTIVE ;  /* 0x000000000000791b */ /* 0x003fe20003800000 */
.L_x_1448:
[----:B------:R-:W-:Y:S01]  /*1b8c0*/  IMAD.MOV.U32 R10, RZ, RZ, R14 ;  /* 0x000000ffff0a7224 */ /* 0x000fe200078e000e */
[----:B------:R-:W-:Y:S06]  /*1b8d0*/  BRA `(.L_x_1449) ;  /* 0xffffffd400a87947 */ /* 0x000fec000383ffff */
.L_x_1386:
[----:B------:R-:W-:Y:S01]  /*1b8e0*/  BSSY B0, `(.L_x_1450) ;  /* 0x0000008000007945 */ /* 0x000fe20003800000 */
[----:B------:R-:W-:Y:S02]  /*1b8f0*/  IMAD.MOV.U32 R13, RZ, RZ, R2 ;  /* 0x000000ffff0d7224 */ /* 0x000fe400078e0002 */
[----:B------:R-:W-:Y:S02]  /*1b900*/  IMAD.MOV.U32 R12, RZ, RZ, 0x1 ;  /* 0x00000001ff0c7424 */ /* 0x000fe400078e00ff */
[----:B------:R-:W-:Y:S02]  /*1b910*/  IMAD.MOV.U32 R11, RZ, RZ, RZ ;  /* 0x000000ffff0b7224 */ /* 0x000fe400078e00ff */
[----:B------:R-:W-:-:S07]  /*1b920*/  IMAD.MOV.U32 R15, RZ, RZ, -0x1 ;  /* 0xffffffffff0f7424 */ /* 0x000fce00078e00ff */
[----:B------:R-:W-:Y:S05]  /*1b930*/  WARPSYNC.COLLECTIVE R15, `(.L_x_1451) ;  /* 0x000000000f087348 */ /* 0x000fea0003c00000 */
[----:B------:R0:W1:Y:S02]  /*1b940*/  SHFL.UP P6, R14, R13, R12, R11 ;  /* 0x0400000c0d0e7389 */ /* 0x00006400000c000b */
[----:B01----:R-:W-:Y:S01]  /*1b950*/  ENDCOLLECTIVE ;  /* 0x000000000000791b */ /* 0x003fe20003800000 */
.L_x_1451:
[----:B------:R-:W-:Y:S05]  /*1b960*/  BSYNC B0 ;  /* 0x0000000000007941 */ /* 0x000fea0003800000 */
.L_x_1450:
[----:B------:R-:W-:Y:S01]  /*1b970*/  SEL R3, R14, RZ, P1 ;  /* 0x000000ff0e037207 */ /* 0x000fe20000800000 */
[----:B------:R-:W-:Y:S02]  /*1b980*/  IMAD.MOV.U32 R12, RZ, RZ, 0x2 ;  /* 0x00000002ff0c7424 */ /* 0x000fe400078e00ff */
[----:B------:R-:W-:Y:S02]  /*1b990*/  IMAD.MOV.U32 R11, RZ, RZ, RZ ;  /* 0x000000ffff0b7224 */ /* 0x000fe400078e00ff */
[----:B------:R-:W-:Y:S02]  /*1b9a0*/  IMAD.IADD R2, R2, 0x1, R3 ;  /* 0x0000000102027824 */ /* 0x000fe400078e0203 */
[----:B------:R-:W-:Y:S02]  /*1b9b0*/  IMAD.MOV.U32 R15, RZ, RZ, -0x1 ;  /* 0xffffffffff0f7424 */ /* 0x000fe400078e00ff */
[----:B------:R-:W-:-:S07]  /*1b9c0*/  IMAD.MOV.U32 R13, RZ, RZ, R2 ;  /* 0x000000ffff0d7224 */ /* 0x000fce00078e0002 */
[----:B------:R-:W-:Y:S05]  /*1b9d0*/  WARPSYNC.COLLECTIVE R15, `(.L_x_1452) ;  /* 0x000000000f087348 */ /* 0x000fea0003c00000 */
[----:B------:R0:W1:Y:S02]  /*1b9e0*/  SHFL.UP P6, R14, R13, R12, R11 ;  /* 0x0400000c0d0e7389 */ /* 0x00006400000c000b */
[----:B01----:R-:W-:Y:S01]  /*1b9f0*/  ENDCOLLECTIVE ;  /* 0x000000000000791b */ /* 0x003fe20003800000 */
.L_x_1452:
[----:B------:R-:W-:Y:S01]  /*1ba00*/  IMAD.MOV.U32 R12, RZ, RZ, 0x4 ;  /* 0x00000004ff0c7424 */ /* 0x000fe200078e00ff */
[----:B------:R-:W-:-:S05]  /*1ba10*/  SEL R3, R14, RZ, P2 ;  /* 0x000000ff0e037207 */ /* 0x000fca0001000000 */
[----:B------:R-:W-:-:S04]  /*1ba20*/  IMAD.IADD R2, R2, 0x1, R3 ;  /* 0x0000000102027824 */ /* 0x000fc800078e0203 */
[----:B------:R-:W-:-:S07]  /*1ba30*/  IMAD.MOV.U32 R13, RZ, RZ, R2 ;  /* 0x000000ffff0d7224 */ /* 0x000fce00078e0002 */
[----:B------:R-:W-:Y:S05]  /*1ba40*/  WARPSYNC.COLLECTIVE R15, `(.L_x_1453) ;  /* 0x000000000f087348 */ /* 0x000fea0003c00000 */
[----:B------:R0:W1:Y:S02]  /*1ba50*/  SHFL.UP P6, R14, R13, R12, R11 ;  /* 0x0400000c0d0e7389 */ /* 0x00006400000c000b */
[----:B01----:R-:W-:Y:S01]  /*1ba60*/  ENDCOLLECTIVE ;  /* 0x000000000000791b */ /* 0x003fe20003800000 */
.L_x_1453:
[----:B------:R-:W-:Y:S01]  /*1ba70*/  IMAD.MOV.U32 R12, RZ, RZ, 0x8 ;  /* 0x00000008ff0c7424 */ /* 0x000fe200078e00ff */
[----:B------:R-:W-:-:S05]  /*1ba80*/  SEL R3, R14, RZ, P3 ;  /* 0x000000ff0e037207 */ /* 0x000fca0001800000 */
[----:B------:R-:W-:-:S04]  /*1ba90*/  IMAD.IADD R2, R2, 0x1, R3 ;  /* 0x0000000102027824 */ /* 0x000fc800078e0203 */
[----:B------:R-:W-:-:S07]  /*1baa0*/  IMAD.MOV.U32 R13, RZ, RZ, R2 ;  /* 0x000000ffff0d7224 */ /* 0x000fce00078e0002 */
[----:B------:R-:W-:Y:S05]  /*1bab0*/  WARPSYNC.COLLECTIVE R15, `(.L_x_1454) ;  /* 0x000000000f087348 */ /* 0x000fea0003c00000 */
[----:B------:R0:W1:Y:S02]  /*1bac0*/  SHFL.UP P6, R14, R13, R12, R11 ;  /* 0x0400000c0d0e7389 */ /* 0x00006400000c000b */
[----:B01----:R-:W-:Y:S01]  /*1bad0*/  ENDCOLLECTIVE ;  /* 0x000000000000791b */ /* 0x003fe20003800000 */
.L_x_1454:
[----:B------:R-:W-:Y:S01]  /*1bae0*/  IMAD.MOV.U32 R12, RZ, RZ, 0x10 ;  /* 0x00000010ff0c7424 */ /* 0x000fe200078e00ff */
[----:B------:R-:W-:-:S05]  /*1baf0*/  SEL R3, R14, RZ, P4 ;  /* 0x000000ff0e037207 */ /* 0x000fca0002000000 */
[----:B------:R-:W-:-:S04]  /*1bb00*/  IMAD.IADD R2, R2, 0x1, R3 ;  /* 0x0000000102027824 */ /* 0x000fc800078e0203 */
[----:B------:R-:W-:-:S07]  /*1bb10*/  IMAD.MOV.U32 R13, RZ, RZ, R2 ;  /* 0x000000ffff0d7224 */ /* 0x000fce00078e0002 */
[----:B------:R-:W-:Y:S05]  /*1bb20*/  WARPSYNC.COLLECTIVE R15, `(.L_x_1455) ;  /* 0x000000000f087348 */ /* 0x000fea0003c00000 */
[----:B------:R0:W1:Y:S02]  /*1bb30*/  SHFL.UP P6, R14, R13, R12, R11 ;  /* 0x0400000c0d0e7389 */ /* 0x00006400000c000b */
[----:B01----:R-:W-:Y:S01]  /*1bb40*/  ENDCOLLECTIVE ;  /* 0x000000000000791b */ /* 0x003fe20003800000 */
.L_x_1455:
        /* <DEDUP_REMOVED lines=8> */
.L_x_1456:
[----:B------:R-:W-:Y:S01]  /*1bbd0*/  IMAD.MOV.U32 R10, RZ, RZ, R14 ;  /* 0x000000ffff0a7224 */ /* 0x000fe200078e000e */
[----:B------:R-:W-:Y:S06]  /*1bbe0*/  BRA `(.L_x_1457) ;  /* 0xffffffd400907947 */ /* 0x000fec000383ffff */
.L_x_1388:
[----:B------:R-:W-:Y:S01]  /*1bbf0*/  BSSY B0, `(.L_x_1458) ;  /* 0x0000006000007945 */ /* 0x000fe20003800000 */
[----:B------:R-:W-:Y:S01]  /*1bc00*/  PLOP3.LUT P6, PT, P6, PT, PT, 0x8, 0x0 ;  /* 0x000000000000781c */ /* 0x000fe200037ce170 */
[----:B------:R-:W-:-:S12]  /*1bc10*/  IMAD.MOV.U32 R15, RZ, RZ, -0x1 ;  /* 0xffffffffff0f7424 */ /* 0x000fd800078e00ff */
[----:B0-----:R-:W-:Y:S05]  /*1bc20*/  WARPSYNC.COLLECTIVE R15, `(.L_x_1459) ;  /* 0x000000000f087348 */ /* 0x001fea0003c00000 */
[----:B------:R-:W-:Y:S01]  /*1bc30*/  VOTE.ANY R14, PT, P6 ;  /* 0x00000000000e7806 */ /* 0x000fe200030e0100 */
[----:B0-----:R-:W-:Y:S06]  /*1bc40*/  ENDCOLLECTIVE ;  /* 0x000000000000791b */ /* 0x001fec0003800000 */
.L_x_1459:
[----:B------:R-:W-:Y:S05]  /*1bc50*/  BSYNC B0 ;  /* 0x0000000000007941 */ /* 0x000fea0003800000 */
.L_x_1458:
[----:B------:R0:W5:Y:S01]  /*1bc60*/  LDL.LU R16, [R1+0xc] ;  /* 0x00000c0001107983 */ /* 0x0001620000300800 */
[----:B------:R-:W-:Y:S02]  /*1bc70*/  IMAD.MOV.U32 R3, RZ, RZ, R14 ;  /* 0x000000ffff037224 */ /* 0x000fe400078e000e */
[----:B------:R-:W-:Y:S02]  /*1bc80*/  IMAD.MOV.U32 R13, RZ, RZ, R5 ;  /* 0x000000ffff0d7224 */ /* 0x000fe400078e0005 */
[----:B------:R-:W1:Y:S01]  /*1bc90*/  POPC R9, R3 ;  /* 0x0000000300097309 */ /* 0x000e620000000000 */
[----:B------:R-:W-:Y:S02]  /*1bca0*/  IMAD.MOV.U32 R11, RZ, RZ, 0x1f ;  /* 0x0000001fff0b7424 */ /* 0x000fe400078e00ff */
[----:B------:R-:W-:Y:S02]  /*1bcb0*/  IMAD.MOV.U32 R15, RZ, RZ, -0x1 ;  /* 0xffffffffff0f7424 */ /* 0x000fe400078e00ff */
[----:B01----:R-:W-:-:S07]  /*1bcc0*/  IMAD.MOV.U32 R12, RZ, RZ, R9 ;  /* 0x000000ffff0c7224 */ /* 0x003fce00078e0009 */
[----:B-----5:R-:W-:Y:S05]  /*1bcd0*/  WARPSYNC.COLLECTIVE R15, `(.L_x_1460) ;  /* 0x000000000f087348 */ /* 0x020fea0003c00000 */
[----:B------:R0:W1:Y:S02]  /*1bce0*/  SHFL.IDX P6, R14, R13, R12, R11 ;  /* 0x0000000c0d0e7389 */ /* 0x00006400000c000b */
[----:B01---5:R-:W-:Y:S01]  /*1bcf0*/  ENDCOLLECTIVE ;  /* 0x000000000000791b */ /* 0x023fe20003800000 */
.L_x_1460:
[----:B------:R-:W-:Y:S02]  /*1bd00*/  IMAD.MOV.U32 R13, RZ, RZ, R7 ;  /* 0x000000ffff0d7224 */ /* 0x000fe400078e0007 */
[----:B------:R-:W-:-:S07]  /*1bd10*/  IMAD.MOV.U32 R4, RZ, RZ, R14 ;  /* 0x000000ffff047224 */ /* 0x000fce00078e000e */
[----:B------:R-:W-:Y:S05]  /*1bd20*/  WARPSYNC.COLLECTIVE R15, `(.L_x_1461) ;  /* 0x000000000f087348 */ /* 0x000fea0003c00000 */
[----:B------:R0:W1:Y:S02]  /*1bd30*/  SHFL.IDX P6, R14, R13, R12, R11 ;  /* 0x0000000c0d0e7389 */ /* 0x00006400000c000b */
[----:B01----:R-:W-:Y:S01]  /*1bd40*/  ENDCOLLECTIVE ;  /* 0x000000000000791b */ /* 0x003fe20003800000 */
.L_x_1461:
[----:B------:R-:W-:Y:S02]  /*1bd50*/  IMAD.MOV.U32 R7, RZ, RZ, R14 ;  /* 0x000000ffff077224 */ /* 0x000fe400078e000e */
[----:B------:R-:W-:-:S05]  /*1bd60*/  IMAD.IADD R5, R9, 0x1, R16 ;  /* 0x0000000109057824 */ /* 0x000fca00078e0210 */
[----:B------:R0:W-:Y:S01]  /*1bd70*/  STL [R1+0xc], R5 ;  /* 0x00000c0501007387 */ /* 0x0001e20000100800 */
[----:B------:R-:W-:Y:S05]  /*1bd80*/  BRA `(.L_x_1462) ;  /* 0xffffffd400707947 */ /* 0x000fea000383ffff */
.L_x_1390:
[----:B------:R-:W-:Y:S01]  /*1bd90*/  BSSY B0, `(.L_x_1463) ;  /* 0x0000008000007945 */ /* 0x000fe20003800000 */
[----:B------:R-:W-:Y:S02]  /*1bda0*/  IMAD.MOV.U32 R13, RZ, RZ, R2 ;  /* 0x000000ffff0d7224 */ /* 0x000fe400078e0002 */
[----:B------:R-:W-:Y:S02]  /*1bdb0*/  IMAD.MOV.U32 R12, RZ, RZ, R9 ;  /* 0x000000ffff0c7224 */ /* 0x000fe400078e0009 */
[----:B------:R-:W-:Y:S02]  /*1bdc0*/  IMAD.MOV.U32 R11, RZ, RZ, 0x1f ;  /* 0x0000001fff0b7424 */ /* 0x000fe400078e00ff */
[----:B------:R-:W-:-:S07]  /*1bdd0*/  IMAD.MOV.U32 R15, RZ, RZ, -0x1 ;  /* 0xffffffffff0f7424 */ /* 0x000fce00078e00ff */
[----:B0-----:R-:W-:Y:S05]  /*1bde0*/  WARPSYNC.COLLECTIVE R15, `(.L_x_1464) ;  /* 0x000000000f087348 */ /* 0x001fea0003c00000 */
[----:B------:R1:W2:Y:S02]  /*1bdf0*/  SHFL.IDX P6, R14, R13, R12, R11 ;  /* 0x0000000c0d0e7389 */ /* 0x0002a400000c000b */
[----:B012---:R-:W-:Y:S01]  /*1be00*/  ENDCOLLECTIVE ;  /* 0x000000000000791b */ /* 0x007fe20003800000 */
.L_x_1464:
[----:B------:R-:W-:Y:S05]  /*1be10*/  BSYNC B0 ;  /* 0x0000000000007941 */ /* 0x000fea0003800000 */
.L_x_1463:
[----:B------:R-:W-:Y:S01]  /*1be20*/  IMAD.MOV.U32 R6, RZ, RZ, R14 ;  /* 0x000000ffff067224 */ /* 0x000fe200078e000e */
[----:B------:R-:W-:Y:S06]  /*1be30*/  BRA `(.L_x_1389) ;  /* 0xffffffd4005c7947 */ /* 0x000fec000383ffff */
.L_x_1396:
[----:B0-----:R0:W1:Y:S02]  /*1be40*/  SYNCS.PHASECHK.TRANS64.TRYWAIT P0, [R0+URZ+0x28820], R3 ;  /* 0x02882003000075a7 */ /* 0x001064000800017f */
[----:B-1----:R-:W-:Y:S05]  /*1be50*/  @!P0 NANOSLEEP.SYNCS 0x989680 ;  /* 0x009896800000895d */ /* 0x002fea0003900000 */
[----:B------:R-:W1:Y:S02]  /*1be60*/  @!P0 SYNCS.PHASECHK.TRANS64 P0, [R0+URZ+0x28820], R3 ;  /* 0x02882003000085a7 */ /* 0x000e64000800007f */
[----:B-1----:R-:W-:Y:S05]  /*1be70*/  @!P0 BRA `(.L_x_1396) ;  /* 0xfffffffc00f08947 */ /* 0x002fea000383ffff */
[----:B------:R-:W-:Y:S05]  /*1be80*/  BRA `(.L_x_1465) ;  /* 0xffffffdc00f87947 */ /* 0x000fea000383ffff */
.L_x_1397:
[----:B------:R-:W1:Y:S01]  /*1be90*/  S2R R2, SR_TID.X ;  /* 0x0000000000027919 */ /* 0x000e620000002100 */
[----:B------:R-:W-:Y:S01]  /*1bea0*/  BSSY B0, `(.L_x_1466) ;  /* 0x000000a000007945 */ /* 0x000fe20003800000 */
[----:B------:R-:W-:Y:S02]  /*1beb0*/  IMAD.MOV.U32 R12, RZ, RZ, RZ ;  /* 0x000000ffff0c7224 */ /* 0x000fe400078e00ff */
[----:B---3--:R-:W-:Y:S02]  /*1bec0*/  IMAD.MOV.U32 R11, RZ, RZ, 0x1f ;  /* 0x0000001fff0b7424 */ /* 0x008fe400078e00ff */
[----:B------:R-:W-:Y:S01]  /*1bed0*/  IMAD.MOV.U32 R15, RZ, RZ, -0x1 ;  /* 0xffffffffff0f7424 */ /* 0x000fe200078e00ff */
[----:B-1----:R-:W-:-:S04]  /*1bee0*/  SHF.R.U32.HI R2, RZ, 0x5, R2 ;  /* 0x00000005ff027819 */ /* 0x002fc80000011602 */
[----:B------:R-:W-:-:S05]  /*1bef0*/  LOP3.LUT R2, R2, 0x3, RZ, 0xc0, !PT ;  /* 0x0000000302027812 */ /* 0x000fca00078ec0ff */
[----:B------:R-:W-:-:S07]  /*1bf00*/  IMAD.MOV.U32 R13, RZ, RZ, R2 ;  /* 0x000000ffff0d7224 */ /* 0x000fce00078e0002 */
[----:B0-----:R-:W-:Y:S05]  /*1bf10*/  WARPSYNC.COLLECTIVE R15, `(.L_x_1467) ;  /* 0x000000000f087348 */ /* 0x001fea0003c00000 */
[----:B------:R1:W2:Y:S02]  /*1bf20*/  SHFL.IDX P6, R14, R13, R12, R11 ;  /* 0x0000000c0d0e7389 */ /* 0x0002a400000c000b */
[----:B012---:R-:W-:Y:S01]  /*1bf30*/  ENDCOLLECTIVE ;  /* 0x000000000000791b */ /* 0x007fe20003800000 */
.L_x_1467:
[----:B------:R-:W-:Y:S05]  /*1bf40*/  BSYNC B0 ;  /* 0x0000000000007941 */ /* 0x000fea0003800000 */
.L_x_1466:
[----:B------:R-:W-:Y:S05]  /*1bf50*/  BRA `(.L_x_1468) ;  /* 0xffffffdc00e07947 */ /* 0x000fea000383ffff */
.L_x_1400:
[----:B------:R-:W-:Y:S01]  /*1bf60*/  BSSY B1, `(.L_x_1469) ;  /* 0x0000006000017945 */ /* 0x000fe20003800000 */
[----:B------:R-:W-:-:S07]  /*1bf70*/  IMAD.MOV.U32 R15, RZ, RZ, -0x1 ;  /* 0xffffffffff0f7424 */ /* 0x000fce00078e00ff */
[----:B01-3--:R-:W-:Y:S05]  /*1bf80*/  WARPSYNC.COLLECTIVE R15, `(.L_x_1470) ;  /* 0x000000000f0c7348 */ /* 0x00bfea0003c00000 */
[----:B------:R-:W-:Y:S02]  /*1bf90*/  ELECT P6, UR62, PT ;  /* 0x00000000003e782f */ /* 0x000fe400038c0000 */
[----:B------:R-:W-:Y:S01]  /*1bfa0*/  MOV R14, UR62 ;  /* 0x0000003e000e7c02 */ /* 0x000fe20008000f00 */
[----:B01-3--:R-:W-:Y:S10]  /*1bfb0*/  ENDCOLLECTIVE ;  /* 0x000000000000791b */ /* 0x00bff40003800000 */
.L_x_1470:
[----:B------:R-:W-:Y:S05]  /*1bfc0*/  BSYNC B1 ;  /* 0x0000000000017941 */ /* 0x000fea0003800000 */
.L_x_1469:
[----:B------:R-:W-:Y:S05]  /*1bfd0*/  BRA `(.L_x_1471) ;  /* 0xffffffdc00d87947 */ /* 0x000fea000383ffff */
.L_x_1402:
[----:B0-----:R0:W1:Y:S02]  /*1bfe0*/  SYNCS.PHASECHK.TRANS64.TRYWAIT P0, [R6+URZ], R5 ;  /* 0x00000005060075a7 */ /* 0x001064000800017f */
[----:B-1----:R-:W-:Y:S05]  /*1bff0*/  @!P0 NANOSLEEP.SYNCS 0x989680 ;  /* 0x009896800000895d */ /* 0x002fea0003900000 */
[----:B------:R-:W1:Y:S02]  /*1c000*/  @!P0 SYNCS.PHASECHK.TRANS64 P0, [R6+URZ], R5 ;  /* 0x00000005060085a7 */ /* 0x000e64000800007f */
[----:B-1----:R-:W-:Y:S05]  /*1c010*/  @!P0 BRA `(.L_x_1402) ;  /* 0xfffffffc00f08947 */ /* 0x002fea000383ffff */
[----:B------:R-:W-:Y:S05]  /*1c020*/  BRA `(.L_x_1472) ;  /* 0xffffffe000107947 */ /* 0x000fea000383ffff */
.L_x_1403:
[----:B-1----:R1:W2:Y:S02]  /*1c030*/  SYNCS.PHASECHK.TRANS64.TRYWAIT P0, [R7+URZ], R2 ;  /* 0x00000002070075a7 */ /* 0x0022a4000800017f */
[----:B--2---:R-:W-:Y:S05]  /*1c040*/  @!P0 NANOSLEEP.SYNCS 0x989680 ;  /* 0x009896800000895d */ /* 0x004fea0003900000 */
[----:B------:R-:W2:Y:S02]  /*1c050*/  @!P0 SYNCS.PHASECHK.TRANS64 P0, [R7+URZ], R2 ;  /* 0x00000002070085a7 */ /* 0x000ea4000800007f */
[----:B--2---:R-:W-:Y:S05]  /*1c060*/  @!P0 BRA `(.L_x_1403) ;  /* 0xfffffffc00f08947 */ /* 0x004fea000383ffff */
[----:B------:R-:W-:Y:S05]  /*1c070*/  BRA `(.L_x_1473) ;  /* 0xffffffe000047947 */ /* 0x000fea000383ffff */
.L_x_1405:
[----:B--2---:R2:W4:Y:S02]  /*1c080*/  SYNCS.PHASECHK.TRANS64.TRYWAIT P0, [R4+URZ], R5 ;  /* 0x00000005040075a7 */ /* 0x004524000800017f */
[----:B----4-:R-:W-:Y:S05]  /*1c090*/  @!P0 NANOSLEEP.SYNCS 0x989680 ;  /* 0x009896800000895d */ /* 0x010fea0003900000 */
[----:B------:R-:W4:Y:S02]  /*1c0a0*/  @!P0 SYNCS.PHASECHK.TRANS64 P0, [R4+URZ], R5 ;  /* 0x00000005040085a7 */ /* 0x000f24000800007f */
[----:B----4-:R-:W-:Y:S05]  /*1c0b0*/  @!P0 BRA `(.L_x_1405) ;  /* 0xfffffffc00f08947 */ /* 0x010fea000383ffff */
[----:B------:R-:W-:Y:S05]  /*1c0c0*/  BRA `(.L_x_1474) ;  /* 0xffffffe000087947 */ /* 0x000fea000383ffff */
.L_x_1475:
        /* <DEDUP_REMOVED lines=11> */
.L_x_3095:


//--------------------- .text._ZN7cutlass13device_kernelIN5flash11enable_sm90INS1_16FlashAttnFwdSm90INS1_25CollectiveMainloopFwdSm90ILi2EN4cute5tupleIJNS5_1CILi1EEES8_S8_EEENS6_IJNS7_ILi128EEESA_SA_EEELi128ENS_10bfloat16_tEfNS_4arch4Sm90ELb0ELb1ELb1ELb1ELb0ELb1ELb0ELb1ELb1ELb1ELb1ELb0EEENS1_21CollectiveEpilogueFwdISB_S9_SC_SE_Li256ELb1ELb1ELb1ELb0EEENS1_36VarlenDynamicPersistentTileSchedulerILi128ELi128ELi256ELi128ELb1ELb1ELb1ELb1ELb0ELb1EEEEEEEEEvNT_6ParamsE --------------------------
	.section	.text._ZN7cutlass13device_kernelIN5flash11enable_sm90INS1_16FlashAttnFwdSm90INS1_25CollectiveMainloopFwdSm90ILi2EN4cute5tupleIJNS5_1CILi1EEES8_S8_EEENS6_IJNS7_ILi128EEESA_SA_EEELi128ENS_10bfloat16_tEfNS_4arch4Sm90ELb0ELb1ELb1ELb1ELb0ELb1ELb0ELb1ELb1ELb1ELb1ELb0EEENS1_21CollectiveEpilogueFwdISB_S9_SC_SE_Li256ELb1ELb1ELb1ELb0EEENS1_36VarlenDynamicPersistentTileSchedulerILi128ELi128ELi256ELi128ELb1ELb1ELb1ELb1ELb0ELb1EEEEEEEEEvNT_6ParamsE,"ax",@progbits
	.align	128
.text._ZN7cutlass13device_kernelIN5flash11enable_sm90INS1_16FlashAttnFwdSm90INS1_25CollectiveMainloopFwdSm90ILi2EN4cute5tupleIJNS5_1CILi1EEES8_S8_EEENS6_IJNS7_ILi128EEESA_SA_EEELi128ENS_10bfloat16_tEfNS_4arch4Sm90ELb0ELb1ELb1ELb1ELb0ELb1ELb0ELb1ELb1ELb1ELb1ELb0EEENS1_21CollectiveEpilogueFwdISB_S9_SC_SE_Li256ELb1ELb1ELb1ELb0EEENS1_36VarlenDynamicPersistentTileSchedulerILi128ELi128ELi256ELi128ELb1ELb1ELb1ELb1ELb0ELb1EEEEEEEEEvNT_6ParamsE:
        .type           _ZN7cutlass13device_kernelIN5flash11enable_sm90INS1_16FlashAttnFwdSm90INS1_25CollectiveMainloopFwdSm90ILi2EN4cute5tupleIJNS5_1CILi1EEES8_S8_EEENS6_IJNS7_ILi128EEESA_SA_EEELi128ENS_10bfloat16_tEfNS_4arch4Sm90ELb0ELb1ELb1ELb1ELb0ELb1ELb0ELb1ELb1ELb1ELb1ELb0EEENS1_21CollectiveEpilogueFwdISB_S9_SC_SE_Li256ELb1ELb1ELb1ELb0EEENS1_36VarlenDynamicPersistentTileSchedulerILi128ELi128ELi256ELi128ELb1ELb1ELb1ELb1ELb0ELb1EEEEEEEEEvNT_6ParamsE,@function
        .size           _ZN7cutlass13device_kernelIN5flash11enable_sm90INS1_16FlashAttnFwdSm90INS1_25CollectiveMainloopFwdSm90ILi2EN4cute5tupleIJNS5_1CILi1EEES8_S8_EEENS6_IJNS7_ILi128EEESA_SA_EEELi128ENS_10bfloat16_tEfNS_4arch4Sm90ELb0ELb1ELb1ELb1ELb0ELb1ELb0ELb1ELb1ELb1ELb1ELb0EEENS1_21CollectiveEpilogueFwdISB_S9_SC_SE_Li256ELb1ELb1ELb1ELb0EEENS1_36VarlenDynamicPersistentTileSchedulerILi128ELi128ELi256ELi128ELb1ELb1ELb1ELb1ELb0ELb1EEEEEEEEEvNT_6ParamsE,(.L_x_3096 - _ZN7cutlass13device_kernelIN5flash11enable_sm90INS1_16FlashAttnFwdSm90INS1_25CollectiveMainloopFwdSm90ILi2EN4cute5tupleIJNS5_1CILi1EEES8_S8_EEENS6_IJNS7_ILi128EEESA_SA_EEELi128ENS_10bfloat16_tEfNS_4arch4Sm90ELb0ELb1ELb1ELb1ELb0ELb1ELb0ELb1ELb1ELb1ELb1ELb0EEENS1_21CollectiveEpilogueFwdISB_S9_SC_SE_Li256ELb1ELb1ELb1ELb0EEENS1_36VarlenDynamicPersistentTileSchedulerILi128ELi128ELi256ELi128ELb1ELb1ELb1ELb1ELb0ELb1EEEEEEEEEvNT_6ParamsE)
        .other          _ZN7cutlass13device_kernelIN5flash11enable_sm90INS1_16FlashAttnFwdSm90INS1_25CollectiveMainloopFwdSm90ILi2EN4cute5tupleIJNS5_1CILi1EEES8_S8_EEENS6_IJNS7_ILi128EEESA_SA_EEELi128ENS_10bfloat16_tEfNS_4arch4Sm90ELb0ELb1ELb1ELb1ELb0ELb1ELb0ELb1ELb1ELb1ELb1ELb0EEENS1_21CollectiveEpilogueFwdISB_S9_SC_SE_Li256ELb1ELb1ELb1ELb0EEENS1_36VarlenDynamicPersistentTileSchedulerILi128ELi128ELi256ELi128ELb1ELb1ELb1ELb1ELb0ELb1EEEEEEEEEvNT_6ParamsE,@"STO_CUDA_ENTRY STV_DEFAULT"
_ZN7cutlass13device_kernelIN5flash11enable_sm90INS1_16FlashAttnFwdSm90INS1_25CollectiveMainloopFwdSm90ILi2EN4cute5tupleIJNS5_1CILi1EEES8_S8_EEENS6_IJNS7_ILi128EEESA_SA_EEELi128ENS_10bfloat16_tEfNS_4arch4Sm90ELb0ELb1ELb1ELb1ELb0ELb1ELb0ELb1ELb1ELb1ELb1ELb0EEENS1_21CollectiveEpilogueFwdISB_S9_SC_SE_Li256ELb1ELb1ELb1ELb0EEENS1_36VarlenDynamicPersistentTileSchedulerILi128ELi128ELi256ELi128ELb1ELb1ELb1ELb1ELb0ELb1EEEEEEEEEvNT_6ParamsE:
        /* <DEDUP_REMOVED lines=23> */
.L_x_1477:
[----:B------:R-:W-:Y:S05]  /*0170*/  BSYNC B0 ;  /* 0x0000000000007941 */ /* 0x000fea0003800000 */
.L_x_1476:
        /* <DEDUP_REMOVED lines=40> */
.L_x_1478:
        /* <DEDUP_REMOVED lines=22> */
.L_x_1479:
        /* <DEDUP_REMOVED lines=18> */
.L_x_1480:
        /* <DEDUP_REMOVED lines=22> */
.L_x_1481:
        /* <DEDUP_REMOVED lines=22> */
.L_x_1482:
        /* <DEDUP_REMOVED lines=9> */
.L_x_1485:
[----:B------:R-:W-:-:S08]  /*09d0*/  NOP ;  /* 0x0000000000007918 */ /* 0x000fd00000000000 */
[----:B------:R-:W0:Y:S02]  /*09e0*/  USETMAXREG.TRY_ALLOC.CTAPOOL UP0, 0xf0 ;  /* 0x000000f0000079c8 */ /* 0x000e240008000600 */
[----:B0-----:R-:W-:-:S13]  /*09f0*/  PLOP3.LUT P0, PT, PT, PT, UP0, 0x80, 0x0 ;  /* 0x000000000000781c */ /* 0x001fda0003f0f008 */
[----:B------:R-:W-:Y:S05]  /*0a00*/  @!P0 BRA `(.L_x_1485) ;  /* 0xfffffffc00f08947 */ /* 0x000fea000383ffff */
[----:B------:R-:W3:Y:S01]  /*0a10*/  LDL.LU R0, [R1+0x10] ;  /* 0x0000100001007983 */ /* 0x000ee20000300800 */
        /* <DEDUP_REMOVED lines=15> */
[----:B------:R0:W-:Y:S10]  /*0b10*/  STL [R1+0x10], R0 ;  /* 0x0000100001007387 */ /* 0x0001f40000100800 */
[----:B0-----:R-:W-:Y:S05]  /*0b20*/  @P0 BRA `(.L_x_1486) ;  /* 0x0000028800300947 */ /* 0x001fea0003800000 */
[----:B------:R-:W2:Y:S01]  /*0b30*/  LDL.LU R14, [R1+0x64] ;  /* 0x00006400010e7983 */ /* 0x000ea20000300800 */
[----:B------:R-:W-:Y:S02]  /*0b40*/  VIADD R13, R6, 0xffffff80 ;  /* 0xffffff80060d7836 */ /* 0x000fe40000000000 */
[----:B------:R-:W-:Y:S02]  /*0b50*/  VIADD R233, R2, 0x10400 ;  /* 0x0001040002e97836 */ /* 0x000fe40000000000 */
[----:B------:R-:W-:Y:S01]  /*0b60*/  IMAD.MOV.U32 R214, RZ, RZ, RZ ;  /* 0x000000ffffd67224 */ /* 0x000fe200078e00ff */
[----:B------:R-:W-:Y:S01]  /*0b70*/  SHF.R.S32.HI R0, RZ, 0x1f, R13 ;  /* 0x0000001fff007819 */ /* 0x000fe2000001140d */
[----:B------:R-:W-:Y:S02]  /*0b80*/  IMAD.MOV.U32 R184, RZ, RZ, RZ ;  /* 0x000000ffffb87224 */ /* 0x000fe400078e00ff */
[----:B------:R-:W-:Y:S01]  /*0b90*/  IMAD.MOV.U32 R192, RZ, RZ, RZ ;  /* 0x000000ffffc07224 */ /* 0x000fe200078e00ff */
[CC--:B------:R-:W-:Y:S01]  /*0ba0*/  LEA.HI R3, R0.reuse, R13.reuse, RZ, 0x7 ;  /* 0x0000000d00037211 */ /* 0x0c0fe200078f38ff */
[----:B------:R-:W-:Y:S01]  /*0bb0*/  IMAD.MOV.U32 R186, RZ, RZ, RZ ;  /* 0x000000ffffba7224 */ /* 0x000fe200078e00ff */
[----:B------:R-:W-:Y:S01]  /*0bc0*/  LEA.HI R5, R0, R13, RZ, 0x5 ;  /* 0x0000000d00057211 */ /* 0x000fe200078f28ff */
[----:B------:R-:W-:Y:S01]  /*0bd0*/  IMAD.MOV.U32 R22, RZ, RZ, RZ ;  /* 0x000000ffff167224 */ /* 0x000fe200078e00ff */
[----:B------:R-:W-:-:S02]  /*0be0*/  LOP3.LUT R234, R3, 0xffffff80, RZ, 0xc0, !PT ;  /* 0xffffff8003ea7812 */ /* 0x000fc400078ec0ff */
[-C--:B------:R-:W-:Y:S01]  /*0bf0*/  LEA.HI R4, R0, R13.reuse, RZ, 0x4 ;  /* 0x0000000d00047211 */ /* 0x080fe200078f20ff */
[----:B------:R-:W-:Y:S01]  /*0c00*/  IMAD.SHL.U32 R6, R5, 0x20, RZ ;  /* 0x0000002005067824 */ /* 0x000fe200078e00ff */
[----:B------:R-:W-:Y:S01]  /*0c10*/  SHF.R.S32.HI R15, RZ, 0x7, R3 ;  /* 0x00000007ff0f7819 */ /* 0x000fe20000011403 */
[C---:B------:R-:W-:Y:S01]  /*0c20*/  IMAD.IADD R234, R13.reuse, 0x1, -R234 ;  /* 0x000000010dea7824 */ /* 0x040fe200078e0aea */
[----:B------:R-:W-:Y:S02]  /*0c30*/  LOP3.LUT R5, R4, 0x3fffff0, RZ, 0xc0, !PT ;  /* 0x03fffff004057812 */ /* 0x000fe400078ec0ff */
[----:B------:R-:W-:Y:S02]  /*0c40*/  LOP3.LUT R6, R6, 0xfffffc00, RZ, 0xc0, !PT ;  /* 0xfffffc0006067812 */ /* 0x000fe400078ec0ff */
[----:B------:R-:W-:Y:S01]  /*0c50*/  SHF.R.S32.HI R9, RZ, 0x1f, R234 ;  /* 0x0000001fff097819 */ /* 0x000fe200000114ea */
[----:B------:R-:W-:Y:S01]  /*0c60*/  IMAD.IADD R5, R13, 0x1, -R5 ;  /* 0x000000010d057824 */ /* 0x000fe200078e0a05 */
[----:B------:R-:W-:-:S02]  /*0c70*/  LEA.HI R23, R0, R13, RZ, 0x3 ;  /* 0x0000000d00177211 */ /* 0x000fc400078f18ff */
[CC--:B------:R-:W-:Y:S02]  /*0c80*/  LEA.HI R8, R9.reuse, R234.reuse, RZ, 0x2 ;  /* 0x000000ea09087211 */ /* 0x0c0fe400078f10ff */
[----:B------:R-:W-:Y:S02]  /*0c90*/  LEA.HI R12, R0, R13, RZ, 0x2 ;  /* 0x0000000d000c7211 */ /* 0x000fe400078f10ff */
[--C-:B------:R-:W-:Y:S02]  /*0ca0*/  SHF.R.S32.HI R10, RZ, 0x2, R8.reuse ;  /* 0x00000002ff0a7819 */ /* 0x100fe40000011408 */
[----:B------:R-:W-:Y:S02]  /*0cb0*/  SHF.R.S32.HI R7, RZ, 0x1f, R8 ;  /* 0x0000001fff077819 */ /* 0x000fe40000011408 */
[----:B------:R-:W-:Y:S02]  /*0cc0*/  LEA.HI R9, R9, R234, RZ, 0x5 ;  /* 0x000000ea09097211 */ /* 0x000fe400078f28ff */
[----:B------:R-:W-:-:S02]  /*0cd0*/  LEA.HI R7, R7, R10, RZ, 0x3 ;  /* 0x0000000a07077211 */ /* 0x000fc400078f18ff */
[----:B------:R-:W-:Y:S02]  /*0ce0*/  LEA.HI R3, R3, R15, RZ, 0x1 ;  /* 0x0000000f03037211 */ /* 0x000fe400078f08ff */
[----:B------:R-:W-:Y:S01]  /*0cf0*/  LOP3.LUT R11, R7, 0xfffffff8, RZ, 0xc0, !PT ;  /* 0xfffffff8070b7812 */ /* 0x000fe200078ec0ff */
[----:B------:R-:W-:Y:S01]  /*0d00*/  IMAD R7, R5, 0x40, R6 ;  /* 0x0000004005077824 */ /* 0x000fe200078e0206 */
[----:B------:R-:W-:Y:S02]  /*0d10*/  SHF.R.S32.HI R5, RZ, 0x4, R4 ;  /* 0x00000004ff057819 */ /* 0x000fe40000011404 */
[----:B------:R-:W-:Y:S01]  /*0d20*/  LEA.HI R0, R0, R13, RZ, 0x6 ;  /* 0x0000000d00007211 */ /* 0x000fe200078f30ff */
[----:B------:R-:W-:Y:S01]  /*0d30*/  IMAD.IADD R10, R10, 0x1, -R11 ;  /* 0x000000010a0a7824 */ /* 0x000fe200078e0a0b */
[----:B------:R-:W-:Y:S02]  /*0d40*/  LEA.HI R4, R4, R5, RZ, 0x1 ;  /* 0x0000000504047211 */ /* 0x000fe400078f08ff */
[----:B------:R-:W-:Y:S01]  /*0d50*/  LOP3.LUT R208, R23, 0xfffffff8, RZ, 0xc0, !PT ;  /* 0xfffffff817d07812 */ /* 0x000fe200078ec0ff */
[----:B------:R-:W-:Y:S01]  /*0d60*/  IMAD.SHL.U32 R0, R0, 0x8, RZ ;  /* 0x0000000800007824 */ /* 0x000fe200078e00ff */
[----:B------:R-:W-:-:S02]  /*0d70*/  SHF.R.S32.HI R23, RZ, 0x3, R23 ;  /* 0x00000003ff177819 */ /* 0x000fc40000011417 */
[----:B------:R-:W-:Y:S01]  /*0d80*/  LOP3.LUT R4, R4, 0x1ffffffe, RZ, 0xc0, !PT ;  /* 0x1ffffffe04047812 */ /* 0x000fe200078ec0ff */
[----:B------:R-:W-:Y:S01]  /*0d90*/  IMAD.IADD R208, R13, 0x1, -R208 ;  /* 0x000000010dd07824 */ /* 0x000fe200078e0ad0 */
[----:B------:R-:W-:Y:S01]  /*0da0*/  SHF.R.S32.HI R9, RZ, 0x5, R9 ;  /* 0x00000005ff097819 */ /* 0x000fe20000011409 */
[----:B------:R-:W-:Y:S01]  /*0db0*/  VIADD R213, R23, 0x20 ;  /* 0x0000002017d57836 */ /* 0x000fe20000000000 */
[----:B------:R-:W-:Y:S01]  /*0dc0*/  LOP3.LUT R3, R3, 0x3fffffe, RZ, 0xc0, !PT ;  /* 0x03fffffe03037812 */ /* 0x000fe200078ec0ff */
[----:B------:R-:W-:Y:S01]  /*0dd0*/  IMAD.IADD R4, R5, 0x1, -R4 ;  /* 0x0000000105047824 */ /* 0x000fe200078e0a04 */
[----:B------:R-:W-:Y:S01]  /*0de0*/  LOP3.LUT R204, R0, 0xfffffe00, RZ, 0xc0, !PT ;  /* 0xfffffe0000cc7812 */ /* 0x000fe200078ec0ff */
[----:B------:R-:W-:Y:S01]  /*0df0*/  VIADD R212, R23, 0x40 ;  /* 0x0000004017d47836 */ /* 0x000fe20000000000 */
[----:B------:R-:W-:Y:S01]  /*0e00*/  LOP3.LUT R12, R12, 0xfffffffc, RZ, 0xc0, !PT ;  /* 0xfffffffc0c0c7812 */ /* 0x000fe200078ec0ff */
[----:B------:R-:W-:Y:S01]  /*0e10*/  IMAD R10, R9, 0x10, R10 ;  /* 0x00000010090a7824 */ /* 0x000fe200078e020a */
[----:B------:R-:W-:Y:S01]  /*0e20*/  SHF.R.S32.HI R0, RZ, 0x1f, R213 ;  /* 0x0000001fff007819 */ /* 0x000fe200000114d5 */
[----:B------:R-:W-:Y:S01]  /*0e30*/  IMAD.IADD R3, R15, 0x1, -R3 ;  /* 0x000000010f037824 */ /* 0x000fe200078e0a03 */
[----:B------:R-:W-:Y:S01]  /*0e40*/  SHF.R.S32.HI R217, RZ, 0x1f, R23 ;  /* 0x0000001fffd97819 */ /* 0x000fe20000011417 */
[----:B------:R-:W-:Y:S01]  /*0e50*/  IMAD R4, R4, 0x8, R7 ;  /* 0x0000000804047824 */ /* 0x000fe200078e0207 */
[----:B------:R-:W-:Y:S01]  /*0e60*/  SHF.R.S32.HI R7, RZ, 0x1f, R212 ;  /* 0x0000001fff077819 */ /* 0x000fe200000114d4 */
[----:B------:R-:W-:Y:S01]  /*0e70*/  IMAD R10, R3, 0x40, R10 ;  /* 0x00000040030a7824 */ /* 0x000fe200078e020a */
[----:B------:R-:W-:Y:S01]  /*0e80*/  LEA.HI R0, R0, R213, RZ, 0x3 ;  /* 0x000000d500007211 */ /* 0x000fe200078f18ff */
[----:B------:R-:W-:Y:S01]  /*0e90*/  IMAD.SHL.U32 R3, R23, 0x40, RZ ;  /* 0x0000004017037824 */ /* 0x000fe200078e00ff */
[----:B------:R-:W-:Y:S01]  /*0ea0*/  LEA.HI R7, R7, R212, RZ, 0x3 ;  /* 0x000000d407077211 */ /* 0x000fe200078f18ff */
[----:B------:R-:W-:Y:S01]  /*0eb0*/  VIADD R211, R23, 0x60 ;  /* 0x0000006017d37836 */ /* 0x000fe20000000000 */
[----:B------:R0:W-:Y:S01]  /*0ec0*/  STL [R1+0x50], R4 ;  /* 0x0000500401007387 */ /* 0x0001e20000100800 */
[----:B------:R-:W-:Y:S01]  /*0ed0*/  IMAD.IADD R12, R13, 0x1, -R12 ;  /* 0x000000010d0c7824 */ /* 0x000fe200078e0a0c */
[----:B------:R-:W-:Y:S01]  /*0ee0*/  LOP3.LUT R3, R3, 0x1c0, RZ, 0xc0, !PT ;  /* 0x000001c003037812 */ /* 0x000fe200078ec0ff */
[----:B------:R-:W-:Y:S01]  /*0ef0*/  IMAD.SHL.U32 R199, R213, 0x40, RZ ;  /* 0x00000040d5c77824 */ /* 0x000fe200078e00ff */
[----:B------:R-:W-:Y:S01]  /*0f00*/  STL [R1+0x4c], R10 ;  /* 0x00004c0a01007387 */ /* 0x000fe20000100800 */
[----:B------:R-:W-:Y:S01]  /*0f10*/  IMAD.SHL.U32 R198, R212, 0x40, RZ ;  /* 0x00000040d4c67824 */ /* 0x000fe200078e00ff */
[----:B------:R-:W-:Y:S01]  /*0f20*/  LEA.HI R6, R12, R12, RZ, 0x1 ;  /* 0x0000000c0c067211 */ /* 0x000fe200078f08ff */
[----:B------:R-:W-:Y:S01]  /*0f30*/  IMAD.SHL.U32 R16, R208, 0x8, RZ ;  /* 0x00000008d0107824 */ /* 0x000fe200078e00ff */
[----:B------:R-:W-:Y:S01]  /*0f40*/  LOP3.LUT R199, R199, 0x1c0, RZ, 0xc0, !PT ;  /* 0x000001c0c7c77812 */ /* 0x000fe200078ec0ff */
[----:B------:R-:W-:Y:S01]  /*0f50*/  IMAD.SHL.U32 R0, R0, 0x40, RZ ;  /* 0x0000004000007824 */ /* 0x000fe200078e00ff */
[----:B0-----:R-:W-:Y:S01]  /*0f60*/  SHF.R.S32.HI R4, RZ, 0x1f, R211 ;  /* 0x0000001fff047819 */ /* 0x001fe200000114d3 */
[----:B------:R-:W-:Y:S01]  /*0f70*/  IMAD.SHL.U32 R7, R7, 0x40, RZ ;  /* 0x0000004007077824 */ /* 0x000fe200078e00ff */
[----:B------:R-:W-:Y:S01]  /*0f80*/  LOP3.LUT R198, R198, 0x1c0, RZ, 0xc0, !PT ;  /* 0x000001c0c6c67812 */ /* 0x000fe200078ec0ff */
[----:B------:R-:W-:Y:S01]  /*0f90*/  IMAD.SHL.U32 R197, R211, 0x40, RZ ;  /* 0x00000040d3c57824 */ /* 0x000fe200078e00ff */
[----:B------:R-:W-:Y:S01]  /*0fa0*/  SHF.R.U32.HI R203, RZ, 0x3, R3 ;  /* 0x00000003ffcb7819 */ /* 0x000fe20000011603 */
[----:B------:R-:W-:Y:S01]  /*0fb0*/  IMAD.SHL.U32 R18, R208, 0x4, RZ ;  /* 0x00000004d0127824 */ /* 0x000fe200078e00ff */
[----:B------:R-:W-:Y:S01]  /*0fc0*/  LOP3.LUT R206, R3, 0x38, R16, 0xf8, !PT ;  /* 0x0000003803ce7812 */ /* 0x000fe200078ef810 */
[----:B------:R-:W-:Y:S01]  /*0fd0*/  VIADD R190, R16, 0x40 ;  /* 0x0000004010be7836 */ /* 0x000fe20000000000 */
[----:B------:R-:W-:Y:S01]  /*0fe0*/  LEA.HI R4, R4, R211, RZ, 0x3 ;  /* 0x000000d304047211 */ /* 0x000fe200078f18ff */
[----:B------:R-:W-:Y:S01]  /*0ff0*/  VIADD R185, R18, 0x20 ;  /* 0x0000002012b97836 */ /* 0x000fe20000000000 */
[----:B------:R-:W-:-:S02]  /*1000*/  LOP3.LUT R3, R8, 0x7ffffffc, RZ, 0xc0, !PT ;  /* 0x7ffffffc08037812 */ /* 0x000fc400078ec0ff */
[----:B------:R-:W-:Y:S01]  /*1010*/  LOP3.LUT R5, R6, 0x1ffffffe, RZ, 0xc0, !PT ;  /* 0x1ffffffe06057812 */ /* 0x000fe200078ec0ff */
[----:B------:R-:W-:Y:S01]  /*1020*/  IMAD.SHL.U32 R4, R4, 0x40, RZ ;  /* 0x0000004004047824 */ /* 0x000fe200078e00ff */
[----:B------:R-:W-:Y:S01]  /*1030*/  LOP3.LUT R9, R199, 0x38, R16, 0xf8, !PT ;  /* 0x00000038c7097812 */ /* 0x000fe200078ef810 */
[----:B------:R-:W-:Y:S01]  /*1040*/  IMAD.IADD R3, R234, 0x1, -R3 ;  /* 0x00000001ea037824 */ /* 0x000fe200078e0a03 */
[----:B------:R-:W-:Y:S01]  /*1050*/  LOP3.LUT R202, R0, 0xfffffe00, RZ, 0xc0, !PT ;  /* 0xfffffe0000ca7812 */ /* 0x000fe200078ec0ff */
[----:B------:R-:W-:Y:S01]  /*1060*/  IMAD.IADD R5, R12, 0x1, -R5 ;  /* 0x000000010c057824 */ /* 0x000fe200078e0a05 */
[----:B------:R-:W-:Y:S01]  /*1070*/  SHF.R.U32.HI R13, RZ, 0x3, R198 ;  /* 0x00000003ff0d7819 */ /* 0x000fe200000116c6 */
[----:B------:R-:W-:Y:S01]  /*1080*/  IMAD.SHL.U32 R188, R3, 0x2, RZ ;  /* 0x0000000203bc7824 */ /* 0x000fe200078e00ff */
[----:B------:R-:W-:Y:S01]  /*1090*/  LOP3.LUT R6, R198, 0x38, R16, 0xf8, !PT ;  /* 0x00000038c6067812 */ /* 0x000fe200078ef810 */
[----:B------:R-:W-:Y:S01]  /*10a0*/  IMAD R196, R5, 0x8, R10 ;  /* 0x0000000805c47824 */ /* 0x000fe200078e020a */
[----:B------:R-:W-:Y:S01]  /*10b0*/  LOP3.LUT R201, R7, 0xfffffe00, RZ, 0xc0, !PT ;  /* 0xfffffe0007c97812 */ /* 0x000fe200078ec0ff */
[C---:B------:R-:W-:Y:S01]  /*10c0*/  VIADD R232, R188.reuse, 0x8 ;  /* 0x00000008bce87836 */ /* 0x040fe20000000000 */
[----:B------:R-:W-:Y:S01]  /*10d0*/  LOP3.LUT R197, R197, 0x1c0, RZ, 0xc0, !PT ;  /* 0x000001c0c5c57812 */ /* 0x000fe200078ec0ff */
[C---:B------:R-:W-:Y:S01]  /*10e0*/  VIADD R231, R188.reuse, 0x10 ;  /* 0x00000010bce77836 */ /* 0x040fe20000000000 */
[----:B------:R-:W-:Y:S01]  /*10f0*/  LOP3.LUT R6, R201, R6, R13, 0xf6, !PT ;  /* 0x00000006c9067212 */ /* 0x000fe200078ef60d */
[C---:B------:R-:W-:Y:S01]  /*1100*/  VIADD R230, R188.reuse, 0x18 ;  /* 0x00000018bce67836 */ /* 0x040fe20000000000 */
[----:B------:R-:W-:Y:S01]  /*1110*/  SHF.R.U32.HI R12, RZ, 0x3, R197 ;  /* 0x00000003ff0c7819 */ /* 0x000fe200000116c5 */
[C---:B------:R-:W-:Y:S01]  /*1120*/  VIADD R229, R188.reuse, 0x20 ;  /* 0x00000020bce57836 */ /* 0x040fe20000000000 */
[----:B------:R-:W-:Y:S01]  /*1130*/  LOP3.LUT R11, R197, 0x38, R16, 0xf8, !PT ;  /* 0x00000038c50b7812 */ /* 0x000fe200078ef810 */
[----:B------:R-:W-:Y:S01]  /*1140*/  VIADD R228, R188, 0x28 ;  /* 0x00000028bce47836 */ /* 0x000fe20000000000 */
[----:B------:R-:W-:Y:S01]  /*1150*/  LOP3.LUT R200, R4, 0xfffffe00, RZ, 0xc0, !PT ;  /* 0xfffffe0004c87812 */ /* 0x000fe200078ec0ff */
[----:B------:R-:W-:Y:S01]  /*1160*/  VIADD R227, R188, 0x30 ;  /* 0x00000030bce37836 */ /* 0x000fe20000000000 */
[----:B------:R-:W-:Y:S01]  /*1170*/  LOP3.LUT R206, R204, R206, R203, 0xf6, !PT ;  /* 0x000000ceccce7212 */ /* 0x000fe200078ef6cb */
[----:B------:R-:W-:Y:S01]  /*1180*/  VIADD R226, R188, 0x38 ;  /* 0x00000038bce27836 */ /* 0x000fe20000000000 */
[----:B------:R-:W-:Y:S01]  /*1190*/  LOP3.LUT R4, R200, R11, R12, 0xf6, !PT ;  /* 0x0000000bc8047212 */ /* 0x000fe200078ef60c */
[C---:B------:R-:W-:Y:S01]  /*11a0*/  VIADD R225, R188.reuse, 0x40 ;  /* 0x00000040bce17836 */ /* 0x040fe20000000000 */
[----:B------:R-:W-:Y:S01]  /*11b0*/  SHF.R.S32.HI R17, RZ, 0x1f, R16 ;  /* 0x0000001fff117819 */ /* 0x000fe20000011410 */
[C---:B------:R-:W-:Y:S01]  /*11c0*/  VIADD R224, R188.reuse, 0x48 ;  /* 0x00000048bce07836 */ /* 0x040fe20000000000 */
[----:B------:R-:W-:Y:S01]  /*11d0*/  SHF.R.S32.HI R19, RZ, 0x1f, R18 ;  /* 0x0000001fff137819 */ /* 0x000fe20000011412 */
[C---:B------:R-:W-:Y:S01]  /*11e0*/  VIADD R223, R188.reuse, 0x50 ;  /* 0x00000050bcdf7836 */ /* 0x040fe20000000000 */
[----:B------:R-:W-:Y:S01]  /*11f0*/  SHF.R.S32.HI R215, RZ, 0x1f, R190 ;  /* 0x0000001fffd77819 */ /* 0x000fe200000114be */
[----:B------:R-:W-:-:S02]  /*1200*/  VIADD R222, R188, 0x58 ;  /* 0x00000058bcde7836 */ /* 0x000fc40000000000 */
[C---:B------:R-:W-:Y:S02]  /*1210*/  VIADD R221, R188.reuse, 0x60 ;  /* 0x00000060bcdd7836 */ /* 0x040fe40000000000 */
[C---:B------:R-:W-:Y:S02]  /*1220*/  VIADD R220, R188.reuse, 0x68 ;  /* 0x00000068bcdc7836 */ /* 0x040fe40000000000 */
[C---:B------:R-:W-:Y:S02]  /*1230*/  VIADD R219, R188.reuse, 0x70 ;  /* 0x00000070bcdb7836 */ /* 0x040fe40000000000 */
[----:B------:R-:W-:Y:S01]  /*1240*/  VIADD R218, R188, 0x78 ;  /* 0x00000078bcda7836 */ /* 0x000fe20000000000 */
[----:B------:R-:W-:Y:S01]  /*1250*/  SHF.R.S32.HI R237, RZ, 0x1f, R220 ;  /* 0x0000001fffed7819 */ /* 0x000fe200000114dc */
[----:B------:R-:W-:Y:S01]  /*1260*/  IMAD R205, R206, 0x2, R233 ;  /* 0x00000002cecd7824 */ /* 0x000fe200078e02e9 */
[----:B------:R-:W-:Y:S02]  /*1270*/  SHF.R.S32.HI R236, RZ, 0x1f, R219 ;  /* 0x0000001fffec7819 */ /* 0x000fe400000114db */
[----:B------:R-:W-:-:S02]  /*1280*/  SHF.R.S32.HI R235, RZ, 0x1f, R218 ;  /* 0x0000001fffeb7819 */ /* 0x000fc400000114da */
[----:B--2---:R-:W-:Y:S02]  /*1290*/  LOP3.LUT R191, R14, 0x1, RZ, 0xfc, !PT ;  /* 0x000000010ebf7812 */ /* 0x004fe400078efcff */
[----:B------:R-:W-:-:S04]  /*12a0*/  SHF.R.U32.HI R14, RZ, 0x3, R199 ;  /* 0x00000003ff0e7819 */ /* 0x000fc800000116c7 */
[----:B------:R-:W-:-:S05]  /*12b0*/  LOP3.LUT R0, R202, R9, R14, 0xf6, !PT ;  /* 0x00000009ca007212 */ /* 0x000fca00078ef60e */
[--C-:B------:R-:W-:Y:S02]  /*12c0*/  IMAD R3, R0, 0x2, R233.reuse ;  /* 0x0000000200037824 */ /* 0x100fe400078e02e9 */
[----:B------:R-:W-:-:S05]  /*12d0*/  IMAD R0, R6, 0x2, R233 ;  /* 0x0000000206007824 */ /* 0x000fca00078e02e9 */
[----:B------:R0:W-:Y:S04]  /*12e0*/  STL [R1+0x3c], R0 ;  /* 0x00003c0001007387 */ /* 0x0001e80000100800 */
[----:B------:R1:W-:Y:S01]  /*12f0*/  STL [R1+0x40], R3 ;  /* 0x0000400301007387 */ /* 0x0003e20000100800 */
[----:B0-----:R-:W-:Y:S02]  /*1300*/  SHF.R.S32.HI R0, RZ, 0x1f, R188 ;  /* 0x0000001fff007819 */ /* 0x001fe400000114bc */
[----:B------:R-:W-:Y:S01]  /*1310*/  SHF.R.S32.HI R0, RZ, 0x1f, R230 ;  /* 0x0000001fff007819 */ /* 0x000fe200000114e6 */
[----:B-1----:R-:W-:Y:S01]  /*1320*/  IMAD R3, R4, 0x2, R233 ;  /* 0x0000000204037824 */ /* 0x002fe200078e02e9 */
[----:B------:R-:W-:Y:S02]  /*1330*/  SHF.R.S32.HI R4, RZ, 0x1f, R232 ;  /* 0x0000001fff047819 */ /* 0x000fe400000114e8 */
[----:B------:R-:W-:-:S02]  /*1340*/  SHF.R.S32.HI R4, RZ, 0x1f, R229 ;  /* 0x0000001fff047819 */ /* 0x000fc400000114e5 */
[----:B------:R0:W-:Y:S01]  /*1350*/  STL [R1+0x38], R3 ;  /* 0x0000380301007387 */ /* 0x0001e20000100800 */
[----:B------:R-:W-:Y:S02]  /*1360*/  SHF.R.S32.HI R0, RZ, 0x1f, R227 ;  /* 0x0000001fff007819 */ /* 0x000fe400000114e3 */
[----:B------:R-:W-:Y:S02]  /*1370*/  SHF.R.S32.HI R4, RZ, 0x1f, R226 ;  /* 0x0000001fff047819 */ /* 0x000fe400000114e2 */
[----:B------:R-:W-:Y:S02]  /*1380*/  SHF.R.S32.HI R0, RZ, 0x1f, R224 ;  /* 0x0000001fff007819 */ /* 0x000fe400000114e0 */
[----:B------:R-:W-:Y:S02]  /*1390*/  SHF.R.S32.HI R4, RZ, 0x1f, R223 ;  /* 0x0000001fff047819 */ /* 0x000fe400000114df */
[----:B------:R-:W-:Y:S02]  /*13a0*/  SHF.R.S32.HI R0, RZ, 0x1f, R221 ;  /* 0x0000001fff007819 */ /* 0x000fe400000114dd */
[----:B0-----:R-:W-:-:S02]  /*13b0*/  SHF.R.S32.HI R3, RZ, 0x1f, R231 ;  /* 0x0000001fff037819 */ /* 0x001fc400000114e7 */
[----:B------:R-:W-:Y:S02]  /*13c0*/  SHF.R.S32.HI R3, RZ, 0x1f, R228 ;  /* 0x0000001fff037819 */ /* 0x000fe400000114e4 */
[----:B------:R-:W-:Y:S02]  /*13d0*/  SHF.R.S32.HI R3, RZ, 0x1f, R225 ;  /* 0x0000001fff037819 */ /* 0x000fe400000114e1 */
[----:B------:R-:W-:-:S07]  /*13e0*/  SHF.R.S32.HI R3, RZ, 0x1f, R222 ;  /* 0x0000001fff037819 */ /* 0x000fce00000114de */
.L_x_1761:
[----:B------:R-:W-:Y:S05]  /*13f0*/  YIELD ;  /* 0x0000000000007946 */ /* 0x000fea0003800000 */
[----:B------:R-:W-:Y:S01]  /*1400*/  ULDC.64 UR4, c[0x0][0xa28] ;  /* 0x00028a0000047ab9 */ /* 0x000fe20000000a00 */
[----:B0-2---:R-:W0:Y:S01]  /*1410*/  LDC.64 R6, c[0x0][0xa08] ;  /* 0x00028200ff067b82 */ /* 0x005e220000000a00 */
[----:B------:R-:W-:Y:S01]  /*1420*/  ISETP.NE.U32.AND P1, PT, RZ, UR4, PT ;  /* 0x00000004ff007c0c */ /* 0x000fe2000bf25070 */
[----:B------:R-:W-:Y:S02]  /*1430*/  IMAD.MOV.U32 R12, RZ, RZ, RZ ;  /* 0x000000ffff0c7224 */ /* 0x000fe400078e00ff */
[----:B------:R-:W-:Y:S01]  /*1440*/  IMAD.MOV.U32 R28, RZ, RZ, RZ ;  /* 0x000000ffff1c7224 */ /* 0x000fe200078e00ff */
[----:B------:R-:W-:Y:S01]  /*1450*/  ISETP.NE.AND.EX P1, PT, RZ, UR5, PT, P1 ;  /* 0x00000005ff007c0c */ /* 0x000fe2000bf25310 */
[----:B------:R-:W-:-:S02]  /*1460*/  ULDC.64 UR4, c[0x0][0xa18] ;  /* 0x0002860000047ab9 */ /* 0x000fc40000000a00 */
[----:B------:R-:W-:-:S04]  /*1470*/  ISETP.NE.U32.AND P2, PT, RZ, UR4, PT ;  /* 0x00000004ff007c0c */ /* 0x000fc8000bf45070 */
[----:B------:R-:W-:Y:S01]  /*1480*/  ISETP.NE.AND.EX P2, PT, RZ, UR5, PT, P2 ;  /* 0x00000005ff007c0c */ /* 0x000fe2000bf45320 */
[----:B------:R-:W-:Y:S02]  /*1490*/  ULDC.64 UR4, c[0x0][0xa08] ;  /* 0x0002820000047ab9 */ /* 0x000fe40000000a00 */
[----:B------:R-:W-:-:S03]  /*14a0*/  ISETP.NE.U32.AND P0, PT, RZ, UR4, PT ;  /* 0x00000004ff007c0c */ /* 0x000fc6000bf05070 */
[----:B---3--:R-:W1:Y:S01]  /*14b0*/  @P1 LDC.64 R4, c[0x0][0xa28] ;  /* 0x00028a00ff041b82 */ /* 0x008e620000000a00 */
[----:B------:R-:W-:Y:S01]  /*14c0*/  ISETP.NE.AND.EX P0, PT, RZ, UR5, PT, P0 ;  /* 0x00000005ff007c0c */ /* 0x000fe2000bf05300 */
[----:B0-----:R-:W-:-:S06]  /*14d0*/  IMAD.WIDE R10, R27, 0x4, R6 ;  /* 0x000000041b0a7825 */ /* 0x001fcc00078e0206 */
[----:B----4-:R-:W0:Y:S01]  /*14e0*/  @P2 LDC.64 R8, c[0x0][0xa18] ;  /* 0x00028600ff082b82 */ /* 0x010e220000000a00 */
[----:B------:R-:W-:Y:S02]  /*14f0*/  ULDC UR4, c[0x0][0x288] ;  /* 0x0000a20000047ab9 */ /* 0x000fe40000000800 */
[----:B------:R-:W-:Y:S01]  /*1500*/  IMAD.U32 R187, RZ, RZ, UR4 ;  /* 0x00000004ffbb7e24 */ /* 0x000fe2000f8e00ff */
[----:B------:R-:W-:Y:S02]  /*1510*/  ULDC.64 UR4, c[0x0][0x418] ;  /* 0x0001060000047ab9 */ /* 0x000fe40000000a00 */
[----:B------:R2:W5:Y:S01]  /*1520*/  @P0 LDG.E R28, desc[UR40][R10.64] ;  /* 0x000000280a1c0981 */ /* 0x000562000c1e1900 */
[----:B-1----:R-:W-:-:S05]  /*1530*/  @P1 IMAD.WIDE R4, R27, 0x4, R4 ;  /* 0x000000041b041825 */ /* 0x002fca00078e0204 */
[----:B------:R2:W5:Y:S01]  /*1540*/  @P1 LDG.E R12, desc[UR40][R4.64] ;  /* 0x00000028040c1981 */ /* 0x000562000c1e1900 */
[----:B0-----:R-:W-:-:S05]  /*1550*/  @P2 IMAD.WIDE R6, R27, 0x4, R8 ;  /* 0x000000041b062825 */ /* 0x001fca00078e0208 */
[----:B------:R2:W5:Y:S01]  /*1560*/  @P2 LDG.E R187, desc[UR40][R6.64] ;  /* 0x0000002806bb2981 */ /* 0x000562000c1e1900 */
[----:B------:R-:W-:-:S03]  /*1570*/  UISETP.NE.U32.AND UP0, UPT, UR4, URZ, UPT ;  /* 0x0000003f0400728c */ /* 0x000fc6000bf05070 */
[----:B------:R-:W-:Y:S01]  /*1580*/  ULDC UR4, c[0x0][0x424] ;  /* 0x0001090000047ab9 */ /* 0x000fe20000000800 */
[----:B------:R-:W-:-:S03]  /*1590*/  UISETP.NE.AND.EX UP0, UPT, UR5, URZ, UPT, UP0 ;  /* 0x0000003f0500728c */ /* 0x000fc6000bf05300 */
[----:B------:R-:W-:Y:S01]  /*15a0*/  ULDC UR5, c[0x0][0x2f0] ;  /* 0x0000bc0000057ab9 */ /* 0x000fe20000000800 */
[----:B------:R-:W-:-:S04]  /*15b0*/  USEL UR4, UR4, 0x1, UP0 ;  /* 0x0000000104047887 */ /* 0x000fc80008000000 */
[----:B------:R-:W-:-:S03]  /*15c0*/  UIMAD UR4, UR4, UR5, URZ ;  /* 0x00000005040472a4 */ /* 0x000fc6000f8e023f */
[----:B------:R-:W-:Y:S02]  /*15d0*/  ULDC UR5, c[0x0][0x348] ;  /* 0x0000d20000057ab9 */ /* 0x000fe40000000800 */
[----:B------:R-:W-:Y:S02]  /*15e0*/  IMAD.U32 R24, RZ, RZ, UR5 ;  /* 0x00000005ff187e24 */ /* 0x000fe4000f8e00ff */
[----:B------:R-:W-:Y:S01]  /*15f0*/  IMAD.U32 R29, RZ, RZ, UR4 ;  /* 0x00000004ff1d7e24 */ /* 0x000fe2000f8e00ff */
[----:B--2---:R-:W-:Y:S06]  /*1600*/  @P2 BRA `(.L_x_1487) ;  /* 0x0000000000242947 */ /* 0x004fec0003800000 */
[----:B------:R-:W-:Y:S02]  /*1610*/  ULDC.64 UR4, c[0x0][0xa00] ;  /* 0x0002800000047ab9 */ /* 0x000fe40000000a00 */
[----:B------:R-:W-:-:S04]  /*1620*/  ISETP.NE.U32.AND P1, PT, RZ, UR4, PT ;  /* 0x00000004ff007c0c */ /* 0x000fc8000bf25070 */
[----:B------:R-:W-:-:S13]  /*1630*/  ISETP.NE.AND.EX P1, PT, RZ, UR5, PT, P1 ;  /* 0x00000005ff007c0c */ /* 0x000fda000bf25310 */
[----:B------:R-:W-:Y:S05]  /*1640*/  @!P1 BRA `(.L_x_1487) ;  /* 0x0000000000149947 */ /* 0x000fea0003800000 */
[----:B------:R-:W0:Y:S02]  /*1650*/  LDC.64 R4, c[0x0][0xa00] ;  /* 0x00028000ff047b82 */ /* 0x000e240000000a00 */
[----:B0-----:R-:W-:-:S05]  /*1660*/  IMAD.WIDE R4, R27, 0x4, R4 ;  /* 0x000000041b047825 */ /* 0x001fca00078e0204 */
[----:B-----5:R-:W2:Y:S04]  /*1670*/  LDG.E R187, desc[UR40][R4.64] ;  /* 0x0000002804bb7981 */ /* 0x020ea8000c1e1900 */
[----:B------:R-:W2:Y:S02]  /*1680*/  LDG.E R0, desc[UR40][R4.64+0x4] ;  /* 0x0000042804007981 */ /* 0x000ea4000c1e1900 */
[----:B--2---:R-:W-:-:S07]  /*1690*/  IMAD.IADD R187, R0, 0x1, -R187 ;  /* 0x0000000100bb7824 */ /* 0x004fce00078e0abb */
.L_x_1487:
[----:B------:R-:W-:Y:S01]  /*16a0*/  ULDC.64 UR4, c[0x0][0xa20] ;  /* 0x0002880000047ab9 */ /* 0x000fe20000000a00 */
[C---:B------:R-:W-:Y:S01]  /*16b0*/  LOP3.LUT R3, R26.reuse, 0xff000000, RZ, 0xc0, !PT ;  /* 0xff0000001a037812 */ /* 0x040fe200078ec0ff */
[----:B------:R-:W-:Y:S01]  /*16c0*/  IMAD.MOV.U32 R210, RZ, RZ, R27 ;  /* 0x000000ffffd27224 */ /* 0x000fe200078e001b */
[----:B------:R-:W-:Y:S02]  /*16d0*/  ISETP.NE.U32.AND P1, PT, RZ, UR4, PT ;  /* 0x00000004ff007c0c */ /* 0x000fe4000bf25070 */
[C---:B------:R-:W-:Y:S02]  /*16e0*/  LOP3.LUT R0, R26.reuse, 0xff0000, RZ, 0xc0, !PT ;  /* 0x00ff00001a007812 */ /* 0x040fe400078ec0ff */
[----:B------:R-:W-:Y:S02]  /*16f0*/  ISETP.NE.AND.EX P1, PT, RZ, UR5, PT, P1 ;  /* 0x00000005ff007c0c */ /* 0x000fe4000bf25310 */
[----:B------:R-:W-:Y:S02]  /*1700*/  SHF.R.U32.HI R3, RZ, 0x8, R3 ;  /* 0x00000008ff037819 */ /* 0x000fe40000011603 */
[----:B------:R-:W-:-:S02]  /*1710*/  LOP3.LUT R207, R26, 0xffff, RZ, 0xc0, !PT ;  /* 0x0000ffff1acf7812 */ /* 0x000fc400078ec0ff */
[----:B------:R-:W-:-:S07]  /*1720*/  LEA.HI R209, R0, R3, RZ, 0x10 ;  /* 0x0000000300d17211 */ /* 0x000fce00078f80ff */
[----:B------:R-:W-:Y:S05]  /*1730*/  @!P1 BRA `(.L_x_1488) ;  /* 0x0000000000109947 */ /* 0x000fea0003800000 */
[----:B------:R-:W0:Y:S02]  /*1740*/  LDC.64 R4, c[0x0][0xa20] ;  /* 0x00028800ff047b82 */ /* 0x000e240000000a00 */
[----:B0-----:R-:W-:-:S05]  /*1750*/  IMAD.WIDE R4, R27, 0x4, R4 ;  /* 0x000000041b047825 */ /* 0x001fca00078e0204 */
[----:B------:R0:W5:Y:S01]  /*1760*/  LDG.E R29, desc[UR40][R4.64] ;  /* 0x00000028041d7981 */ /* 0x000162000c1e1900 */
[----:B------:R-:W-:Y:S05]  /*1770*/  BRA `(.L_x_1489) ;  /* 0x0000000000107947 */ /* 0x000fea0003800000 */
.L_x_1488:
[----:B------:R-:W-:Y:S05]  /*1780*/  @!P0 BRA `(.L_x_1489) ;  /* 0x00000000000c8947 */ /* 0x000fea0003800000 */
[----:B------:R-:W2:Y:S04]  /*1790*/  LDG.E R0, desc[UR40][R10.64] ;  /* 0x000000280a007981 */ /* 0x000ea8000c1e1900 */
[----:B------:R-:W2:Y:S02]  /*17a0*/  LDG.E R29, desc[UR40][R10.64+0x4] ;  /* 0x000004280a1d7981 */ /* 0x000ea4000c1e1900 */
[----:B--2---:R-:W-:-:S07]  /*17b0*/  IMAD.IADD R29, R29, 0x1, -R0 ;  /* 0x000000011d1d7824 */ /* 0x004fce00078e0a00 */
.L_x_1489:
[----:B------:R-:W-:Y:S01]  /*17c0*/  ULDC.64 UR4, c[0x0][0xa10] ;  /* 0x0002840000047ab9 */ /* 0x000fe20000000a00 */
[----:B0-----:R-:W0:Y:S01]  /*17d0*/  LDC R4, c[0x0][0x448] ;  /* 0x00011200ff047b82 */ /* 0x001e220000000800 */
[----:B------:R-:W-:-:S04]  /*17e0*/  ISETP.NE.U32.AND P0, PT, RZ, UR4, PT ;  /* 0x00000004ff007c0c */ /* 0x000fc8000bf05070 */
[----:B------:R-:W-:Y:S01]  /*17f0*/  ISETP.NE.AND.EX P0, PT, RZ, UR5, PT, P0 ;  /* 0x00000005ff007c0c */ /* 0x000fe2000bf05300 */
[----:B------:R-:W-:Y:S02]  /*1800*/  ULDC.64 UR4, c[0x0][0xa30] ;  /* 0x00028c0000047ab9 */ /* 0x000fe40000000a00 */
[----:B------:R-:W-:-:S04]  /*1810*/  ISETP.NE.U32.AND P1, PT, RZ, UR4, PT ;  /* 0x00000004ff007c0c */ /* 0x000fc8000bf25070 */
[----:B------:R-:W-:-:S06]  /*1820*/  ISETP.NE.AND.EX P1, PT, RZ, UR5, PT, P1 ;  /* 0x00000005ff007c0c */ /* 0x000fcc000bf25310 */
[----:B------:R-:W1:Y:S08]  /*1830*/  @P0 LDC.64 R6, c[0x0][0xa10] ;  /* 0x00028400ff060b82 */ /* 0x000e700000000a00 */
[----:B------:R-:W2:Y:S01]  /*1840*/  @P1 LDC.64 R8, c[0x0][0xa30] ;  /* 0x00028c00ff081b82 */ /* 0x000ea20000000a00 */
[----:B-1----:R-:W-:-:S05]  /*1850*/  @P0 IMAD.WIDE R6, R27, 0x4, R6 ;  /* 0x000000041b060825 */ /* 0x002fca00078e0206 */
[----:B------:R-:W3:Y:S04]  /*1860*/  @P0 LDG.E R0, desc[UR40][R6.64] ;  /* 0x0000002806000981 */ /* 0x000ee8000c1e1900 */
[----:B------:R-:W3:Y:S01]  /*1870*/  @P0 LDG.E R3, desc[UR40][R6.64+0x4] ;  /* 0x0000042806030981 */ /* 0x000ee2000c1e1900 */
[----:B-----5:R-:W-:Y:S02]  /*1880*/  IMAD.MOV.U32 R112, RZ, RZ, R29 ;  /* 0x000000ffff707224 */ /* 0x020fe400078e001d */
[----:B--2---:R-:W-:-:S05]  /*1890*/  @P1 IMAD.WIDE R8, R27, 0x4, R8 ;  /* 0x000000041b081825 */ /* 0x004fca00078e0208 */
[----:B------:R1:W5:Y:S01]  /*18a0*/  @P1 LDG.E R112, desc[UR40][R8.64] ;  /* 0x0000002808701981 */ /* 0x000362000c1e1900 */
[----:B0-----:R-:W-:Y:S01]  /*18b0*/  ISETP.NE.AND P1, PT, R4, 0x1, PT ;  /* 0x000000010400780c */ /* 0x001fe20003f25270 */
[----:B------:R-:W-:Y:S01]  /*18c0*/  IMAD.SHL.U32 R193, R25, 0x80, RZ ;  /* 0x0000008019c17824 */ /* 0x000fe200078e00ff */
[----:B------:R-:W0:Y:S01]  /*18d0*/  LDC.64 R4, c[0x0][0x9e0] ;  /* 0x00027800ff047b82 */ /* 0x000e220000000a00 */
[----:B------:R-:W-:-:S10]  /*18e0*/  IMAD.IADD R13, R29, 0x1, -R12 ;  /* 0x000000011d0d7824 */ /* 0x000fd400078e0a0c */
[----:B------:R-:W2:Y:S08]  /*18f0*/  @P1 LDC R11, c[0x0][0x44c] ;  /* 0x00011300ff0b1b82 */ /* 0x000eb00000000800 */
[----:B------:R-:W4:Y:S01]  /*1900*/  @P1 LDC R10, c[0x0][0x450] ;  /* 0x00011400ff0a1b82 */ /* 0x000f220000000800 */
[----:B0-----:R-:W-:Y:S01]  /*1910*/  ISETP.GE.AND P2, PT, R5, 0x1, PT ;  /* 0x000000010500780c */ /* 0x001fe20003f46270 */
[----:B---3--:R-:W-:-:S02]  /*1920*/  @P0 IMAD.IADD R24, R3, 0x1, -R0 ;  /* 0x0000000103180824 */ /* 0x008fc400078e0a00 */
[----:B------:R-:W-:Y:S02]  /*1930*/  VIADD R0, R193, 0x7f ;  /* 0x0000007fc1007836 */ /* 0x000fe40000000000 */
[----:B------:R-:W-:Y:S02]  /*1940*/  IMAD.IADD R189, R13, 0x1, R24 ;  /* 0x000000010dbd7824 */ /* 0x000fe400078e0218 */
[----:B--2---:R-:W-:-:S03]  /*1950*/  @P1 IMAD.HI.U32 R3, R0, R11, RZ ;  /* 0x0000000b00031227 */ /* 0x004fc600078e00ff */
[C---:B------:R-:W-:Y:S01]  /*1960*/  IADD3 R7, R189.reuse, 0x1, -R187 ;  /* 0x00000001bd077810 */ /* 0x040fe20007ffe8bb */
[----:B------:R-:W-:Y:S01]  /*1970*/  IMAD.MOV.U32 R6, RZ, RZ, R0 ;  /* 0x000000ffff067224 */ /* 0x000fe200078e0000 */
[----:B----4-:R-:W-:Y:S01]  /*1980*/  @P1 SHF.R.U32.HI R6, RZ, R10, R3 ;  /* 0x0000000aff061219 */ /* 0x010fe20000011603 */
[----:B------:R-:W-:-:S04]  /*1990*/  VIADD R0, R189, 0x7f ;  /* 0x0000007fbd007836 */ /* 0x000fc80000000000 */
[----:B-1----:R-:W-:Y:S01]  /*19a0*/  IMAD.IADD R9, R7, 0x1, R6 ;  /* 0x0000000107097824 */ /* 0x002fe200078e0206 */
[----:B------:R-:W-:-:S03]  /*19b0*/  SHF.R.S32.HI R3, RZ, 0x1f, R0 ;  /* 0x0000001fff037819 */ /* 0x000fc60000011400 */
[----:B------:R-:W-:Y:S01]  /*19c0*/  IMAD.IADD R4, R9, 0x1, R4 ;  /* 0x0000000109047824 */ /* 0x000fe200078e0204 */
[----:B------:R-:W-:-:S04]  /*19d0*/  LEA.HI R3, R3, R0, RZ, 0x7 ;  /* 0x0000000003037211 */ /* 0x000fc800078f38ff */
[----:B------:R-:W-:Y:S01]  /*19e0*/  SHF.R.S32.HI R126, RZ, 0x7, R3 ;  /* 0x00000007ff7e7819 */ /* 0x000fe20000011403 */
[----:B------:R-:W-:Y:S06]  /*19f0*/  @!P2 BRA `(.L_x_1490) ;  /* 0x000000000048a947 */ /* 0x000fec0003800000 */
[C---:B------:R-:W-:Y:S01]  /*1a00*/  ISETP.GT.AND P0, PT, R9.reuse, RZ, PT ;  /* 0x000000ff0900720c */ /* 0x040fe20003f04270 */
[----:B------:R-:W-:Y:S01]  /*1a10*/  BSSY B0, `(.L_x_1491) ;  /* 0x000000e000007945 */ /* 0x000fe20003800000 */
[----:B------:R-:W-:-:S11]  /*1a20*/  VIADD R0, R9, 0xffffffff ;  /* 0xffffffff09007836 */ /* 0x000fd60000000000 */
        /* <DEDUP_REMOVED lines=8> */
.L_x_1492:
[----:B------:R-:W-:-:S13]  /*1ab0*/  ISETP.NE.AND P0, PT, R5, 0x1, PT ;  /* 0x000000010500780c */ /* 0x000fda0003f05270 */
[----:B------:R-:W0:Y:S02]  /*1ac0*/  @P0 LDC.64 R6, c[0x0][0x9e8] ;  /* 0x00027a00ff060b82 */ /* 0x000e240000000a00 */
[----:B0-----:R-:W-:-:S05]  /*1ad0*/  @P0 IMAD.HI.U32 R6, R0, R6, RZ ;  /* 0x0000000600060227 */ /* 0x001fca00078e00ff */
[----:B------:R-:W-:-:S07]  /*1ae0*/  @P0 SHF.R.U32.HI R0, RZ, R7, R6 ;  /* 0x00000007ff000219 */ /* 0x000fce0000011606 */
.L_x_1493:
[----:B------:R-:W-:Y:S05]  /*1af0*/  BSYNC B0 ;  /* 0x0000000000007941 */ /* 0x000fea0003800000 */
.L_x_1491:
[----:B------:R-:W-:-:S05]  /*1b00*/  IMAD R3, R0, R5, R5 ;  /* 0x0000000500037224 */ /* 0x000fca00078e0205 */
[----:B------:R-:W-:-:S07]  /*1b10*/  VIMNMX R4, R4, R3, PT ;  /* 0x0000000304047248 */ /* 0x000fce0003fe0100 */
.L_x_1490:
[----:B------:R-:W0:Y:S01]  /*1b20*/  @P1 LDC R6, c[0x0][0x44c] ;  /* 0x00011300ff061b82 */ /* 0x000e220000000800 */
[----:B------:R-:W-:Y:S01]  /*1b30*/  VIADD R4, R4, 0x7f ;  /* 0x0000007f04047836 */ /* 0x000fe20000000000 */
[----:B------:R-:W-:Y:S01]  /*1b40*/  ULDC UR4, c[0x0][0x9dc] ;  /* 0x0002770000047ab9 */ /* 0x000fe20000000800 */
[----:B------:R-:W-:Y:S02]  /*1b50*/  IMAD.MOV.U32 R0, RZ, RZ, R193 ;  /* 0x000000ffff007224 */ /* 0x000fe400078e00c1 */
[----:B------:R-:W-:Y:S01]  /*1b60*/  IMAD.IADD R127, R189, 0x1, -R187 ;  /* 0x00000001bd7f7824 */ /* 0x000fe200078e0abb */
[----:B------:R-:W-:Y:S02]  /*1b70*/  SHF.R.S32.HI R3, RZ, 0x1f, R4 ;  /* 0x0000001fff037819 */ /* 0x000fe40000011404 */
[----:B------:R-:W1:Y:S02]  /*1b80*/  @P1 LDC R7, c[0x0][0x450] ;  /* 0x00011400ff071b82 */ /* 0x000e640000000800 */
[----:B------:R-:W-:-:S04]  /*1b90*/  LEA.HI R3, R3, R4, RZ, 0x7 ;  /* 0x0000000403037211 */ /* 0x000fc800078f38ff */
[----:B------:R-:W-:-:S04]  /*1ba0*/  SHF.R.S32.HI R3, RZ, 0x7, R3 ;  /* 0x00000007ff037819 */ /* 0x000fc80000011403 */
[----:B------:R-:W-:Y:S01]  /*1bb0*/  VIMNMX R8, R126, R3, PT ;  /* 0x000000037e087248 */ /* 0x000fe20003fe0100 */
[----:B0-----:R-:W-:-:S05]  /*1bc0*/  @P1 IMAD.HI.U32 R6, R193, R6, RZ ;  /* 0x00000006c1061227 */ /* 0x001fca00078e00ff */
[----:B-1----:R-:W-:-:S05]  /*1bd0*/  @P1 SHF.R.U32.HI R0, RZ, R7, R6 ;  /* 0x00000007ff001219 */ /* 0x002fca0000011606 */
[----:B------:R-:W-:-:S04]  /*1be0*/  IMAD.IADD R0, R127, 0x1, R0 ;  /* 0x000000017f007824 */ /* 0x000fc800078e0200 */
[----:B------:R-:W-:Y:S01]  /*1bf0*/  VIADD R3, R0, -UR4 ;  /* 0x8000000400037c36 */ /* 0x000fe20008000000 */
[----:B------:R-:W-:Y:S06]  /*1c00*/  @!P2 BRA `(.L_x_1494) ;  /* 0x000000000044a947 */ /* 0x000fec0003800000 */
[----:B------:R-:W-:Y:S01]  /*1c10*/  ISETP.GT.AND P0, PT, R0, -0x1, PT ;  /* 0xffffffff0000780c */ /* 0x000fe20003f04270 */
[----:B------:R-:W-:-:S12]  /*1c20*/  BSSY B0, `(.L_x_1495) ;  /* 0x000000d000007945 */ /* 0x000fd80003800000 */
        /* <DEDUP_REMOVED lines=8> */
.L_x_1496:
[----:B------:R-:W-:-:S13]  /*1cb0*/  ISETP.NE.AND P0, PT, R5, 0x1, PT ;  /* 0x000000010500780c */ /* 0x000fda0003f05270 */
[----:B------:R-:W0:Y:S02]  /*1cc0*/  @P0 LDC.64 R6, c[0x0][0x9e8] ;  /* 0x00027a00ff060b82 */ /* 0x000e240000000a00 */
[----:B0-----:R-:W-:-:S05]  /*1cd0*/  @P0 IMAD.HI.U32 R4, R0, R6, RZ ;  /* 0x0000000600040227 */ /* 0x001fca00078e00ff */
[----:B------:R-:W-:-:S07]  /*1ce0*/  @P0 SHF.R.U32.HI R0, RZ, R7, R4 ;  /* 0x00000007ff000219 */ /* 0x000fce0000011604 */
.L_x_1497:
[----:B------:R-:W-:Y:S05]  /*1cf0*/  BSYNC B0 ;  /* 0x0000000000007941 */ /* 0x000fea0003800000 */
.L_x_1495:
[----:B------:R-:W-:-:S05]  /*1d00*/  IMAD R0, R0, R5, RZ ;  /* 0x0000000500007224 */ /* 0x000fca00078e02ff */
[----:B------:R-:W-:-:S07]  /*1d10*/  VIMNMX R3, R3, R0, !PT ;  /* 0x0000000003037248 */ /* 0x000fce0007fe0100 */
.L_x_1494:
[----:B------:R-:W-:Y:S01]  /*1d20*/  SHF.R.S32.HI R0, RZ, 0x1f, R3 ;  /* 0x0000001fff007819 */ /* 0x000fe20000011403 */
[----:B------:R-:W-:Y:S01]  /*1d30*/  BSSY B0, `(.L_x_1498) ;  /* 0x0000028000007945 */ /* 0x000fe20003800000 */
[----:B------:R-:W-:Y:S02]  /*1d40*/  LOP3.LUT R216, R209, 0xff, RZ, 0xc0, !PT ;  /* 0x000000ffd1d87812 */ /* 0x000fe400078ec0ff */
[----:B------:R-:W-:Y:S01]  /*1d50*/  LEA.HI R0, R0, R3, RZ, 0x7 ;  /* 0x0000000300007211 */ /* 0x000fe200078f38ff */
[----:B------:R-:W-:Y:S01]  /*1d60*/  IMAD.MOV.U32 R3, RZ, RZ, RZ ;  /* 0x000000ffff037224 */ /* 0x000fe200078e00ff */
[----:B------:R-:W-:Y:S02]  /*1d70*/  SHF.R.U32.HI R209, RZ, 0x10, R209 ;  /* 0x00000010ffd17819 */ /* 0x000fe400000116d1 */
[----:B------:R-:W-:-:S04]  /*1d80*/  SHF.R.S32.HI R0, RZ, 0x7, R0 ;  /* 0x00000007ff007819 */ /* 0x000fc80000011400 */
[----:B------:R-:W-:-:S04]  /*1d90*/  VIMNMX R9, RZ, R0, !PT ;  /* 0x00000000ff097248 */ /* 0x000fc80007fe0100 */
[----:B------:R-:W-:-:S13]  /*1da0*/  ISETP.GT.AND P0, PT, R8, R9, PT ;  /* 0x000000090800720c */ /* 0x000fda0003f04270 */
[----:B------:R-:W-:Y:S05]  /*1db0*/  @!P0 BRA `(.L_x_1499) ;  /* 0x00000000007c8947 */ /* 0x000fea0003800000 */
[----:B------:R-:W-:Y:S01]  /*1dc0*/  ISETP.NE.AND P0, PT, R209, RZ, PT ;  /* 0x000000ffd100720c */ /* 0x000fe20003f05270 */
[----:B------:R-:W-:-:S03]  /*1dd0*/  ULDC UR4, c[0x0][0x9f0] ;  /* 0x00027c0000047ab9 */ /* 0x000fc60000000800 */
[----:B------:R-:W-:-:S04]  /*1de0*/  SEL R11, R209, UR4, P0 ;  /* 0x00000004d10b7c07 */ /* 0x000fc80008000000 */
[-C--:B------:R-:W-:Y:S02]  /*1df0*/  IABS R6, R11.reuse ;  /* 0x0000000b00067213 */ /* 0x080fe40000000000 */
[----:B------:R-:W-:Y:S02]  /*1e00*/  IADD3 R0, R11, -0x1, R8 ;  /* 0xffffffff0b007810 */ /* 0x000fe40007ffe008 */
[----:B------:R-:W0:Y:S01]  /*1e10*/  I2F.RP R3, R6 ;  /* 0x0000000600037306 */ /* 0x000e220000209400 */
[----:B------:R-:W-:Y:S02]  /*1e20*/  IABS R12, R11 ;  /* 0x0000000b000c7213 */ /* 0x000fe40000000000 */
[----:B------:R-:W-:-:S05]  /*1e30*/  IMAD.IADD R0, R0, 0x1, -R9 ;  /* 0x0000000100007824 */ /* 0x000fca00078e0a09 */
        /* <DEDUP_REMOVED lines=23> */
.L_x_1499:
[----:B------:R-:W-:Y:S05]  /*1fb0*/  BSYNC B0 ;  /* 0x0000000000007941 */ /* 0x000fea0003800000 */
.L_x_1498:
[----:B------:R-:W-:-:S05]  /*1fc0*/  IMAD R0, R216, R3, R9 ;  /* 0x00000003d8007224 */ /* 0x000fca00078e0209 */
[C---:B------:R-:W-:Y:S01]  /*1fd0*/  VIADDMNMX R3, R0.reuse, R3, R8, PT ;  /* 0x0000000300037246 */ /* 0x040fe20003800108 */
[----:B------:R-:W-:-:S04]  /*1fe0*/  IMAD R0, R0, 0x80, -R13 ;  /* 0x0000008000007824 */ /* 0x000fc800078e0a0d */
[----:B------:R-:W-:Y:S01]  /*1ff0*/  IMAD R3, R3, 0x80, -R13 ;  /* 0x0000008003037824 */ /* 0x000fe200078e0a0d */
[----:B------:R-:W-:-:S04]  /*2000*/  VIMNMX R0, RZ, R0, !PT ;  /* 0x00000000ff007248 */ /* 0x000fc80007fe0100 */
[----:B------:R-:W-:Y:S02]  /*2010*/  VIMNMX R3, R3, R24, PT ;  /* 0x0000001803037248 */ /* 0x000fe40003fe0100 */
[----:B------:R-:W-:Y:S02]  /*2020*/  SHF.R.U32.HI R25, RZ, 0x7, R0 ;  /* 0x00000007ff197819 */ /* 0x000fe40000011600 */
[----:B------:R-:W-:-:S03]  /*2030*/  ISETP.GT.AND P0, PT, R3, R0, PT ;  /* 0x000000000300720c */ /* 0x000fc60003f04270 */
[----:B------:R-:W-:-:S10]  /*2040*/  IMAD.MOV.U32 R26, RZ, RZ, R25 ;  /* 0x000000ffff1a7224 */ /* 0x000fd400078e0019 */
[----:B------:R-:W-:-:S05]  /*2050*/  @P0 VIADD R3, R3, 0x7f ;  /* 0x0000007f03030836 */ /* 0x000fca0000000000 */
[----:B------:R-:W-:-:S04]  /*2060*/  @P0 SHF.R.S32.HI R0, RZ, 0x1f, R3 ;  /* 0x0000001fff000819 */ /* 0x000fc80000011403 */
[----:B------:R-:W-:-:S04]  /*2070*/  @P0 LEA.HI R0, R0, R3, RZ, 0x7 ;  /* 0x0000000300000211 */ /* 0x000fc800078f38ff */
[----:B------:R-:W-:Y:S02]  /*2080*/  @P0 SHF.R.S32.HI R26, RZ, 0x7, R0 ;  /* 0x00000007ff1a0819 */ /* 0x000fe40000011400 */
        /* <DEDUP_REMOVED lines=23> */
.L_x_1502:
[----:B------:R-:W-:Y:S05]  /*2200*/  BSYNC B6 ;  /* 0x0000000000067941 */ /* 0x000fea0003800000 */
.L_x_1501:
        /* <DEDUP_REMOVED lines=20> */
.L_x_1504:
[----:B------:R-:W-:Y:S05]  /*2350*/  BSYNC B6 ;  /* 0x0000000000067941 */ /* 0x000fea0003800000 */
.L_x_1503:
[----:B------:R-:W-:Y:S01]  /*2360*/  ULDC.64 UR4, c[0x0][0x9f8] ;  /* 0x00027e0000047ab9 */ /* 0x000fe20000000a00 */
[----:B------:R-:W2:Y:S01]  /*2370*/  LDL.LU R20, [R1+0x10] ;  /* 0x0000100001147983 */ /* 0x000ea20000300800 */
[----:B------:R-:W-:Y:S01]  /*2380*/  ISETP.NE.U32.AND P0, PT, RZ, UR4, PT ;  /* 0x00000004ff007c0c */ /* 0x000fe2000bf05070 */
[----:B------:R-:W0:Y:S03]  /*2390*/  LDC.64 R98, c[0x0][0x300] ;  /* 0x0000c000ff627b82 */ /* 0x000e260000000a00 */
[----:B------:R-:W-:Y:S01]  /*23a0*/  ISETP.NE.AND.EX P0, PT, RZ, UR5, PT, P0 ;  /* 0x00000005ff007c0c */ /* 0x000fe2000bf05300 */
[----:B------:R-:W1:Y:S01]  /*23b0*/  S2R R32, SR_TID.X ;  /* 0x0000000000207919 */ /* 0x000e620000002100 */
[----:B------:R-:W-:Y:S01]  /*23c0*/  IMAD.IADD R28, R28, 0x1, R29 ;  /* 0x000000011c1c7824 */ /* 0x000fe200078e021d */
[----:B------:R-:W-:Y:S02]  /*23d0*/  ULDC.64 UR4, c[0x0][0xa08] ;  /* 0x0002820000047ab9 */ /* 0x000fe40000000a00 */
[----:B------:R-:W3:Y:S08]  /*23e0*/  LDC R111, c[0x0][0x3f4] ;  /* 0x0000fd00ff6f7b82 */ /* 0x000ef00000000800 */
[----:B------:R-:W4:Y:S02]  /*23f0*/  @P0 LDC.64 R4, c[0x0][0x9f8] ;  /* 0x00027e00ff040b82 */ /* 0x000f240000000a00 */
[----:B----4-:R-:W-:-:S05]  /*2400*/  @P0 IMAD.WIDE R4, R27, 0x4, R4 ;  /* 0x000000041b040825 */ /* 0x010fca00078e0204 */
[----:B------:R4:W2:Y:S01]  /*2410*/  @P0 LDG.E R27, desc[UR40][R4.64] ;  /* 0x00000028041b0981 */ /* 0x0008a2000c1e1900 */
[----:B------:R-:W-:Y:S01]  /*2420*/  SHF.R.S32.HI R30, RZ, 0x1f, R28 ;  /* 0x0000001fff1e7819 */ /* 0x000fe2000001141c */
[-C--:B0-----:R-:W-:Y:S01]  /*2430*/  IMAD.WIDE.U32 R6, R28, R98.reuse, RZ ;  /* 0x000000621c067225 */ /* 0x081fe200078e00ff */
[----:B------:R-:W-:Y:S02]  /*2440*/  ISETP.NE.U32.AND P0, PT, RZ, UR4, PT ;  /* 0x00000004ff007c0c */ /* 0x000fe4000bf05070 */
[----:B-1----:R-:W-:Y:S01]  /*2450*/  SHF.R.U32.HI R32, RZ, 0x7, R32 ;  /* 0x00000007ff207819 */ /* 0x002fe20000011620 */
[-C--:B------:R-:W-:Y:S01]  /*2460*/  IMAD R0, R30, R98.reuse, RZ ;  /* 0x000000621e007224 */ /* 0x080fe200078e02ff */
[----:B------:R-:W-:Y:S01]  /*2470*/  ISETP.NE.AND.EX P0, PT, RZ, UR5, PT, P0 ;  /* 0x00000005ff007c0c */ /* 0x000fe2000bf05300 */
[----:B------:R-:W-:Y:S01]  /*2480*/  ULDC.64 UR4, c[0x0][0x308] ;  /* 0x0000c20000047ab9 */ /* 0x000fe20000000a00 */
[----:B------:R-:W-:Y:S01]  /*2490*/  ISETP.NE.AND P6, PT, R32, 0x1, PT ;  /* 0x000000012000780c */ /* 0x000fe20003fc5270 */
[----:B------:R-:W-:Y:S01]  /*24a0*/  IMAD R3, R28, R99, R0 ;  /* 0x000000631c037224 */ /* 0x000fe200078e0200 */
[----:B---3--:R-:W-:Y:S01]  /*24b0*/  ISETP.GE.AND P1, PT, R16, R111, PT ;  /* 0x0000006f1000720c */ /* 0x008fe20003f26270 */
[----:B------:R-:W-:Y:S01]  /*24c0*/  IMAD.SHL.U32 R33, R23, 0x40, RZ ;  /* 0x0000004017217824 */ /* 0x000fe200078e00ff */
[----:B------:R-:W-:Y:S01]  /*24d0*/  SHF.R.U32.HI R31, RZ, 0x3, R199 ;  /* 0x00000003ff1f7819 */ /* 0x000fe200000116c7 */
[----:B------:R-:W-:Y:S01]  /*24e0*/  IMAD.IADD R7, R7, 0x1, R3 ;  /* 0x0000000107077824 */ /* 0x000fe200078e0203 */
[----:B------:R-:W-:Y:S01]  /*24f0*/  SHF.R.U32.HI R21, RZ, 0x3, R198 ;  /* 0x00000003ff157819 */ /* 0x000fe200000116c6 */
[C---:B------:R-:W-:Y:S01]  /*2500*/  IMAD.SHL.U32 R88, R98.reuse, 0x20, RZ ;  /* 0x0000002062587824 */ /* 0x040fe200078e00ff */
[----:B------:R-:W-:Y:S01]  /*2510*/  SHF.L.U64.HI R89, R98, 0x5, R99 ;  /* 0x0000000562597819 */ /* 0x000fe20000010263 */
[C---:B----4-:R-:W-:Y:S01]  /*2520*/  IMAD.WIDE.U32 R4, R207.reuse, UR4, R6 ;  /* 0x00000004cf047c25 */ /* 0x050fe2000f8e0006 */
[----:B------:R-:W-:Y:S01]  /*2530*/  SHF.R.S32.HI R116, RZ, 0x1f, R213 ;  /* 0x0000001fff747819 */ /* 0x000fe200000114d5 */
[----:B------:R-:W0:Y:S01]  /*2540*/  LDC.64 R6, c[0x0][0x3f8] ;  /* 0x0000fe00ff067b82 */ /* 0x000e220000000a00 */
[----:B------:R-:W-:Y:S01]  /*2550*/  SHF.R.S32.HI R115, RZ, 0x1f, R212 ;  /* 0x0000001fff737819 */ /* 0x000fe200000114d4 */
[----:B------:R-:W-:Y:S01]  /*2560*/  IMAD R5, R207, UR5, R5 ;  /* 0x00000005cf057c24 */ /* 0x000fe2000f8e0205 */
[----:B------:R-:W-:Y:S01]  /*2570*/  ULDC.64 UR4, c[0x0][0x310] ;  /* 0x0000c40000047ab9 */ /* 0x000fe20000000a00 */
[----:B------:R-:W-:Y:S01]  /*2580*/  IMAD.WIDE.U32 R128, R23, R98, R88 ;  /* 0x0000006217807225 */ /* 0x000fe200078e0058 */
[----:B------:R-:W-:-:S03]  /*2590*/  SHF.R.S32.HI R114, RZ, 0x1f, R211 ;  /* 0x0000001fff727819 */ /* 0x000fc600000114d3 */
[----:B------:R-:W-:-:S04]  /*25a0*/  IMAD.WIDE.U32 R40, R23, R98, R16 ;  /* 0x0000006217287225 */ /* 0x000fc800078e0010 */
[----:B------:R-:W-:Y:S02]  /*25b0*/  VIADD R124, R32, 0x8 ;  /* 0x00000008207c7836 */ /* 0x000fe40000000000 */
[----:B------:R-:W-:Y:S02]  /*25c0*/  IMAD.SHL.U32 R125, R98, 0x80, RZ ;  /* 0x00000080627d7824 */ /* 0x000fe400078e00ff */
[CC--:B0-----:R-:W-:Y:S01]  /*25d0*/  IMAD.WIDE.U32 R92, R23.reuse, R6.reuse, R18 ;  /* 0x00000006175c7225 */ /* 0x0c1fe200078e0012 */
[C-C-:B------:R-:W-:Y:S02]  /*25e0*/  SHF.L.U64.HI R15, R6.reuse, 0x6, R7.reuse ;  /* 0x00000006060f7819 */ /* 0x140fe40000010207 */
[----:B------:R-:W-:Y:S01]  /*25f0*/  SHF.L.U64.HI R14, R6, 0x7, R7 ;  /* 0x00000007060e7819 */ /* 0x000fe20000010207 */
[----:B------:R-:W-:-:S04]  /*2600*/  IMAD.WIDE.U32 R90, R23, R6, R16 ;  /* 0x00000006175a7225 */ /* 0x000fc800078e0010 */
[C---:B------:R-:W-:Y:S02]  /*2610*/  IMAD.SHL.U32 R13, R6.reuse, 0x20, RZ ;  /* 0x00000020060d7824 */ /* 0x040fe400078e00ff */
[----:B------:R-:W-:Y:S01]  /*2620*/  IMAD.SHL.U32 R12, R6, 0x40, RZ ;  /* 0x00000040060c7824 */ /* 0x000fe200078e00ff */
[----:B--2---:R-:W-:-:S04]  /*2630*/  LOP3.LUT R20, R20, 0xfffffffe, RZ, 0xc0, !PT ;  /* 0xfffffffe14147812 */ /* 0x004fc800078ec0ff */
[----:B------:R-:W-:-:S05]  /*2640*/  @P1 LOP3.LUT R20, R20, 0x1, RZ, 0xfc, !PT ;  /* 0x0000000114141812 */ /* 0x000fca00078efcff */
[----:B------:R0:W-:Y:S02]  /*2650*/  STL [R1+0x10], R20 ;  /* 0x0000101401007387 */ /* 0x0001e40000100800 */
[----:B0-----:R-:W-:Y:S02]  /*2660*/  SHF.R.U32.HI R20, RZ, 0x3, R197 ;  /* 0x00000003ff147819 */ /* 0x001fe400000116c5 */
[----:B------:R-:W-:Y:S02]  /*2670*/  SHF.R.S32.HI R0, RZ, 0x1f, R27 ;  /* 0x0000001fff007819 */ /* 0x000fe4000001141b */
[----:B------:R-:W-:Y:S02]  /*2680*/  SEL R27, R27, RZ, !P0 ;  /* 0x000000ff1b1b7207 */ /* 0x000fe40004000000 */
[----:B------:R-:W-:Y:S02]  /*2690*/  SEL R3, R0, RZ, !P0 ;  /* 0x000000ff00037207 */ /* 0x000fe40004000000 */
[----:B------:R-:W-:Y:S01]  /*26a0*/  IADD3 R42, P0, R23, R28, RZ ;  /* 0x0000001c172a7210 */ /* 0x000fe20007f1e0ff */
[----:B------:R-:W-:-:S02]  /*26b0*/  IMAD.WIDE.U32 R96, R27, UR4, R4 ;  /* 0x000000041b607c25 */ /* 0x000fc4000f8e0004 */
[----:B------:R-:W0:Y:S02]  /*26c0*/  LDC.64 R4, c[0x0][0x408] ;  /* 0x00010200ff047b82 */ /* 0x000e240000000a00 */
[----:B------:R-:W-:Y:S01]  /*26d0*/  IMAD R0, R3, UR4, RZ ;  /* 0x0000000403007c24 */ /* 0x000fe2000f8e02ff */
[C---:B------:R-:W-:Y:S01]  /*26e0*/  IADD3 R38, P3, R96.reuse, 0x40, RZ ;  /* 0x0000004060267810 */ /* 0x040fe20007f7e0ff */
[----:B------:R-:W-:Y:S01]  /*26f0*/  IMAD.X R43, R217, 0x1, R30, P0 ;  /* 0x00000001d92b7824 */ /* 0x000fe200000e061e */
[----:B------:R-:W-:Y:S01]  /*2700*/  IADD3 R36, P0, R96, R40, RZ ;  /* 0x0000002860247210 */ /* 0x000fe20007f1e0ff */
[----:B------:R-:W-:Y:S01]  /*2710*/  IMAD R35, R27, UR5, R0 ;  /* 0x000000051b237c24 */ /* 0x000fe2000f8e0200 */
[----:B------:R-:W-:Y:S05]  /*2720*/  @!P6 WARPSYNC.ALL ;  /* 0x000000000000e948 */ /* 0x000fea0003800000 */
[----:B------:R-:W-:Y:S01]  /*2730*/  ULDC.64 UR4, c[0x0][0x330] ;  /* 0x0000cc0000047ab9 */ /* 0x000fe20000000a00 */
[----:B------:R-:W-:-:S02]  /*2740*/  IMAD.IADD R35, R97, 0x1, R35 ;  /* 0x0000000161237824 */ /* 0x000fc400078e0223 */
[----:B------:R-:W-:-:S04]  /*2750*/  IMAD.WIDE.U32 R8, R207, UR4, R16 ;  /* 0x00000004cf087c25 */ /* 0x000fc8000f8e0010 */
[----:B------:R-:W-:Y:S01]  /*2760*/  IMAD R9, R207, UR5, R9 ;  /* 0x00000005cf097c24 */ /* 0x000fe2000f8e0209 */
[----:B------:R-:W-:Y:S01]  /*2770*/  ULDC.64 UR4, c[0x0][0x338] ;  /* 0x0000ce0000047ab9 */ /* 0x000fe20000000a00 */
[----:B------:R-:W-:Y:S02]  /*2780*/  IMAD.X R103, RZ, RZ, R35, P3 ;  /* 0x000000ffff677224 */ /* 0x000fe400018e0623 */
[----:B------:R-:W-:Y:S01]  /*2790*/  IMAD R0, R3, UR4, RZ ;  /* 0x0000000403007c24 */ /* 0x000fe2000f8e02ff */
[----:B------:R-:W-:Y:S01]  /*27a0*/  SEL R3, R111, RZ, P1 ;  /* 0x000000ff6f037207 */ /* 0x000fe20000800000 */
[C---:B------:R-:W-:Y:S01]  /*27b0*/  IMAD.WIDE.U32 R94, R27.reuse, UR4, R8 ;  /* 0x000000041b5e7c25 */ /* 0x040fe2000f8e0008 */
[----:B------:R-:W-:Y:S01]  /*27c0*/  ULDC UR4, c[0x0][0x2f4] ;  /* 0x0000bd0000047ab9 */ /* 0x000fe20000000800 */
[----:B------:R-:W-:Y:S01]  /*27d0*/  @!P6 BAR.SYNC.DEFER_BLOCKING 0x9, 0x100 ;  /* 0x024400000000eb1d */ /* 0x000fe20000010000 */
[----:B------:R-:W-:Y:S01]  /*27e0*/  ISETP.GE.AND P2, PT, R16, UR4, PT ;  /* 0x0000000410007c0c */ /* 0x000fe2000bf46270 */
[----:B------:R-:W-:Y:S01]  /*27f0*/  IMAD R105, R27, UR5, R0 ;  /* 0x000000051b697c24 */ /* 0x000fe2000f8e0200 */
[----:B-----5:R-:W-:Y:S01]  /*2800*/  SHF.R.S32.HI R27, RZ, 0x1f, R112 ;  /* 0x0000001fff1b7819 */ /* 0x020fe20000011470 */
[----:B------:R-:W-:-:S02]  /*2810*/  IMAD R0, R217, R6, RZ ;  /* 0x00000006d9007224 */ /* 0x000fc400078e02ff */
[----:B------:R-:W-:Y:S02]  /*2820*/  IMAD.IADD R3, R16, 0x1, R3 ;  /* 0x0000000110037824 */ /* 0x000fe400078e0203 */
[----:B------:R-:W-:Y:S02]  /*2830*/  IMAD R9, R23, R7, R0 ;  /* 0x0000000717097224 */ /* 0x000fe400078e0200 */
[----:B0-----:R-:W-:Y:S02]  /*2840*/  IMAD R0, R217, R4, RZ ;  /* 0x00000004d9007224 */ /* 0x001fe400078e02ff */
[----:B------:R-:W-:Y:S02]  /*2850*/  IMAD.IADD R93, R93, 0x1, R9 ;  /* 0x000000015d5d7824 */ /* 0x000fe400078e0209 */
[----:B------:R-:W-:Y:S01]  /*2860*/  IMAD R11, R23, R5, R0 ;  /* 0x00000005170b7224 */ /* 0x000fe200078e0200 */
[----:B------:R-:W-:Y:S01]  /*2870*/  SHF.R.S32.HI R0, RZ, 0x1f, R3 ;  /* 0x0000001fff007819 */ /* 0x000fe20000011403 */
[----:B------:R-:W-:-:S02]  /*2880*/  IMAD.IADD R91, R9, 0x1, R91 ;  /* 0x00000001095b7824 */ /* 0x000fc400078e025b */
[CC--:B------:R-:W-:Y:S01]  /*2890*/  IMAD.WIDE.U32 R86, R23.reuse, R4.reuse, R18 ;  /* 0x0000000417567225 */ /* 0x0c0fe200078e0012 */
[CC--:B------:R-:W-:Y:S02]  /*28a0*/  LEA.HI R8, R0.reuse, R3.reuse, RZ, 0x6 ;  /* 0x0000000300087211 */ /* 0x0c0fe400078f30ff */
[----:B------:R-:W-:Y:S01]  /*28b0*/  LEA.HI R44, R0, R3, RZ, 0x3 ;  /* 0x00000003002c7211 */ /* 0x000fe200078f18ff */
[----:B------:R-:W-:-:S03]  /*28c0*/  IMAD.WIDE.U32 R84, R23, R4, R16 ;  /* 0x0000000417547225 */ /* 0x000fc600078e0010 */
[----:B------:R-:W-:Y:S01]  /*28d0*/  LOP3.LUT R0, R44, 0x38, RZ, 0xc0, !PT ;  /* 0x000000382c007812 */ /* 0x000fe200078ec0ff */
[----:B------:R-:W-:Y:S01]  /*28e0*/  IMAD.SHL.U32 R8, R8, 0x80, RZ ;  /* 0x0000008008087824 */ /* 0x000fe200078e00ff */
[--C-:B------:R-:W-:Y:S01]  /*28f0*/  LOP3.LUT R3, R199, 0x38, R44.reuse, 0xf8, !PT ;  /* 0x00000038c7037812 */ /* 0x100fe200078ef82c */
[----:B------:R-:W-:Y:S01]  /*2900*/  IMAD.IADD R87, R87, 0x1, R11 ;  /* 0x0000000157577824 */ /* 0x000fe200078e020b */
[--C-:B------:R-:W-:Y:S01]  /*2910*/  LOP3.LUT R9, R198, 0x38, R44.reuse, 0xf8, !PT ;  /* 0x00000038c6097812 */ /* 0x100fe200078ef82c */
[----:B------:R-:W-:Y:S01]  /*2920*/  IMAD.IADD R85, R11, 0x1, R85 ;  /* 0x000000010b557824 */ /* 0x000fe200078e0255 */
[----:B------:R-:W-:Y:S01]  /*2930*/  LOP3.LUT R10, R197, 0x38, R44, 0xf8, !PT ;  /* 0x00000038c50a7812 */ /* 0x000fe200078ef82c */
[C---:B------:R-:W-:Y:S01]  /*2940*/  IMAD R11, R27.reuse, R6, RZ ;  /* 0x000000061b0b7224 */ /* 0x040fe200078e02ff */
[----:B------:R-:W-:Y:S01]  /*2950*/  LOP3.LUT R0, R0, 0x1c0, R33, 0xf8, !PT ;  /* 0x000001c000007812 */ /* 0x000fe200078ef821 */
[----:B------:R-:W-:Y:S01]  /*2960*/  IMAD R27, R27, R4, RZ ;  /* 0x000000041b1b7224 */ /* 0x000fe200078e02ff */
[----:B------:R-:W-:Y:S01]  /*2970*/  LOP3.LUT R109, R8, 0xffffe000, RZ, 0xc0, !PT ;  /* 0xffffe000086d7812 */ /* 0x000fe200078ec0ff */
[C---:B------:R-:W-:Y:S01]  /*2980*/  IMAD R33, R112.reuse, R7, R11 ;  /* 0x0000000770217224 */ /* 0x040fe200078e020b */
[----:B------:R-:W-:Y:S01]  /*2990*/  LOP3.LUT R3, R3, R31, RZ, 0x3c, !PT ;  /* 0x0000001f03037212 */ /* 0x000fe200078e3cff */
[----:B------:R-:W-:Y:S01]  /*29a0*/  IMAD.WIDE.U32 R92, R112, R6, R92 ;  /* 0x00000006705c7225 */ /* 0x000fe200078e005c */
[----:B------:R-:W-:-:S02]  /*29b0*/  LOP3.LUT R8, R9, R21, RZ, 0x3c, !PT ;  /* 0x0000001509087212 */ /* 0x000fc400078e3cff */
[----:B------:R-:W-:Y:S01]  /*29c0*/  LOP3.LUT R10, R10, R20, RZ, 0x3c, !PT ;  /* 0x000000140a0a7212 */ /* 0x000fe200078e3cff */
[----:B------:R-:W-:Y:S01]  /*29d0*/  IMAD.WIDE.U32 R90, R112, R6, R90 ;  /* 0x00000006705a7225 */ /* 0x000fe200078e005a */
[----:B------:R-:W-:Y:S02]  /*29e0*/  LOP3.LUT R0, R0, R203, RZ, 0x3c, !PT ;  /* 0x000000cb00007212 */ /* 0x000fe400078e3cff */
[-C--:B------:R-:W-:Y:S01]  /*29f0*/  IADD3 R108, R3, R109.reuse, R202 ;  /* 0x0000006d036c7210 */ /* 0x080fe20007ffe0ca */
[----:B------:R-:W-:Y:S01]  /*2a00*/  IMAD.SHL.U32 R11, R6, 0x80, RZ ;  /* 0x00000080060b7824 */ /* 0x000fe200078e00ff */
[----:B------:R-:W-:Y:S01]  /*2a10*/  IADD3 R107, R8, R109, R201 ;  /* 0x0000006d086b7210 */ /* 0x000fe20007ffe0c9 */
[----:B------:R-:W-:Y:S01]  /*2a20*/  IMAD R45, R112, R5, R27 ;  /* 0x00000005702d7224 */ /* 0x000fe200078e021b */
[-C--:B------:R-:W-:Y:S01]  /*2a30*/  IADD3 R21, R10, R109.reuse, R200 ;  /* 0x0000006d0a157210 */ /* 0x080fe20007ffe0c8 */
[----:B------:R-:W-:Y:S01]  /*2a40*/  IMAD.WIDE.U32 R86, R112, R4, R86 ;  /* 0x0000000470567225 */ /* 0x000fe200078e0056 */
[----:B------:R-:W-:-:S02]  /*2a50*/  IADD3 R109, R0, R109, R204 ;  /* 0x0000006d006d7210 */ /* 0x000fc40007ffe0cc */
[----:B------:R-:W-:Y:S01]  /*2a60*/  SHF.L.U64.HI R20, R6, 0x5, R7 ;  /* 0x0000000506147819 */ /* 0x000fe20000010207 */
[----:B------:R-:W-:Y:S01]  /*2a70*/  IMAD R0, R217, R98, RZ ;  /* 0x00000062d9007224 */ /* 0x000fe200078e02ff */
[C-C-:B------:R-:W-:Y:S01]  /*2a80*/  SHF.L.U64.HI R10, R4.reuse, 0x5, R5.reuse ;  /* 0x00000005040a7819 */ /* 0x140fe20000010205 */
[C---:B------:R-:W-:Y:S01]  /*2a90*/  IMAD.SHL.U32 R7, R4.reuse, 0x20, RZ ;  /* 0x0000002004077824 */ /* 0x040fe200078e00ff */
[C-C-:B------:R-:W-:Y:S01]  /*2aa0*/  SHF.L.U64.HI R9, R4.reuse, 0x6, R5.reuse ;  /* 0x0000000604097819 */ /* 0x140fe20000010205 */
[----:B------:R-:W-:Y:S01]  /*2ab0*/  IMAD R31, R23, R99, R0 ;  /* 0x00000063171f7224 */ /* 0x000fe200078e0200 */
[C---:B------:R-:W-:Y:S01]  /*2ac0*/  SHF.L.U64.HI R8, R4.reuse, 0x7, R5 ;  /* 0x0000000704087819 */ /* 0x040fe20000010205 */
[----:B------:R-:W-:Y:S01]  /*2ad0*/  IMAD.SHL.U32 R6, R4, 0x40, RZ ;  /* 0x0000004004067824 */ /* 0x000fe200078e00ff */
[----:B------:R-:W-:Y:S01]  /*2ae0*/  IADD3 R3, P1, R88, R128, RZ ;  /* 0x0000008058037210 */ /* 0x000fe20007f3e0ff */
[----:B------:R-:W-:Y:S01]  /*2af0*/  IMAD.WIDE.U32 R84, R112, R4, R84 ;  /* 0x0000000470547225 */ /* 0x000fe200078e0054 */
[----:B------:R-:W-:-:S02]  /*2b00*/  SHF.L.U64.HI R0, R98, 0x7, R99 ;  /* 0x0000000762007819 */ /* 0x000fc40000010263 */
[----:B------:R-:W-:Y:S01]  /*2b10*/  SHF.L.U64.HI R27, R98, 0x6, R99 ;  /* 0x00000006621b7819 */ /* 0x000fe20000010263 */
[----:B------:R-:W-:Y:S01]  /*2b20*/  IMAD.SHL.U32 R5, R4, 0x80, RZ ;  /* 0x0000008004057824 */ /* 0x000fe200078e00ff */
[----:B------:R-:W-:Y:S01]  /*2b30*/  LOP3.LUT R37, R44, 0xfffffff8, RZ, 0xc0, !PT ;  /* 0xfffffff82c257812 */ /* 0x000fe200078ec0ff */
[----:B------:R-:W-:Y:S01]  /*2b40*/  IMAD.IADD R4, R31, 0x1, R129 ;  /* 0x000000011f047824 */ /* 0x000fe200078e0281 */
[----:B------:R-:W-:Y:S01]  /*2b50*/  SHF.R.S32.HI R101, RZ, 0x3, R44 ;  /* 0x00000003ff657819 */ /* 0x000fe2000001142c */
[----:B------:R-:W-:Y:S01]  /*2b60*/  IMAD.IADD R30, R41, 0x1, R31 ;  /* 0x00000001291e7824 */ /* 0x000fe200078e021f */
[----:B------:R-:W-:Y:S01]  /*2b70*/  SHF.R.S32.HI R102, RZ, 0x1f, R37 ;  /* 0x0000001fff667819 */ /* 0x000fe20000011425 */
[----:B------:R-:W-:Y:S01]  /*2b80*/  IMAD.X R28, R4, 0x1, R89, P1 ;  /* 0x00000001041c7824 */ /* 0x000fe200008e0659 */
[----:B------:R-:W-:Y:S01]  /*2b90*/  IADD3 R29, P1, R3, R88, RZ ;  /* 0x00000058031d7210 */ /* 0x000fe20007f3e0ff */
[----:B------:R-:W-:Y:S01]  /*2ba0*/  IMAD.X R39, R30, 0x1, R35, P0 ;  /* 0x000000011e277824 */ /* 0x000fe200000e0623 */
[----:B------:R-:W-:Y:S01]  /*2bb0*/  IADD3 R99, P0, R36, 0x40, RZ ;  /* 0x0000004024637810 */ /* 0x000fe20007f1e0ff */
[----:B------:R-:W-:-:S02]  /*2bc0*/  IMAD.IADD R32, R93, 0x1, R33 ;  /* 0x000000015d207824 */ /* 0x000fc400078e0221 */
[----:B------:R-:W-:Y:S01]  /*2bd0*/  IMAD.X R31, R28, 0x1, R89, P1 ;  /* 0x000000011c1f7824 */ /* 0x000fe200008e0659 */
[----:B------:R-:W-:Y:S01]  /*2be0*/  ISETP.GE.AND P1, PT, R190, UR4, PT ;  /* 0x00000004be007c0c */ /* 0x000fe2000bf26270 */
[----:B------:R-:W-:Y:S02]  /*2bf0*/  IMAD.SHL.U32 R111, R111, 0x2, RZ ;  /* 0x000000026f6f7824 */ /* 0x000fe400078e00ff */
[----:B------:R-:W-:Y:S02]  /*2c00*/  IMAD.IADD R33, R33, 0x1, R91 ;  /* 0x0000000121217824 */ /* 0x000fe400078e025b */
[----:B------:R-:W-:Y:S02]  /*2c10*/  IMAD.IADD R34, R87, 0x1, R45 ;  /* 0x0000000157227824 */ /* 0x000fe400078e022d */
[----:B------:R-:W-:Y:S02]  /*2c20*/  IMAD.IADD R100, R45, 0x1, R85 ;  /* 0x000000012d647824 */ /* 0x000fe400078e0255 */
[----:B------:R-:W-:-:S02]  /*2c30*/  IMAD.X R104, RZ, RZ, R39, P0 ;  /* 0x000000ffff687224 */ /* 0x000fc400000e0627 */
[----:B------:R-:W-:-:S07]  /*2c40*/  IMAD.IADD R105, R95, 0x1, R105 ;  /* 0x000000015f697824 */ /* 0x000fce00078e0269 */
.L_x_1590:
[----:B------:R-:W2:Y:S01]  /*2c50*/  LDL.LU R44, [R1+0x10] ;  /* 0x00001000012c7983 */ /* 0x000ea20000300800 */
[----:B------:R-:W-:Y:S01]  /*2c60*/  VIADD R26, R26, 0xffffffff ;  /* 0xffffffff1a1a7836 */ /* 0x000fe20000000000 */
[----:B------:R-:W0:Y:S01]  /*2c70*/  LDC R121, c[0x0][0x3f4] ;  /* 0x0000fd00ff797b82 */ /* 0x000e220000000800 */
[----:B------:R-:W-:Y:S01]  /*2c80*/  IMAD R45, R184, 0x4000, R206 ;  /* 0x00004000b82d7824 */ /* 0x000fe200078e02ce */
[----:B------:R-:W-:Y:S05]  /*2c90*/  YIELD ;  /* 0x0000000000007946 */ /* 0x000fea0003800000 */
[----:B------:R-:W-:Y:S01]  /*2ca0*/  ISETP.GT.AND P3, PT, R26, R25, PT ;  /* 0x000000191a00720c */ /* 0x000fe20003f64270 */
[----:B------:R-:W-:Y:S01]  /*2cb0*/  BSSY B0, `(.L_x_1505) ;  /* 0x00005e7000007945 */ /* 0x000fe20003800000 */
[----:B------:R-:W-:Y:S01]  /*2cc0*/  IMAD R110, R45, 0x2, R2 ;  /* 0x000000022d6e7824 */ /* 0x000fe200078e0202 */
[----:B0-----:R-:W-:-:S02]  /*2cd0*/  ISETP.GE.AND P0, PT, R121, 0x1, PT ;  /* 0x000000017900780c */ /* 0x001fc40003f06270 */
[----:B--2---:R-:W-:-:S08]  /*2ce0*/  LOP3.LUT R44, R44, 0xfffffffb, RZ, 0xc0, !PT ;  /* 0xfffffffb2c2c7812 */ /* 0x004fd000078ec0ff */
[----:B------:R-:W-:-:S05]  /*2cf0*/  @P3 LOP3.LUT R44, R44, 0x4, RZ, 0xfc, !PT ;  /* 0x000000042c2c3812 */ /* 0x000fca00078efcff */
[----:B------:R0:W-:Y:S01]  /*2d00*/  STL [R1+0x10], R44 ;  /* 0x0000102c01007387 */ /* 0x0001e20000100800 */
[----:B------:R-:W-:Y:S05]  /*2d10*/  @!P0 BRA `(.L_x_1506) ;  /* 0x0000005800048947 */ /* 0x000fea0003800000 */
[----:B------:R-:W-:Y:S01]  /*2d20*/  ULDC.U8 UR4, c[0x0][0x410] ;  /* 0x0001040000047ab9 */ /* 0x000fe20000000000 */
[----:B0-----:R-:W-:Y:S01]  /*2d30*/  SHF.R.S32.HI R44, RZ, 0x1f, R26 ;  /* 0x0000001fff2c7819 */ /* 0x001fe2000001141a */
[-C--:B------:R-:W-:Y:S01]  /*2d40*/  IMAD R45, R0, R26.reuse, RZ ;  /* 0x0000001a002d7224 */ /* 0x080fe200078e02ff */
[----:B------:R-:W-:Y:S01]  /*2d50*/  ISETP.NE.AND P0, PT, RZ, UR4, PT ;  /* 0x00000004ff007c0c */ /* 0x000fe2000bf05270 */
[-C--:B------:R-:W-:Y:S02]  /*2d60*/  IMAD R46, R14, R26.reuse, RZ ;  /* 0x0000001a0e2e7224 */ /* 0x080fe400078e02ff */
[----:B------:R-:W-:Y:S02]  /*2d70*/  IMAD R47, R8, R26, RZ ;  /* 0x0000001a082f7224 */ /* 0x000fe400078e02ff */
[----:B------:R-:W-:Y:S02]  /*2d80*/  IMAD R113, R26, -0x80, R24 ;  /* 0xffffff801a717824 */ /* 0x000fe400078e0218 */
[----:B------:R-:W-:-:S02]  /*2d90*/  IMAD R45, R44, R125, R45 ;  /* 0x0000007d2c2d7224 */ /* 0x000fc400078e022d */
[C---:B------:R-:W-:Y:S01]  /*2da0*/  IMAD R117, R44.reuse, R11, R46 ;  /* 0x0000000b2c757224 */ /* 0x040fe200078e022e */
[----:B------:R-:W-:Y:S01]  /*2db0*/  VIMNMX R113, R113, 0x80, PT ;  /* 0x0000008071717848 */ /* 0x000fe20003fe0100 */
[----:B------:R-:W-:Y:S02]  /*2dc0*/  IMAD R47, R44, R5, R47 ;  /* 0x000000052c2f7224 */ /* 0x000fe400078e022f */
        /* <DEDUP_REMOVED lines=19> */
[----:B------:R-:W-:Y:S01]  /*2f00*/  IMAD.X R46, R117, 0x1, R32, P0 ;  /* 0x00000001752e7824 */ /* 0x000fe200000e0620 */
[----:B------:R-:W-:-:S04]  /*2f10*/  LEA R44, P0, R45, UR4, 0x1 ;  /* 0x000000042d2c7c11 */ /* 0x000fc8000f8008ff */
[----:B------:R-:W-:Y:S01]  /*2f20*/  LEA.HI.X R45, R45, UR5, R46, 0x1, P0 ;  /* 0x000000052d2d7c11 */ /* 0x000fe200080f0c2e */
[----:B------:R-:W-:Y:S01]  /*2f30*/  ULDC.64 UR4, c[0x0][0x400] ;  /* 0x0001000000047ab9 */ /* 0x000fe20000000a00 */
[----:B------:R-:W-:-:S05]  /*2f40*/  IADD3 R47, P0, R86, R76, RZ ;  /* 0x0000004c562f7210 */ /* 0x000fca0007f1e0ff */
[----:B------:R-:W-:Y:S01]  /*2f50*/  IMAD.X R48, R106, 0x1, R34, P0 ;  /* 0x000000016a307824 */ /* 0x000fe200000e0622 */
        /* <DEDUP_REMOVED lines=10> */
.L_x_1509:
[----:B------:R-:W-:Y:S05]  /*3000*/  BSYNC B1 ;  /* 0x0000000000017941 */ /* 0x000fea0003800000 */
.L_x_1508:
[----:B------:R-:W-:Y:S01]  /*3010*/  ISETP.GE.AND P4, PT, R213, R113, PT ;  /* 0x00000071d500720c */ /* 0x000fe20003f86270 */
[----:B0----5:R-:W-:Y:S01]  /*3020*/  IMAD.MOV.U32 R44, RZ, RZ, R72 ;  /* 0x000000ffff2c7224 */ /* 0x021fe200078e0048 */
[----:B------:R-:W-:Y:S01]  /*3030*/  BSSY B1, `(.L_x_1510) ;  /* 0x0000028000017945 */ /* 0x000fe20003800000 */
[----:B------:R-:W-:Y:S01]  /*3040*/  IMAD.MOV.U32 R45, RZ, RZ, R73 ;  /* 0x000000ffff2d7224 */ /* 0x000fe200078e0049 */
[----:B------:R-:W-:Y:S01]  /*3050*/  CS2R R68, SRZ ;  /* 0x0000000000447805 */ /* 0x000fe2000001ff00 */
        /* <DEDUP_REMOVED lines=16> */
[----:B------:R-:W-:Y:S06]  /*3160*/  @P4 BRA `(.L_x_1511) ;  /* 0x0000000000504947 */ /* 0x000fec0003800000 */
[----:B------:R-:W-:Y:S01]  /*3170*/  IADD3 R45, P0, P5, R92, R78, R13 ;  /* 0x0000004e5c2d7210 */ /* 0x000fe20007d1e00d */
[----:B------:R-:W-:Y:S01]  /*3180*/  ULDC.64 UR4, c[0x0][0x3e8] ;  /* 0x0000fa0000047ab9 */ /* 0x000fe20000000a00 */
[----:B------:R-:W-:Y:S02]  /*3190*/  CS2R R68, SRZ ;  /* 0x0000000000447805 */ /* 0x000fe4000001ff00 */
[----:B------:R-:W-:Y:S02]  /*31a0*/  CS2R R70, SRZ ;  /* 0x0000000000467805 */ /* 0x000fe4000001ff00 */
[----:B------:R-:W-:Y:S02]  /*31b0*/  IADD3.X R46, R32, R117, R20, P0, P5 ;  /* 0x00000075202e7210 */ /* 0x000fe400007ea414 */
        /* <DEDUP_REMOVED lines=15> */
.L_x_1511:
[----:B------:R-:W-:Y:S05]  /*32b0*/  BSYNC B1 ;  /* 0x0000000000017941 */ /* 0x000fea0003800000 */
.L_x_1510:
        /* <DEDUP_REMOVED lines=22> */
[----:B------:R-:W-:-:S02]  /*3420*/  CS2R R62, SRZ ;  /* 0x00000000003e7805 */ /* 0x000fc4000001ff00 */
[----:B------:R-:W-:Y:S02]  /*3430*/  CS2R R52, SRZ ;  /* 0x0000000000347805 */ /* 0x000fe4000001ff00 */
[----:B------:R-:W-:Y:S02]  /*3440*/  CS2R R50, SRZ ;  /* 0x0000000000327805 */ /* 0x000fe4000001ff00 */
[----:B------:R-:W-:Y:S02]  /*3450*/  CS2R R54, SRZ ;  /* 0x0000000000367805 */ /* 0x000fe4000001ff00 */
[----:B------:R-:W-:Y:S01]  /*3460*/  P2R R122, PR, RZ, 0x1 ;  /* 0x00000001ff7a7803 */ /* 0x000fe20000000000 */
        /* <DEDUP_REMOVED lines=21> */
.L_x_1513:
[----:B------:R-:W-:Y:S05]  /*35c0*/  BSYNC B1 ;  /* 0x0000000000017941 */ /* 0x000fea0003800000 */
.L_x_1512:
[----:B------:R-:W-:Y:S01]  /*35d0*/  ISETP.GE.AND P5, PT, R211, R113, PT ;  /* 0x00000071d300720c */ /* 0x000fe20003fa6270 */
[----:B------:R-:W-:-:S12]  /*35e0*/  BSSY B1, `(.L_x_1514) ;  /* 0x000001e000017945 */ /* 0x000fd80003800000 */
[----:B------:R-:W-:Y:S05]  /*35f0*/  @P5 BRA `(.L_x_1515) ;  /* 0x0000000000705947 */ /* 0x000fea0003800000 */
[----:B0-----:R-:W0:Y:S01]  /*3600*/  LDC.64 R44, c[0x0][0x3f8] ;  /* 0x0000fe00ff2c7b82 */ /* 0x001e220000000a00 */
[----:B------:R-:W-:Y:S01]  /*3610*/  IMAD.MOV.U32 R79, RZ, RZ, R117 ;  /* 0x000000ffff4f7224 */ /* 0x000fe200078e0075 */
[----:B------:R-:W-:Y:S01]  /*3620*/  ULDC.64 UR4, c[0x0][0x3e8] ;  /* 0x0000fa0000047ab9 */ /* 0x000fe20000000a00 */
[----:B------:R-:W-:Y:S01]  /*3630*/  IMAD.MOV.U32 R77, RZ, RZ, R106 ;  /* 0x000000ffff4d7224 */ /* 0x000fe200078e006a */
[----:B------:R-:W-:Y:S02]  /*3640*/  CS2R R52, SRZ ;  /* 0x0000000000347805 */ /* 0x000fe4000001ff00 */
[----:B------:R-:W-:Y:S01]  /*3650*/  CS2R R54, SRZ ;  /* 0x0000000000367805 */ /* 0x000fe2000001ff00 */
        /* <DEDUP_REMOVED lines=22> */
.L_x_1515:
[----:B------:R-:W-:Y:S05]  /*37c0*/  BSYNC B1 ;  /* 0x0000000000017941 */ /* 0x000fea0003800000 */
.L_x_1514:
[----:B01---5:R-:W-:Y:S01]  /*37d0*/  IMAD.MOV.U32 R44, RZ, RZ, R56 ;  /* 0x000000ffff2c7224 */ /* 0x023fe200078e0038 */
[----:B------:R-:W-:Y:S01]  /*37e0*/  ISETP.NE.AND P0, PT, R191, 0x3, PT ;  /* 0x00000003bf00780c */ /* 0x000fe20003f05270 */
        /* <DEDUP_REMOVED lines=29> */
[----:B------:R-:W-:Y:S02]  /*39c0*/  PRMT R144, R46, 0x7610, R144 ;  /* 0x000076102e907816 */ /* 0x000fe40000000090 */
[----:B------:R-:W-:Y:S01]  /*39d0*/  PRMT R145, R47, 0x7610, R145 ;  /* 0x000076102f917816 */ /* 0x000fe20000000091 */
[----:B------:R-:W-:Y:S06]  /*39e0*/  @!P0 BRA `(.L_x_1516) ;  /* 0x0000000000048947 */ /* 0x000fec0003800000 */
[----:B------:R-:W-:Y:S01]  /*39f0*/  BPT.TRAP 0x1 ;  /* 0x000000040000795c */ /* 0x000fe20000300000 */
.L_x_1516:
[----:B------:R-:W-:Y:S01]  /*3a00*/  IMAD R106, R184, 0x8, R2 ;  /* 0x00000008b86a7824 */ /* 0x000fe200078e0202 */
[----:B------:R-:W-:Y:S01]  /*3a10*/  SHF.L.U32 R117, R192, 0x1f, RZ ;  /* 0x0000001fc0757819 */ /* 0x000fe200000006ff */
[----:B------:R-:W-:Y:S03]  /*3a20*/  BSSY B1, `(.L_x_1517) ;  /* 0x0000003000017945 */ /* 0x000fe60003800000 */
[----:B------:R-:W0:Y:S02]  /*3a30*/  SYNCS.PHASECHK.TRANS64.TRYWAIT P6, [R106+URZ+0x28890], R117 ;  /* 0x028890756a0075a7 */ /* 0x000e2400080c017f */
[----:B0-----:R-:W-:Y:S05]  /*3a40*/  @!P6 BRA `(.L_x_1518) ;  /* 0x000002580070e947 */ /* 0x001fea0003800000 */
.L_x_1937:
[----:B------:R-:W-:Y:S05]  /*3a50*/  BSYNC B1 ;  /* 0x0000000000017941 */ /* 0x000fea0003800000 */
.L_x_1517:
[----:B------:R-:W-:Y:S04]  /*3a60*/  BSSY B1, `(.L_x_1519) ;  /* 0x0000076000017945 */ /* 0x000fe80003800000 */
[----:B------:R-:W-:Y:S05]  /*3a70*/  @P3 BRA `(.L_x_1520) ;  /* 0x0000000400d03947 */ /* 0x000fea0003800000 */
[----:B------:R-:W-:Y:S01]  /*3a80*/  IADD3 R147, P3, R40, R118, RZ ;  /* 0x0000007628937210 */ /* 0x000fe20007f7e0ff */
[----:B------:R-:W-:Y:S04]  /*3a90*/  BSSY B2, `(.L_x_1521) ;  /* 0x000003a000027945 */ /* 0x000fe80003800000 */
[----:B------:R-:W-:Y:S01]  /*3aa0*/  IMAD.X R146, R120, 0x1, R30, P3 ;  /* 0x0000000178927824 */ /* 0x000fe200018e061e */
[----:B------:R-:W-:Y:S07]  /*3ab0*/  @P2 BRA `(.L_x_1522) ;  /* 0x0000000000dc2947 */ /* 0x000fee0003800000 */
[----:B------:R1:W2:Y:S01]  /*3ac0*/  LDS.128 R44, [R110+0x18400] ;  /* 0x018400006e2c7984 */ /* 0x0002a20000000c00 */
[----:B------:R-:W-:Y:S01]  /*3ad0*/  IADD3 R77, P3, R147, R96, RZ ;  /* 0x00000060934d7210 */ /* 0x000fe20007f7e0ff */
[----:B------:R-:W-:Y:S04]  /*3ae0*/  BSSY B3, `(.L_x_1523) ;  /* 0x0000030000037945 */ /* 0x000fe80003800000 */
[----:B------:R-:W-:Y:S01]  /*3af0*/  IMAD.X R148, R146, 0x1, R35, P3 ;  /* 0x0000000192947824 */ /* 0x000fe200018e0623 */
[----:B------:R-:W-:-:S13]  /*3b00*/  ISETP.GE.AND P3, PT, R18, R121, PT ;  /* 0x000000791200720c */ /* 0x000fda0003f66270 */
[----:B-1----:R-:W-:Y:S05]  /*3b10*/  @P3 BRA `(.L_x_1524) ;  /* 0x0000000000b03947 */ /* 0x002fea0003800000 */
[----:B------:R-:W-:Y:S02]  /*3b20*/  SHF.R.U64 R82, R82, 0x10, R83 ;  /* 0x0000001052527819 */ /* 0x000fe40000001253 */
[----:B------:R-:W-:Y:S02]  /*3b30*/  SHF.R.U64 R76, R80, 0x10, R81 ;  /* 0x00000010504c7819 */ /* 0x000fe40000001251 */
[----:B------:R-:W-:Y:S02]  /*3b40*/  PRMT R155, R155, 0x5410, R82 ;  /* 0x000054109b9b7816 */ /* 0x000fe40000000052 */
[----:B------:R-:W-:Y:S02]  /*3b50*/  PRMT R76, R123, 0x5432, R76 ;  /* 0x000054327b4c7816 */ /* 0x000fe4000000004c */
[----:B--2---:R-:W-:Y:S02]  /*3b60*/  LOP3.LUT R157, R45, 0xffff0000, RZ, 0xc0, !PT ;  /* 0xffff00002d9d7812 */ /* 0x004fe400078ec0ff */
[----:B------:R-:W-:-:S02]  /*3b70*/  LOP3.LUT R82, R155, 0xffff0000, RZ, 0xc0, !PT ;  /* 0xffff00009b527812 */ /* 0x000fc400078ec0ff */
[C---:B------:R-:W-:Y:S01]  /*3b80*/  LOP3.LUT R156, R76.reuse, 0xffff0000, RZ, 0xc0, !PT ;  /* 0xffff00004c9c7812 */ /* 0x040fe200078ec0ff */
[----:B------:R-:W-:Y:S01]  /*3b90*/  IMAD.U32 R76, R76, 0x10000, RZ ;  /* 0x000100004c4c7824 */ /* 0x000fe200078e00ff */
[----:B------:R-:W-:Y:S01]  /*3ba0*/  SHF.R.U32.HI R83, RZ, 0x10, R83 ;  /* 0x00000010ff537819 */ /* 0x000fe20000011653 */
[----:B------:R-:W-:Y:S01]  /*3bb0*/  FMUL.FTZ R158, R157, R82 ;  /* 0x000000529d9e7220 */ /* 0x000fe20000410000 */
[----:B------:R-:W-:Y:S01]  /*3bc0*/  SHF.R.U32.HI R80, RZ, 0x10, R81 ;  /* 0x00000010ff507819 */ /* 0x000fe20000011651 */
[----:B------:R-:W-:Y:S02]  /*3bd0*/  IMAD.U32 R81, R45, 0x10000, RZ ;  /* 0x000100002d517824 */ /* 0x000fe400078e00ff */
[-C--:B------:R-:W-:Y:S01]  /*3be0*/  FMUL.FTZ R157, R157, R156.reuse ;  /* 0x0000009c9d9d7220 */ /* 0x080fe20000410000 */
[----:B------:R-:W-:Y:S02]  /*3bf0*/  PRMT R154, R154, 0x5410, R83 ;  /* 0x000054109a9a7816 */ /* 0x000fe40000000053 */
[----:B------:R-:W-:Y:S01]  /*3c00*/  PRMT R153, R153, 0x5410, R80 ;  /* 0x0000541099997816 */ /* 0x000fe20000000050 */
[C---:B------:R-:W-:Y:S01]  /*3c10*/  FFMA.FTZ R45, R81.reuse, R156, -R158 ;  /* 0x0000009c512d7223 */ /* 0x040fe2000001089e */
[----:B------:R-:W-:Y:S01]  /*3c20*/  FFMA.FTZ R82, R81, R82, R157 ;  /* 0x0000005251527223 */ /* 0x000fe2000001009d */
[----:B------:R-:W-:Y:S01]  /*3c30*/  LOP3.LUT R80, R46, 0xffff0000, RZ, 0xc0, !PT ;  /* 0xffff00002e507812 */ /* 0x000fe200078ec0ff */
[----:B------:R-:W-:-:S02]  /*3c40*/  IMAD.U32 R81, R154, 0x10000, RZ ;  /* 0x000100009a517824 */ /* 0x000fc400078e00ff */
[C---:B------:R-:W-:Y:S01]  /*3c50*/  IMAD.U32 R83, R153.reuse, 0x10000, RZ ;  /* 0x0001000099537824 */ /* 0x040fe200078e00ff */
[----:B------:R-:W-:Y:S01]  /*3c60*/  LOP3.LUT R153, R153, 0xffff0000, RZ, 0xc0, !PT ;  /* 0xffff000099997812 */ /* 0x000fe200078ec0ff */
[----:B------:R-:W-:Y:S01]  /*3c70*/  FMUL.FTZ R157, R80, R81 ;  /* 0x00000051509d7220 */ /* 0x000fe20000410000 */
[----:B------:R-:W-:Y:S02]  /*3c80*/  IMAD.U32 R46, R46, 0x10000, RZ ;  /* 0x000100002e2e7824 */ /* 0x000fe400078e00ff */
[----:B------:R-:W-:Y:S01]  /*3c90*/  FMUL.FTZ R80, R80, R83 ;  /* 0x0000005350507220 */ /* 0x000fe20000410000 */
[----:B------:R-:W-:Y:S01]  /*3ca0*/  F2FP.BF16.F32.PACK_AB R45, R82, R45 ;  /* 0x0000002d522d723e */ /* 0x000fe200000010ff */
[C---:B------:R-:W-:Y:S02]  /*3cb0*/  FFMA.FTZ R157, R46.reuse, R83, -R157 ;  /* 0x000000532e9d7223 */ /* 0x040fe4000001089d */
[----:B------:R-:W-:Y:S01]  /*3cc0*/  FFMA.FTZ R80, R46, R81, R80 ;  /* 0x000000512e507223 */ /* 0x000fe20000010050 */
[----:B------:R-:W-:Y:S01]  /*3cd0*/  LOP3.LUT R81, R154, 0xffff0000, RZ, 0xc0, !PT ;  /* 0xffff00009a517812 */ /* 0x000fe200078ec0ff */
[C---:B------:R-:W-:Y:S01]  /*3ce0*/  IMAD.U32 R154, R47.reuse, 0x10000, RZ ;  /* 0x000100002f9a7824 */ /* 0x040fe200078e00ff */
[----:B------:R-:W-:Y:S01]  /*3cf0*/  LOP3.LUT R46, R47, 0xffff0000, RZ, 0xc0, !PT ;  /* 0xffff00002f2e7812 */ /* 0x000fe200078ec0ff */
[----:B------:R-:W-:-:S04]  /*3d00*/  IMAD.U32 R83, R44, 0x10000, RZ ;  /* 0x000100002c537824 */ /* 0x000fc800078e00ff */
[C---:B------:R-:W-:Y:S01]  /*3d10*/  FMUL.FTZ R47, R46.reuse, R81 ;  /* 0x000000512e2f7220 */ /* 0x040fe20000410000 */
[----:B------:R-:W-:-:S03]  /*3d20*/  FMUL.FTZ R46, R46, R153 ;  /* 0x000000992e2e7220 */ /* 0x000fc60000410000 */
[C---:B------:R-:W-:Y:S01]  /*3d30*/  FFMA.FTZ R47, R154.reuse, R153, -R47 ;  /* 0x000000999a2f7223 */ /* 0x040fe2000001082f */
[----:B------:R-:W-:Y:S01]  /*3d40*/  FFMA.FTZ R46, R154, R81, R46 ;  /* 0x000000519a2e7223 */ /* 0x000fe2000001002e */
[----:B------:R-:W-:Y:S01]  /*3d50*/  LOP3.LUT R81, R44, 0xffff0000, RZ, 0xc0, !PT ;  /* 0xffff00002c517812 */ /* 0x000fe200078ec0ff */
[----:B------:R-:W-:-:S03]  /*3d60*/  IMAD.U32 R154, R155, 0x10000, RZ ;  /* 0x000100009b9a7824 */ /* 0x000fc600078e00ff */
[----:B------:R-:W-:Y:S01]  /*3d70*/  F2FP.BF16.F32.PACK_AB R47, R46, R47 ;  /* 0x0000002f2e2f723e */ /* 0x000fe200000010ff */
[C---:B------:R-:W-:Y:S01]  /*3d80*/  FMUL.FTZ R44, R81.reuse, R154 ;  /* 0x0000009a512c7220 */ /* 0x040fe20000410000 */
[-C--:B------:R-:W-:Y:S01]  /*3d90*/  FMUL.FTZ R81, R81, R76.reuse ;  /* 0x0000004c51517220 */ /* 0x080fe20000410000 */
[----:B------:R-:W-:Y:S02]  /*3da0*/  F2FP.BF16.F32.PACK_AB R46, R80, R157 ;  /* 0x0000009d502e723e */ /* 0x000fe400000010ff */
[C---:B------:R-:W-:Y:S01]  /*3db0*/  FFMA.FTZ R44, R83.reuse, R76, -R44 ;  /* 0x0000004c532c7223 */ /* 0x040fe2000001082c */
[----:B------:R-:W-:-:S05]  /*3dc0*/  FFMA.FTZ R81, R83, R154, R81 ;  /* 0x0000009a53517223 */ /* 0x000fca0000010051 */
[----:B------:R-:W-:-:S07]  /*3dd0*/  F2FP.BF16.F32.PACK_AB R44, R81, R44 ;  /* 0x0000002c512c723e */ /* 0x000fce00000010ff */
.L_x_1524:
[----:B------:R-:W-:Y:S05]  /*3de0*/  BSYNC B3 ;  /* 0x0000000000037941 */ /* 0x000fea0003800000 */
.L_x_1523:
[----:B------:R-:W-:Y:S02]  /*3df0*/  ULDC.64 UR4, c[0x0][0x2e8] ;  /* 0x0000ba0000047ab9 */ /* 0x000fe40000000a00 */
[----:B------:R-:W-:-:S04]  /*3e00*/  LEA R76, P3, R77, UR4, 0x1 ;  /* 0x000000044d4c7c11 */ /* 0x000fc8000f8608ff */
[----:B------:R-:W-:-:S05]  /*3e10*/  LEA.HI.X R77, R77, UR5, R148, 0x1, P3 ;  /* 0x000000054d4d7c11 */ /* 0x000fca00098f0c94 */
[----:B--2---:R1:W-:Y:S04]  /*3e20*/  STG.E.128 desc[UR40][R76.64], R44 ;  /* 0x0000002c4c007986 */ /* 0x0043e8000c101d28 */
.L_x_1522:
[----:B------:R-:W-:Y:S05]  /*3e30*/  BSYNC B2 ;  /* 0x0000000000027941 */ /* 0x000fea0003800000 */
.L_x_1521:
[----:B------:R-:W-:Y:S05]  /*3e40*/  @P1 BRA `(.L_x_1520) ;  /* 0x0000000000dc1947 */ /* 0x000fea0003800000 */
[----:B-1----:R1:W2:Y:S01]  /*3e50*/  LDS.128 R44, [R110+0x1c400] ;  /* 0x01c400006e2c7984 */ /* 0x0022a20000000c00 */
        /* <DEDUP_REMOVED lines=8> */
[----:B------:R-:W-:Y:S01]  /*3ee0*/  SHF.R.U32.HI R74, RZ, 0x10, R75 ;  /* 0x00000010ff4a7819 */ /* 0x000fe2000001164b */
[----:B--2---:R-:W-:Y:S01]  /*3ef0*/  IMAD.U32 R75, R45, 0x10000, RZ ;  /* 0x000100002d4b7824 */ /* 0x004fe200078e00ff */
[----:B------:R-:W-:Y:S02]  /*3f00*/  PRMT R139, R139, 0x5410, R76 ;  /* 0x000054108b8b7816 */ /* 0x000fe4000000004c */
[----:B------:R-:W-:Y:S01]  /*3f10*/  SHF.R.U32.HI R77, RZ, 0x10, R73 ;  /* 0x00000010ff4d7819 */ /* 0x000fe20000011649 */
[----:B------:R-:W-:Y:S01]  /*3f20*/  IMAD.U32 R73, R46, 0x10000, RZ ;  /* 0x000100002e497824 */ /* 0x000fe200078e00ff */
[----:B------:R-:W-:-:S02]  /*3f30*/  LOP3.LUT R81, R45, 0xffff0000, RZ, 0xc0, !PT ;  /* 0xffff00002d517812 */ /* 0x000fc400078ec0ff */
[C---:B------:R-:W-:Y:S01]  /*3f40*/  LOP3.LUT R76, R140.reuse, 0xffff0000, RZ, 0xc0, !PT ;  /* 0xffff00008c4c7812 */ /* 0x040fe200078ec0ff */
[----:B------:R-:W-:Y:S01]  /*3f50*/  IMAD.U32 R140, R140, 0x10000, RZ ;  /* 0x000100008c8c7824 */ /* 0x000fe200078e00ff */
[C---:B------:R-:W-:Y:S01]  /*3f60*/  LOP3.LUT R80, R139.reuse, 0xffff0000, RZ, 0xc0, !PT ;  /* 0xffff00008b507812 */ /* 0x040fe200078ec0ff */
[----:B------:R-:W-:Y:S01]  /*3f70*/  IMAD.U32 R139, R139, 0x10000, RZ ;  /* 0x000100008b8b7824 */ /* 0x000fe200078e00ff */
[----:B------:R-:W-:Y:S01]  /*3f80*/  PRMT R141, R141, 0x5410, R74 ;  /* 0x000054108d8d7816 */ /* 0x000fe2000000004a */
[C---:B------:R-:W-:Y:S01]  /*3f90*/  FMUL.FTZ R82, R81.reuse, R76 ;  /* 0x0000004c51527220 */ /* 0x040fe20000410000 */
[----:B------:R-:W-:Y:S01]  /*3fa0*/  PRMT R138, R138, 0x5410, R77 ;  /* 0x000054108a8a7816 */ /* 0x000fe2000000004d */
[-C--:B------:R-:W-:Y:S01]  /*3fb0*/  FMUL.FTZ R81, R81, R80.reuse ;  /* 0x0000005051517220 */ /* 0x080fe20000410000 */
[----:B------:R-:W-:Y:S01]  /*3fc0*/  LOP3.LUT R46, R46, 0xffff0000, RZ, 0xc0, !PT ;  /* 0xffff00002e2e7812 */ /* 0x000fe200078ec0ff */
[----:B------:R-:W-:Y:S02]  /*3fd0*/  IMAD.U32 R74, R141, 0x10000, RZ ;  /* 0x000100008d4a7824 */ /* 0x000fe400078e00ff */
[----:B------:R-:W-:Y:S01]  /*3fe0*/  FFMA.FTZ R45, R75, R80, -R82 ;  /* 0x000000504b2d7223 */ /* 0x000fe20000010852 */
[----:B------:R-:W-:-:S02]  /*3ff0*/  IMAD.U32 R77, R138, 0x10000, RZ ;  /* 0x000100008a4d7824 */ /* 0x000fc400078e00ff */
[----:B------:R-:W-:Y:S01]  /*4000*/  FFMA.FTZ R76, R75, R76, R81 ;  /* 0x0000004c4b4c7223 */ /* 0x000fe20000010051 */
[-C--:B------:R-:W-:Y:S01]  /*4010*/  FMUL.FTZ R80, R46, R74.reuse ;  /* 0x0000004a2e507220 */ /* 0x080fe20000410000 */
[----:B------:R-:W-:Y:S01]  /*4020*/  LOP3.LUT R72, R47, 0xffff0000, RZ, 0xc0, !PT ;  /* 0xffff00002f487812 */ /* 0x000fe200078ec0ff */
[----:B------:R-:W-:Y:S02]  /*4030*/  IMAD.U32 R75, R44, 0x10000, RZ ;  /* 0x000100002c4b7824 */ /* 0x000fe400078e00ff */
[-C--:B------:R-:W-:Y:S01]  /*4040*/  FMUL.FTZ R82, R46, R77.reuse ;  /* 0x0000004d2e527220 */ /* 0x080fe20000410000 */
[----:B------:R-:W-:Y:S01]  /*4050*/  LOP3.LUT R141, R141, 0xffff0000, RZ, 0xc0, !PT ;  /* 0xffff00008d8d7812 */ /* 0x000fe200078ec0ff */
[C---:B------:R-:W-:Y:S01]  /*4060*/  FFMA.FTZ R46, R73.reuse, R77, -R80 ;  /* 0x0000004d492e7223 */ /* 0x040fe20000010850 */
[----:B------:R-:W-:Y:S01]  /*4070*/  LOP3.LUT R138, R138, 0xffff0000, RZ, 0xc0, !PT ;  /* 0xffff00008a8a7812 */ /* 0x000fe200078ec0ff */
[----:B------:R-:W-:Y:S01]  /*4080*/  FFMA.FTZ R73, R73, R74, R82 ;  /* 0x0000004a49497223 */ /* 0x000fe20000010052 */
[----:B------:R-:W-:Y:S01]  /*4090*/  LOP3.LUT R44, R44, 0xffff0000, RZ, 0xc0, !PT ;  /* 0xffff00002c2c7812 */ /* 0x000fe200078ec0ff */
[----:B------:R-:W-:-:S02]  /*40a0*/  IMAD.U32 R47, R47, 0x10000, RZ ;  /* 0x000100002f2f7824 */ /* 0x000fc400078e00ff */
[C---:B------:R-:W-:Y:S01]  /*40b0*/  FMUL.FTZ R74, R72.reuse, R141 ;  /* 0x0000008d484a7220 */ /* 0x040fe20000410000 */
[----:B------:R-:W-:Y:S01]  /*40c0*/  FMUL.FTZ R80, R72, R138 ;  /* 0x0000008a48507220 */ /* 0x000fe20000410000 */
[----:B------:R-:W-:Y:S01]  /*40d0*/  F2FP.BF16.F32.PACK_AB R45, R76, R45 ;  /* 0x0000002d4c2d723e */ /* 0x000fe200000010ff */
[C---:B------:R-:W-:Y:S01]  /*40e0*/  FMUL.FTZ R72, R44.reuse, R140 ;  /* 0x0000008c2c487220 */ /* 0x040fe20000410000 */
[----:B------:R-:W-:Y:S01]  /*40f0*/  FMUL.FTZ R77, R44, R139 ;  /* 0x0000008b2c4d7220 */ /* 0x000fe20000410000 */
[C---:B------:R-:W-:Y:S01]  /*4100*/  FFMA.FTZ R74, R47.reuse, R138, -R74 ;  /* 0x0000008a2f4a7223 */ /* 0x040fe2000001084a */
[----:B------:R-:W-:Y:S01]  /*4110*/  FFMA.FTZ R47, R47, R141, R80 ;  /* 0x0000008d2f2f7223 */ /* 0x000fe20000010050 */
[C---:B------:R-:W-:Y:S01]  /*4120*/  FFMA.FTZ R72, R75.reuse, R139, -R72 ;  /* 0x0000008b4b487223 */ /* 0x040fe20000010848 */
[----:B------:R-:W-:Y:S01]  /*4130*/  FFMA.FTZ R77, R75, R140, R77 ;  /* 0x0000008c4b4d7223 */ /* 0x000fe2000001004d */
[----:B------:R-:W-:Y:S02]  /*4140*/  F2FP.BF16.F32.PACK_AB R46, R73, R46 ;  /* 0x0000002e492e723e */ /* 0x000fe400000010ff */
[----:B------:R-:W-:-:S02]  /*4150*/  F2FP.BF16.F32.PACK_AB R47, R47, R74 ;  /* 0x0000004a2f2f723e */ /* 0x000fc400000010ff */
[----:B------:R-:W-:-:S07]  /*4160*/  F2FP.BF16.F32.PACK_AB R44, R77, R72 ;  /* 0x000000484d2c723e */ /* 0x000fce00000010ff */
.L_x_1526:
[----:B------:R-:W-:Y:S05]  /*4170*/  BSYNC B2 ;  /* 0x0000000000027941 */ /* 0x000fea0003800000 */
.L_x_1525:
[----:B------:R-:W-:Y:S02]  /*4180*/  ULDC.64 UR4, c[0x0][0x2e8] ;  /* 0x0000ba0000047ab9 */ /* 0x000fe40000000a00 */
[----:B------:R-:W-:-:S04]  /*4190*/  LEA R72, P3, R147, UR4, 0x1 ;  /* 0x0000000493487c11 */ /* 0x000fc8000f8608ff */
[----:B------:R-:W-:-:S05]  /*41a0*/  LEA.HI.X R73, R147, UR5, R146, 0x1, P3 ;  /* 0x0000000593497c11 */ /* 0x000fca00098f0c92 */
[----:B--2---:R2:W-:Y:S04]  /*41b0*/  STG.E.128 desc[UR40][R72.64], R44 ;  /* 0x0000002c48007986 */ /* 0x0045e8000c101d28 */
.L_x_1520:
[----:B------:R-:W-:Y:S05]  /*41c0*/  BSYNC B1 ;  /* 0x0000000000017941 */ /* 0x000fea0003800000 */
.L_x_1519:
[----:B------:R-:W-:Y:S04]  /*41d0*/  BSSY B1, `(.L_x_1527) ;  /* 0x0000078000017945 */ /* 0x000fe80003800000 */
[----:B------:R-:W-:Y:S05]  /*41e0*/  @P4 BRA `(.L_x_1528) ;  /* 0x0000000400d84947 */ /* 0x000fea0003800000 */
[----:B--2---:R-:W-:Y:S01]  /*41f0*/  IADD3 R73, P3, P4, R128, R118, R16 ;  /* 0x0000007680497210 */ /* 0x004fe20007c7e010 */
[----:B------:R-:W-:Y:S03]  /*4200*/  BSSY B2, `(.L_x_1529) ;  /* 0x000003b000027945 */ /* 0x000fe60003800000 */
[----:B------:R-:W-:Y:S01]  /*4210*/  IADD3.X R72, R4, R120, R17, P3, P4 ;  /* 0x0000007804487210 */ /* 0x000fe20001fe8411 */
[----:B------:R-:W-:Y:S08]  /*4220*/  @P2 BRA `(.L_x_1530) ;  /* 0x0000000000e02947 */ /* 0x000ff00003800000 */
[----:B-1----:R1:W2:Y:S01]  /*4230*/  LDS.128 R44, [R110+0x19400] ;  /* 0x019400006e2c7984 */ /* 0x0022a20000000c00 */
[----:B------:R-:W-:Y:S01]  /*4240*/  IADD3 R74, P3, R73, R96, RZ ;  /* 0x00000060494a7210 */ /* 0x000fe20007f7e0ff */
[----:B------:R-:W-:Y:S04]  /*4250*/  BSSY B3, `(.L_x_1531) ;  /* 0x0000031000037945 */ /* 0x000fe80003800000 */
[----:B------:R-:W-:Y:S01]  /*4260*/  IMAD.X R75, R72, 0x1, R35, P3 ;  /* 0x00000001484b7824 */ /* 0x000fe200018e0623 */
[----:B------:R-:W-:-:S13]  /*4270*/  ISETP.GE.AND P3, PT, R18, R121, PT ;  /* 0x000000791200720c */ /* 0x000fda0003f66270 */
[----:B-1----:R-:W-:Y:S05]  /*4280*/  @P3 BRA `(.L_x_1532) ;  /* 0x0000000000b43947 */ /* 0x002fea0003800000 */
[----:B------:R-:W-:Y:S02]  /*4290*/  SHF.R.U64 R76, R70, 0x10, R71 ;  /* 0x00000010464c7819 */ /* 0x000fe40000001247 */
[----:B------:R-:W-:Y:S01]  /*42a0*/  SHF.R.U64 R80, R68, 0x10, R69 ;  /* 0x0000001044507819 */ /* 0x000fe20000001245 */
[----:B--2---:R-:W-:Y:S01]  /*42b0*/  IMAD.U32 R68, R46, 0x10000, RZ ;  /* 0x000100002e447824 */ /* 0x004fe200078e00ff */
[----:B------:R-:W-:Y:S02]  /*42c0*/  SHF.R.U32.HI R70, RZ, 0x10, R71 ;  /* 0x00000010ff467819 */ /* 0x000fe40000011647 */
[----:B------:R-:W-:Y:S02]  /*42d0*/  PRMT R135, R135, 0x5410, R76 ;  /* 0x0000541087877816 */ /* 0x000fe4000000004c */
[----:B------:R-:W-:Y:S02]  /*42e0*/  PRMT R137, R137, 0x5410, R80 ;  /* 0x0000541089897816 */ /* 0x000fe40000000050 */
[----:B------:R-:W-:-:S02]  /*42f0*/  SHF.R.U32.HI R77, RZ, 0x10, R69 ;  /* 0x00000010ff4d7819 */ /* 0x000fc40000011645 */
[----:B------:R-:W-:Y:S02]  /*4300*/  PRMT R159, R159, 0x5410, R70 ;  /* 0x000054109f9f7816 */ /* 0x000fe40000000046 */
[----:B------:R-:W-:Y:S02]  /*4310*/  LOP3.LUT R71, R45, 0xffff0000, RZ, 0xc0, !PT ;  /* 0xffff00002d477812 */ /* 0x000fe400078ec0ff */
[----:B------:R-:W-:Y:S01]  /*4320*/  LOP3.LUT R82, R135, 0xffff0000, RZ, 0xc0, !PT ;  /* 0xffff000087527812 */ /* 0x000fe200078ec0ff */
[----:B------:R-:W-:Y:S01]  /*4330*/  IMAD.U32 R70, R159, 0x10000, RZ ;  /* 0x000100009f467824 */ /* 0x000fe200078e00ff */
[----:B------:R-:W-:Y:S02]  /*4340*/  LOP3.LUT R76, R137, 0xffff0000, RZ, 0xc0, !PT ;  /* 0xffff0000894c7812 */ /* 0x000fe400078ec0ff */
[----:B------:R-:W-:Y:S01]  /*4350*/  PRMT R136, R136, 0x5410, R77 ;  /* 0x0000541088887816 */ /* 0x000fe2000000004d */
[----:B------:R-:W-:Y:S01]  /*4360*/  IMAD.U32 R77, R45, 0x10000, RZ ;  /* 0x000100002d4d7824 */ /* 0x000fe200078e00ff */
[----:B------:R-:W-:Y:S01]  /*4370*/  LOP3.LUT R69, R46, 0xffff0000, RZ, 0xc0, !PT ;  /* 0xffff00002e457812 */ /* 0x000fe200078ec0ff */
[C---:B------:R-:W-:Y:S01]  /*4380*/  FMUL.FTZ R138, R71.reuse, R82 ;  /* 0x00000052478a7220 */ /* 0x040fe20000410000 */
[----:B------:R-:W-:Y:S01]  /*4390*/  FMUL.FTZ R81, R71, R76 ;  /* 0x0000004c47517220 */ /* 0x000fe20000410000 */
[----:B------:R-:W-:Y:S01]  /*43a0*/  IMAD.U32 R80, R136, 0x10000, RZ ;  /* 0x0001000088507824 */ /* 0x000fe200078e00ff */
[C---:B------:R-:W-:Y:S01]  /*43b0*/  LOP3.LUT R71, R44.reuse, 0xffff0000, RZ, 0xc0, !PT ;  /* 0xffff00002c477812 */ /* 0x040fe200078ec0ff */
[----:B------:R-:W-:-:S02]  /*43c0*/  IMAD.U32 R45, R44, 0x10000, RZ ;  /* 0x000100002c2d7824 */ /* 0x000fc400078e00ff */
[----:B------:R-:W-:Y:S01]  /*43d0*/  FMUL.FTZ R83, R69, R70 ;  /* 0x0000004645537220 */ /* 0x000fe20000410000 */
[C---:B------:R-:W-:Y:S01]  /*43e0*/  FFMA.FTZ R44, R77.reuse, R76, -R138 ;  /* 0x0000004c4d2c7223 */ /* 0x040fe2000001088a */
[----:B------:R-:W-:Y:S01]  /*43f0*/  FFMA.FTZ R77, R77, R82, R81 ;  /* 0x000000524d4d7223 */ /* 0x000fe20000010051 */
[----:B------:R-:W-:Y:S01]  /*4400*/  LOP3.LUT R46, R47, 0xffff0000, RZ, 0xc0, !PT ;  /* 0xffff00002f2e7812 */ /* 0x000fe200078ec0ff */
[-C--:B------:R-:W-:Y:S01]  /*4410*/  FMUL.FTZ R81, R69, R80.reuse ;  /* 0x0000005045517220 */ /* 0x080fe20000410000 */
[----:B------:R-:W-:Y:S01]  /*4420*/  LOP3.LUT R159, R159, 0xffff0000, RZ, 0xc0, !PT ;  /* 0xffff00009f9f7812 */ /* 0x000fe200078ec0ff */
[----:B------:R-:W-:Y:S01]  /*4430*/  FFMA.FTZ R69, R68, R80, -R83 ;  /* 0x0000005044457223 */ /* 0x000fe20000010853 */
[----:B------:R-:W-:Y:S01]  /*4440*/  LOP3.LUT R136, R136, 0xffff0000, RZ, 0xc0, !PT ;  /* 0xffff000088887812 */ /* 0x000fe200078ec0ff */
[----:B------:R-:W-:Y:S02]  /*4450*/  IMAD.U32 R80, R135, 0x10000, RZ ;  /* 0x0001000087507824 */ /* 0x000fe400078e00ff */
[----:B------:R-:W-:Y:S01]  /*4460*/  FFMA.FTZ R68, R68, R70, R81 ;  /* 0x0000004644447223 */ /* 0x000fe20000010051 */
[----:B------:R-:W-:-:S02]  /*4470*/  IMAD.U32 R76, R137, 0x10000, RZ ;  /* 0x00010000894c7824 */ /* 0x000fc400078e00ff */
[C---:B------:R-:W-:Y:S01]  /*4480*/  FMUL.FTZ R70, R46.reuse, R159 ;  /* 0x0000009f2e467220 */ /* 0x040fe20000410000 */
[----:B------:R-:W-:Y:S01]  /*4490*/  FMUL.FTZ R82, R46, R136 ;  /* 0x000000882e527220 */ /* 0x000fe20000410000 */
[----:B------:R-:W-:Y:S01]  /*44a0*/  FMUL.FTZ R46, R71, R80 ;  /* 0x00000050472e7220 */ /* 0x000fe20000410000 */
[----:B------:R-:W-:Y:S02]  /*44b0*/  IMAD.U32 R47, R47, 0x10000, RZ ;  /* 0x000100002f2f7824 */ /* 0x000fe400078e00ff */
[-C--:B------:R-:W-:Y:S01]  /*44c0*/  FMUL.FTZ R71, R71, R76.reuse ;  /* 0x0000004c47477220 */ /* 0x080fe20000410000 */
[----:B------:R-:W-:Y:S01]  /*44d0*/  F2FP.BF16.F32.PACK_AB R68, R68, R69 ;  /* 0x000000454444723e */ /* 0x000fe200000010ff */
[----:B------:R-:W-:Y:S01]  /*44e0*/  FFMA.FTZ R46, R45, R76, -R46 ;  /* 0x0000004c2d2e7223 */ /* 0x000fe2000001082e */
[----:B------:R-:W-:Y:S01]  /*44f0*/  FFMA.FTZ R70, R47, R136, -R70 ;  /* 0x000000882f467223 */ /* 0x000fe20000010846 */
[----:B------:R-:W-:Y:S01]  /*4500*/  FFMA.FTZ R71, R45, R80, R71 ;  /* 0x000000502d477223 */ /* 0x000fe20000010047 */
[----:B------:R-:W-:Y:S01]  /*4510*/  FFMA.FTZ R47, R47, R159, R82 ;  /* 0x0000009f2f2f7223 */ /* 0x000fe20000010052 */
[----:B------:R-:W-:-:S03]  /*4520*/  F2FP.BF16.F32.PACK_AB R45, R77, R44 ;  /* 0x0000002c4d2d723e */ /* 0x000fc600000010ff */
[----:B------:R-:W-:Y:S01]  /*4530*/  F2FP.BF16.F32.PACK_AB R44, R71, R46 ;  /* 0x0000002e472c723e */ /* 0x000fe200000010ff */
[----:B------:R-:W-:Y:S01]  /*4540*/  IMAD.MOV.U32 R46, RZ, RZ, R68 ;  /* 0x000000ffff2e7224 */ /* 0x000fe200078e0044 */
[----:B------:R-:W-:-:S07]  /*4550*/  F2FP.BF16.F32.PACK_AB R47, R47, R70 ;  /* 0x000000462f2f723e */ /* 0x000fce00000010ff */
.L_x_1532:
[----:B------:R-:W-:Y:S05]  /*4560*/  BSYNC B3 ;  /* 0x0000000000037941 */ /* 0x000fea0003800000 */
.L_x_1531:
[----:B------:R-:W-:Y:S02]  /*4570*/  ULDC.64 UR4, c[0x0][0x2e8] ;  /* 0x0000ba0000047ab9 */ /* 0x000fe40000000a00 */
[----:B------:R-:W-:-:S04]  /*4580*/  LEA R68, P3, R74, UR4, 0x1 ;  /* 0x000000044a447c11 */ /* 0x000fc8000f8608ff */
[----:B------:R-:W-:-:S05]  /*4590*/  LEA.HI.X R69, R74, UR5, R75, 0x1, P3 ;  /* 0x000000054a457c11 */ /* 0x000fca00098f0c4b */
[----:B--2---:R2:W-:Y:S04]  /*45a0*/  STG.E.128 desc[UR40][R68.64], R44 ;  /* 0x0000002c44007986 */ /* 0x0045e8000c101d28 */
.L_x_1530:
[----:B------:R-:W-:Y:S05]  /*45b0*/  BSYNC B2 ;  /* 0x0000000000027941 */ /* 0x000fea0003800000 */
.L_x_1529:
[----:B------:R-:W-:Y:S05]  /*45c0*/  @P1 BRA `(.L_x_1528) ;  /* 0x0000000000e01947 */ /* 0x000fea0003800000 */
[----:B-12---:R1:W2:Y:S01]  /*45d0*/  LDS.128 R44, [R110+0x1d400] ;  /* 0x01d400006e2c7984 */ /* 0x0062a20000000c00 */
[----:B------:R-:W-:Y:S01]  /*45e0*/  IADD3 R73, P3, R73, R38, RZ ;  /* 0x0000002649497210 */ /* 0x000fe20007f7e0ff */
[----:B------:R-:W-:Y:S04]  /*45f0*/  BSSY B2, `(.L_x_1533) ;  /* 0x0000031000027945 */ /* 0x000fe80003800000 */
[----:B------:R-:W-:Y:S01]  /*4600*/  IMAD.X R72, R72, 0x1, R103, P3 ;  /* 0x0000000148487824 */ /* 0x000fe200018e0667 */
[----:B------:R-:W-:-:S13]  /*4610*/  ISETP.GE.AND P3, PT, R185, R121, PT ;  /* 0x00000079b900720c */ /* 0x000fda0003f66270 */
[----:B-1----:R-:W-:Y:S05]  /*4620*/  @P3 BRA `(.L_x_1534) ;  /* 0x0000000000b43947 */ /* 0x002fea0003800000 */
        /* <DEDUP_REMOVED lines=45> */
.L_x_1534:
[----:B------:R-:W-:Y:S05]  /*4900*/  BSYNC B2 ;  /* 0x0000000000027941 */ /* 0x000fea0003800000 */
.L_x_1533:
[----:B------:R-:W-:Y:S02]  /*4910*/  ULDC.64 UR4, c[0x0][0x2e8] ;  /* 0x0000ba0000047ab9 */ /* 0x000fe40000000a00 */
[----:B------:R-:W-:-:S04]  /*4920*/  LEA R64, P3, R73, UR4, 0x1 ;  /* 0x0000000449407c11 */ /* 0x000fc8000f8608ff */
[----:B------:R-:W-:-:S05]  /*4930*/  LEA.HI.X R65, R73, UR5, R72, 0x1, P3 ;  /* 0x0000000549417c11 */ /* 0x000fca00098f0c48 */
[----:B--2---:R3:W-:Y:S04]  /*4940*/  STG.E.128 desc[UR40][R64.64], R44 ;  /* 0x0000002c40007986 */ /* 0x0047e8000c101d28 */
.L_x_1528:
[----:B------:R-:W-:Y:S05]  /*4950*/  BSYNC B1 ;  /* 0x0000000000017941 */ /* 0x000fea0003800000 */
.L_x_1527:
[----:B------:R-:W-:Y:S01]  /*4960*/  ISETP.NE.AND P3, PT, R122, RZ, PT ;  /* 0x000000ff7a00720c */ /* 0x000fe20003f65270 */
[----:B------:R-:W-:-:S12]  /*4970*/  BSSY B1, `(.L_x_1535) ;  /* 0x000007a000017945 */ /* 0x000fd80003800000 */
[----:B------:R-:W-:Y:S05]  /*4980*/  @P3 BRA `(.L_x_1536) ;  /* 0x0000000400e03947 */ /* 0x000fea0003800000 */
[----:B---3--:R-:W-:Y:S01]  /*4990*/  IADD3 R65, P3, P4, R3, R118, R16 ;  /* 0x0000007603417210 */ /* 0x008fe20007c7e010 */
[----:B------:R-:W-:Y:S03]  /*49a0*/  BSSY B2, `(.L_x_1537) ;  /* 0x000003c000027945 */ /* 0x000fe60003800000 */
[----:B------:R-:W-:Y:S01]  /*49b0*/  IADD3.X R64, R28, R120, R17, P3, P4 ;  /* 0x000000781c407210 */ /* 0x000fe20001fe8411 */
[----:B------:R-:W-:Y:S08]  /*49c0*/  @P2 BRA `(.L_x_1538) ;  /* 0x0000000000e42947 */ /* 0x000ff00003800000 */
[----:B-12---:R1:W2:Y:S01]  /*49d0*/  LDS.128 R44, [R110+0x1a400] ;  /* 0x01a400006e2c7984 */ /* 0x0062a20000000c00 */
[----:B------:R-:W-:Y:S01]  /*49e0*/  IADD3 R66, P3, R65, R96, RZ ;  /* 0x0000006041427210 */ /* 0x000fe20007f7e0ff */
[----:B------:R-:W-:Y:S04]  /*49f0*/  BSSY B3, `(.L_x_1539) ;  /* 0x0000032000037945 */ /* 0x000fe80003800000 */
[----:B------:R-:W-:Y:S01]  /*4a00*/  IMAD.X R67, R64, 0x1, R35, P3 ;  /* 0x0000000140437824 */ /* 0x000fe200018e0623 */
[----:B------:R-:W-:-:S13]  /*4a10*/  ISETP.GE.AND P3, PT, R18, R121, PT ;  /* 0x000000791200720c */ /* 0x000fda0003f66270 */
[----:B-1----:R-:W-:Y:S05]  /*4a20*/  @P3 BRA `(.L_x_1540) ;  /* 0x0000000000b83947 */ /* 0x002fea0003800000 */
        /* <DEDUP_REMOVED lines=46> */
.L_x_1540:
[----:B------:R-:W-:Y:S05]  /*4d10*/  BSYNC B3 ;  /* 0x0000000000037941 */ /* 0x000fea0003800000 */
.L_x_1539:
[----:B------:R-:W-:Y:S02]  /*4d20*/  ULDC.64 UR4, c[0x0][0x2e8] ;  /* 0x0000ba0000047ab9 */ /* 0x000fe40000000a00 */
[----:B------:R-:W-:-:S04]  /*4d30*/  LEA R60, P3, R66, UR4, 0x1 ;  /* 0x00000004423c7c11 */ /* 0x000fc8000f8608ff */
[----:B------:R-:W-:-:S05]  /*4d40*/  LEA.HI.X R61, R66, UR5, R67, 0x1, P3 ;  /* 0x00000005423d7c11 */ /* 0x000fca00098f0c43 */
[----:B--2---:R3:W-:Y:S04]  /*4d50*/  STG.E.128 desc[UR40][R60.64], R44 ;  /* 0x0000002c3c007986 */ /* 0x0047e8000c101d28 */
.L_x_1538:
[----:B------:R-:W-:Y:S05]  /*4d60*/  BSYNC B2 ;  /* 0x0000000000027941 */ /* 0x000fea0003800000 */
.L_x_1537:
[----:B------:R-:W-:Y:S05]  /*4d70*/  @P1 BRA `(.L_x_1536) ;  /* 0x0000000000e41947 */ /* 0x000fea0003800000 */
[----:B-123--:R1:W2:Y:S01]  /*4d80*/  LDS.128 R44, [R110+0x1e400] ;  /* 0x01e400006e2c7984 */ /* 0x00e2a20000000c00 */
[----:B------:R-:W-:Y:S01]  /*4d90*/  IADD3 R65, P3, R65, R38, RZ ;  /* 0x0000002641417210 */ /* 0x000fe20007f7e0ff */
[----:B------:R-:W-:Y:S04]  /*4da0*/  BSSY B2, `(.L_x_1541) ;  /* 0x0000032000027945 */ /* 0x000fe80003800000 */
[----:B------:R-:W-:Y:S01]  /*4db0*/  IMAD.X R64, R64, 0x1, R103, P3 ;  /* 0x0000000140407824 */ /* 0x000fe200018e0667 */
[----:B------:R-:W-:-:S13]  /*4dc0*/  ISETP.GE.AND P3, PT, R185, R121, PT ;  /* 0x00000079b900720c */ /* 0x000fda0003f66270 */
[----:B-1----:R-:W-:Y:S05]  /*4dd0*/  @P3 BRA `(.L_x_1542) ;  /* 0x0000000000b83947 */ /* 0x002fea0003800000 */
        /* <DEDUP_REMOVED lines=46> */
.L_x_1542:
[----:B------:R-:W-:Y:S05]  /*50c0*/  BSYNC B2 ;  /* 0x0000000000027941 */ /* 0x000fea0003800000 */
.L_x_1541:
[----:B------:R-:W-:Y:S02]  /*50d0*/  ULDC.64 UR4, c[0x0][0x2e8] ;  /* 0x0000ba0000047ab9 */ /* 0x000fe40000000a00 */
[----:B------:R-:W-:-:S04]  /*50e0*/  LEA R56, P3, R65, UR4, 0x1 ;  /* 0x0000000441387c11 */ /* 0x000fc8000f8608ff */
[----:B------:R-:W-:-:S05]  /*50f0*/  LEA.HI.X R57, R65, UR5, R64, 0x1, P3 ;  /* 0x0000000541397c11 */ /* 0x000fca00098f0c40 */
[----:B--2---:R4:W-:Y:S04]  /*5100*/  STG.E.128 desc[UR40][R56.64], R44 ;  /* 0x0000002c38007986 */ /* 0x0049e8000c101d28 */
.L_x_1536:
[----:B------:R-:W-:Y:S05]  /*5110*/  BSYNC B1 ;  /* 0x0000000000017941 */ /* 0x000fea0003800000 */
.L_x_1535:
[----:B------:R-:W-:Y:S05]  /*5120*/  @P5 BRA `(.L_x_1543) ;  /* 0x00000038007c5947 */ /* 0x000fea0003800000 */
[----:B------:R-:W-:Y:S01]  /*5130*/  IADD3 R119, P3, P4, R29, R118, R16 ;  /* 0x000000761d777210 */ /* 0x000fe20007c7e010 */
[----:B------:R-:W-:Y:S03]  /*5140*/  BSSY B1, `(.L_x_1544) ;  /* 0x000003c000017945 */ /* 0x000fe60003800000 */
[----:B------:R-:W-:Y:S01]  /*5150*/  IADD3.X R120, R31, R120, R17, P3, P4 ;  /* 0x000000781f787210 */ /* 0x000fe20001fe8411 */
[----:B------:R-:W-:Y:S08]  /*5160*/  @P2 BRA `(.L_x_1545) ;  /* 0x0000000000e42947 */ /* 0x000ff00003800000 */
[----:B-1234-:R1:W2:Y:S01]  /*5170*/  LDS.128 R44, [R110+0x1b400] ;  /* 0x01b400006e2c7984 */ /* 0x01e2a20000000c00 */
[----:B------:R-:W-:Y:S01]  /*5180*/  ISETP.GE.AND P4, PT, R18, R121, PT ;  /* 0x000000791200720c */ /* 0x000fe20003f86270 */
[----:B------:R-:W-:Y:S01]  /*5190*/  BSSY B2, `(.L_x_1546) ;  /* 0x0000031000027945 */ /* 0x000fe20003800000 */
[----:B------:R-:W-:-:S11]  /*51a0*/  IADD3 R60, P3, R119, R96, RZ ;  /* 0x00000060773c7210 */ /* 0x000fd60007f7e0ff */
        /* <DEDUP_REMOVED lines=47> */
.L_x_1547:
[----:B------:R-:W-:Y:S05]  /*54a0*/  BSYNC B2 ;  /* 0x0000000000027941 */ /* 0x000fea0003800000 */
.L_x_1546:
[----:B------:R-:W-:Y:S01]  /*54b0*/  ULDC.64 UR4, c[0x0][0x2e8] ;  /* 0x0000ba0000047ab9 */ /* 0x000fe20000000a00 */
[----:B------:R-:W-:Y:S01]  /*54c0*/  IMAD.X R53, R120, 0x1, R35, P3 ;  /* 0x0000000178357824 */ /* 0x000fe200018e0623 */
[----:B------:R-:W-:-:S04]  /*54d0*/  LEA R52, P3, R60, UR4, 0x1 ;  /* 0x000000043c347c11 */ /* 0x000fc8000f8608ff */
[----:B------:R-:W-:-:S05]  /*54e0*/  LEA.HI.X R53, R60, UR5, R53, 0x1, P3 ;  /* 0x000000053c357c11 */ /* 0x000fca00098f0c35 */
[----:B--2---:R1:W-:Y:S04]  /*54f0*/  STG.E.128 desc[UR40][R52.64], R44 ;  /* 0x0000002c34007986 */ /* 0x0043e8000c101d28 */
.L_x_1545:
[----:B------:R-:W-:Y:S05]  /*5500*/  BSYNC B1 ;  /* 0x0000000000017941 */ /* 0x000fea0003800000 */
.L_x_1544:
[----:B------:R-:W-:Y:S05]  /*5510*/  @P1 BRA `(.L_x_1543) ;  /* 0x0000003400801947 */ /* 0x000fea0003800000 */
[----:B-1234-:R1:W2:Y:S01]  /*5520*/  LDS.128 R44, [R110+0x1f400] ;  /* 0x01f400006e2c7984 */ /* 0x01e2a20000000c00 */
[----:B------:R-:W-:Y:S01]  /*5530*/  ISETP.GE.AND P4, PT, R185, R121, PT ;  /* 0x00000079b900720c */ /* 0x000fe20003f86270 */
[----:B------:R-:W-:Y:S01]  /*5540*/  BSSY B1, `(.L_x_1548) ;  /* 0x0000031000017945 */ /* 0x000fe20003800000 */
[----:B------:R-:W-:-:S11]  /*5550*/  IADD3 R119, P3, R119, R38, RZ ;  /* 0x0000002677777210 */ /* 0x000fd60007f7e0ff */
        /* <DEDUP_REMOVED lines=47> */
.L_x_1549:
[----:B------:R-:W-:Y:S05]  /*5850*/  BSYNC B1 ;  /* 0x0000000000017941 */ /* 0x000fea0003800000 */
.L_x_1548:
[----:B------:R-:W-:Y:S01]  /*5860*/  ULDC.64 UR4, c[0x0][0x2e8] ;  /* 0x0000ba0000047ab9 */ /* 0x000fe20000000a00 */
[----:B------:R-:W-:Y:S01]  /*5870*/  IMAD.X R120, R120, 0x1, R103, P3 ;  /* 0x0000000178787824 */ /* 0x000fe200018e0667 */
[----:B------:R-:W-:-:S04]  /*5880*/  LEA R48, P3, R119, UR4, 0x1 ;  /* 0x0000000477307c11 */ /* 0x000fc8000f8608ff */
[----:B------:R-:W-:-:S05]  /*5890*/  LEA.HI.X R49, R119, UR5, R120, 0x1, P3 ;  /* 0x0000000577317c11 */ /* 0x000fca00098f0c78 */
[----:B--2---:R1:W-:Y:S01]  /*58a0*/  STG.E.128 desc[UR40][R48.64], R44 ;  /* 0x0000002c30007986 */ /* 0x0043e2000c101d28 */
[----:B------:R-:W-:Y:S05]  /*58b0*/  BRA `(.L_x_1543) ;  /* 0x0000003000987947 */ /* 0x000fea0003800000 */
.L_x_1507:
[----:B------:R-:W-:Y:S02]  /*58c0*/  ISETP.GE.AND P3, PT, R213, R113, PT ;  /* 0x00000071d500720c */ /* 0x000fe40003f66270 */
[----:B------:R-:W-:Y:S02]  /*58d0*/  CS2R R50, SRZ ;  /* 0x0000000000327805 */ /* 0x000fe4000001ff00 */
[----:B------:R-:W-:-:S13]  /*58e0*/  ISETP.GE.OR P3, PT, R16, R121, P3 ;  /* 0x000000791000720c */ /* 0x000fda0001f66670 */
[----:B------:R-:W-:Y:S01]  /*58f0*/  @!P3 IADD3 R46, P0, P4, R90, R78, R13 ;  /* 0x0000004e5a2eb210 */ /* 0x000fe20007c1e00d */
[----:B------:R-:W0:Y:S03]  /*5900*/  @!P3 LDC.64 R60, c[0x0][0x3e8] ;  /* 0x0000fa00ff3cbb82 */ /* 0x000e260000000a00 */
[----:B------:R-:W-:Y:S02]  /*5910*/  @!P3 IADD3.X R47, R33, R117, R20, P0, P4 ;  /* 0x00000075212fb210 */ /* 0x000fe400007e8414 */
[----:B------:R-:W-:-:S03]  /*5920*/  @!P3 IADD3 R44, P0, P4, R84, R76, R7 ;  /* 0x0000004c542cb210 */ /* 0x000fc60007c1e007 */
[----:B------:R-:W1:Y:S01]  /*5930*/  @!P3 LDC.64 R62, c[0x0][0x400] ;  /* 0x00010000ff3ebb82 */ /* 0x000e620000000a00 */
[----:B------:R-:W-:Y:S02]  /*5940*/  @!P3 IADD3.X R45, R100, R106, R10, P0, P4 ;  /* 0x0000006a642db210 */ /* 0x000fe400007e840a */
[----:B------:R-:W-:-:S04]  /*5950*/  ISETP.GE.AND P0, PT, R212, R113, PT ;  /* 0x00000071d400720c */ /* 0x000fc80003f06270 */
[----:B------:R-:W-:-:S13]  /*5960*/  ISETP.GE.OR P0, PT, R16, R121, P0 ;  /* 0x000000791000720c */ /* 0x000fda0000706670 */
[----:B------:R-:W-:Y:S01]  /*5970*/  @!P0 IADD3 R66, P4, P5, R90, R12, R78 ;  /* 0x0000000c5a428210 */ /* 0x000fe20007d9e04e */
[----:B------:R-:W2:Y:S03]  /*5980*/  @!P0 LDC.64 R68, c[0x0][0x3e8] ;  /* 0x0000fa00ff448b82 */ /* 0x000ea60000000a00 */
[----:B------:R-:W-:Y:S02]  /*5990*/  @!P0 IADD3.X R67, R33, R15, R117, P4, P5 ;  /* 0x0000000f21438210 */ /* 0x000fe400027ea475 */
[----:B------:R-:W-:-:S03]  /*59a0*/  @!P0 IADD3 R64, P4, P5, R84, R6, R76 ;  /* 0x0000000654408210 */ /* 0x000fc60007d9e04c */
[----:B------:R-:W3:Y:S01]  /*59b0*/  @!P0 LDC.64 R70, c[0x0][0x400] ;  /* 0x00010000ff468b82 */ /* 0x000ee20000000a00 */
[----:B------:R-:W-:Y:S02]  /*59c0*/  @!P0 IADD3.X R65, R100, R9, R106, P4, P5 ;  /* 0x0000000964418210 */ /* 0x000fe400027ea46a */
[----:B------:R-:W-:-:S04]  /*59d0*/  ISETP.GE.AND P4, PT, R23, R113, PT ;  /* 0x000000711700720c */ /* 0x000fc80003f86270 */
[----:B------:R-:W-:-:S13]  /*59e0*/  ISETP.GE.OR P4, PT, R16, R121, P4 ;  /* 0x000000791000720c */ /* 0x000fda0002786670 */
[----:B------:R-:W4:Y:S01]  /*59f0*/  @!P4 LDC.64 R52, c[0x0][0x3e8] ;  /* 0x0000fa00ff34cb82 */ /* 0x000f220000000a00 */
[----:B------:R-:W-:-:S05]  /*5a00*/  @!P4 IADD3 R48, P5, R90, R78, RZ ;  /* 0x0000004e5a30c210 */ /* 0x000fca0007fbe0ff */
[----:B------:R-:W-:Y:S02]  /*5a10*/  @!P4 IMAD.X R49, R117, 0x1, R33, P5 ;  /* 0x000000017531c824 */ /* 0x000fe400028e0621 */
[----:B------:R-:W0:Y:S01]  /*5a20*/  @!P4 LDC.64 R54, c[0x0][0x400] ;  /* 0x00010000ff36cb82 */ /* 0x000e220000000a00 */
[----:B----4-:R-:W-:-:S04]  /*5a30*/  @!P4 LEA R52, P5, R48, R52, 0x1 ;  /* 0x000000343034c211 */ /* 0x010fc800078a08ff */
[----:B------:R-:W-:Y:S02]  /*5a40*/  @!P4 LEA.HI.X R53, R48, R53, R49, 0x1, P5 ;  /* 0x000000353035c211 */ /* 0x000fe400028f0c31 */
[----:B------:R-:W-:-:S05]  /*5a50*/  @!P4 IADD3 R48, P5, R84, R76, RZ ;  /* 0x0000004c5430c210 */ /* 0x000fca0007fbe0ff */
[----:B------:R-:W-:Y:S01]  /*5a60*/  @!P4 IMAD.X R49, R106, 0x1, R100, P5 ;  /* 0x000000016a31c824 */ /* 0x000fe200028e0664 */
[----:B0-----:R-:W-:-:S04]  /*5a70*/  @!P4 LEA R54, P5, R48, R54, 0x1 ;  /* 0x000000363036c211 */ /* 0x001fc800078a08ff */
[----:B------:R-:W-:Y:S02]  /*5a80*/  @!P4 LEA.HI.X R55, R48, R55, R49, 0x1, P5 ;  /* 0x000000373037c211 */ /* 0x000fe400028f0c31 */
[----:B------:R-:W-:Y:S02]  /*5a90*/  CS2R R48, SRZ ;  /* 0x0000000000307805 */ /* 0x000fe4000001ff00 */
[----:B------:R-:W-:-:S04]  /*5aa0*/  @!P3 LEA R60, P5, R46, R60, 0x1 ;  /* 0x0000003c2e3cb211 */ /* 0x000fc800078a08ff */
[----:B------:R-:W-:Y:S02]  /*5ab0*/  @!P3 LEA.HI.X R61, R46, R61, R47, 0x1, P5 ;  /* 0x0000003d2e3db211 */ /* 0x000fe400028f0c2f */
[----:B------:R-:W-:Y:S02]  /*5ac0*/  CS2R R46, SRZ ;  /* 0x00000000002e7805 */ /* 0x000fe4000001ff00 */
[C---:B-1----:R-:W-:Y:S01]  /*5ad0*/  @!P3 LEA R62, P5, R44.reuse, R62, 0x1 ;  /* 0x0000003e2c3eb211 */ /* 0x042fe200078a08ff */
[----:B------:R0:W5:Y:S03]  /*5ae0*/  @!P4 LDG.E.128 R48, desc[UR40][R54.64] ;  /* 0x000000283630c981 */ /* 0x000166000c1e1d00 */
[----:B------:R-:W-:Y:S02]  /*5af0*/  @!P3 LEA.HI.X R63, R44, R63, R45, 0x1, P5 ;  /* 0x0000003f2c3fb211 */ /* 0x000fe400028f0c2d */
[----:B------:R-:W-:-:S02]  /*5b00*/  CS2R R44, SRZ ;  /* 0x00000000002c7805 */ /* 0x000fc4000001ff00 */
[----:B------:R-:W-:Y:S02]  /*5b10*/  CS2R R58, SRZ ;  /* 0x00000000003a7805 */ /* 0x000fe4000001ff00 */
[----:B------:R-:W-:Y:S02]  /*5b20*/  CS2R R56, SRZ ;  /* 0x0000000000387805 */ /* 0x000fe4000001ff00 */
[----:B------:R1:W5:Y:S01]  /*5b30*/  @!P4 LDG.E.128 R44, desc[UR40][R52.64] ;  /* 0x00000028342cc981 */ /* 0x000362000c1e1d00 */
[----:B0-----:R-:W-:-:S03]  /*5b40*/  CS2R R54, SRZ ;  /* 0x0000000000367805 */ /* 0x001fc6000001ff00 */
[----:B------:R0:W5:Y:S01]  /*5b50*/  @!P3 LDG.E.128 R56, desc[UR40][R62.64] ;  /* 0x000000283e38b981 */ /* 0x000162000c1e1d00 */
[----:B-1----:R-:W-:-:S06]  /*5b60*/  CS2R R52, SRZ ;  /* 0x0000000000347805 */ /* 0x002fcc000001ff00 */
[----:B------:R1:W5:Y:S01]  /*5b70*/  @!P3 LDG.E.128 R52, desc[UR40][R60.64] ;  /* 0x000000283c34b981 */ /* 0x000362000c1e1d00 */
[----:B--2---:R-:W-:-:S04]  /*5b80*/  @!P0 LEA R68, P3, R66, R68, 0x1 ;  /* 0x0000004442448211 */ /* 0x004fc800078608ff */
[----:B------:R-:W-:Y:S02]  /*5b90*/  @!P0 LEA.HI.X R69, R66, R69, R67, 0x1, P3 ;  /* 0x0000004542458211 */ /* 0x000fe400018f0c43 */
[C---:B---3--:R-:W-:Y:S02]  /*5ba0*/  @!P0 LEA R70, P3, R64.reuse, R70, 0x1 ;  /* 0x0000004640468211 */ /* 0x048fe400078608ff */
[----:B0-----:R-:W-:Y:S02]  /*5bb0*/  CS2R R62, SRZ ;  /* 0x00000000003e7805 */ /* 0x001fe4000001ff00 */
[----:B------:R-:W-:Y:S02]  /*5bc0*/  CS2R R66, SRZ ;  /* 0x0000000000427805 */ /* 0x000fe4000001ff00 */
[----:B-1----:R-:W-:Y:S02]  /*5bd0*/  CS2R R60, SRZ ;  /* 0x00000000003c7805 */ /* 0x002fe4000001ff00 */
[----:B------:R-:W-:-:S02]  /*5be0*/  @!P0 LEA.HI.X R71, R64, R71, R65, 0x1, P3 ;  /* 0x0000004740478211 */ /* 0x000fc400018f0c41 */
[----:B------:R-:W-:Y:S02]  /*5bf0*/  CS2R R64, SRZ ;  /* 0x0000000000407805 */ /* 0x000fe4000001ff00 */
[----:B------:R0:W5:Y:S04]  /*5c00*/  @!P0 LDG.E.128 R60, desc[UR40][R68.64] ;  /* 0x00000028443c8981 */ /* 0x000168000c1e1d00 */
[----:B------:R1:W5:Y:S01]  /*5c10*/  @!P0 LDG.E.128 R64, desc[UR40][R70.64] ;  /* 0x0000002846408981 */ /* 0x000362000c1e1d00 */
[----:B------:R-:W-:-:S04]  /*5c20*/  ISETP.GE.AND P0, PT, R211, R113, PT ;  /* 0x00000071d300720c */ /* 0x000fc80003f06270 */
[CC--:B------:R-:W-:Y:S01]  /*5c30*/  ISETP.GE.OR P0, PT, R16.reuse, R121.reuse, P0 ;  /* 0x000000791000720c */ /* 0x0c0fe20000706670 */
[----:B------:R-:W-:Y:S01]  /*5c40*/  BSSY B1, `(.L_x_1550) ;  /* 0x000001c000017945 */ /* 0x000fe20003800000 */
[----:B------:R-:W-:Y:S02]  /*5c50*/  ISETP.GE.AND P3, PT, R16, R121, PT ;  /* 0x000000791000720c */ /* 0x000fe40003f66270 */
[----:B0-----:R-:W-:Y:S02]  /*5c60*/  CS2R R68, SRZ ;  /* 0x0000000000447805 */ /* 0x001fe4000001ff00 */
[----:B------:R-:W-:Y:S02]  /*5c70*/  CS2R R74, SRZ ;  /* 0x00000000004a7805 */ /* 0x000fe4000001ff00 */
[----:B-1----:R-:W-:Y:S02]  /*5c80*/  CS2R R70, SRZ ;  /* 0x0000000000467805 */ /* 0x002fe4000001ff00 */
[----:B------:R-:W-:-:S03]  /*5c90*/  CS2R R72, SRZ ;  /* 0x0000000000487805 */ /* 0x000fc6000001ff00 */
[----:B------:R-:W-:Y:S05]  /*5ca0*/  @P0 BRA `(.L_x_1551) ;  /* 0x0000000000540947 */ /* 0x000fea0003800000 */
[----:B------:R-:W0:Y:S01]  /*5cb0*/  LDC.64 R68, c[0x0][0x3f8] ;  /* 0x0000fe00ff447b82 */ /* 0x000e220000000a00 */
[----:B------:R-:W-:Y:S01]  /*5cc0*/  IMAD.MOV.U32 R72, RZ, RZ, R78 ;  /* 0x000000ffff487224 */ /* 0x000fe200078e004e */
[----:B------:R-:W-:Y:S01]  /*5cd0*/  ULDC.64 UR4, c[0x0][0x3e8] ;  /* 0x0000fa0000047ab9 */ /* 0x000fe20000000a00 */
[----:B------:R-:W-:Y:S01]  /*5ce0*/  IMAD.MOV.U32 R73, RZ, RZ, R117 ;  /* 0x000000ffff497224 */ /* 0x000fe200078e0075 */
[----:B------:R-:W-:Y:S01]  /*5cf0*/  ULDC.64 UR6, c[0x0][0x400] ;  /* 0x0001000000067ab9 */ /* 0x000fe20000000a00 */
[----:B------:R-:W-:-:S03]  /*5d00*/  IMAD.MOV.U32 R77, RZ, RZ, R106 ;  /* 0x000000ffff4d7224 */ /* 0x000fc600078e006a */
[----:B------:R-:W1:Y:S01]  /*5d10*/  LDC.64 R70, c[0x0][0x408] ;  /* 0x00010200ff467b82 */ /* 0x000e620000000a00 */
[----:B0-----:R-:W-:-:S04]  /*5d20*/  IMAD.WIDE.U32 R72, R68, 0x60, R72 ;  /* 0x0000006044487825 */ /* 0x001fc800078e0048 */
[----:B------:R-:W-:Y:S01]  /*5d30*/  IMAD R68, R69, 0x60, RZ ;  /* 0x0000006045447824 */ /* 0x000fe200078e02ff */
[----:B------:R-:W-:Y:S01]  /*5d40*/  IADD3 R69, P0, R90, R72, RZ ;  /* 0x000000485a457210 */ /* 0x000fe20007f1e0ff */
[----:B-1----:R-:W-:-:S03]  /*5d50*/  IMAD.WIDE.U32 R76, R70, 0x60, R76 ;  /* 0x00000060464c7825 */ /* 0x002fc600078e004c */
[----:B------:R-:W-:Y:S01]  /*5d60*/  IADD3.X R72, R33, R73, R68, P0, !PT ;  /* 0x0000004921487210 */ /* 0x000fe200007fe444 */
[----:B------:R-:W-:Y:S01]  /*5d70*/  IMAD R71, R71, 0x60, RZ ;  /* 0x0000006047477824 */ /* 0x000fe200078e02ff */
[----:B------:R-:W-:-:S04]  /*5d80*/  IADD3 R70, P0, R84, R76, RZ ;  /* 0x0000004c54467210 */ /* 0x000fc80007f1e0ff */
[----:B------:R-:W-:Y:S02]  /*5d90*/  IADD3.X R77, R100, R77, R71, P0, !PT ;  /* 0x0000004d644d7210 */ /* 0x000fe400007fe447 */
[----:B------:R-:W-:-:S04]  /*5da0*/  LEA R68, P0, R69, UR4, 0x1 ;  /* 0x0000000445447c11 */ /* 0x000fc8000f8008ff */
[----:B------:R-:W-:Y:S02]  /*5db0*/  LEA.HI.X R69, R69, UR5, R72, 0x1, P0 ;  /* 0x0000000545457c11 */ /* 0x000fe400080f0c48 */
[----:B------:R-:W-:-:S04]  /*5dc0*/  LEA R72, P0, R70, UR6, 0x1 ;  /* 0x0000000646487c11 */ /* 0x000fc8000f8008ff */
[----:B------:R-:W-:Y:S02]  /*5dd0*/  LEA.HI.X R73, R70, UR7, R77, 0x1, P0 ;  /* 0x0000000746497c11 */ /* 0x000fe400080f0c4d */
[----:B------:R-:W5:Y:S04]  /*5de0*/  LDG.E.128 R68, desc[UR40][R68.64] ;  /* 0x0000002844447981 */ /* 0x000f68000c1e1d00 */
[----:B------:R-:W5:Y:S03]  /*5df0*/  LDG.E.128 R72, desc[UR40][R72.64] ;  /* 0x0000002848487981 */ /* 0x000f66000c1e1d00 */
.L_x_1551:
[----:B------:R-:W-:Y:S05]  /*5e00*/  BSYNC B1 ;  /* 0x0000000000017941 */ /* 0x000fea0003800000 */
.L_x_1550:
[----:B-----5:R-:W-:Y:S01]  /*5e10*/  IMAD.MOV.U32 R76, RZ, RZ, R70 ;  /* 0x000000ffff4c7224 */ /* 0x020fe200078e0046 */
        /* <DEDUP_REMOVED lines=66> */
.L_x_1552:
[----:B------:R-:W-:Y:S01]  /*6240*/  IMAD R106, R184, 0x8, R2 ;  /* 0x00000008b86a7824 */ /* 0x000fe200078e0202 */
[----:B------:R-:W-:Y:S01]  /*6250*/  SHF.L.U32 R117, R192, 0x1f, RZ ;  /* 0x0000001fc0757819 */ /* 0x000fe200000006ff */
[----:B------:R-:W0:Y:S01]  /*6260*/  LDC R130, c[0x0][0x2f4] ;  /* 0x0000bd00ff827b82 */ /* 0x000e220000000800 */
[----:B------:R-:W-:Y:S01]  /*6270*/  IMAD.MOV.U32 R119, RZ, RZ, R120 ;  /* 0x000000ffff777224 */ /* 0x000fe200078e0078 */
[----:B------:R-:W-:Y:S01]  /*6280*/  BSSY B1, `(.L_x_1553) ;  /* 0x0000005000017945 */ /* 0x000fe20003800000 */
[----:B------:R-:W1:Y:S05]  /*6290*/  SYNCS.PHASECHK.TRANS64.TRYWAIT P4, [R106+URZ+0x28890], R117 ;  /* 0x028890756a0075a7 */ /* 0x000e6a000808017f */
[----:B------:R-:W2:Y:S01]  /*62a0*/  LDC.64 R120, c[0x0][0x300] ;  /* 0x0000c000ff787b82 */ /* 0x000ea20000000a00 */
[----:B0-----:R-:W-:Y:S01]  /*62b0*/  IMAD.IADD R131, R130, 0x1, -R111 ;  /* 0x0000000182837824 */ /* 0x001fe200078e0a6f */
[----:B-1----:R-:W-:Y:S06]  /*62c0*/  @!P4 BRA `(.L_x_1554) ;  /* 0x000002300064c947 */ /* 0x002fec0003800000 */
.L_x_1938:
[----:B------:R-:W-:Y:S05]  /*62d0*/  BSYNC B1 ;  /* 0x0000000000017941 */ /* 0x000fea0003800000 */
.L_x_1553:
[----:B------:R-:W-:Y:S01]  /*62e0*/  ISETP.GE.OR P4, PT, R23, R113, P2 ;  /* 0x000000711700720c */ /* 0x000fe20001786670 */
[----:B------:R-:W-:-:S12]  /*62f0*/  BSSY B1, `(.L_x_1555) ;  /* 0x0000088000017945 */ /* 0x000fd80003800000 */
[----:B------:R-:W-:Y:S05]  /*6300*/  @P4 BRA `(.L_x_1556) ;  /* 0x0000000800184947 */ /* 0x000fea0003800000 */
[----:B------:R-:W3:Y:S01]  /*6310*/  LDL R76, [R1+0x10] ;  /* 0x00001000014c7983 */ /* 0x000ee20000100800 */
[C---:B--2---:R-:W-:Y:S01]  /*6320*/  IMAD.WIDE.U32 R122, R23.reuse, R120, R118 ;  /* 0x00000078177a7225 */ /* 0x044fe200078e0076 */
[----:B------:R-:W-:Y:S03]  /*6330*/  BSSY B2, `(.L_x_1557) ;  /* 0x0000078000027945 */ /* 0x000fe60003800000 */
[----:B------:R-:W-:Y:S01]  /*6340*/  IMAD.SHL.U32 R78, R23, 0x40, RZ ;  /* 0x00000040174e7824 */ /* 0x000fe200078e00ff */
[----:B------:R-:W-:Y:S01]  /*6350*/  IADD3 R145, P4, P5, R96, R122, R37 ;  /* 0x0000007a60917210 */ /* 0x000fe20007d9e025 */
[----:B------:R-:W-:Y:S01]  /*6360*/  IMAD R79, R184, 0x4000, R109 ;  /* 0x00004000b84f7824 */ /* 0x000fe200078e026d */
        /* <DEDUP_REMOVED lines=12> */
[----:B------:R-:W-:-:S03]  /*6430*/  LOP3.LUT R76, R147, 0x38, RZ, 0xc0, !PT ;  /* 0x00000038934c7812 */ /* 0x000fc600078ec0ff */
[----:B------:R-:W-:Y:S01]  /*6440*/  IMAD.SHL.U32 R77, R77, 0x400, RZ ;  /* 0x000004004d4d7824 */ /* 0x000fe200078e00ff */
[----:B------:R-:W-:-:S04]  /*6450*/  LOP3.LUT R76, R76, 0x1c0, R78, 0xf8, !PT ;  /* 0x000001c04c4c7812 */ /* 0x000fc800078ef84e */
[----:B------:R-:W-:Y:S02]  /*6460*/  LOP3.LUT R77, R77, 0x7fffe000, RZ, 0xc0, !PT ;  /* 0x7fffe0004d4d7812 */ /* 0x000fe400078ec0ff */
[----:B------:R-:W-:-:S04]  /*6470*/  LOP3.LUT R76, R76, R203, RZ, 0x3c, !PT ;  /* 0x000000cb4c4c7212 */ /* 0x000fc800078e3cff */
[----:B------:R-:W-:Y:S01]  /*6480*/  IADD3 R77, R76, R77, R204 ;  /* 0x0000004d4c4d7210 */ /* 0x000fe20007ffe0cc */
[----:B------:R-:W-:-:S04]  /*6490*/  IMAD R76, R79, 0x2, R2 ;  /* 0x000000024f4c7824 */ /* 0x000fc800078e0202 */
[----:B------:R-:W-:-:S04]  /*64a0*/  IMAD R77, R184, 0x4000, R77 ;  /* 0x00004000b84d7824 */ /* 0x000fc800078e024d */
[----:B------:R-:W-:Y:S02]  /*64b0*/  IMAD R80, R77, 0x2, R2 ;  /* 0x000000024d507824 */ /* 0x000fe400078e0202 */
[----:B------:R-:W1:Y:S04]  /*64c0*/  LDS.128 R76, [R76+0x18400] ;  /* 0x018400004c4c7984 */ /* 0x000e680000000c00 */
[----:B------:R-:W2:Y:S01]  /*64d0*/  LDS.128 R80, [R80+0x18400] ;  /* 0x0184000050507984 */ /* 0x000ea20000000c00 */
[----:B------:R-:W-:Y:S05]  /*64e0*/  @P3 BRA `(.L_x_1558) ;  /* 0x0000000400703947 */ /* 0x000fea0003800000 */
[--C-:B------:R-:W-:Y:S02]  /*64f0*/  SHF.R.U64 R149, R44, 0x10, R45.reuse ;  /* 0x000000102c957819 */ /* 0x100fe4000000122d */
[----:B------:R-:W-:Y:S02]  /*6500*/  SHF.R.U32.HI R45, RZ, 0x10, R45 ;  /* 0x00000010ff2d7819 */ /* 0x000fe4000001162d */
[--C-:B------:R-:W-:Y:S02]  /*6510*/  SHF.R.U64 R44, R46, 0x10, R47.reuse ;  /* 0x000000102e2c7819 */ /* 0x100fe4000000122f */
[----:B------:R-:W-:Y:S02]  /*6520*/  SHF.R.U32.HI R152, RZ, 0x10, R47 ;  /* 0x00000010ff987819 */ /* 0x000fe4000001162f */
[----:B------:R-:W-:Y:S02]  /*6530*/  SHF.R.U32.HI R47, RZ, 0x10, R49 ;  /* 0x00000010ff2f7819 */ /* 0x000fe40000011631 */
[----:B------:R-:W-:Y:S01]  /*6540*/  PRMT R46, R154, 0x5410, R45 ;  /* 0x000054109a2e7816 */ /* 0x000fe2000000002d */
[----:B--2---:R-:W-:Y:S01]  /*6550*/  IMAD.U32 R154, R81, 0x10000, RZ ;  /* 0x00010000519a7824 */ /* 0x004fe200078e00ff */
[----:B------:R-:W-:Y:S01]  /*6560*/  PRMT R45, R150, 0x5410, R47 ;  /* 0x00005410962d7816 */ /* 0x000fe2000000002f */
[----:B-1----:R-:W-:Y:S01]  /*6570*/  IMAD.U32 R150, R77, 0x10000, RZ ;  /* 0x000100004d967824 */ /* 0x002fe200078e00ff */
[----:B------:R-:W-:Y:S01]  /*6580*/  LOP3.LUT R81, R81, 0xffff0000, RZ, 0xc0, !PT ;  /* 0xffff000051517812 */ /* 0x000fe200078ec0ff */
[C---:B------:R-:W-:Y:S01]  /*6590*/  IMAD.U32 R47, R46.reuse, 0x10000, RZ ;  /* 0x000100002e2f7824 */ /* 0x040fe200078e00ff */
[----:B------:R-:W-:Y:S01]  /*65a0*/  LOP3.LUT R46, R46, 0xffff0000, RZ, 0xc0, !PT ;  /* 0xffff00002e2e7812 */ /* 0x000fe200078ec0ff */
[----:B------:R-:W-:Y:S01]  /*65b0*/  IMAD.U32 R155, R45, 0x10000, RZ ;  /* 0x000100002d9b7824 */ /* 0x000fe200078e00ff */
[----:B------:R-:W-:-:S02]  /*65c0*/  SHF.R.U64 R49, R48, 0x10, R49 ;  /* 0x0000001030317819 */ /* 0x000fc40000001231 */
[----:B------:R-:W-:Y:S01]  /*65d0*/  SHF.R.U32.HI R48, RZ, 0x10, R51 ;  /* 0x00000010ff307819 */ /* 0x000fe20000011633 */
[C---:B------:R-:W-:Y:S01]  /*65e0*/  FMUL.FTZ R159, R154.reuse, R155 ;  /* 0x0000009b9a9f7220 */ /* 0x040fe20000410000 */
[-C--:B------:R-:W-:Y:S01]  /*65f0*/  FMUL.FTZ R154, R154, R47.reuse ;  /* 0x0000002f9a9a7220 */ /* 0x080fe20000410000 */
[----:B------:R-:W-:Y:S02]  /*6600*/  PRMT R49, R158, 0x5410, R49 ;  /* 0x000054109e317816 */ /* 0x000fe40000000031 */
[C---:B------:R-:W-:Y:S01]  /*6610*/  FFMA.FTZ R47, R150.reuse, R47, -R159 ;  /* 0x0000002f962f7223 */ /* 0x040fe2000001089f */
[----:B------:R-:W-:Y:S01]  /*6620*/  FFMA.FTZ R150, R150, R155, R154 ;  /* 0x0000009b96967223 */ /* 0x000fe2000001009a */
[----:B------:R-:W-:Y:S01]  /*6630*/  LOP3.LUT R154, R45, 0xffff0000, RZ, 0xc0, !PT ;  /* 0xffff00002d9a7812 */ /* 0x000fe200078ec0ff */
[----:B------:R-:W-:Y:S01]  /*6640*/  IMAD.U32 R155, R83, 0x10000, RZ ;  /* 0x00010000539b7824 */ /* 0x000fe200078e00ff */
[----:B------:R-:W-:Y:S01]  /*6650*/  LOP3.LUT R45, R77, 0xffff0000, RZ, 0xc0, !PT ;  /* 0xffff00004d2d7812 */ /* 0x000fe200078ec0ff */
[C---:B------:R-:W-:Y:S01]  /*6660*/  FMUL.FTZ R77, R81.reuse, R46 ;  /* 0x0000002e514d7220 */ /* 0x040fe20000410000 */
[----:B------:R-:W-:Y:S01]  /*6670*/  PRMT R48, R134, 0x5432, R48 ;  /* 0x0000543286307816 */ /* 0x000fe20000000030 */
[----:B------:R-:W-:Y:S01]  /*6680*/  FMUL.FTZ R156, R81, R154 ;  /* 0x0000009a519c7220 */ /* 0x000fe20000410000 */
[----:B------:R-:W-:Y:S01]  /*6690*/  IMAD.U32 R81, R79, 0x10000, RZ ;  /* 0x000100004f517824 */ /* 0x000fe200078e00ff */
[----:B------:R-:W-:-:S02]  /*66a0*/  PRMT R149, R163, 0x5410, R149 ;  /* 0x00005410a3957816 */ /* 0x000fc40000000095 */
[C---:B------:R-:W-:Y:S01]  /*66b0*/  FFMA.FTZ R46, R45.reuse, R46, -R156 ;  /* 0x0000002e2d2e7223 */ /* 0x040fe2000001089c */
[----:B------:R-:W-:Y:S01]  /*66c0*/  FFMA.FTZ R45, R45, R154, R77 ;  /* 0x0000009a2d2d7223 */ /* 0x000fe2000001004d */
[----:B------:R-:W-:Y:S01]  /*66d0*/  PRMT R77, R135, 0x5432, R152 ;  /* 0x00005432874d7816 */ /* 0x000fe20000000098 */
[----:B------:R-:W-:Y:S01]  /*66e0*/  IMAD.U32 R154, R48, 0x10000, RZ ;  /* 0x00010000309a7824 */ /* 0x000fe200078e00ff */
[----:B------:R-:W-:Y:S02]  /*66f0*/  SHF.R.U64 R50, R50, 0x10, R51 ;  /* 0x0000001032327819 */ /* 0x000fe40000001233 */
[----:B------:R-:W-:Y:S01]  /*6700*/  PRMT R44, R132, 0x5432, R44 ;  /* 0x00005432842c7816 */ /* 0x000fe2000000002c */
[----:B------:R-:W-:Y:S02]  /*6710*/  IMAD.U32 R152, R77, 0x10000, RZ ;  /* 0x000100004d987824 */ /* 0x000fe400078e00ff */
[----:B------:R-:W-:Y:S01]  /*6720*/  FMUL.FTZ R156, R155, R154 ;  /* 0x0000009a9b9c7220 */ /* 0x000fe20000410000 */
[----:B------:R-:W-:Y:S01]  /*6730*/  LOP3.LUT R77, R77, 0xffff0000, RZ, 0xc0, !PT ;  /* 0xffff00004d4d7812 */ /* 0x000fe200078ec0ff */
[----:B------:R-:W-:-:S02]  /*6740*/  FMUL.FTZ R155, R155, R152 ;  /* 0x000000989b9b7220 */ /* 0x000fc40000410000 */
[----:B------:R-:W-:Y:S01]  /*6750*/  FFMA.FTZ R152, R81, R152, -R156 ;  /* 0x0000009851987223 */ /* 0x000fe2000001089c */
[C---:B------:R-:W-:Y:S01]  /*6760*/  IMAD.U32 R156, R149.reuse, 0x10000, RZ ;  /* 0x00010000959c7824 */ /* 0x040fe200078e00ff */
[----:B------:R-:W-:Y:S01]  /*6770*/  LOP3.LUT R149, R149, 0xffff0000, RZ, 0xc0, !PT ;  /* 0xffff000095957812 */ /* 0x000fe200078ec0ff */
[----:B------:R-:W-:Y:S01]  /*6780*/  FFMA.FTZ R81, R81, R154, R155 ;  /* 0x0000009a51517223 */ /* 0x000fe2000001009b */
[----:B------:R-:W-:Y:S02]  /*6790*/  LOP3.LUT R155, R48, 0xffff0000, RZ, 0xc0, !PT ;  /* 0xffff0000309b7812 */ /* 0x000fe400078ec0ff */
[----:B------:R-:W-:Y:S01]  /*67a0*/  LOP3.LUT R154, R83, 0xffff0000, RZ, 0xc0, !PT ;  /* 0xffff0000539a7812 */ /* 0x000fe200078ec0ff */
[C---:B------:R-:W-:Y:S01]  /*67b0*/  IMAD.U32 R83, R80.reuse, 0x10000, RZ ;  /* 0x0001000050537824 */ /* 0x040fe200078e00ff */
[----:B------:R-:W-:Y:S02]  /*67c0*/  LOP3.LUT R48, R79, 0xffff0000, RZ, 0xc0, !PT ;  /* 0xffff00004f307812 */ /* 0x000fe400078ec0ff */
[----:B------:R-:W-:Y:S01]  /*67d0*/  LOP3.LUT R80, R80, 0xffff0000, RZ, 0xc0, !PT ;  /* 0xffff000050507812 */ /* 0x000fe200078ec0ff */
[C---:B------:R-:W-:Y:S01]  /*67e0*/  FMUL.FTZ R79, R154.reuse, R155 ;  /* 0x0000009b9a4f7220 */ /* 0x040fe20000410000 */
[----:B------:R-:W-:Y:S01]  /*67f0*/  FMUL.FTZ R154, R154, R77 ;  /* 0x0000004d9a9a7220 */ /* 0x000fe20000410000 */
[----:B------:R-:W-:-:S02]  /*6800*/  PRMT R50, R133, 0x5432, R50 ;  /* 0x0000543285327816 */ /* 0x000fc40000000032 */
[C---:B------:R-:W-:Y:S01]  /*6810*/  FFMA.FTZ R77, R48.reuse, R77, -R79 ;  /* 0x0000004d304d7223 */ /* 0x040fe2000001084f */
[----:B------:R-:W-:Y:S01]  /*6820*/  FFMA.FTZ R48, R48, R155, R154 ;  /* 0x0000009b30307223 */ /* 0x000fe2000001009a */
[C---:B------:R-:W-:Y:S01]  /*6830*/  IMAD.U32 R154, R49.reuse, 0x10000, RZ ;  /* 0x00010000319a7824 */ /* 0x040fe200078e00ff */
[----:B------:R-:W-:Y:S01]  /*6840*/  LOP3.LUT R49, R49, 0xffff0000, RZ, 0xc0, !PT ;  /* 0xffff000031317812 */ /* 0x000fe200078ec0ff */
[C---:B------:R-:W-:Y:S01]  /*6850*/  IMAD.U32 R79, R76.reuse, 0x10000, RZ ;  /* 0x000100004c4f7824 */ /* 0x040fe200078e00ff */
[----:B------:R-:W-:Y:S01]  /*6860*/  LOP3.LUT R76, R76, 0xffff0000, RZ, 0xc0, !PT ;  /* 0xffff00004c4c7812 */ /* 0x000fe200078ec0ff */
        /* <DEDUP_REMOVED lines=8> */
[C---:B------:R-:W-:Y:S01]  /*68f0*/  IMAD.U32 R79, R82.reuse, 0x10000, RZ ;  /* 0x00010000524f7824 */ /* 0x040fe200078e00ff */
[----:B------:R-:W-:Y:S01]  /*6900*/  LOP3.LUT R82, R82, 0xffff0000, RZ, 0xc0, !PT ;  /* 0xffff000052527812 */ /* 0x000fe200078ec0ff */
[----:B------:R-:W-:Y:S01]  /*6910*/  IMAD.U32 R76, R50, 0x10000, RZ ;  /* 0x00010000324c7824 */ /* 0x000fe200078e00ff */
[C---:B------:R-:W-:Y:S01]  /*6920*/  LOP3.LUT R149, R44.reuse, 0xffff0000, RZ, 0xc0, !PT ;  /* 0xffff00002c957812 */ /* 0x040fe200078ec0ff */
[----:B------:R-:W-:Y:S01]  /*6930*/  IMAD.U32 R154, R44, 0x10000, RZ ;  /* 0x000100002c9a7824 */ /* 0x000fe200078e00ff */
[----:B------:R-:W-:Y:S01]  /*6940*/  F2FP.BF16.F32.PACK_AB R46, R46, R47 ;  /* 0x0000002f2e2e723e */ /* 0x000fe200000010ff */
[----:B------:R-:W-:Y:S01]  /*6950*/  FMUL.FTZ R156, R79, R76 ;  /* 0x0000004c4f9c7220 */ /* 0x000fe20000410000 */
[----:B------:R-:W-:-:S02]  /*6960*/  IMAD.U32 R49, R78, 0x10000, RZ ;  /* 0x000100004e317824 */ /* 0x000fc400078e00ff */
[-C--:B------:R-:W-:Y:S01]  /*6970*/  FMUL.FTZ R79, R79, R154.reuse ;  /* 0x0000009a4f4f7220 */ /* 0x080fe20000410000 */
[----:B------:R-:W-:Y:S01]  /*6980*/  LOP3.LUT R78, R78, 0xffff0000, RZ, 0xc0, !PT ;  /* 0xffff00004e4e7812 */ /* 0x000fe200078ec0ff */
[C---:B------:R-:W-:Y:S02]  /*6990*/  FFMA.FTZ R156, R49.reuse, R154, -R156 ;  /* 0x0000009a319c7223 */ /* 0x040fe4000001089c */
[----:B------:R-:W-:Y:S01]  /*69a0*/  FFMA.FTZ R79, R49, R76, R79 ;  /* 0x0000004c314f7223 */ /* 0x000fe2000001004f */
[----:B------:R-:W-:Y:S02]  /*69b0*/  LOP3.LUT R49, R50, 0xffff0000, RZ, 0xc0, !PT ;  /* 0xffff000032317812 */ /* 0x000fe400078ec0ff */
[----:B------:R-:W-:Y:S01]  /*69c0*/  F2FP.BF16.F32.PACK_AB R152, R77, R152 ;  /* 0x000000984d98723e */ /* 0x000fe200000010ff */
[----:B------:R-:W-:Y:S01]  /*69d0*/  IMAD.MOV.U32 R77, RZ, RZ, R46 ;  /* 0x000000ffff4d7224 */ /* 0x000fe200078e002e */
[----:B------:R-:W-:Y:S01]  /*69e0*/  F2FP.BF16.F32.PACK_AB R45, R45, R150 ;  /* 0x000000962d2d723e */ /* 0x000fe200000010ff */
[C---:B------:R-:W-:Y:S01]  /*69f0*/  FMUL.FTZ R155, R82.reuse, R49 ;  /* 0x00000031529b7220 */ /* 0x040fe20000410000 */
[----:B------:R-:W-:Y:S01]  /*6a00*/  FMUL.FTZ R82, R82, R149 ;  /* 0x0000009552527220 */ /* 0x000fe20000410000 */
[----:B------:R-:W-:-:S02]  /*6a10*/  F2FP.BF16.F32.PACK_AB R48, R48, R81 ;  /* 0x000000513030723e */ /* 0x000fc400000010ff */
[C---:B------:R-:W-:Y:S01]  /*6a20*/  FFMA.FTZ R155, R78.reuse, R149, -R155 ;  /* 0x000000954e9b7223 */ /* 0x040fe2000001089b */
[----:B------:R-:W-:Y:S01]  /*6a30*/  FFMA.FTZ R82, R78, R49, R82 ;  /* 0x000000314e527223 */ /* 0x000fe20000010052 */
[----:B------:R-:W-:Y:S01]  /*6a40*/  F2FP.BF16.F32.PACK_AB R80, R80, R83 ;  /* 0x000000535050723e */ /* 0x000fe200000010ff */
[----:B------:R-:W-:Y:S01]  /*6a50*/  IMAD.MOV.U32 R81, RZ, RZ, R45 ;  /* 0x000000ffff517224 */ /* 0x000fe200078e002d */
[----:B------:R-:W-:Y:S01]  /*6a60*/  F2FP.BF16.F32.PACK_AB R76, R51, R158 ;  /* 0x0000009e334c723e */ /* 0x000fe200000010ff */
[----:B------:R-:W-:Y:S01]  /*6a70*/  IMAD.MOV.U32 R83, RZ, RZ, R48 ;  /* 0x000000ffff537224 */ /* 0x000fe200078e0030 */
[----:B------:R-:W-:Y:S01]  /*6a80*/  F2FP.BF16.F32.PACK_AB R82, R82, R79 ;  /* 0x0000004f5252723e */ /* 0x000fe200000010ff */
[----:B------:R-:W-:Y:S01]  /*6a90*/  IMAD.MOV.U32 R79, RZ, RZ, R152 ;  /* 0x000000ffff4f7224 */ /* 0x000fe200078e0098 */
[----:B------:R-:W-:-:S07]  /*6aa0*/  F2FP.BF16.F32.PACK_AB R78, R155, R156 ;  /* 0x0000009c9b4e723e */ /* 0x000fce00000010ff */
.L_x_1558:
[----:B------:R-:W-:Y:S05]  /*6ab0*/  BSYNC B2 ;  /* 0x0000000000027941 */ /* 0x000fea0003800000 */
.L_x_1557:
[----:B------:R-:W-:Y:S01]  /*6ac0*/  ISETP.GE.AND P4, PT, R147, R130, PT ;  /* 0x000000829300720c */ /* 0x000fe20003f86270 */
[----:B------:R-:W-:-:S12]  /*6ad0*/  ULDC.64 UR4, c[0x0][0x2e8] ;  /* 0x0000ba0000047ab9 */ /* 0x000fd80000000a00 */
[--C-:B------:R-:W-:Y:S02]  /*6ae0*/  @!P4 SHF.R.S32.HI R44, RZ, 0x1f, R147.reuse ;  /* 0x0000001fff2cc819 */ /* 0x100fe40000011493 */
[----:B------:R-:W-:-:S04]  /*6af0*/  @!P4 IADD3 R122, P5, P6, R96, R122, R147 ;  /* 0x0000007a607ac210 */ /* 0x000fc80007ebe093 */
[----:B------:R-:W-:Y:S02]  /*6b00*/  @!P4 IADD3.X R47, R35, R148, R44, P5, P6 ;  /* 0x00000094232fc210 */ /* 0x000fe40002fec42c */
[----:B------:R-:W-:-:S04]  /*6b10*/  LEA R44, P5, R145, UR4, 0x1 ;  /* 0x00000004912c7c11 */ /* 0x000fc8000f8a08ff */
[----:B------:R-:W-:Y:S02]  /*6b20*/  LEA.HI.X R45, R145, UR5, R146, 0x1, P5 ;  /* 0x00000005912d7c11 */ /* 0x000fe4000a8f0c92 */
[----:B------:R-:W-:-:S03]  /*6b30*/  @!P4 LEA R46, P5, R122, UR4, 0x1 ;  /* 0x000000047a2ecc11 */ /* 0x000fc6000f8a08ff */
[----:B-1----:R1:W-:Y:S01]  /*6b40*/  STG.E.128 desc[UR40][R44.64], R76 ;  /* 0x0000004c2c007986 */ /* 0x0023e2000c101d28 */
[----:B------:R-:W-:-:S05]  /*6b50*/  @!P4 LEA.HI.X R47, R122, UR5, R47, 0x1, P5 ;  /* 0x000000057a2fcc11 */ /* 0x000fca000a8f0c2f */
[----:B--2---:R1:W-:Y:S04]  /*6b60*/  @!P4 STG.E.128 desc[UR40][R46.64], R80 ;  /* 0x000000502e00c986 */ /* 0x0043e8000c101d28 */
.L_x_1556:
[----:B------:R-:W-:Y:S05]  /*6b70*/  BSYNC B1 ;  /* 0x0000000000017941 */ /* 0x000fea0003800000 */
.L_x_1555:
[----:B------:R-:W-:Y:S01]  /*6b80*/  ISETP.GE.OR P4, PT, R213, R113, P2 ;  /* 0x00000071d500720c */ /* 0x000fe20001786670 */
[----:B------:R-:W-:-:S12]  /*6b90*/  BSSY B1, `(.L_x_1559) ;  /* 0x000008a000017945 */ /* 0x000fd80003800000 */
[----:B------:R-:W-:Y:S05]  /*6ba0*/  @P4 BRA `(.L_x_1560) ;  /* 0x0000000800204947 */ /* 0x000fea0003800000 */
[----:B-1----:R-:W3:Y:S01]  /*6bb0*/  LDL R44, [R1+0x10] ;  /* 0x00001000012c7983 */ /* 0x002ee20000100800 */
[----:B--2---:R-:W-:Y:S01]  /*6bc0*/  IMAD.WIDE.U32 R76, R213, R120, R118 ;  /* 0x00000078d54c7225 */ /* 0x004fe200078e0076 */
[----:B------:R-:W-:Y:S01]  /*6bd0*/  SHF.R.U32.HI R47, RZ, 0x3, R199 ;  /* 0x00000003ff2f7819 */ /* 0x000fe200000116c7 */
[----:B------:R-:W-:Y:S01]  /*6be0*/  BSSY B2, `(.L_x_1561) ;  /* 0x0000079000027945 */ /* 0x000fe20003800000 */
[----:B------:R-:W-:Y:S02]  /*6bf0*/  IADD3 R78, P4, P5, R96, R76, R37 ;  /* 0x0000004c604e7210 */ /* 0x000fe40007d9e025 */
        /* <DEDUP_REMOVED lines=12> */
[----:B------:R-:W-:-:S03]  /*6cc0*/  LOP3.LUT R44, R199, 0x38, R81, 0xf8, !PT ;  /* 0x00000038c72c7812 */ /* 0x000fc600078ef851 */
[----:B------:R-:W-:Y:S01]  /*6cd0*/  IMAD.SHL.U32 R46, R45, 0x400, RZ ;  /* 0x000004002d2e7824 */ /* 0x000fe200078e00ff */
[----:B------:R-:W-:-:S04]  /*6ce0*/  LOP3.LUT R45, R44, R47, RZ, 0x3c, !PT ;  /* 0x0000002f2c2d7212 */ /* 0x000fc800078e3cff */
[----:B------:R-:W-:-:S04]  /*6cf0*/  LOP3.LUT R46, R46, 0x7fffe000, RZ, 0xc0, !PT ;  /* 0x7fffe0002e2e7812 */ /* 0x000fc800078ec0ff */
[----:B------:R-:W-:Y:S01]  /*6d00*/  IADD3 R47, R45, R46, R202 ;  /* 0x0000002e2d2f7210 */ /* 0x000fe20007ffe0ca */
[----:B------:R-:W-:-:S04]  /*6d10*/  IMAD R45, R184, 0x4000, R108 ;  /* 0x00004000b82d7824 */ /* 0x000fc800078e026c */
[----:B------:R-:W-:Y:S02]  /*6d20*/  IMAD R47, R184, 0x4000, R47 ;  /* 0x00004000b82f7824 */ /* 0x000fe400078e022f */
[--C-:B------:R-:W-:Y:S02]  /*6d30*/  IMAD R45, R45, 0x2, R2.reuse ;  /* 0x000000022d2d7824 */ /* 0x100fe400078e0202 */
[----:B------:R-:W-:-:S04]  /*6d40*/  IMAD R48, R47, 0x2, R2 ;  /* 0x000000022f307824 */ /* 0x000fc800078e0202 */
[----:B------:R-:W1:Y:S04]  /*6d50*/  LDS.128 R44, [R45+0x18400] ;  /* 0x018400002d2c7984 */ /* 0x000e680000000c00 */
[----:B------:R-:W2:Y:S01]  /*6d60*/  LDS.128 R48, [R48+0x18400] ;  /* 0x0184000030307984 */ /* 0x000ea20000000c00 */
[----:B------:R-:W-:Y:S05]  /*6d70*/  @P3 BRA `(.L_x_1562) ;  /* 0x00000004007c3947 */ /* 0x000fea0003800000 */
[----:B------:R-:W-:Y:S01]  /*6d80*/  SHF.R.U32.HI R83, RZ, 0x10, R57 ;  /* 0x00000010ff537819 */ /* 0x000fe20000011639 */
[----:B-1----:R-:W-:Y:S01]  /*6d90*/  IMAD.U32 R82, R45, 0x10000, RZ ;  /* 0x000100002d527824 */ /* 0x002fe200078e00ff */
[----:B------:R-:W-:Y:S02]  /*6da0*/  SHF.R.U32.HI R123, RZ, 0x10, R53 ;  /* 0x00000010ff7b7819 */ /* 0x000fe40000011635 */
[----:B------:R-:W-:Y:S01]  /*6db0*/  PRMT R168, R168, 0x5410, R83 ;  /* 0x00005410a8a87816 */ /* 0x000fe20000000053 */
[C---:B--2---:R-:W-:Y:S01]  /*6dc0*/  IMAD.U32 R83, R49.reuse, 0x10000, RZ ;  /* 0x0001000031537824 */ /* 0x044fe200078e00ff */
[----:B------:R-:W-:Y:S02]  /*6dd0*/  PRMT R164, R164, 0x5410, R123 ;  /* 0x00005410a4a47816 */ /* 0x000fe4000000007b */
[----:B------:R-:W-:Y:S01]  /*6de0*/  LOP3.LUT R49, R49, 0xffff0000, RZ, 0xc0, !PT ;  /* 0xffff000031317812 */ /* 0x000fe200078ec0ff */
[C---:B------:R-:W-:Y:S01]  /*6df0*/  IMAD.U32 R123, R168.reuse, 0x10000, RZ ;  /* 0x00010000a87b7824 */ /* 0x040fe200078e00ff */
[----:B------:R-:W-:Y:S01]  /*6e00*/  LOP3.LUT R168, R168, 0xffff0000, RZ, 0xc0, !PT ;  /* 0xffff0000a8a87812 */ /* 0x000fe200078ec0ff */
[C---:B------:R-:W-:Y:S01]  /*6e10*/  IMAD.U32 R122, R164.reuse, 0x10000, RZ ;  /* 0x00010000a47a7824 */ /* 0x040fe200078e00ff */
[----:B------:R-:W-:Y:S01]  /*6e20*/  LOP3.LUT R164, R164, 0xffff0000, RZ, 0xc0, !PT ;  /* 0xffff0000a4a47812 */ /* 0x000fe200078ec0ff */
[-C--:B------:R-:W-:Y:S01]  /*6e30*/  FMUL.FTZ R145, R83, R123.reuse ;  /* 0x0000007b53917220 */ /* 0x080fe20000410000 */
[----:B------:R-:W-:Y:S01]  /*6e40*/  LOP3.LUT R45, R45, 0xffff0000, RZ, 0xc0, !PT ;  /* 0xffff00002d2d7812 */ /* 0x000fe200078ec0ff */
[-C--:B------:R-:W-:Y:S01]  /*6e50*/  FMUL.FTZ R146, R83, R122.reuse ;  /* 0x0000007a53927220 */ /* 0x080fe20000410000 */
[----:B------:R-:W-:Y:S01]  /*6e60*/  SHF.R.U64 R53, R52, 0x10, R53 ;  /* 0x0000001034357819 */ /* 0x000fe20000001235 */
[C---:B------:R-:W-:Y:S01]  /*6e70*/  FFMA.FTZ R122, R82.reuse, R122, -R145 ;  /* 0x0000007a527a7223 */ /* 0x040fe20000010891 */
[C---:B------:R-:W-:Y:S01]  /*6e80*/  FMUL.FTZ R83, R49.reuse, R164 ;  /* 0x000000a431537220 */ /* 0x040fe20000410000 */
[----:B------:R-:W-:Y:S01]  /*6e90*/  FFMA.FTZ R82, R82, R123, R146 ;  /* 0x0000007b52527223 */ /* 0x000fe20000010092 */
[----:B------:R-:W-:Y:S01]  /*6ea0*/  FMUL.FTZ R146, R49, R168 ;  /* 0x000000a831927220 */ /* 0x000fe20000410000 */
[C---:B------:R-:W-:Y:S01]  /*6eb0*/  IMAD.U32 R145, R51.reuse, 0x10000, RZ ;  /* 0x0001000033917824 */ /* 0x040fe200078e00ff */
[----:B------:R-:W-:Y:S01]  /*6ec0*/  LOP3.LUT R51, R51, 0xffff0000, RZ, 0xc0, !PT ;  /* 0xffff000033337812 */ /* 0x000fe200078ec0ff */
[----:B------:R-:W-:-:S02]  /*6ed0*/  IMAD.U32 R123, R47, 0x10000, RZ ;  /* 0x000100002f7b7824 */ /* 0x000fc400078e00ff */
[C---:B------:R-:W-:Y:S01]  /*6ee0*/  FFMA.FTZ R49, R45.reuse, R164, -R146 ;  /* 0x000000a42d317223 */ /* 0x040fe20000010892 */
[----:B------:R-:W-:Y:S01]  /*6ef0*/  FFMA.FTZ R45, R45, R168, R83 ;  /* 0x000000a82d2d7223 */ /* 0x000fe20000010053 */
[----:B------:R-:W-:Y:S02]  /*6f00*/  SHF.R.U32.HI R83, RZ, 0x10, R59 ;  /* 0x00000010ff537819 */ /* 0x000fe4000001163b */
[----:B------:R-:W-:Y:S02]  /*6f10*/  SHF.R.U32.HI R146, RZ, 0x10, R55 ;  /* 0x00000010ff927819 */ /* 0x000fe40000011637 */
[----:B------:R-:W-:Y:S02]  /*6f20*/  PRMT R166, R166, 0x5410, R83 ;  /* 0x00005410a6a67816 */ /* 0x000fe40000000053 */
[----:B------:R-:W-:Y:S02]  /*6f30*/  PRMT R161, R161, 0x5410, R146 ;  /* 0x00005410a1a17816 */ /* 0x000fe40000000092 */
[----:B------:R-:W-:Y:S01]  /*6f40*/  LOP3.LUT R52, R47, 0xffff0000, RZ, 0xc0, !PT ;  /* 0xffff00002f347812 */ /* 0x000fe200078ec0ff */
[C---:B------:R-:W-:Y:S01]  /*6f50*/  IMAD.U32 R146, R166.reuse, 0x10000, RZ ;  /* 0x00010000a6927824 */ /* 0x040fe200078e00ff */
[----:B------:R-:W-:Y:S01]  /*6f60*/  LOP3.LUT R166, R166, 0xffff0000, RZ, 0xc0, !PT ;  /* 0xffff0000a6a67812 */ /* 0x000fe200078ec0ff */
[----:B------:R-:W-:Y:S01]  /*6f70*/  IMAD.U32 R148, R161, 0x10000, RZ ;  /* 0x00010000a1947824 */ /* 0x000fe200078e00ff */
[----:B------:R-:W-:Y:S01]  /*6f80*/  PRMT R162, R162, 0x5410, R53 ;  /* 0x00005410a2a27816 */ /* 0x000fe20000000035 */
[C---:B------:R-:W-:Y:S01]  /*6f90*/  FMUL.FTZ R150, R145.reuse, R146 ;  /* 0x0000009291967220 */ /* 0x040fe20000410000 */
[----:B------:R-:W-:Y:S01]  /*6fa0*/  SHF.R.U64 R55, R54, 0x10, R55 ;  /* 0x0000001036377819 */ /* 0x000fe20000001237 */
[----:B------:R-:W-:Y:S01]  /*6fb0*/  FMUL.FTZ R145, R145, R148 ;  /* 0x0000009491917220 */ /* 0x000fe20000410000 */
[----:B------:R-:W-:Y:S01]  /*6fc0*/  FMUL.FTZ R47, R51, R166 ;  /* 0x000000a6332f7220 */ /* 0x000fe20000410000 */
[C---:B------:R-:W-:Y:S01]  /*6fd0*/  FFMA.FTZ R83, R123.reuse, R148, -R150 ;  /* 0x000000947b537223 */ /* 0x040fe20000010896 */
[----:B------:R-:W-:Y:S01]  /*6fe0*/  LOP3.LUT R54, R48, 0xffff0000, RZ, 0xc0, !PT ;  /* 0xffff000030367812 */ /* 0x000fe200078ec0ff */
[----:B------:R-:W-:Y:S01]  /*6ff0*/  FFMA.FTZ R123, R123, R146, R145 ;  /* 0x000000927b7b7223 */ /* 0x000fe20000010091 */
[----:B------:R-:W-:-:S02]  /*7000*/  SHF.R.U64 R146, R56, 0x10, R57 ;  /* 0x0000001038927819 */ /* 0x000fc40000001239 */
[----:B------:R-:W-:Y:S02]  /*7010*/  LOP3.LUT R56, R161, 0xffff0000, RZ, 0xc0, !PT ;  /* 0xffff0000a1387812 */ /* 0x000fe400078ec0ff */
[----:B------:R-:W-:Y:S01]  /*7020*/  PRMT R167, R167, 0x5410, R146 ;  /* 0x00005410a7a77816 */ /* 0x000fe20000000092 */
[----:B------:R-:W-:Y:S01]  /*7030*/  IMAD.U32 R146, R162, 0x10000, RZ ;  /* 0x00010000a2927824 */ /* 0x000fe200078e00ff */
[----:B------:R-:W-:Y:S01]  /*7040*/  SHF.R.U64 R58, R58, 0x10, R59 ;  /* 0x000000103a3a7819 */ /* 0x000fe2000000123b */
[-C--:B------:R-:W-:Y:S01]  /*7050*/  FMUL.FTZ R51, R51, R56.reuse ;  /* 0x0000003833337220 */ /* 0x080fe20000410000 */
[C---:B------:R-:W-:Y:S01]  /*7060*/  FFMA.FTZ R56, R52.reuse, R56, -R47 ;  /* 0x0000003834387223 */ /* 0x040fe2000001082f */
[C---:B------:R-:W-:Y:S01]  /*7070*/  IMAD.U32 R148, R167.reuse, 0x10000, RZ ;  /* 0x00010000a7947824 */ /* 0x040fe200078e00ff */
[----:B------:R-:W-:Y:S01]  /*7080*/  LOP3.LUT R167, R167, 0xffff0000, RZ, 0xc0, !PT ;  /* 0xffff0000a7a77812 */ /* 0x000fe200078ec0ff */
[----:B------:R-:W-:Y:S01]  /*7090*/  FFMA.FTZ R52, R52, R166, R51 ;  /* 0x000000a634347223 */ /* 0x000fe20000010033 */
[----:B------:R-:W-:Y:S01]  /*70a0*/  IMAD.U32 R51, R48, 0x10000, RZ ;  /* 0x0001000030337824 */ /* 0x000fe200078e00ff */
[----:B------:R-:W-:Y:S01]  /*70b0*/  LOP3.LUT R57, R162, 0xffff0000, RZ, 0xc0, !PT ;  /* 0xffff0000a2397812 */ /* 0x000fe200078ec0ff */
[C---:B------:R-:W-:Y:S01]  /*70c0*/  IMAD.U32 R47, R44.reuse, 0x10000, RZ ;  /* 0x000100002c2f7824 */ /* 0x040fe200078e00ff */
[----:B------:R-:W-:Y:S01]  /*70d0*/  LOP3.LUT R44, R44, 0xffff0000, RZ, 0xc0, !PT ;  /* 0xffff00002c2c7812 */ /* 0x000fe200078ec0ff */
[C---:B------:R-:W-:Y:S01]  /*70e0*/  FMUL.FTZ R150, R51.reuse, R148 ;  /* 0x0000009433967220 */ /* 0x040fe20000410000 */
[-C--:B------:R-:W-:Y:S01]  /*70f0*/  FMUL.FTZ R53, R51, R146.reuse ;  /* 0x0000009233357220 */ /* 0x080fe20000410000 */
[C---:B------:R-:W-:Y:S01]  /*7100*/  FMUL.FTZ R59, R54.reuse, R167 ;  /* 0x000000a7363b7220 */ /* 0x040fe20000410000 */
[----:B------:R-:W-:Y:S01]  /*7110*/  PRMT R165, R165, 0x5410, R58 ;  /* 0x00005410a5a57816 */ /* 0x000fe2000000003a */
[C---:B------:R-:W-:Y:S01]  /*7120*/  FFMA.FTZ R51, R47.reuse, R146, -R150 ;  /* 0x000000922f337223 */ /* 0x040fe20000010896 */
[----:B------:R-:W-:Y:S01]  /*7130*/  FFMA.FTZ R47, R47, R148, R53 ;  /* 0x000000942f2f7223 */ /* 0x000fe20000010035 */
[-C--:B------:R-:W-:Y:S01]  /*7140*/  FMUL.FTZ R145, R54, R57.reuse ;  /* 0x0000003936917220 */ /* 0x080fe20000410000 */
[C---:B------:R-:W-:Y:S01]  /*7150*/  IMAD.U32 R48, R46.reuse, 0x10000, RZ ;  /* 0x000100002e307824 */ /* 0x040fe200078e00ff */
[----:B------:R-:W-:Y:S01]  /*7160*/  LOP3.LUT R53, R46, 0xffff0000, RZ, 0xc0, !PT ;  /* 0xffff00002e357812 */ /* 0x000fe200078ec0ff */
[----:B------:R-:W-:Y:S01]  /*7170*/  FFMA.FTZ R54, R44, R57, -R59 ;  /* 0x000000392c367223 */ /* 0x000fe2000001083b */
[----:B------:R-:W-:Y:S01]  /*7180*/  PRMT R160, R160, 0x5410, R55 ;  /* 0x00005410a0a07816 */ /* 0x000fe20000000037 */
[C---:B------:R-:W-:Y:S01]  /*7190*/  IMAD.U32 R46, R50.reuse, 0x10000, RZ ;  /* 0x00010000322e7824 */ /* 0x040fe200078e00ff */
[----:B------:R-:W-:Y:S01]  /*71a0*/  LOP3.LUT R50, R50, 0xffff0000, RZ, 0xc0, !PT ;  /* 0xffff000032327812 */ /* 0x000fe200078ec0ff */
[C---:B------:R-:W-:Y:S01]  /*71b0*/  IMAD.U32 R57, R165.reuse, 0x10000, RZ ;  /* 0x00010000a5397824 */ /* 0x040fe200078e00ff */
[----:B------:R-:W-:Y:S01]  /*71c0*/  LOP3.LUT R165, R165, 0xffff0000, RZ, 0xc0, !PT ;  /* 0xffff0000a5a57812 */ /* 0x000fe200078ec0ff */
[C---:B------:R-:W-:Y:S01]  /*71d0*/  IMAD.U32 R55, R160.reuse, 0x10000, RZ ;  /* 0x00010000a0377824 */ /* 0x040fe200078e00ff */
[----:B------:R-:W-:Y:S01]  /*71e0*/  LOP3.LUT R160, R160, 0xffff0000, RZ, 0xc0, !PT ;  /* 0xffff0000a0a07812 */ /* 0x000fe200078ec0ff */
[----:B------:R-:W-:Y:S01]  /*71f0*/  FMUL.FTZ R59, R46, R57 ;  /* 0x000000392e3b7220 */ /* 0x000fe20000410000 */
[----:B------:R-:W-:Y:S01]  /*7200*/  FFMA.FTZ R44, R44, R167, R145 ;  /* 0x000000a72c2c7223 */ /* 0x000fe20000010091 */
[----:B------:R-:W-:Y:S01]  /*7210*/  FMUL.FTZ R58, R50, R165 ;  /* 0x000000a5323a7220 */ /* 0x000fe20000410000 */
[-C--:B------:R-:W-:Y:S01]  /*7220*/  FMUL.FTZ R46, R46, R55.reuse ;  /* 0x000000372e2e7220 */ /* 0x080fe20000410000 */
[-C--:B------:R-:W-:Y:S01]  /*7230*/  FMUL.FTZ R50, R50, R160.reuse ;  /* 0x000000a032327220 */ /* 0x080fe20000410000 */
[C---:B------:R-:W-:Y:S01]  /*7240*/  FFMA.FTZ R59, R48.reuse, R55, -R59 ;  /* 0x00000037303b7223 */ /* 0x040fe2000001083b */
[C---:B------:R-:W-:Y:S01]  /*7250*/  FFMA.FTZ R58, R53.reuse, R160, -R58 ;  /* 0x000000a0353a7223 */ /* 0x040fe2000001083a */
[----:B------:R-:W-:Y:S01]  /*7260*/  FFMA.FTZ R46, R48, R57, R46 ;  /* 0x00000039302e7223 */ /* 0x000fe2000001002e */
[----:B------:R-:W-:Y:S01]  /*7270*/  F2FP.BF16.F32.PACK_AB R48, R54, R51 ;  /* 0x000000333630723e */ /* 0x000fe200000010ff */
[----:B------:R-:W-:Y:S01]  /*7280*/  FFMA.FTZ R53, R53, R165, R50 ;  /* 0x000000a535357223 */ /* 0x000fe20000010032 */
[----:B------:R-:W-:-:S02]  /*7290*/  F2FP.BF16.F32.PACK_AB R49, R49, R122 ;  /* 0x0000007a3131723e */ /* 0x000fc400000010ff */
        /* <DEDUP_REMOVED lines=10> */
[----:B------:R-:W-:-:S02]  /*7340*/  IMAD.MOV.U32 R47, RZ, RZ, R56 ;  /* 0x000000ffff2f7224 */ /* 0x000fc400078e0038 */
[----:B------:R-:W-:Y:S02]  /*7350*/  IMAD.MOV.U32 R46, RZ, RZ, R59 ;  /* 0x000000ffff2e7224 */ /* 0x000fe400078e003b */
[----:B------:R-:W-:-:S07]  /*7360*/  IMAD.MOV.U32 R51, RZ, RZ, R52 ;  /* 0x000000ffff337224 */ /* 0x000fce00078e0034 */
.L_x_1562:
[----:B------:R-:W-:Y:S05]  /*7370*/  BSYNC B2 ;  /* 0x0000000000027941 */ /* 0x000fea0003800000 */
.L_x_1561:
        /* <DEDUP_REMOVED lines=11> */
.L_x_1560:
[----:B------:R-:W-:Y:S05]  /*7430*/  BSYNC B1 ;  /* 0x0000000000017941 */ /* 0x000fea0003800000 */
.L_x_1559:
[----:B------:R-:W-:Y:S01]  /*7440*/  ISETP.GE.OR P4, PT, R212, R113, P2 ;  /* 0x00000071d400720c */ /* 0x000fe20001786670 */
[----:B------:R-:W-:-:S12]  /*7450*/  BSSY B1, `(.L_x_1563) ;  /* 0x0000085000017945 */ /* 0x000fd80003800000 */
[----:B------:R-:W-:Y:S05]  /*7460*/  @P4 BRA `(.L_x_1564) ;  /* 0x00000008000c4947 */ /* 0x000fea0003800000 */
[----:B-1-3--:R-:W3:Y:S01]  /*7470*/  LDL R44, [R1+0x10] ;  /* 0x00001000012c7983 */ /* 0x00aee20000100800 */
        /* <DEDUP_REMOVED lines=28> */
[----:B------:R-:W-:Y:S02]  /*7640*/  SHF.R.U32.HI R81, RZ, 0x10, R65 ;  /* 0x00000010ff517819 */ /* 0x000fe40000011641 */
[--C-:B------:R-:W-:Y:S02]  /*7650*/  SHF.R.U32.HI R80, RZ, 0x10, R61.reuse ;  /* 0x00000010ff507819 */ /* 0x100fe4000001163d */
[----:B------:R-:W-:Y:S01]  /*7660*/  SHF.R.U64 R76, R60, 0x10, R61 ;  /* 0x000000103c4c7819 */ /* 0x000fe2000000123d */
[----:B-1----:R-:W-:Y:S01]  /*7670*/  IMAD.U32 R61, R47, 0x10000, RZ ;  /* 0x000100002f3d7824 */ /* 0x002fe200078e00ff */
[----:B------:R-:W-:Y:S02]  /*7680*/  PRMT R144, R144, 0x5410, R81 ;  /* 0x0000541090907816 */ /* 0x000fe40000000051 */
[----:B------:R-:W-:Y:S01]  /*7690*/  SHF.R.U64 R64, R64, 0x10, R65 ;  /* 0x0000001040407819 */ /* 0x000fe20000001241 */
[----:B--2---:R-:W-:Y:S01]  /*76a0*/  IMAD.U32 R65, R51, 0x10000, RZ ;  /* 0x0001000033417824 */ /* 0x004fe200078e00ff */
[----:B------:R-:W-:-:S02]  /*76b0*/  PRMT R153, R153, 0x5410, R80 ;  /* 0x0000541099997816 */ /* 0x000fc40000000050 */
[----:B------:R-:W-:Y:S02]  /*76c0*/  SHF.R.U32.HI R77, RZ, 0x10, R67 ;  /* 0x00000010ff4d7819 */ /* 0x000fe40000011643 */
[----:B------:R-:W-:Y:S02]  /*76d0*/  SHF.R.U32.HI R79, RZ, 0x10, R63 ;  /* 0x00000010ff4f7819 */ /* 0x000fe4000001163f */
[----:B------:R-:W-:Y:S01]  /*76e0*/  SHF.R.U64 R66, R66, 0x10, R67 ;  /* 0x0000001042427819 */ /* 0x000fe20000001243 */
[----:B------:R-:W-:Y:S01]  /*76f0*/  IMAD.U32 R67, R49, 0x10000, RZ ;  /* 0x0001000031437824 */ /* 0x000fe200078e00ff */
[----:B------:R-:W-:Y:S01]  /*7700*/  PRMT R157, R157, 0x5410, R76 ;  /* 0x000054109d9d7816 */ /* 0x000fe2000000004c */
[----:B------:R-:W-:Y:S01]  /*7710*/  IMAD.U32 R76, R144, 0x10000, RZ ;  /* 0x00010000904c7824 */ /* 0x000fe200078e00ff */
[----:B------:R-:W-:Y:S01]  /*7720*/  PRMT R143, R143, 0x5410, R64 ;  /* 0x000054108f8f7816 */ /* 0x000fe20000000040 */
[----:B------:R-:W-:Y:S01]  /*7730*/  IMAD.U32 R64, R153, 0x10000, RZ ;  /* 0x0001000099407824 */ /* 0x000fe200078e00ff */
[----:B------:R-:W-:Y:S01]  /*7740*/  SHF.R.U64 R78, R62, 0x10, R63 ;  /* 0x000000103e4e7819 */ /* 0x000fe2000000123f */
[----:B------:R-:W-:Y:S01]  /*7750*/  IMAD.U32 R62, R45, 0x10000, RZ ;  /* 0x000100002d3e7824 */ /* 0x000fe200078e00ff */
[----:B------:R-:W-:-:S02]  /*7760*/  PRMT R142, R142, 0x5410, R77 ;  /* 0x000054108e8e7816 */ /* 0x000fc4000000004d */
[----:B------:R-:W-:Y:S01]  /*7770*/  LOP3.LUT R63, R49, 0xffff0000, RZ, 0xc0, !PT ;  /* 0xffff0000313f7812 */ /* 0x000fe200078ec0ff */
[----:B------:R-:W-:Y:S01]  /*7780*/  IMAD.U32 R49, R48, 0x10000, RZ ;  /* 0x0001000030317824 */ /* 0x000fe200078e00ff */
[----:B------:R-:W-:Y:S01]  /*7790*/  PRMT R140, R140, 0x5410, R79 ;  /* 0x000054108c8c7816 */ /* 0x000fe2000000004f */
[C---:B------:R-:W-:Y:S01]  /*77a0*/  FMUL.FTZ R79, R67.reuse, R76 ;  /* 0x0000004c434f7220 */ /* 0x040fe20000410000 */
[----:B------:R-:W-:Y:S01]  /*77b0*/  LOP3.LUT R144, R144, 0xffff0000, RZ, 0xc0, !PT ;  /* 0xffff000090907812 */ /* 0x000fe200078ec0ff */
[-C--:B------:R-:W-:Y:S01]  /*77c0*/  FMUL.FTZ R67, R67, R64.reuse ;  /* 0x0000004043437220 */ /* 0x080fe20000410000 */
[----:B------:R-:W-:Y:S01]  /*77d0*/  LOP3.LUT R153, R153, 0xffff0000, RZ, 0xc0, !PT ;  /* 0xffff000099997812 */ /* 0x000fe200078ec0ff */
[----:B------:R-:W-:Y:S01]  /*77e0*/  FFMA.FTZ R64, R62, R64, -R79 ;  /* 0x000000403e407223 */ /* 0x000fe2000001084f */
[----:B------:R-:W-:Y:S01]  /*77f0*/  PRMT R151, R151, 0x5410, R78 ;  /* 0x0000541097977816 */ /* 0x000fe2000000004e */
[----:B------:R-:W-:Y:S01]  /*7800*/  IMAD.U32 R78, R142, 0x10000, RZ ;  /* 0x000100008e4e7824 */ /* 0x000fe200078e00ff */
[----:B------:R-:W-:Y:S01]  /*7810*/  LOP3.LUT R60, R45, 0xffff0000, RZ, 0xc0, !PT ;  /* 0xffff00002d3c7812 */ /* 0x000fe200078ec0ff */
[----:B------:R-:W-:Y:S01]  /*7820*/  FMUL.FTZ R77, R63, R144 ;  /* 0x000000903f4d7220 */ /* 0x000fe20000410000 */
[----:B------:R-:W-:Y:S01]  /*7830*/  PRMT R141, R141, 0x5410, R66 ;  /* 0x000054108d8d7816 */ /* 0x000fe20000000042 */
[----:B------:R-:W-:Y:S01]  /*7840*/  FFMA.FTZ R62, R62, R76, R67 ;  /* 0x0000004c3e3e7223 */ /* 0x000fe20000010043 */
[----:B------:R-:W-:-:S02]  /*7850*/  IMAD.U32 R66, R140, 0x10000, RZ ;  /* 0x000100008c427824 */ /* 0x000fc400078e00ff */
[-C--:B------:R-:W-:Y:S01]  /*7860*/  FMUL.FTZ R67, R63, R153.reuse ;  /* 0x000000993f437220 */ /* 0x080fe20000410000 */
[C---:B------:R-:W-:Y:S01]  /*7870*/  FMUL.FTZ R76, R65.reuse, R78 ;  /* 0x0000004e414c7220 */ /* 0x040fe20000410000 */
[C---:B------:R-:W-:Y:S01]  /*7880*/  FFMA.FTZ R63, R60.reuse, R153, -R77 ;  /* 0x000000993c3f7223 */ /* 0x040fe2000001084d */
[----:B------:R-:W-:Y:S01]  /*7890*/  FMUL.FTZ R77, R65, R66 ;  /* 0x00000042414d7220 */ /* 0x000fe20000410000 */
[----:B------:R-:W-:Y:S01]  /*78a0*/  LOP3.LUT R51, R51, 0xffff0000, RZ, 0xc0, !PT ;  /* 0xffff000033337812 */ /* 0x000fe200078ec0ff */
[----:B------:R-:W-:Y:S01]  /*78b0*/  FFMA.FTZ R65, R60, R144, R67 ;  /* 0x000000903c417223 */ /* 0x000fe20000010043 */
[----:B------:R-:W-:Y:S01]  /*78c0*/  LOP3.LUT R142, R142, 0xffff0000, RZ, 0xc0, !PT ;  /* 0xffff00008e8e7812 */ /* 0x000fe200078ec0ff */
[----:B------:R-:W-:Y:S01]  /*78d0*/  FFMA.FTZ R60, R61, R66, -R76 ;  /* 0x000000423d3c7223 */ /* 0x000fe2000001084c */
[----:B------:R-:W-:Y:S01]  /*78e0*/  LOP3.LUT R140, R140, 0xffff0000, RZ, 0xc0, !PT ;  /* 0xffff00008c8c7812 */ /* 0x000fe200078ec0ff */
[----:B------:R-:W-:Y:S01]  /*78f0*/  IMAD.U32 R76, R143, 0x10000, RZ ;  /* 0x000100008f4c7824 */ /* 0x000fe200078e00ff */
[----:B------:R-:W-:Y:S01]  /*7900*/  LOP3.LUT R58, R47, 0xffff0000, RZ, 0xc0, !PT ;  /* 0xffff00002f3a7812 */ /* 0x000fe200078ec0ff */
[----:B------:R-:W-:-:S02]  /*7910*/  IMAD.U32 R66, R157, 0x10000, RZ ;  /* 0x000100009d427824 */ /* 0x000fc400078e00ff */
[----:B------:R-:W-:Y:S01]  /*7920*/  FFMA.FTZ R61, R61, R78, R77 ;  /* 0x0000004e3d3d7223 */ /* 0x000fe2000001004d */
[----:B------:R-:W-:Y:S01]  /*7930*/  LOP3.LUT R48, R48, 0xffff0000, RZ, 0xc0, !PT ;  /* 0xffff000030307812 */ /* 0x000fe200078ec0ff */
[C---:B------:R-:W-:Y:S01]  /*7940*/  FMUL.FTZ R67, R51.reuse, R142 ;  /* 0x0000008e33437220 */ /* 0x040fe20000410000 */
[----:B------:R-:W-:Y:S01]  /*7950*/  FMUL.FTZ R77, R51, R140 ;  /* 0x0000008c334d7220 */ /* 0x000fe20000410000 */
[----:B------:R-:W-:Y:S01]  /*7960*/  LOP3.LUT R143, R143, 0xffff0000, RZ, 0xc0, !PT ;  /* 0xffff00008f8f7812 */ /* 0x000fe200078ec0ff */
[----:B------:R-:W-:Y:S01]  /*7970*/  FMUL.FTZ R78, R49, R76 ;  /* 0x0000004c314e7220 */ /* 0x000fe20000410000 */
[----:B------:R-:W-:Y:S01]  /*7980*/  LOP3.LUT R157, R157, 0xffff0000, RZ, 0xc0, !PT ;  /* 0xffff00009d9d7812 */ /* 0x000fe200078ec0ff */
[C---:B------:R-:W-:Y:S02]  /*7990*/  IMAD.U32 R45, R44.reuse, 0x10000, RZ ;  /* 0x000100002c2d7824 */ /* 0x040fe400078e00ff */
[----:B------:R-:W-:Y:S01]  /*79a0*/  FMUL.FTZ R49, R49, R66 ;  /* 0x0000004231317220 */ /* 0x000fe20000410000 */
[----:B------:R-:W-:Y:S01]  /*79b0*/  LOP3.LUT R44, R44, 0xffff0000, RZ, 0xc0, !PT ;  /* 0xffff00002c2c7812 */ /* 0x000fe200078ec0ff */
[C---:B------:R-:W-:Y:S01]  /*79c0*/  FFMA.FTZ R51, R58.reuse, R140, -R67 ;  /* 0x0000008c3a337223 */ /* 0x040fe20000010843 */
[----:B------:R-:W-:Y:S01]  /*79d0*/  FFMA.FTZ R142, R58, R142, R77 ;  /* 0x0000008e3a8e7223 */ /* 0x000fe2000001004d */
[C---:B------:R-:W-:Y:S01]  /*79e0*/  IMAD.U32 R47, R46.reuse, 0x10000, RZ ;  /* 0x000100002e2f7824 */ /* 0x040fe200078e00ff */
[----:B------:R-:W-:Y:S01]  /*79f0*/  LOP3.LUT R59, R46, 0xffff0000, RZ, 0xc0, !PT ;  /* 0xffff00002e3b7812 */ /* 0x000fe200078ec0ff */
[C---:B------:R-:W-:Y:S01]  /*7a00*/  FMUL.FTZ R67, R48.reuse, R143 ;  /* 0x0000008f30437220 */ /* 0x040fe20000410000 */
[----:B------:R-:W-:Y:S01]  /*7a10*/  FMUL.FTZ R77, R48, R157 ;  /* 0x0000009d304d7220 */ /* 0x000fe20000410000 */
[----:B------:R-:W-:-:S02]  /*7a20*/  IMAD.U32 R46, R50, 0x10000, RZ ;  /* 0x00010000322e7824 */ /* 0x000fc400078e00ff */
[C---:B------:R-:W-:Y:S01]  /*7a30*/  FFMA.FTZ R78, R45.reuse, R66, -R78 ;  /* 0x000000422d4e7223 */ /* 0x040fe2000001084e */
[----:B------:R-:W-:Y:S01]  /*7a40*/  FFMA.FTZ R49, R45, R76, R49 ;  /* 0x0000004c2d317223 */ /* 0x000fe20000010031 */
[----:B------:R-:W-:Y:S01]  /*7a50*/  IMAD.U32 R48, R141, 0x10000, RZ ;  /* 0x000100008d307824 */ /* 0x000fe200078e00ff */
[----:B------:R-:W-:Y:S01]  /*7a60*/  LOP3.LUT R50, R50, 0xffff0000, RZ, 0xc0, !PT ;  /* 0xffff000032327812 */ /* 0x000fe200078ec0ff */
[----:B------:R-:W-:Y:S01]  /*7a70*/  IMAD.U32 R45, R151, 0x10000, RZ ;  /* 0x00010000972d7824 */ /* 0x000fe200078e00ff */
[----:B------:R-:W-:Y:S01]  /*7a80*/  LOP3.LUT R141, R141, 0xffff0000, RZ, 0xc0, !PT ;  /* 0xffff00008d8d7812 */ /* 0x000fe200078ec0ff */
[C---:B------:R-:W-:Y:S01]  /*7a90*/  FFMA.FTZ R67, R44.reuse, R157, -R67 ;  /* 0x0000009d2c437223 */ /* 0x040fe20000010843 */
[----:B------:R-:W-:Y:S01]  /*7aa0*/  LOP3.LUT R151, R151, 0xffff0000, RZ, 0xc0, !PT ;  /* 0xffff000097977812 */ /* 0x000fe200078ec0ff */
[----:B------:R-:W-:Y:S01]  /*7ab0*/  FFMA.FTZ R44, R44, R143, R77 ;  /* 0x0000008f2c2c7223 */ /* 0x000fe2000001004d */
[CC--:B------:R-:W-:Y:S01]  /*7ac0*/  FMUL.FTZ R58, R46.reuse, R48.reuse ;  /* 0x000000302e3a7220 */ /* 0x0c0fe20000410000 */
[----:B------:R-:W-:Y:S01]  /*7ad0*/  FMUL.FTZ R77, R46, R45 ;  /* 0x0000002d2e4d7220 */ /* 0x000fe20000410000 */
        /* <DEDUP_REMOVED lines=16> */
.L_x_1566:
[----:B------:R-:W-:Y:S05]  /*7be0*/  BSYNC B2 ;  /* 0x0000000000027941 */ /* 0x000fea0003800000 */
.L_x_1565:
        /* <DEDUP_REMOVED lines=11> */
.L_x_1564:
[----:B------:R-:W-:Y:S05]  /*7ca0*/  BSYNC B1 ;  /* 0x0000000000017941 */ /* 0x000fea0003800000 */
.L_x_1563:
[C---:B------:R-:W-:Y:S01]  /*7cb0*/  ISETP.GE.OR P4, PT, R211.reuse, R113, P2 ;  /* 0x00000071d300720c */ /* 0x040fe20001786670 */
[-C--:B-1234-:R-:W-:Y:S02]  /*7cc0*/  IMAD R44, R114, R120.reuse, RZ ;  /* 0x00000078722c7224 */ /* 0x09efe400078e02ff */
[----:B------:R-:W-:-:S04]  /*7cd0*/  IMAD.WIDE.U32 R118, R211, R120, R118 ;  /* 0x00000078d3767225 */ /* 0x000fc800078e0076 */
[----:B------:R-:W-:-:S06]  /*7ce0*/  IMAD R121, R211, R121, R44 ;  /* 0x00000079d3797224 */ /* 0x000fcc00078e022c */
[----:B------:R-:W-:Y:S05]  /*7cf0*/  @P4 BRA `(.L_x_1543) ;  /* 0x0000000c00884947 */ /* 0x000fea0003800000 */
[----:B------:R-:W2:Y:S01]  /*7d00*/  LDL R45, [R1+0x10] ;  /* 0x00001000012d7983 */ /* 0x000ea20000100800 */
[----:B------:R-:W1:Y:S01]  /*7d10*/  LDC.64 R52, c[0x0][0x2e8] ;  /* 0x0000ba00ff347b82 */ /* 0x000e620000000a00 */
[----:B------:R-:W-:Y:S01]  /*7d20*/  IMAD.IADD R56, R119, 0x1, R121 ;  /* 0x0000000177387824 */ /* 0x000fe200078e0279 */
[----:B------:R-:W-:Y:S01]  /*7d30*/  IADD3 R44, P4, P5, R96, R118, R37 ;  /* 0x00000076602c7210 */ /* 0x000fe20007d9e025 */
[----:B------:R-:W-:Y:S01]  /*7d40*/  BSSY B1, `(.L_x_1567) ;  /* 0x0000074000017945 */ /* 0x000fe20003800000 */
[----:B------:R-:W-:Y:S02]  /*7d50*/  SHF.R.U32.HI R47, RZ, 0x3, R197 ;  /* 0x00000003ff2f7819 */ /* 0x000fe400000116c5 */
[----:B--2---:R-:W-:Y:S02]  /*7d60*/  LOP3.LUT P6, RZ, R45, 0x1, RZ, 0xc0, !PT ;  /* 0x000000012dff7812 */ /* 0x004fe400078cc0ff */
[----:B------:R-:W-:Y:S02]  /*7d70*/  IADD3.X R45, R35, R56, R102, P4, P5 ;  /* 0x00000038232d7210 */ /* 0x000fe400027ea466 */
[----:B-1----:R-:W-:-:S02]  /*7d80*/  LEA R54, P4, R44, R52, 0x1 ;  /* 0x000000342c367211 */ /* 0x002fc400078808ff */
[----:B------:R-:W-:Y:S02]  /*7d90*/  SEL R131, R111, R131, !P6 ;  /* 0x000000836f837207 */ /* 0x000fe40007000000 */
[----:B------:R-:W-:Y:S02]  /*7da0*/  LEA.HI.X R55, R44, R53, R45, 0x1, P4 ;  /* 0x000000352c377211 */ /* 0x000fe400020f0c2d */
[----:B------:R-:W-:-:S04]  /*7db0*/  SHF.R.S32.HI R44, RZ, 0x1f, R131 ;  /* 0x0000001fff2c7819 */ /* 0x000fc80000011483 */
[----:B------:R-:W-:-:S04]  /*7dc0*/  LEA.HI R44, R44, R131, RZ, 0x4 ;  /* 0x000000832c2c7211 */ /* 0x000fc800078f20ff */
        /* <DEDUP_REMOVED lines=16> */
[----:B------:R-:W-:Y:S01]  /*7ed0*/  SHF.R.U64 R76, R70, 0x10, R71 ;  /* 0x00000010464c7819 */ /* 0x000fe20000001247 */
[----:B--2---:R-:W-:Y:S01]  /*7ee0*/  IMAD.U32 R64, R49, 0x10000, RZ ;  /* 0x0001000031407824 */ /* 0x004fe200078e00ff */
[----:B------:R-:W-:Y:S01]  /*7ef0*/  SHF.R.U64 R78, R68, 0x10, R69 ;  /* 0x00000010444e7819 */ /* 0x000fe20000001245 */
[----:B-1----:R-:W-:Y:S01]  /*7f00*/  IMAD.U32 R61, R45, 0x10000, RZ ;  /* 0x000100002d3d7824 */ /* 0x002fe200078e00ff */
[----:B------:R-:W-:Y:S01]  /*7f10*/  SHF.R.U64 R70, R72, 0x10, R73 ;  /* 0x0000001048467819 */ /* 0x000fe20000001249 */
[----:B------:R-:W-:Y:S01]  /*7f20*/  IMAD.U32 R66, R51, 0x10000, RZ ;  /* 0x0001000033427824 */ /* 0x000fe200078e00ff */
[----:B------:R-:W-:Y:S01]  /*7f30*/  SHF.R.U32.HI R69, RZ, 0x10, R69 ;  /* 0x00000010ff457819 */ /* 0x000fe20000011645 */
[----:B------:R-:W-:Y:S01]  /*7f40*/  IMAD.U32 R63, R47, 0x10000, RZ ;  /* 0x000100002f3f7824 */ /* 0x000fe200078e00ff */
[----:B------:R-:W-:Y:S01]  /*7f50*/  SHF.R.U32.HI R73, RZ, 0x10, R73 ;  /* 0x00000010ff497819 */ /* 0x000fe20000011649 */
[----:B------:R-:W-:Y:S01]  /*7f60*/  IMAD.U32 R59, R48, 0x10000, RZ ;  /* 0x00010000303b7824 */ /* 0x000fe200078e00ff */
[----:B------:R-:W-:Y:S01]  /*7f70*/  PRMT R134, R134, 0x5410, R69 ;  /* 0x0000541086867816 */ /* 0x000fe20000000045 */
[----:B------:R-:W-:Y:S01]  /*7f80*/  IMAD.U32 R58, R44, 0x10000, RZ ;  /* 0x000100002c3a7824 */ /* 0x000fe200078e00ff */
[----:B------:R-:W-:-:S02]  /*7f90*/  PRMT R138, R138, 0x5410, R73 ;  /* 0x000054108a8a7816 */ /* 0x000fc40000000049 */
[--C-:B------:R-:W-:Y:S02]  /*7fa0*/  SHF.R.U64 R68, R74, 0x10, R75.reuse ;  /* 0x000000104a447819 */ /* 0x100fe4000000124b */
[----:B------:R-:W-:Y:S01]  /*7fb0*/  SHF.R.U32.HI R75, RZ, 0x10, R75 ;  /* 0x00000010ff4b7819 */ /* 0x000fe2000001164b */
[----:B------:R-:W-:Y:S01]  /*7fc0*/  IMAD.U32 R67, R138, 0x10000, RZ ;  /* 0x000100008a437824 */ /* 0x000fe200078e00ff */
[----:B------:R-:W-:Y:S01]  /*7fd0*/  LOP3.LUT R65, R49, 0xffff0000, RZ, 0xc0, !PT ;  /* 0xffff000031417812 */ /* 0x000fe200078ec0ff */
[----:B------:R-:W-:Y:S01]  /*7fe0*/  IMAD.U32 R49, R134, 0x10000, RZ ;  /* 0x0001000086317824 */ /* 0x000fe200078e00ff */
[----:B------:R-:W-:Y:S02]  /*7ff0*/  SHF.R.U32.HI R71, RZ, 0x10, R71 ;  /* 0x00000010ff477819 */ /* 0x000fe40000011647 */
[----:B------:R-:W-:Y:S02]  /*8000*/  PRMT R132, R132, 0x5410, R75 ;  /* 0x0000541084847816 */ /* 0x000fe4000000004b */
[----:B------:R-:W-:Y:S01]  /*8010*/  PRMT R139, R139, 0x5410, R70 ;  /* 0x000054108b8b7816 */ /* 0x000fe20000000046 */
[C---:B------:R-:W-:Y:S01]  /*8020*/  FMUL.FTZ R70, R64.reuse, R49 ;  /* 0x0000003140467220 */ /* 0x040fe20000410000 */
[----:B------:R-:W-:Y:S01]  /*8030*/  PRMT R133, R133, 0x5410, R68 ;  /* 0x0000541085857816 */ /* 0x000fe20000000044 */
[----:B------:R-:W-:Y:S01]  /*8040*/  FMUL.FTZ R68, R64, R67 ;  /* 0x0000004340447220 */ /* 0x000fe20000410000 */
[----:B------:R-:W-:Y:S01]  /*8050*/  PRMT R136, R136, 0x5410, R71 ;  /* 0x0000541088887816 */ /* 0x000fe20000000047 */
[----:B------:R-:W-:Y:S01]  /*8060*/  IMAD.U32 R64, R132, 0x10000, RZ ;  /* 0x0001000084407824 */ /* 0x000fe200078e00ff */
[----:B------:R-:W-:Y:S01]  /*8070*/  LOP3.LUT R138, R138, 0xffff0000, RZ, 0xc0, !PT ;  /* 0xffff00008a8a7812 */ /* 0x000fe200078ec0ff */
[C---:B------:R-:W-:Y:S01]  /*8080*/  FFMA.FTZ R49, R61.reuse, R49, -R68 ;  /* 0x000000313d317223 */ /* 0x040fe20000010844 */
[----:B------:R-:W-:Y:S01]  /*8090*/  LOP3.LUT R134, R134, 0xffff0000, RZ, 0xc0, !PT ;  /* 0xffff000086867812 */ /* 0x000fe200078ec0ff */
[----:B------:R-:W-:Y:S01]  /*80a0*/  FFMA.FTZ R70, R61, R67, R70 ;  /* 0x000000433d467223 */ /* 0x000fe20000010046 */
[----:B------:R-:W-:Y:S01]  /*80b0*/  LOP3.LUT R62, R45, 0xffff0000, RZ, 0xc0, !PT ;  /* 0xffff00002d3e7812 */ /* 0x000fe200078ec0ff */
[----:B------:R-:W-:Y:S01]  /*80c0*/  FMUL.FTZ R69, R65, R138 ;  /* 0x0000008a41457220 */ /* 0x000fe20000410000 */
[----:B------:R-:W-:-:S02]  /*80d0*/  IMAD.U32 R61, R136, 0x10000, RZ ;  /* 0x00010000883d7824 */ /* 0x000fc400078e00ff */
[----:B------:R-:W-:Y:S01]  /*80e0*/  FMUL.FTZ R65, R65, R134 ;  /* 0x0000008641417220 */ /* 0x000fe20000410000 */
[----:B------:R-:W-:Y:S01]  /*80f0*/  PRMT R135, R135, 0x5410, R78 ;  /* 0x0000541087877816 */ /* 0x000fe2000000004e */
[C---:B------:R-:W-:Y:S01]  /*8100*/  FMUL.FTZ R68, R66.reuse, R64 ;  /* 0x0000004042447220 */ /* 0x040fe20000410000 */
[----:B------:R-:W-:Y:S01]  /*8110*/  LOP3.LUT R51, R51, 0xffff0000, RZ, 0xc0, !PT ;  /* 0xffff000033337812 */ /* 0x000fe200078ec0ff */
[-C--:B------:R-:W-:Y:S01]  /*8120*/  FMUL.FTZ R67, R66, R61.reuse ;  /* 0x0000003d42437220 */ /* 0x080fe20000410000 */
[----:B------:R-:W-:Y:S01]  /*8130*/  LOP3.LUT R132, R132, 0xffff0000, RZ, 0xc0, !PT ;  /* 0xffff000084847812 */ /* 0x000fe200078ec0ff */
[----:B------:R-:W-:Y:S01]  /*8140*/  FFMA.FTZ R134, R62, R134, -R69 ;  /* 0x000000863e867223 */ /* 0x000fe20000010845 */
[----:B------:R-:W-:Y:S01]  /*8150*/  LOP3.LUT R136, R136, 0xffff0000, RZ, 0xc0, !PT ;  /* 0xffff000088887812 */ /* 0x000fe200078ec0ff */
[----:B------:R-:W-:Y:S01]  /*8160*/  FFMA.FTZ R65, R62, R138, R65 ;  /* 0x0000008a3e417223 */ /* 0x000fe20000010041 */
[----:B------:R-:W-:Y:S01]  /*8170*/  FFMA.FTZ R68, R63, R61, -R68 ;  /* 0x0000003d3f447223 */ /* 0x000fe20000010844 */
[----:B------:R-:W-:-:S02]  /*8180*/  IMAD.U32 R62, R139, 0x10000, RZ ;  /* 0x000100008b3e7824 */ /* 0x000fc400078e00ff */
[----:B------:R-:W-:Y:S01]  /*8190*/  FFMA.FTZ R67, R63, R64, R67 ;  /* 0x000000403f437223 */ /* 0x000fe20000010043 */
[----:B------:R-:W-:Y:S02]  /*81a0*/  IMAD.U32 R61, R135, 0x10000, RZ ;  /* 0x00010000873d7824 */ /* 0x000fe400078e00ff */
[C---:B------:R-:W-:Y:S01]  /*81b0*/  FMUL.FTZ R63, R51.reuse, R132 ;  /* 0x00000084333f7220 */ /* 0x040fe20000410000 */
[----:B------:R-:W-:Y:S01]  /*81c0*/  FMUL.FTZ R71, R51, R136 ;  /* 0x0000008833477220 */ /* 0x000fe20000410000 */
[----:B------:R-:W-:Y:S01]  /*81d0*/  LOP3.LUT R60, R47, 0xffff0000, RZ, 0xc0, !PT ;  /* 0xffff00002f3c7812 */ /* 0x000fe200078ec0ff */
[C---:B------:R-:W-:Y:S01]  /*81e0*/  FMUL.FTZ R51, R59.reuse, R62 ;  /* 0x0000003e3b337220 */ /* 0x040fe20000410000 */
[----:B------:R-:W-:Y:S01]  /*81f0*/  LOP3.LUT R48, R48, 0xffff0000, RZ, 0xc0, !PT ;  /* 0xffff000030307812 */ /* 0x000fe200078ec0ff */
[-C--:B------:R-:W-:Y:S01]  /*8200*/  FMUL.FTZ R59, R59, R61.reuse ;  /* 0x0000003d3b3b7220 */ /* 0x080fe20000410000 */
[----:B------:R-:W-:Y:S01]  /*8210*/  LOP3.LUT R139, R139, 0xffff0000, RZ, 0xc0, !PT ;  /* 0xffff00008b8b7812 */ /* 0x000fe200078ec0ff */
[----:B------:R-:W-:Y:S01]  /*8220*/  FFMA.FTZ R69, R60, R136, -R63 ;  /* 0x000000883c457223 */ /* 0x000fe2000001083f */
[----:B------:R-:W-:Y:S01]  /*8230*/  LOP3.LUT R135, R135, 0xffff0000, RZ, 0xc0, !PT ;  /* 0xffff000087877812 */ /* 0x000fe200078ec0ff */
[C---:B------:R-:W-:Y:S01]  /*8240*/  FFMA.FTZ R51, R58.reuse, R61, -R51 ;  /* 0x0000003d3a337223 */ /* 0x040fe20000010833 */
[----:B------:R-:W-:Y:S01]  /*8250*/  PRMT R137, R137, 0x5410, R76 ;  /* 0x0000541089897816 */ /* 0x000fe2000000004c */
[----:B------:R-:W-:Y:S01]  /*8260*/  FFMA.FTZ R59, R58, R62, R59 ;  /* 0x0000003e3a3b7223 */ /* 0x000fe2000001003b */
[----:B------:R-:W-:Y:S01]  /*8270*/  LOP3.LUT R44, R44, 0xffff0000, RZ, 0xc0, !PT ;  /* 0xffff00002c2c7812 */ /* 0x000fe200078ec0ff */
[----:B------:R-:W-:-:S02]  /*8280*/  IMAD.U32 R47, R50, 0x10000, RZ ;  /* 0x00010000322f7824 */ /* 0x000fc400078e00ff */
[C---:B------:R-:W-:Y:S01]  /*8290*/  FMUL.FTZ R63, R48.reuse, R139 ;  /* 0x0000008b303f7220 */ /* 0x040fe20000410000 */
[-C--:B------:R-:W-:Y:S01]  /*82a0*/  FMUL.FTZ R61, R48, R135.reuse ;  /* 0x00000087303d7220 */ /* 0x080fe20000410000 */
[----:B------:R-:W-:Y:S01]  /*82b0*/  IMAD.U32 R58, R133, 0x10000, RZ ;  /* 0x00010000853a7824 */ /* 0x000fe200078e00ff */
[----:B------:R-:W-:Y:S01]  /*82c0*/  LOP3.LUT R50, R50, 0xffff0000, RZ, 0xc0, !PT ;  /* 0xffff000032327812 */ /* 0x000fe200078ec0ff */
[----:B------:R-:W-:Y:S01]  /*82d0*/  IMAD.U32 R48, R137, 0x10000, RZ ;  /* 0x0001000089307824 */ /* 0x000fe200078e00ff */
[----:B------:R-:W-:Y:S01]  /*82e0*/  LOP3.LUT R133, R133, 0xffff0000, RZ, 0xc0, !PT ;  /* 0xffff000085857812 */ /* 0x000fe200078ec0ff */
[----:B------:R-:W-:Y:S01]  /*82f0*/  FFMA.FTZ R132, R60, R132, R71 ;  /* 0x000000843c847223 */ /* 0x000fe20000010047 */
[----:B------:R-:W-:Y:S01]  /*8300*/  LOP3.LUT R137, R137, 0xffff0000, RZ, 0xc0, !PT ;  /* 0xffff000089897812 */ /* 0x000fe200078ec0ff */
[----:B------:R-:W-:Y:S01]  /*8310*/  FFMA.FTZ R60, R44, R135, -R63 ;  /* 0x000000872c3c7223 */ /* 0x000fe2000001083f */
[----:B------:R-:W-:Y:S02]  /*8320*/  IMAD.U32 R45, R46, 0x10000, RZ ;  /* 0x000100002e2d7824 */ /* 0x000fe400078e00ff */
[----:B------:R-:W-:Y:S01]  /*8330*/  FFMA.FTZ R44, R44, R139, R61 ;  /* 0x0000008b2c2c7223 */ /* 0x000fe2000001003d */
[----:B------:R-:W-:Y:S01]  /*8340*/  LOP3.LUT R46, R46, 0xffff0000, RZ, 0xc0, !PT ;  /* 0xffff00002e2e7812 */ /* 0x000fe200078ec0ff */
[C---:B------:R-:W-:Y:S01]  /*8350*/  FMUL.FTZ R62, R47.reuse, R58 ;  /* 0x0000003a2f3e7220 */ /* 0x040fe20000410000 */
        /* <DEDUP_REMOVED lines=14> */
[----:B------:R-:W-:Y:S01]  /*8440*/  F2FP.BF16.F32.PACK_AB R50, R50, R47 ;  /* 0x0000002f3232723e */ /* 0x000fe200000010ff */
[----:B------:R-:W-:Y:S01]  /*8450*/  IMAD.MOV.U32 R47, RZ, RZ, R68 ;  /* 0x000000ffff2f7224 */ /* 0x000fe200078e0044 */
[----:B------:R-:W-:-:S02]  /*8460*/  F2FP.BF16.F32.PACK_AB R49, R65, R70 ;  /* 0x000000464131723e */ /* 0x000fc400000010ff */
[----:B------:R-:W-:-:S07]  /*8470*/  F2FP.BF16.F32.PACK_AB R46, R61, R62 ;  /* 0x0000003e3d2e723e */ /* 0x000fce00000010ff */
.L_x_1568:
[----:B------:R-:W-:Y:S05]  /*8480*/  BSYNC B1 ;  /* 0x0000000000017941 */ /* 0x000fea0003800000 */
.L_x_1567:
[----:B-1----:R1:W-:Y:S01]  /*8490*/  STG.E.128 desc[UR40][R54.64], R44 ;  /* 0x0000002c36007986 */ /* 0x0023e2000c101d28 */
[----:B------:R-:W-:-:S13]  /*84a0*/  ISETP.GE.AND P3, PT, R57, R130, PT ;  /* 0x000000823900720c */ /* 0x000fda0003f66270 */
[----:B------:R-:W-:Y:S05]  /*84b0*/  @P3 BRA `(.L_x_1543) ;  /* 0x0000000400983947 */ /* 0x000fea0003800000 */
[--C-:B-1----:R-:W-:Y:S02]  /*84c0*/  SHF.R.S32.HI R44, RZ, 0x1f, R57.reuse ;  /* 0x0000001fff2c7819 */ /* 0x102fe40000011439 */
[----:B------:R-:W-:-:S04]  /*84d0*/  IADD3 R57, P3, P4, R96, R118, R57 ;  /* 0x0000007660397210 */ /* 0x000fc80007c7e039 */
[----:B------:R-:W-:Y:S02]  /*84e0*/  IADD3.X R56, R35, R56, R44, P3, P4 ;  /* 0x0000003823387210 */ /* 0x000fe40001fe842c */
[----:B------:R-:W-:-:S04]  /*84f0*/  LEA R52, P3, R57, R52, 0x1 ;  /* 0x0000003439347211 */ /* 0x000fc800078608ff */
[----:B------:R-:W-:-:S05]  /*8500*/  LEA.HI.X R53, R57, R53, R56, 0x1, P3 ;  /* 0x0000003539357211 */ /* 0x000fca00018f0c38 */
[----:B--2---:R1:W-:Y:S01]  /*8510*/  STG.E.128 desc[UR40][R52.64], R48 ;  /* 0x0000003034007986 */ /* 0x0043e2000c101d28 */
[----:B------:R-:W-:Y:S05]  /*8520*/  BRA `(.L_x_1543) ;  /* 0x00000004007c7947 */ /* 0x000fea0003800000 */
.L_x_1506:
[----:B------:R-:W-:-:S13]  /*8530*/  ISETP.NE.AND P0, PT, R191, 0x3, PT ;  /* 0x00000003bf00780c */ /* 0x000fda0003f05270 */
[----:B------:R-:W-:Y:S05]  /*8540*/  @!P0 BRA `(.L_x_1569) ;  /* 0x0000000000048947 */ /* 0x000fea0003800000 */
[----:B------:R-:W-:Y:S01]  /*8550*/  BPT.TRAP 0x1 ;  /* 0x000000040000795c */ /* 0x000fe20000300000 */
.L_x_1569:
[----:B------:R-:W-:Y:S01]  /*8560*/  IMAD R106, R184, 0x8, R2 ;  /* 0x00000008b86a7824 */ /* 0x000fe200078e0202 */
[----:B------:R-:W-:Y:S01]  /*8570*/  SHF.L.U32 R117, R192, 0x1f, RZ ;  /* 0x0000001fc0757819 */ /* 0x000fe200000006ff */
[----:B------:R-:W-:Y:S01]  /*8580*/  IMAD R113, R26, -0x80, R24 ;  /* 0xffffff801a717824 */ /* 0x000fe200078e0218 */
[----:B------:R-:W-:Y:S01]  /*8590*/  BSSY B1, `(.L_x_1570) ;  /* 0x0000006000017945 */ /* 0x000fe20003800000 */
[----:B0-----:R-:W-:Y:S01]  /*85a0*/  SHF.R.S32.HI R44, RZ, 0x1f, R26 ;  /* 0x0000001fff2c7819 */ /* 0x001fe2000001141a */
[----:B------:R-:W0:Y:S01]  /*85b0*/  SYNCS.PHASECHK.TRANS64.TRYWAIT P3, [R106+URZ+0x28890], R117 ;  /* 0x028890756a0075a7 */ /* 0x000e22000806017f */
[----:B------:R-:W-:Y:S01]  /*85c0*/  IMAD R45, R0, R26, RZ ;  /* 0x0000001a002d7224 */ /* 0x000fe200078e02ff */
[----:B------:R-:W-:Y:S01]  /*85d0*/  VIMNMX R113, R113, 0x80, PT ;  /* 0x0000008071717848 */ /* 0x000fe20003fe0100 */
[----:B0-----:R-:W-:Y:S06]  /*85e0*/  @!P3 BRA `(.L_x_1571) ;  /* 0x0000020c00b0b947 */ /* 0x001fec0003800000 */
.L_x_1939:
[----:B------:R-:W-:Y:S05]  /*85f0*/  BSYNC B1 ;  /* 0x0000000000017941 */ /* 0x000fea0003800000 */
.L_x_1570:
[----:B------:R-:W-:Y:S01]  /*8600*/  ISETP.GE.AND P3, PT, R23, R113, PT ;  /* 0x000000711700720c */ /* 0x000fe20003f66270 */
[----:B------:R-:W-:Y:S01]  /*8610*/  IMAD R45, R44, R125, R45 ;  /* 0x0000007d2c2d7224 */ /* 0x000fe200078e022d */
[----:B------:R-:W-:Y:S01]  /*8620*/  BSSY B1, `(.L_x_1572) ;  /* 0x0000012000017945 */ /* 0x000fe20003800000 */
[----:B------:R-:W-:-:S04]  /*8630*/  IMAD.WIDE.U32 R52, R125, R26, RZ ;  /* 0x0000001a7d347225 */ /* 0x000fc800078e00ff */
[----:B------:R-:W-:-:S06]  /*8640*/  IMAD.IADD R61, R45, 0x1, R53 ;  /* 0x000000012d3d7824 */ /* 0x000fcc00078e0235 */
[----:B------:R-:W-:Y:S05]  /*8650*/  @P3 BRA `(.L_x_1573) ;  /* 0x0000000000383947 */ /* 0x000fea0003800000 */
[----:B------:R-:W1:Y:S01]  /*8660*/  @!P2 LDC.64 R54, c[0x0][0x2e8] ;  /* 0x0000ba00ff36ab82 */ /* 0x000e620000000a00 */
[----:B------:R-:W2:Y:S01]  /*8670*/  @!P2 LDS.128 R44, [R110+0x18400] ;  /* 0x018400006e2ca984 */ /* 0x000ea20000000c00 */
[----:B------:R-:W-:-:S03]  /*8680*/  @!P2 IADD3 R58, P3, R36, R52, RZ ;  /* 0x00000034243aa210 */ /* 0x000fc60007f7e0ff */
[----:B------:R-:W3:Y:S02]  /*8690*/  @!P1 LDS.128 R48, [R110+0x1c400] ;  /* 0x01c400006e309984 */ /* 0x000ee40000000c00 */
[----:B------:R-:W-:Y:S01]  /*86a0*/  @!P2 IMAD.X R59, R61, 0x1, R39, P3 ;  /* 0x000000013d3ba824 */ /* 0x000fe200018e0627 */
[----:B------:R-:W4:Y:S01]  /*86b0*/  @!P1 LDC.64 R56, c[0x0][0x2e8] ;  /* 0x0000ba00ff389b82 */ /* 0x000f220000000a00 */
[----:B-1----:R-:W-:-:S04]  /*86c0*/  @!P2 LEA R54, P3, R58, R54, 0x1 ;  /* 0x000000363a36a211 */ /* 0x002fc800078608ff */
[----:B------:R-:W-:Y:S02]  /*86d0*/  @!P2 LEA.HI.X R55, R58, R55, R59, 0x1, P3 ;  /* 0x000000373a37a211 */ /* 0x000fe400018f0c3b */
[----:B------:R-:W-:-:S05]  /*86e0*/  @!P1 IADD3 R58, P3, R99, R52, RZ ;  /* 0x00000034633a9210 */ /* 0x000fca0007f7e0ff */
[----:B------:R-:W-:Y:S01]  /*86f0*/  @!P1 IMAD.X R59, R61, 0x1, R104, P3 ;  /* 0x000000013d3b9824 */ /* 0x000fe200018e0668 */
[----:B----4-:R-:W-:-:S04]  /*8700*/  @!P1 LEA R56, P3, R58, R56, 0x1 ;  /* 0x000000383a389211 */ /* 0x010fc800078608ff */
[----:B------:R-:W-:Y:S01]  /*8710*/  @!P1 LEA.HI.X R57, R58, R57, R59, 0x1, P3 ;  /* 0x000000393a399211 */ /* 0x000fe200018f0c3b */
[----:B--2---:R1:W-:Y:S04]  /*8720*/  @!P2 STG.E.128 desc[UR40][R54.64], R44 ;  /* 0x0000002c3600a986 */ /* 0x0043e8000c101d28 */
[----:B---3--:R1:W-:Y:S04]  /*8730*/  @!P1 STG.E.128 desc[UR40][R56.64], R48 ;  /* 0x0000003038009986 */ /* 0x0083e8000c101d28 */
.L_x_1573:
[----:B------:R-:W-:Y:S05]  /*8740*/  BSYNC B1 ;  /* 0x0000000000017941 */ /* 0x000fea0003800000 */
.L_x_1572:
[----:B------:R-:W-:Y:S01]  /*8750*/  ISETP.GE.AND P3, PT, R213, R113, PT ;  /* 0x00000071d500720c */ /* 0x000fe20003f66270 */
[----:B------:R-:W-:-:S12]  /*8760*/  BSSY B1, `(.L_x_1574) ;  /* 0x0000012000017945 */ /* 0x000fd80003800000 */
[----:B------:R-:W-:Y:S05]  /*8770*/  @P3 BRA `(.L_x_1575) ;  /* 0x0000000000403947 */ /* 0x000fea0003800000 */
[----:B-1----:R-:W1:Y:S01]  /*8780*/  @!P2 LDC.64 R54, c[0x0][0x2e8] ;  /* 0x0000ba00ff36ab82 */ /* 0x002e620000000a00 */
[----:B------:R-:W2:Y:S01]  /*8790*/  @!P2 LDS.128 R44, [R110+0x19400] ;  /* 0x019400006e2ca984 */ /* 0x000ea20000000c00 */
[----:B------:R-:W-:-:S03]  /*87a0*/  IADD3 R60, P3, R88, R52, RZ ;  /* 0x00000034583c7210 */ /* 0x000fc60007f7e0ff */
[----:B------:R-:W3:Y:S02]  /*87b0*/  @!P1 LDS.128 R48, [R110+0x1d400] ;  /* 0x01d400006e309984 */ /* 0x000ee40000000c00 */
[----:B------:R-:W-:Y:S01]  /*87c0*/  IMAD.X R62, R61, 0x1, R89, P3 ;  /* 0x000000013d3e7824 */ /* 0x000fe200018e0659 */
[----:B------:R-:W4:Y:S01]  /*87d0*/  @!P1 LDC.64 R56, c[0x0][0x2e8] ;  /* 0x0000ba00ff389b82 */ /* 0x000f220000000a00 */
[----:B------:R-:W-:-:S05]  /*87e0*/  @!P2 IADD3 R58, P3, R60, R36, RZ ;  /* 0x000000243c3aa210 */ /* 0x000fca0007f7e0ff */
[----:B------:R-:W-:Y:S01]  /*87f0*/  @!P2 IMAD.X R59, R62, 0x1, R39, P3 ;  /* 0x000000013e3ba824 */ /* 0x000fe200018e0627 */
        /* <DEDUP_REMOVED lines=8> */
.L_x_1575:
[----:B------:R-:W-:Y:S05]  /*8880*/  BSYNC B1 ;  /* 0x0000000000017941 */ /* 0x000fea0003800000 */
.L_x_1574:
[----:B------:R-:W-:Y:S01]  /*8890*/  ISETP.GE.AND P3, PT, R212, R113, PT ;  /* 0x00000071d400720c */ /* 0x000fe20003f66270 */
[----:B------:R-:W-:-:S12]  /*88a0*/  BSSY B1, `(.L_x_1576) ;  /* 0x0000012000017945 */ /* 0x000fd80003800000 */
[----:B------:R-:W-:Y:S05]  /*88b0*/  @P3 BRA `(.L_x_1577) ;  /* 0x0000000000403947 */ /* 0x000fea0003800000 */
[----:B-12---:R-:W1:Y:S01]  /*88c0*/  @!P2 LDC.64 R54, c[0x0][0x2e8] ;  /* 0x0000ba00ff36ab82 */ /* 0x006e620000000a00 */
[----:B------:R-:W2:Y:S01]  /*88d0*/  @!P2 LDS.128 R44, [R110+0x1a400] ;  /* 0x01a400006e2ca984 */ /* 0x000ea20000000c00 */
[----:B------:R-:W-:-:S03]  /*88e0*/  LEA R60, P3, R98, R52, 0x6 ;  /* 0x00000034623c7211 */ /* 0x000fc600078630ff */
        /* <DEDUP_REMOVED lines=13> */
.L_x_1577:
[----:B------:R-:W-:Y:S05]  /*89c0*/  BSYNC B1 ;  /* 0x0000000000017941 */ /* 0x000fea0003800000 */
.L_x_1576:
[----:B------:R-:W-:-:S13]  /*89d0*/  ISETP.GE.AND P3, PT, R211, R113, PT ;  /* 0x00000071d300720c */ /* 0x000fda0003f66270 */
[----:B------:R-:W-:Y:S05]  /*89e0*/  @P3 BRA `(.L_x_1543) ;  /* 0x00000000004c3947 */ /* 0x000fea0003800000 */
[----:B------:R-:W3:Y:S01]  /*89f0*/  LDC.64 R58, c[0x0][0x300] ;  /* 0x0000c000ff3a7b82 */ /* 0x000ee20000000a00 */
[----:B-12-4-:R-:W1:Y:S01]  /*8a00*/  @!P2 LDS.128 R44, [R110+0x1b400] ;  /* 0x01b400006e2ca984 */ /* 0x016e620000000c00 */
[----:B------:R-:W-:-:S03]  /*8a10*/  IMAD.MOV.U32 R53, RZ, RZ, R61 ;  /* 0x000000ffff357224 */ /* 0x000fc600078e003d */
[----:B------:R-:W2:Y:S03]  /*8a20*/  @!P1 LDS.128 R48, [R110+0x1f400] ;  /* 0x01f400006e309984 */ /* 0x000ea60000000c00 */
[----:B------:R-:W4:Y:S08]  /*8a30*/  @!P2 LDC.64 R54, c[0x0][0x2e8] ;  /* 0x0000ba00ff36ab82 */ /* 0x000f300000000a00 */
[----:B------:R-:W5:Y:S01]  /*8a40*/  @!P1 LDC.64 R56, c[0x0][0x2e8] ;  /* 0x0000ba00ff389b82 */ /* 0x000f620000000a00 */
[----:B---3--:R-:W-:-:S04]  /*8a50*/  IMAD.WIDE.U32 R52, R58, 0x60, R52 ;  /* 0x000000603a347825 */ /* 0x008fc800078e0034 */
[----:B------:R-:W-:-:S04]  /*8a60*/  IMAD R59, R59, 0x60, RZ ;  /* 0x000000603b3b7824 */ /* 0x000fc800078e02ff */
[----:B------:R-:W-:Y:S01]  /*8a70*/  IMAD.IADD R59, R53, 0x1, R59 ;  /* 0x00000001353b7824 */ /* 0x000fe200078e023b */
[----:B------:R-:W-:-:S05]  /*8a80*/  @!P2 IADD3 R53, P3, R36, R52, RZ ;  /* 0x000000342435a210 */ /* 0x000fca0007f7e0ff */
[----:B------:R-:W-:Y:S01]  /*8a90*/  @!P2 IMAD.X R58, R59, 0x1, R39, P3 ;  /* 0x000000013b3aa824 */ /* 0x000fe200018e0627 */
[----:B----4-:R-:W-:-:S04]  /*8aa0*/  @!P2 LEA R54, P3, R53, R54, 0x1 ;  /* 0x000000363536a211 */ /* 0x010fc800078608ff */
[----:B------:R-:W-:Y:S02]  /*8ab0*/  @!P2 LEA.HI.X R55, R53, R55, R58, 0x1, P3 ;  /* 0x000000373537a211 */ /* 0x000fe400018f0c3a */
[----:B------:R-:W-:-:S03]  /*8ac0*/  @!P1 IADD3 R52, P3, R99, R52, RZ ;  /* 0x0000003463349210 */ /* 0x000fc60007f7e0ff */
[----:B-1----:R3:W-:Y:S02]  /*8ad0*/  @!P2 STG.E.128 desc[UR40][R54.64], R44 ;  /* 0x0000002c3600a986 */ /* 0x0027e4000c101d28 */
[----:B------:R-:W-:Y:S01]  /*8ae0*/  @!P1 IMAD.X R53, R59, 0x1, R104, P3 ;  /* 0x000000013b359824 */ /* 0x000fe200018e0668 */
[----:B-----5:R-:W-:-:S04]  /*8af0*/  @!P1 LEA R56, P3, R52, R56, 0x1 ;  /* 0x0000003834389211 */ /* 0x020fc800078608ff */
[----:B------:R-:W-:-:S05]  /*8b00*/  @!P1 LEA.HI.X R57, R52, R57, R53, 0x1, P3 ;  /* 0x0000003934399211 */ /* 0x000fca00018f0c35 */
[----:B--2---:R3:W-:Y:S04]  /*8b10*/  @!P1 STG.E.128 desc[UR40][R56.64], R48 ;  /* 0x0000003038009986 */ /* 0x0047e8000c101d28 */
.L_x_1543:
[----:B------:R-:W-:Y:S05]  /*8b20*/  BSYNC B0 ;  /* 0x0000000000007941 */ /* 0x000fea0003800000 */
.L_x_1505:
[----:B-1234-:R-:W1:Y:S01]  /*8b30*/  S2R R44, SR_TID.X ;  /* 0x00000000002c7919 */ /* 0x01ee620000002100 */
        /* <DEDUP_REMOVED lines=8> */
[----:B-1----:R-:W-:Y:S01]  /*8bc0*/  LOP3.LUT R44, R44, 0x7f, RZ, 0xc0, !PT ;  /* 0x0000007f2c2c7812 */ /* 0x002fe200078ec0ff */
[----:B--2---:R1:W-:Y:S03]  /*8bd0*/  BAR.SYNC.DEFER_BLOCKING R124, 0x80 ;  /* 0x0002007c0000751d */ /* 0x0043e60000010000 */
[----:B------:R-:W-:-:S13]  /*8be0*/  ISETP.NE.AND P3, PT, R44, RZ, PT ;  /* 0x000000ff2c00720c */ /* 0x000fda0003f65270 */
[----:B------:R-:W-:-:S05]  /*8bf0*/  @!P3 VIADD R44, R106, 0x288a0 ;  /* 0x000288a06a2cb836 */ /* 0x000fca0000000000 */
[----:B------:R-:W-:-:S04]  /*8c00*/  @!P3 PRMT R44, RZ, 0x654, R44 ;  /* 0x00000654ff2cb816 */ /* 0x000fc8000000002c */
[----:B------:R1:W-:Y:S01]  /*8c10*/  @!P3 SYNCS.ARRIVE.TRANS64.RED.A1T0 RZ, [R44+URZ], RZ ;  /* 0x000000ff2cffb9a7 */ /* 0x0003e2000810043f */
[----:B------:R-:W-:Y:S05]  /*8c20*/  @!P0 BRA `(.L_x_1579) ;  /* 0x0000000000048947 */ /* 0x000fea0003800000 */
[----:B------:R-:W-:Y:S01]  /*8c30*/  BPT.TRAP 0x1 ;  /* 0x000000040000795c */ /* 0x000fe20000300000 */
.L_x_1579:
[----:B------:R-:W-:Y:S05]  /*8c40*/  BSYNC B0 ;  /* 0x0000000000007941 */ /* 0x000fea0003800000 */
.L_x_1578:
[----:B------:R-:W2:Y:S01]  /*8c50*/  SYNCS.PHASECHK.TRANS64.TRYWAIT P0, [R106+URZ+0x288b0], R117 ;  /* 0x0288b0756a0075a7 */ /* 0x000ea2000800017f */
[----:B------:R-:W-:Y:S01]  /*8c60*/  ULDC UR42, c[0x0][0x2f4] ;  /* 0x0000bd00002a7ab9 */ /* 0x000fe20000000800 */
[----:B------:R-:W-:Y:S01]  /*8c70*/  ULDC.64 UR36, c[0x0][0x328] ;  /* 0x0000ca0000247ab9 */ /* 0x000fe20000000a00 */
[----:B------:R-:W-:Y:S01]  /*8c80*/  ULDC.64 UR38, c[0x0][0x318] ;  /* 0x0000c60000267ab9 */ /* 0x000fe20000000a00 */
[----:B------:R-:W-:Y:S04]  /*8c90*/  BSSY B0, `(.L_x_1580) ;  /* 0x0000002000007945 */ /* 0x000fe80003800000 */
[----:B--2---:R-:W-:Y:S05]  /*8ca0*/  @!P0 BRA `(.L_x_1581) ;  /* 0x0000020800148947 */ /* 0x004fea0003800000 */
.L_x_1940:
[----:B------:R-:W-:Y:S05]  /*8cb0*/  BSYNC B0 ;  /* 0x0000000000007941 */ /* 0x000fea0003800000 */
.L_x_1580:
[----:B------:R-:W-:Y:S01]  /*8cc0*/  ISETP.GE.AND P0, PT, R23, R113, PT ;  /* 0x000000711700720c */ /* 0x000fe20003f06270 */
[----:B------:R-:W-:Y:S01]  /*8cd0*/  BSSY B0, `(.L_x_1582) ;  /* 0x0000011000007945 */ /* 0x000fe20003800000 */
[----:B------:R-:W-:-:S11]  /*8ce0*/  IMAD.WIDE R48, R26, 0x80, R42 ;  /* 0x000000801a307825 */ /* 0x000fd600078e022a */
[----:B------:R-:W-:Y:S05]  /*8cf0*/  @P0 BRA `(.L_x_1583) ;  /* 0x0000000000380947 */ /* 0x000fea0003800000 */
[----:B------:R-:W-:Y:S02]  /*8d00*/  IMAD R47, R49, UR36, RZ ;  /* 0x00000024312f7c24 */ /* 0x000fe4000f8e02ff */
[----:B-1----:R-:W-:Y:S02]  /*8d10*/  IMAD.MOV.U32 R44, RZ, RZ, R94 ;  /* 0x000000ffff2c7224 */ /* 0x002fe400078e005e */
[----:B------:R-:W-:Y:S02]  /*8d20*/  IMAD.MOV.U32 R45, RZ, RZ, R105 ;  /* 0x000000ffff2d7224 */ /* 0x000fe400078e0069 */
[C---:B------:R-:W-:Y:S02]  /*8d30*/  IMAD R47, R48.reuse, UR37, R47 ;  /* 0x00000025302f7c24 */ /* 0x040fe4000f8e022f */
[----:B------:R-:W-:-:S04]  /*8d40*/  IMAD.WIDE.U32 R44, R48, UR36, R44 ;  /* 0x00000024302c7c25 */ /* 0x000fc8000f8e002c */
[----:B------:R-:W-:Y:S01]  /*8d50*/  IMAD.IADD R45, R45, 0x1, R47 ;  /* 0x000000012d2d7824 */ /* 0x000fe200078e022f */
[----:B------:R-:W-:-:S04]  /*8d60*/  LEA R50, P0, R44, UR38, 0x1 ;  /* 0x000000262c327c11 */ /* 0x000fc8000f8008ff */
[----:B------:R-:W-:Y:S02]  /*8d70*/  LEA.HI.X R51, R44, UR39, R45, 0x1, P0 ;  /* 0x000000272c337c11 */ /* 0x000fe400080f0c2d */
[----:B------:R-:W-:-:S13]  /*8d80*/  ISETP.GE.AND P0, PT, R16, UR42, PT ;  /* 0x0000002a10007c0c */ /* 0x000fda000bf06270 */
[----:B------:R-:W1:Y:S04]  /*8d90*/  @!P0 LDS.128 R44, [R110+0x400] ;  /* 0x000400006e2c8984 */ /* 0x000e680000000c00 */
[----:B-1----:R-:W-:Y:S01]  /*8da0*/  @!P0 STG.E.128 desc[UR40][R50.64], R44 ;  /* 0x0000002c32008986 */ /* 0x002fe2000c101d28 */
[----:B------:R-:W-:-:S13]  /*8db0*/  ISETP.GE.AND P0, PT, R190, UR42, PT ;  /* 0x0000002abe007c0c */ /* 0x000fda000bf06270 */
[----:B------:R-:W1:Y:S04]  /*8dc0*/  @!P0 LDS.128 R44, [R110+0x4400] ;  /* 0x004400006e2c8984 */ /* 0x000e680000000c00 */
[----:B-1----:R3:W-:Y:S02]  /*8dd0*/  @!P0 STG.E.128 desc[UR40][R50.64+0x80], R44 ;  /* 0x0000802c32008986 */ /* 0x0027e4000c101d28 */
.L_x_1583:
[----:B------:R-:W-:Y:S05]  /*8de0*/  BSYNC B0 ;  /* 0x0000000000007941 */ /* 0x000fea0003800000 */
.L_x_1582:
[----:B------:R-:W-:Y:S01]  /*8df0*/  ISETP.GE.AND P0, PT, R213, R113, PT ;  /* 0x00000071d500720c */ /* 0x000fe20003f06270 */
[----:B------:R-:W-:-:S12]  /*8e00*/  BSSY B0, `(.L_x_1584) ;  /* 0x0000012000007945 */ /* 0x000fd80003800000 */
[----:B------:R-:W-:Y:S05]  /*8e10*/  @P0 BRA `(.L_x_1585) ;  /* 0x0000000000400947 */ /* 0x000fea0003800000 */
[----:B---3--:R-:W-:Y:S01]  /*8e20*/  IADD3 R47, P0, R48, 0x20, RZ ;  /* 0x00000020302f7810 */ /* 0x008fe20007f1e0ff */
[----:B------:R-:W-:-:S04]  /*8e30*/  IMAD.MOV.U32 R45, RZ, RZ, R105 ;  /* 0x000000ffff2d7224 */ /* 0x000fc800078e0069 */
[----:B-1----:R-:W-:-:S04]  /*8e40*/  IMAD.X R44, RZ, RZ, R49, P0 ;  /* 0x000000ffff2c7224 */ /* 0x002fc800000e0631 */
[----:B------:R-:W-:Y:S02]  /*8e50*/  IMAD R46, R44, UR36, RZ ;  /* 0x000000242c2e7c24 */ /* 0x000fe4000f8e02ff */
[----:B------:R-:W-:-:S04]  /*8e60*/  IMAD.MOV.U32 R44, RZ, RZ, R94 ;  /* 0x000000ffff2c7224 */ /* 0x000fc800078e005e */
[----:B------:R-:W-:-:S04]  /*8e70*/  IMAD.WIDE.U32 R44, R47, UR36, R44 ;  /* 0x000000242f2c7c25 */ /* 0x000fc8000f8e002c */
[----:B------:R-:W-:Y:S01]  /*8e80*/  IMAD R47, R47, UR37, R46 ;  /* 0x000000252f2f7c24 */ /* 0x000fe2000f8e022e */
[----:B------:R-:W-:-:S03]  /*8e90*/  LEA R50, P0, R44, UR38, 0x1 ;  /* 0x000000262c327c11 */ /* 0x000fc6000f8008ff */
[----:B------:R-:W-:-:S05]  /*8ea0*/  IMAD.IADD R45, R45, 0x1, R47 ;  /* 0x000000012d2d7824 */ /* 0x000fca00078e022f */
[----:B------:R-:W-:Y:S02]  /*8eb0*/  LEA.HI.X R51, R44, UR39, R45, 0x1, P0 ;  /* 0x000000272c337c11 */ /* 0x000fe400080f0c2d */
[----:B------:R-:W-:-:S13]  /*8ec0*/  ISETP.GE.AND P0, PT, R16, UR42, PT ;  /* 0x0000002a10007c0c */ /* 0x000fda000bf06270 */
[----:B------:R-:W1:Y:S04]  /*8ed0*/  @!P0 LDS.128 R44, [R110+0x1400] ;  /* 0x001400006e2c8984 */ /* 0x000e680000000c00 */
[----:B-1----:R-:W-:Y:S01]  /*8ee0*/  @!P0 STG.E.128 desc[UR40][R50.64], R44 ;  /* 0x0000002c32008986 */ /* 0x002fe2000c101d28 */
[----:B------:R-:W-:-:S13]  /*8ef0*/  ISETP.GE.AND P0, PT, R190, UR42, PT ;  /* 0x0000002abe007c0c */ /* 0x000fda000bf06270 */
[----:B------:R-:W1:Y:S04]  /*8f00*/  @!P0 LDS.128 R44, [R110+0x5400] ;  /* 0x005400006e2c8984 */ /* 0x000e680000000c00 */
[----:B-1----:R4:W-:Y:S02]  /*8f10*/  @!P0 STG.E.128 desc[UR40][R50.64+0x80], R44 ;  /* 0x0000802c32008986 */ /* 0x0029e4000c101d28 */
.L_x_1585:
[----:B------:R-:W-:Y:S05]  /*8f20*/  BSYNC B0 ;  /* 0x0000000000007941 */ /* 0x000fea0003800000 */
.L_x_1584:
[----:B------:R-:W-:Y:S01]  /*8f30*/  ISETP.GE.AND P0, PT, R212, R113, PT ;  /* 0x00000071d400720c */ /* 0x000fe20003f06270 */
[----:B------:R-:W-:-:S12]  /*8f40*/  BSSY B0, `(.L_x_1586) ;  /* 0x0000012000007945 */ /* 0x000fd80003800000 */
[----:B------:R-:W-:Y:S05]  /*8f50*/  @P0 BRA `(.L_x_1587) ;  /* 0x0000000000400947 */ /* 0x000fea0003800000 */
[----:B---34-:R-:W-:Y:S01]  /*8f60*/  IADD3 R47, P0, R48, 0x40, RZ ;  /* 0x00000040302f7810 */ /* 0x018fe20007f1e0ff */
        /* <DEDUP_REMOVED lines=15> */
.L_x_1587:
[----:B------:R-:W-:Y:S05]  /*9060*/  BSYNC B0 ;  /* 0x0000000000007941 */ /* 0x000fea0003800000 */
.L_x_1586:
[----:B------:R-:W-:Y:S01]  /*9070*/  ISETP.GE.AND P0, PT, R211, R113, PT ;  /* 0x00000071d300720c */ /* 0x000fe20003f06270 */
[----:B------:R-:W-:-:S12]  /*9080*/  BSSY B0, `(.L_x_1588) ;  /* 0x0000012000007945 */ /* 0x000fd80003800000 */
[----:B------:R-:W-:Y:S05]  /*9090*/  @P0 BRA `(.L_x_1589) ;  /* 0x0000000000400947 */ /* 0x000fea0003800000 */
[----:B-1-34-:R-:W-:Y:S01]  /*90a0*/  IADD3 R47, P0, R48, 0x60, RZ ;  /* 0x00000060302f7810 */ /* 0x01afe20007f1e0ff */
[----:B------:R-:W-:Y:S02]  /*90b0*/  IMAD.MOV.U32 R44, RZ, RZ, R94 ;  /* 0x000000ffff2c7224 */ /* 0x000fe400078e005e */
        /* <DEDUP_REMOVED lines=14> */
.L_x_1589:
[----:B------:R-:W-:Y:S05]  /*91a0*/  BSYNC B0 ;  /* 0x0000000000007941 */ /* 0x000fea0003800000 */
.L_x_1588:
[----:B-1-34-:R-:W3:Y:S01]  /*91b0*/  LDL R44, [R1+0x10] ;  /* 0x00001000012c7983 */ /* 0x01aee20000100800 */
[----:B------:R-:W-:Y:S02]  /*91c0*/  VIADD R184, R184, 0x1 ;  /* 0x00000001b8b87836 */ /* 0x000fe40000000000 */
[----:B0-2---:R-:W-:Y:S01]  /*91d0*/  @!P3 VIADD R106, R106, 0x288c0 ;  /* 0x000288c06a6ab836 */ /* 0x005fe20000000000 */
[----:B------:R-:W-:Y:S01]  /*91e0*/  @!PT LDS RZ, [RZ] ;  /* 0x00000000fffff984 */ /* 0x000fe20000000800 */
[----:B------:R-:W-:Y:S01]  /*91f0*/  @!PT LDS RZ, [RZ] ;  /* 0x00000000fffff984 */ /* 0x000fe20000000800 */
[----:B------:R-:W-:Y:S01]  /*9200*/  @!PT LDS RZ, [RZ] ;  /* 0x00000000fffff984 */ /* 0x000fe20000000800 */
[----:B------:R-:W-:Y:S01]  /*9210*/  @!PT LDS RZ, [RZ] ;  /* 0x00000000fffff984 */ /* 0x000fe20000000800 */
[----:B------:R0:W-:Y:S06]  /*9220*/  MEMBAR.ALL.CTA ;  /* 0x0000000000007992 */ /* 0x0001ec0000008000 */
[----:B0-----:R-:W0:Y:S02]  /*9230*/  FENCE.VIEW.ASYNC.S ;  /* 0x00000000000073c6 */ /* 0x001e240000000000 */
[----:B0-----:R0:W-:Y:S01]  /*9240*/  BAR.SYNC.DEFER_BLOCKING R124, 0x80 ;  /* 0x0002007c0000751d */ /* 0x0011e20000010000 */
[----:B------:R-:W-:-:S02]  /*9250*/  ISETP.NE.AND P0, PT, R184, 0x2, PT ;  /* 0x00000002b800780c */ /* 0x000fc40003f05270 */
[----:B------:R-:W-:Y:S02]  /*9260*/  @!P3 PRMT R106, RZ, 0x654, R106 ;  /* 0x00000654ff6ab816 */ /* 0x000fe4000000006a */
[----:B------:R-:W-:Y:S02]  /*9270*/  SEL R45, RZ, 0x1, P0 ;  /* 0x00000001ff2d7807 */ /* 0x000fe40000000000 */
[----:B------:R-:W-:Y:S02]  /*9280*/  SEL R184, R184, RZ, P0 ;  /* 0x000000ffb8b87207 */ /* 0x000fe40000000000 */
[----:B------:R-:W-:Y:S01]  /*9290*/  LOP3.LUT R192, R192, R45, RZ, 0x3c, !PT ;  /* 0x0000002dc0c07212 */ /* 0x000fe200078e3cff */
[----:B------:R0:W-:Y:S01]  /*92a0*/  @!P3 SYNCS.ARRIVE.TRANS64.RED.A1T0 RZ, [R106+URZ], RZ ;  /* 0x000000ff6affb9a7 */ /* 0x0001e2000810043f */
[----:B---3--:R-:W-:-:S13]  /*92b0*/  LOP3.LUT P4, RZ, R44, 0x4, RZ, 0xc0, !PT ;  /* 0x000000042cff7812 */ /* 0x008fda000788c0ff */
[----:B0-----:R-:W-:Y:S05]  /*92c0*/  @P4 BRA `(.L_x_1590) ;  /* 0xffffff9800604947 */ /* 0x001fea000383ffff */
[----:B------:R-:W0:Y:S01]  /*92d0*/  S2R R44, SR_TID.X ;  /* 0x00000000002c7919 */ /* 0x000e220000002100 */
[----:B------:R-:W-:Y:S02]  /*92e0*/  PLOP3.LUT P0, PT, PT, PT, PT, 0x8, 0x0 ;  /* 0x000000000000781c */ /* 0x000fe40003f0e170 */
[----:B0-----:R-:W-:-:S04]  /*92f0*/  SHF.R.U32.HI R44, RZ, 0x7, R44 ;  /* 0x00000007ff2c7819 */ /* 0x001fc8000001162c */
[----:B------:R-:W-:-:S13]  /*9300*/  ISETP.NE.AND P4, PT, R44, 0x1, PT ;  /* 0x000000012c00780c */ /* 0x000fda0003f85270 */
[----:B------:R-:W-:Y:S06]  /*9310*/  @!P4 BAR.ARV 0x9, 0x100 ;  /* 0x024400000000cb1d */ /* 0x000fec0000002000 */
.L_x_1500:
[----:B------:R-:W0:Y:S01]  /*9320*/  LDC R0, c[0x0][0x448] ;  /* 0x00011200ff007b82 */ /* 0x000e220000000800 */
[----:B------:R-:W-:-:S07]  /*9330*/  IADD3 R7, R189, 0x1, -R187 ;  /* 0x00000001bd077810 */ /* 0x000fce0007ffe8bb */
[----:B------:R-:W1:Y:S01]  /*9340*/  LDC.64 R4, c[0x0][0x9e0] ;  /* 0x00027800ff047b82 */ /* 0x000e620000000a00 */
[----:B0-----:R-:W-:Y:S01]  /*9350*/  ISETP.NE.AND P1, PT, R0, 0x1, PT ;  /* 0x000000010000780c */ /* 0x001fe20003f25270 */
[----:B------:R-:W-:Y:S01]  /*9360*/  VIADD R0, R193, 0x7f ;  /* 0x0000007fc1007836 */ /* 0x000fe20000000000 */
[----:B-1----:R-:W-:-:S11]  /*9370*/  ISETP.GE.AND P2, PT, R5, 0x1, PT ;  /* 0x000000010500780c */ /* 0x002fd60003f46270 */
[----:B------:R-:W0:Y:S08]  /*9380*/  @P1 LDC R3, c[0x0][0x44c] ;  /* 0x00011300ff031b82 */ /* 0x000e300000000800 */
[----:B------:R-:W1:Y:S01]  /*9390*/  @P1 LDC R6, c[0x0][0x450] ;  /* 0x00011400ff061b82 */ /* 0x000e620000000800 */
[----:B0-----:R-:W-:-:S05]  /*93a0*/  @P1 IMAD.HI.U32 R3, R0, R3, RZ ;  /* 0x0000000300031227 */ /* 0x001fca00078e00ff */
[----:B-1----:R-:W-:-:S05]  /*93b0*/  @P1 SHF.R.U32.HI R0, RZ, R6, R3 ;  /* 0x00000006ff001219 */ /* 0x002fca0000011603 */
[----:B------:R-:W-:Y:S01]  /*93c0*/  IMAD.IADD R3, R7, 0x1, R0 ;  /* 0x0000000107037824 */ /* 0x000fe200078e0200 */
[----:B------:R-:W-:Y:S06]  /*93d0*/  @P0 BRA `(.L_x_1591) ;  /* 0x00000000000c0947 */ /* 0x000fec0003800000 */
[----:B------:R-:W0:Y:S01]  /*93e0*/  FENCE.VIEW.ASYNC.G ;  /* 0x00000000000073c6 */ /* 0x000e220000000100 */
[----:B------:R-:W-:Y:S05]  /*93f0*/  WARPSYNC.ALL ;  /* 0x0000000000007948 */ /* 0x000fea0003800000 */
[----:B0-----:R-:W-:Y:S06]  /*9400*/  BAR.ARV 0xc, 0x180 ;  /* 0x0306000000007b1d */ /* 0x001fec0000002000 */
.L_x_1591:
[----:B------:R-:W-:Y:S01]  /*9410*/  IMAD.IADD R4, R3, 0x1, R4 ;  /* 0x0000000103047824 */ /* 0x000fe200078e0204 */
        /* <DEDUP_REMOVED lines=12> */
.L_x_1594:
[----:B------:R-:W-:-:S13]  /*94e0*/  ISETP.NE.AND P0, PT, R5, 0x1, PT ;  /* 0x000000010500780c */ /* 0x000fda0003f05270 */
[----:B------:R-:W0:Y:S02]  /*94f0*/  @P0 LDC.64 R6, c[0x0][0x9e8] ;  /* 0x00027a00ff060b82 */ /* 0x000e240000000a00 */
[----:B0-----:R-:W-:-:S05]  /*9500*/  @P0 IMAD.HI.U32 R6, R0, R6, RZ ;  /* 0x0000000600060227 */ /* 0x001fca00078e00ff */
[----:B------:R-:W-:-:S07]  /*9510*/  @P0 SHF.R.U32.HI R0, RZ, R7, R6 ;  /* 0x00000007ff000219 */ /* 0x000fce0000011606 */
.L_x_1595:
[----:B------:R-:W-:Y:S05]  /*9520*/  BSYNC B0 ;  /* 0x0000000000007941 */ /* 0x000fea0003800000 */
.L_x_1593:
[----:B------:R-:W-:-:S05]  /*9530*/  IMAD R3, R0, R5, R5 ;  /* 0x0000000500037224 */ /* 0x000fca00078e0205 */
[----:B------:R-:W-:-:S07]  /*9540*/  VIMNMX R4, R4, R3, PT ;  /* 0x0000000304047248 */ /* 0x000fce0003fe0100 */
.L_x_1592:
[----:B------:R-:W0:Y:S01]  /*9550*/  @P1 LDC R0, c[0x0][0x44c] ;  /* 0x00011300ff001b82 */ /* 0x000e220000000800 */
[----:B------:R-:W-:Y:S01]  /*9560*/  VIADD R4, R4, 0x7f ;  /* 0x0000007f04047836 */ /* 0x000fe20000000000 */
[----:B------:R-:W-:-:S04]  /*9570*/  ULDC UR4, c[0x0][0x9dc] ;  /* 0x0002770000047ab9 */ /* 0x000fc80000000800 */
[----:B------:R-:W-:Y:S02]  /*9580*/  SHF.R.S32.HI R3, RZ, 0x1f, R4 ;  /* 0x0000001fff037819 */ /* 0x000fe40000011404 */
[----:B------:R-:W1:Y:S02]  /*9590*/  @P1 LDC R7, c[0x0][0x450] ;  /* 0x00011400ff071b82 */ /* 0x000e640000000800 */
[----:B------:R-:W-:-:S04]  /*95a0*/  LEA.HI R3, R3, R4, RZ, 0x7 ;  /* 0x0000000403037211 */ /* 0x000fc800078f38ff */
[----:B------:R-:W-:-:S04]  /*95b0*/  SHF.R.S32.HI R3, RZ, 0x7, R3 ;  /* 0x00000007ff037819 */ /* 0x000fc80000011403 */
[----:B------:R-:W-:Y:S01]  /*95c0*/  VIMNMX R126, R126, R3, PT ;  /* 0x000000037e7e7248 */ /* 0x000fe20003fe0100 */
[----:B0-----:R-:W-:-:S04]  /*95d0*/  @P1 IMAD.HI.U32 R6, R193, R0, RZ ;  /* 0x00000000c1061227 */ /* 0x001fc800078e00ff */
[----:B------:R-:W-:Y:S01]  /*95e0*/  IMAD.MOV.U32 R0, RZ, RZ, R193 ;  /* 0x000000ffff007224 */ /* 0x000fe200078e00c1 */
        /* <DEDUP_REMOVED lines=14> */
.L_x_1598:
[----:B------:R-:W-:-:S13]  /*96d0*/  ISETP.NE.AND P0, PT, R5, 0x1, PT ;  /* 0x000000010500780c */ /* 0x000fda0003f05270 */
[----:B------:R-:W0:Y:S02]  /*96e0*/  @P0 LDC.64 R6, c[0x0][0x9e8] ;  /* 0x00027a00ff060b82 */ /* 0x000e240000000a00 */
[----:B0-----:R-:W-:-:S05]  /*96f0*/  @P0 IMAD.HI.U32 R4, R0, R6, RZ ;  /* 0x0000000600040227 */ /* 0x001fca00078e00ff */
[----:B------:R-:W-:-:S07]  /*9700*/  @P0 SHF.R.U32.HI R0, RZ, R7, R4 ;  /* 0x00000007ff000219 */ /* 0x000fce0000011604 */
.L_x_1599:
[----:B------:R-:W-:Y:S05]  /*9710*/  BSYNC B0 ;  /* 0x0000000000007941 */ /* 0x000fea0003800000 */
.L_x_1597:
[----:B------:R-:W-:-:S05]  /*9720*/  IMAD R0, R0, R5, RZ ;  /* 0x0000000500007224 */ /* 0x000fca00078e02ff */
[----:B------:R-:W-:-:S07]  /*9730*/  VIMNMX R3, R3, R0, !PT ;  /* 0x0000000003037248 */ /* 0x000fce0007fe0100 */
.L_x_1596:
[----:B------:R-:W-:Y:S01]  /*9740*/  SHF.R.S32.HI R0, RZ, 0x1f, R3 ;  /* 0x0000001fff007819 */ /* 0x000fe20000011403 */
[----:B------:R-:W-:Y:S01]  /*9750*/  BSSY B0, `(.L_x_1600) ;  /* 0x0000026000007945 */ /* 0x000fe20003800000 */
[----:B------:R-:W-:Y:S02]  /*9760*/  IMAD.MOV.U32 R88, RZ, RZ, RZ ;  /* 0x000000ffff587224 */ /* 0x000fe400078e00ff */
[----:B------:R-:W-:-:S04]  /*9770*/  LEA.HI R0, R0, R3, RZ, 0x7 ;  /* 0x0000000300007211 */ /* 0x000fc800078f38ff */
        /* <DEDUP_REMOVED lines=35> */
.L_x_1601:
[----:B------:R-:W-:Y:S05]  /*99b0*/  BSYNC B0 ;  /* 0x0000000000007941 */ /* 0x000fea0003800000 */
.L_x_1600:
[-C--:B------:R-:W-:Y:S01]  /*99c0*/  IMAD R195, R216, R88.reuse, R195 ;  /* 0x00000058d8c37224 */ /* 0x080fe200078e02c3 */
[----:B------:R-:W-:Y:S01]  /*99d0*/  PLOP3.LUT P0, PT, PT, PT, PT, 0x80, 0x0 ;  /* 0x000000000000781c */ /* 0x000fe20003f0f070 */
[----:B------:R-:W-:Y:S01]  /*99e0*/  IMAD.MOV.U32 R0, RZ, RZ, RZ ;  /* 0x000000ffff007224 */ /* 0x000fe200078e00ff */
        /* <DEDUP_REMOVED lines=36> */
[----:B------:R-:W-:-:S03]  /*9c30*/  UMOV UR4, 0xffffffff ;  /* 0xffffffff00047882 */ /* 0x000fc60000000000 */
[----:B------:R-:W-:Y:S05]  /*9c40*/  BRA.DIV UR4, `(.L_x_1603) ;  /* 0x000001fa04407947 */ /* 0x000fea000b800000 */
[----:B------:R-:W0:Y:S02]  /*9c50*/  S2R R3, SR_TID.X ;  /* 0x0000000000037919 */ /* 0x000e240000002100 */
[----:B0-----:R-:W-:-:S05]  /*9c60*/  VIADD R3, R3, 0xffffff80 ;  /* 0xffffff8003037836 */ /* 0x001fca0000000000 */
[----:B------:R-:W-:-:S04]  /*9c70*/  SHF.R.S32.HI R0, RZ, 0x1f, R3 ;  /* 0x0000001fff007819 */ /* 0x000fc80000011403 */
[----:B------:R-:W-:-:S04]  /*9c80*/  LEA.HI R0, R0, R3, RZ, 0x7 ;  /* 0x0000000300007211 */ /* 0x000fc800078f38ff */
[----:B------:R-:W-:-:S05]  /*9c90*/  SHF.R.S32.HI R0, RZ, 0x7, R0 ;  /* 0x00000007ff007819 */ /* 0x000fca0000011400 */
[----:B------:R0:W1:Y:S02]  /*9ca0*/  SHFL.IDX PT, R194, R0, RZ, 0x1f ;  /* 0x00001fff00c27589 */ /* 0x00006400000e0000 */
.L_x_1943:
[----:B01----:R-:W-:Y:S02]  /*9cb0*/  LEA.HI R0, R194, R194, RZ, 0x1 ;  /* 0x000000c2c2007211 */ /* 0x003fe400078f08ff */
[----:B------:R-:W-:Y:S02]  /*9cc0*/  LOP3.LUT P0, RZ, R233, 0x3ff, RZ, 0xc0, !PT ;  /* 0x000003ffe9ff7812 */ /* 0x000fe4000780c0ff */
[----:B------:R-:W-:Y:S02]  /*9cd0*/  LOP3.LUT R3, R0, 0x1e, RZ, 0xc0, !PT ;  /* 0x0000001e00037812 */ /* 0x000fe400078ec0ff */
[----:B------:R-:W-:-:S03]  /*9ce0*/  P2R R24, PR, RZ, 0x1 ;  /* 0x00000001ff187803 */ /* 0x000fc60000000000 */
        /* <DEDUP_REMOVED lines=21> */
.L_x_1604:
[----:B------:R-:W-:Y:S02]  /*9e40*/  ULDC UR4, c[0x0][0x3f4] ;  /* 0x0000fd0000047ab9 */ /* 0x000fe40000000800 */
[----:B------:R-:W-:-:S13]  /*9e50*/  ISETP.LT.AND P0, PT, RZ, UR4, PT ;  /* 0x00000004ff007c0c */ /* 0x000fda000bf01270 */
[----:B------:R-:W-:Y:S05]  /*9e60*/  @P0 BRA `(.L_x_1605) ;  /* 0x00000000003c0947 */ /* 0x000fea0003800000 */
[----:B------:R-:W-:-:S04]  /*9e70*/  LEA.HI R0, R214, R214, RZ, 0x1 ;  /* 0x000000d6d6007211 */ /* 0x000fc800078f08ff */
[----:B------:R-:W-:-:S05]  /*9e80*/  LOP3.LUT R3, R0, 0xfffffffe, RZ, 0xc0, !PT ;  /* 0xfffffffe00037812 */ /* 0x000fca00078ec0ff */
[----:B------:R-:W-:-:S05]  /*9e90*/  IMAD.IADD R3, R214, 0x1, -R3 ;  /* 0x00000001d6037824 */ /* 0x000fca00078e0a03 */
[----:B------:R-:W-:-:S04]  /*9ea0*/  SHF.L.U32 R3, R3, 0x1f, RZ ;  /* 0x0000001f03037819 */ /* 0x000fc800000006ff */
[----:B------:R0:W1:Y:S03]  /*9eb0*/  SYNCS.PHASECHK.TRANS64.TRYWAIT P0, [R2+URZ+0x28800], R3 ;  /* 0x02880003020075a7 */ /* 0x000066000800017f */
[----:B-1----:R-:W-:Y:S05]  /*9ec0*/  @!P0 NANOSLEEP.SYNCS 0x989680 ;  /* 0x009896800000895d */ /* 0x002fea0003900000 */
[----:B------:R-:W1:Y:S01]  /*9ed0*/  @!P0 SYNCS.PHASECHK.TRANS64 P0, [R2+URZ+0x28800], R3 ;  /* 0x02880003020085a7 */ /* 0x000e62000800007f */
[----:B------:R-:W-:Y:S04]  /*9ee0*/  BSSY B0, `(.L_x_1606) ;  /* 0x0000006000007945 */ /* 0x000fe80003800000 */
[----:B-1----:R-:W-:Y:S05]  /*9ef0*/  @P0 BRA `(.L_x_1607) ;  /* 0x0000000000100947 */ /* 0x002fea0003800000 */
.L_x_1608:
[----:B-1----:R1:W2:Y:S02]  /*9f00*/  SYNCS.PHASECHK.TRANS64.TRYWAIT P0, [R2+URZ+0x28800], R3 ;  /* 0x02880003020075a7 */ /* 0x0022a4000800017f */
[----:B--2---:R-:W-:Y:S05]  /*9f10*/  @!P0 NANOSLEEP.SYNCS 0x989680 ;  /* 0x009896800000895d */ /* 0x004fea0003900000 */
[----:B------:R-:W2:Y:S02]  /*9f20*/  @!P0 SYNCS.PHASECHK.TRANS64 P0, [R2+URZ+0x28800], R3 ;  /* 0x02880003020085a7 */ /* 0x000ea4000800007f */
[----:B--2---:R-:W-:Y:S05]  /*9f30*/  @!P0 BRA `(.L_x_1608) ;  /* 0xfffffffc00f08947 */ /* 0x004fea000383ffff */
.L_x_1607:
[----:B------:R-:W-:Y:S05]  /*9f40*/  BSYNC B0 ;  /* 0x0000000000007941 */ /* 0x000fea0003800000 */
.L_x_1606:
[----:B------:R-:W-:Y:S05]  /*9f50*/  BRA `(.L_x_1609) ;  /* 0x0000005400047947 */ /* 0x000fea0003800000 */
.L_x_1605:
[----:B------:R-:W-:Y:S01]  /*9f60*/  ISETP.NE.AND P0, PT, R24, RZ, PT ;  /* 0x000000ff1800720c */ /* 0x000fe20003f05270 */
[----:B------:R-:W-:Y:S01]  /*9f70*/  ULDC.64 UR4, c[0x0][0x3f8] ;  /* 0x0000fe0000047ab9 */ /* 0x000fe20000000a00 */
[----:B-----5:R-:W-:Y:S01]  /*9f80*/  SHF.R.S32.HI R0, RZ, 0x1f, R112 ;  /* 0x0000001fff007819 */ /* 0x020fe20000011470 */
[----:B------:R-:W-:Y:S01]  /*9f90*/  ULDC.64 UR6, c[0x0][0x408] ;  /* 0x0001020000067ab9 */ /* 0x000fe20000000a00 */
[----:B------:R-:W-:-:S04]  /*9fa0*/  IMAD.WIDE.U32 R24, R112, UR4, RZ ;  /* 0x0000000470187c25 */ /* 0x000fc8000f8e00ff */
[C---:B------:R-:W-:Y:S02]  /*9fb0*/  IMAD R3, R0.reuse, UR4, RZ ;  /* 0x0000000400037c24 */ /* 0x040fe4000f8e02ff */
[----:B------:R-:W-:Y:S02]  /*9fc0*/  IMAD R5, R0, UR6, RZ ;  /* 0x0000000600057c24 */ /* 0x000fe4000f8e02ff */
[C---:B------:R-:W-:Y:S02]  /*9fd0*/  IMAD R3, R112.reuse, UR5, R3 ;  /* 0x0000000570037c24 */ /* 0x040fe4000f8e0203 */
[C---:B------:R-:W-:Y:S02]  /*9fe0*/  IMAD R5, R112.reuse, UR7, R5 ;  /* 0x0000000770057c24 */ /* 0x040fe4000f8e0205 */
[----:B------:R-:W-:-:S04]  /*9ff0*/  IMAD.WIDE.U32 R112, R112, UR6, RZ ;  /* 0x0000000670707c25 */ /* 0x000fc8000f8e00ff */
[----:B------:R-:W-:Y:S02]  /*a000*/  IMAD.IADD R27, R3, 0x1, R25 ;  /* 0x00000001031b7824 */ /* 0x000fe400078e0219 */
[----:B------:R-:W-:Y:S01]  /*a010*/  IMAD.IADD R29, R5, 0x1, R113 ;  /* 0x00000001051d7824 */ /* 0x000fe200078e0271 */
        /* <DEDUP_REMOVED lines=17> */
.L_x_1610:
[----:B------:R-:W-:Y:S01]  /*a130*/  ULDC.U8 UR4, c[0x0][0x410] ;  /* 0x0001040000047ab9 */ /* 0x000fe20000000000 */
[----:B------:R-:W-:Y:S01]  /*a140*/  IMAD.IADD R57, R23, 0x1, R193 ;  /* 0x0000000117397824 */ /* 0x000fe200078e02c1 */
[----:B------:R-:W-:Y:S01]  /*a150*/  ISETP.NE.AND P0, PT, RZ, UR4, PT ;  /* 0x00000004ff007c0c */ /* 0x000fe2000bf05270 */
[----:B------:R-:W-:Y:S02]  /*a160*/  BSSY B0, `(.L_x_1611) ;  /* 0x0000518000007945 */ /* 0x000fe40003800000 */
[----:B------:R-:W-:-:S10]  /*a170*/  IMAD R3, R208, 0x20, R57 ;  /* 0x00000020d0037824 */ /* 0x000fd400078e0239 */
[----:B------:R-:W-:Y:S05]  /*a180*/  @!P0 BRA `(.L_x_1612) ;  /* 0x00000028005c8947 */ /* 0x000fea0003800000 */
[----:B------:R-:W0:Y:S01]  /*a190*/  LDC R68, c[0x0][0x448] ;  /* 0x00011200ff447b82 */ /* 0x000e220000000800 */
[----:B------:R-:W-:Y:S01]  /*a1a0*/  ULDC.64 UR4, c[0x0][0x3f8] ;  /* 0x0000fe0000047ab9 */ /* 0x000fe20000000a00 */
[----:B------:R-:W-:Y:S01]  /*a1b0*/  ULDC.64 UR6, c[0x0][0x408] ;  /* 0x0001020000067ab9 */ /* 0x000fe20000000a00 */
[----:B------:R-:W-:Y:S01]  /*a1c0*/  IMAD.MOV.U32 R4, RZ, RZ, R24 ;  /* 0x000000ffff047224 */ /* 0x000fe200078e0018 */
[----:B------:R-:W-:Y:S01]  /*a1d0*/  SHF.R.S32.HI R50, RZ, 0x1f, R185 ;  /* 0x0000001fff327819 */ /* 0x000fe200000114b9 */
[----:B------:R-:W-:Y:S02]  /*a1e0*/  IMAD.MOV.U32 R10, RZ, RZ, R112 ;  /* 0x000000ffff0a7224 */ /* 0x000fe400078e0070 */
[----:B------:R-:W-:Y:S01]  /*a1f0*/  IMAD.MOV.U32 R11, RZ, RZ, R29 ;  /* 0x000000ffff0b7224 */ /* 0x000fe200078e001d */
[----:B0-----:R-:W-:-:S13]  /*a200*/  ISETP.NE.AND P0, PT, R68, 0x1, PT ;  /* 0x000000014400780c */ /* 0x001fda0003f05270 */
[----:B------:R-:W0:Y:S08]  /*a210*/  @P0 LDC R0, c[0x0][0x44c] ;  /* 0x00011300ff000b82 */ /* 0x000e300000000800 */
[----:B------:R-:W1:Y:S01]  /*a220*/  @P0 LDC R5, c[0x0][0x450] ;  /* 0x00011400ff050b82 */ /* 0x000e620000000800 */
[----:B0-----:R-:W-:-:S05]  /*a230*/  @P0 IMAD.HI.U32 R0, R3, R0, RZ ;  /* 0x0000000003000227 */ /* 0x001fca00078e00ff */
[----:B-1----:R-:W-:Y:S01]  /*a240*/  @P0 SHF.R.U32.HI R3, RZ, R5, R0 ;  /* 0x00000005ff030219 */ /* 0x002fe20000011600 */
[----:B------:R-:W-:-:S03]  /*a250*/  IMAD.MOV.U32 R5, RZ, RZ, R27 ;  /* 0x000000ffff057224 */ /* 0x000fc600078e001b */
[----:B------:R-:W-:Y:S01]  /*a260*/  SHF.R.S32.HI R0, RZ, 0x1f, R3 ;  /* 0x0000001fff007819 */ /* 0x000fe20000011403 */
[----:B------:R-:W-:-:S04]  /*a270*/  IMAD.WIDE.U32 R4, R3, UR4, R4 ;  /* 0x0000000403047c25 */ /* 0x000fc8000f8e0004 */
[C---:B------:R-:W-:Y:S02]  /*a280*/  IMAD R6, R0.reuse, UR4, RZ ;  /* 0x0000000400067c24 */ /* 0x040fe4000f8e02ff */
[----:B------:R-:W-:Y:S02]  /*a290*/  IMAD R0, R0, UR6, RZ ;  /* 0x0000000600007c24 */ /* 0x000fe4000f8e02ff */
[C---:B------:R-:W-:Y:S01]  /*a2a0*/  IMAD R7, R3.reuse, UR5, R6 ;  /* 0x0000000503077c24 */ /* 0x040fe2000f8e0206 */
[----:B------:R-:W-:Y:S01]  /*a2b0*/  ULDC.64 UR4, c[0x0][0x3e8] ;  /* 0x0000fa0000047ab9 */ /* 0x000fe20000000a00 */
[C---:B------:R-:W-:Y:S01]  /*a2c0*/  IMAD.WIDE.U32 R10, R3.reuse, UR6, R10 ;  /* 0x00000006030a7c25 */ /* 0x040fe2000f8e000a */
[----:B------:R-:W-:Y:S01]  /*a2d0*/  LEA R6, P0, R4, UR4, 0x1 ;  /* 0x0000000404067c11 */ /* 0x000fe2000f8008ff */
[----:B------:R-:W-:Y:S02]  /*a2e0*/  UMOV UR4, 0xffffffff ;  /* 0xffffffff00047882 */ /* 0x000fe40000000000 */
[----:B------:R-:W-:Y:S01]  /*a2f0*/  IMAD R3, R3, UR7, R0 ;  /* 0x0000000703037c24 */ /* 0x000fe2000f8e0200 */
[----:B------:R-:W-:Y:S01]  /*a300*/  ULDC.64 UR6, c[0x0][0x400] ;  /* 0x0001000000067ab9 */ /* 0x000fe20000000a00 */
[----:B------:R-:W-:Y:S01]  /*a310*/  IMAD.IADD R7, R5, 0x1, R7 ;  /* 0x0000000105077824 */ /* 0x000fe200078e0207 */
[----:B------:R-:W-:Y:S01]  /*a320*/  LEA R0, P1, R10, UR6, 0x1 ;  /* 0x000000060a007c11 */ /* 0x000fe2000f8208ff */
[----:B------:R-:W-:-:S03]  /*a330*/  IMAD.IADD R3, R11, 0x1, R3 ;  /* 0x000000010b037824 */ /* 0x000fc600078e0203 */
[----:B------:R-:W-:Y:S02]  /*a340*/  LEA.HI.X R7, R4, UR5, R7, 0x1, P0 ;  /* 0x0000000504077c11 */ /* 0x000fe400080f0c07 */
[----:B------:R-:W-:Y:S01]  /*a350*/  LEA.HI.X R10, R10, UR7, R3, 0x1, P1 ;  /* 0x000000070a0a7c11 */ /* 0x000fe200088f0c03 */
[----:B------:R-:W-:Y:S06]  /*a360*/  BRA.DIV UR4, `(.L_x_1613) ;  /* 0x000001f204b87947 */ /* 0x000fec000b800000 */
[----:B------:R0:W1:Y:S04]  /*a370*/  SHFL.IDX PT, R3, R7, RZ, 0x181f ;  /* 0x00181fff07037589 */ /* 0x00006800000e0000 */
[----:B------:R0:W2:Y:S04]  /*a380*/  SHFL.IDX PT, R4, R6, RZ, 0x181f ;  /* 0x00181fff06047589 */ /* 0x0000a800000e0000 */
[----:B------:R0:W3:Y:S04]  /*a390*/  SHFL.IDX PT, R5, R10, RZ, 0x181f ;  /* 0x00181fff0a057589 */ /* 0x0000e800000e0000 */
[----:B------:R0:W4:Y:S02]  /*a3a0*/  SHFL.IDX PT, R14, R0, RZ, 0x181f ;  /* 0x00181fff000e7589 */ /* 0x00012400000e0000 */
.L_x_1949:
[----:B------:R-:W-:Y:S01]  /*a3b0*/  IMAD R68, R187, R68, RZ ;  /* 0x00000044bb447224 */ /* 0x000fe200078e02ff */
[----:B------:R-:W-:Y:S01]  /*a3c0*/  BSSY B1, `(.L_x_1614) ;  /* 0x000001e000017945 */ /* 0x000fe20003800000 */
[----:B------:R-:W-:Y:S02]  /*a3d0*/  CS2R R46, SRZ ;  /* 0x00000000002e7805 */ /* 0x000fe4000001ff00 */
[----:B------:R-:W-:Y:S02]  /*a3e0*/  CS2R R40, SRZ ;  /* 0x0000000000287805 */ /* 0x000fe4000001ff00 */
[----:B------:R-:W-:Y:S02]  /*a3f0*/  CS2R R44, SRZ ;  /* 0x00000000002c7805 */ /* 0x000fe4000001ff00 */
[----:B------:R-:W-:Y:S02]  /*a400*/  ISETP.GE.AND P0, PT, R57, R68, PT ;  /* 0x000000443900720c */ /* 0x000fe40003f06270 */
[----:B------:R-:W-:-:S11]  /*a410*/  CS2R R42, SRZ ;  /* 0x00000000002a7805 */ /* 0x000fd6000001ff00 */
[----:B------:R-:W-:Y:S05]  /*a420*/  @P0 BRA `(.L_x_1615) ;  /* 0x00000000005c0947 */ /* 0x000fea0003800000 */
[----:B------:R-:W-:Y:S01]  /*a430*/  ULDC UR4, c[0x0][0x3f4] ;  /* 0x0000fd0000047ab9 */ /* 0x000fe20000000800 */
[----:B------:R-:W-:Y:S02]  /*a440*/  CS2R R42, SRZ ;  /* 0x00000000002a7805 */ /* 0x000fe4000001ff00 */
[----:B------:R-:W-:Y:S02]  /*a450*/  ISETP.GE.AND P4, PT, R18, UR4, PT ;  /* 0x0000000412007c0c */ /* 0x000fe4000bf86270 */
[----:B------:R-:W-:Y:S02]  /*a460*/  CS2R R40, SRZ ;  /* 0x0000000000287805 */ /* 0x000fe4000001ff00 */
[----:B------:R-:W-:Y:S02]  /*a470*/  ISETP.GE.AND P5, PT, R185, UR4, PT ;  /* 0x00000004b9007c0c */ /* 0x000fe4000bfa6270 */
[----:B------:R-:W-:-:S07]  /*a480*/  CS2R R44, SRZ ;  /* 0x00000000002c7805 */ /* 0x000fce000001ff00 */
[C---:B------:R-:W-:Y:S01]  /*a490*/  @!P4 IMAD.SHL.U32 R13, R18.reuse, 0x2, RZ ;  /* 0x00000002120dc824 */ /* 0x040fe200078e00ff */
[----:B------:R-:W-:-:S03]  /*a4a0*/  @!P4 SHF.L.U64.HI R26, R18, 0x1, R19 ;  /* 0x00000001121ac819 */ /* 0x000fc60000010213 */
[C---:B------:R-:W-:Y:S01]  /*a4b0*/  @!P5 IMAD.SHL.U32 R15, R185.reuse, 0x2, RZ ;  /* 0x00000002b90fd824 */ /* 0x040fe200078e00ff */
[----:B------:R-:W-:Y:S02]  /*a4c0*/  @!P5 SHF.L.U64.HI R24, R185, 0x1, R50 ;  /* 0x00000001b918d819 */ /* 0x000fe40000010232 */
[-C--:B----4-:R-:W-:Y:S02]  /*a4d0*/  @!P4 IADD3 R12, P1, R14, R13.reuse, RZ ;  /* 0x0000000d0e0cc210 */ /* 0x090fe40007f3e0ff */
[C---:B--2---:R-:W-:Y:S02]  /*a4e0*/  @!P4 IADD3 R8, P0, R4.reuse, R13, RZ ;  /* 0x0000000d0408c210 */ /* 0x044fe40007f1e0ff */
[-C--:B------:R-:W-:Y:S02]  /*a4f0*/  @!P5 IADD3 R20, P2, R4, R15.reuse, RZ ;  /* 0x0000000f0414d210 */ /* 0x080fe40007f5e0ff */
[----:B------:R-:W-:Y:S02]  /*a500*/  CS2R R46, SRZ ;  /* 0x00000000002e7805 */ /* 0x000fe4000001ff00 */
[----:B------:R-:W-:Y:S01]  /*a510*/  @!P5 IADD3 R14, P3, R14, R15, RZ ;  /* 0x0000000f0e0ed210 */ /* 0x000fe20007f7e0ff */
[----:B-1----:R-:W-:-:S02]  /*a520*/  @!P4 IMAD.X R9, R3, 0x1, R26, P0 ;  /* 0x000000010309c824 */ /* 0x002fc400000e061a */
[----:B------:R-:W-:Y:S02]  /*a530*/  @!P5 IMAD.X R21, R3, 0x1, R24, P2 ;  /* 0x000000010315d824 */ /* 0x000fe400010e0618 */
[C---:B---3--:R-:W-:Y:S01]  /*a540*/  @!P4 IMAD.X R13, R5.reuse, 0x1, R26, P1 ;  /* 0x00000001050dc824 */ /* 0x048fe200008e061a */
[----:B------:R1:W5:Y:S01]  /*a550*/  @!P4 LD.E.64 R44, desc[UR40][R8.64] ;  /* 0x00000028082cc980 */ /* 0x000362000c101b00 */
[----:B------:R-:W-:-:S03]  /*a560*/  @!P5 IMAD.X R15, R5, 0x1, R24, P3 ;  /* 0x00000001050fd824 */ /* 0x000fc600018e0618 */
[----:B------:R1:W5:Y:S04]  /*a570*/  @!P5 LD.E.64 R42, desc[UR40][R20.64] ;  /* 0x00000028142ad980 */ /* 0x000368000c101b00 */
[----:B------:R1:W5:Y:S04]  /*a580*/  @!P5 LD.E.64 R40, desc[UR40][R14.64] ;  /* 0x000000280e28d980 */ /* 0x000368000c101b00 */
[----:B------:R1:W5:Y:S02]  /*a590*/  @!P4 LD.E.64 R46, desc[UR40][R12.64] ;  /* 0x000000280c2ec980 */ /* 0x000364000c101b00 */
.L_x_1615:
[----:B------:R-:W-:Y:S05]  /*a5a0*/  BSYNC B1 ;  /* 0x0000000000017941 */ /* 0x000fea0003800000 */
.L_x_1614:
[----:B-1---5:R-:W-:Y:S01]  /*a5b0*/  IMAD.MOV.U32 R3, RZ, RZ, R46 ;  /* 0x000000ffff037224 */ /* 0x022fe200078e002e */
[----:B------:R-:W-:Y:S01]  /*a5c0*/  UMOV UR4, 0xffffffff ;  /* 0xffffffff00047882 */ /* 0x000fe20000000000 */
[----:B--2---:R-:W-:Y:S01]  /*a5d0*/  IMAD.MOV.U32 R4, RZ, RZ, R47 ;  /* 0x000000ffff047224 */ /* 0x004fe200078e002f */
[----:B------:R-:W-:Y:S01]  /*a5e0*/  CS2R R34, SRZ ;  /* 0x0000000000227805 */ /* 0x000fe2000001ff00 */
[----:B---3--:R-:W-:Y:S01]  /*a5f0*/  IMAD.MOV.U32 R5, RZ, RZ, R40 ;  /* 0x000000ffff057224 */ /* 0x008fe200078e0028 */
        /* <DEDUP_REMOVED lines=13> */
[----:B------:R-:W-:Y:S06]  /*a6d0*/  BRA.DIV UR4, `(.L_x_1616) ;  /* 0x000001f2044c7947 */ /* 0x000fec000b800000 */
[----:B------:R1:W2:Y:S04]  /*a6e0*/  SHFL.IDX PT, R3, R7, 0x1, 0x181f ;  /* 0x00381f0007037f89 */ /* 0x0002a800000e0000 */
[----:B------:R1:W3:Y:S04]  /*a6f0*/  SHFL.IDX PT, R4, R6, 0x1, 0x181f ;  /* 0x00381f0006047f89 */ /* 0x0002e800000e0000 */
[----:B------:R1:W0:Y:S04]  /*a700*/  SHFL.IDX PT, R5, R10, 0x1, 0x181f ;  /* 0x00381f000a057f89 */ /* 0x00022800000e0000 */
[----:B----4-:R1:W4:Y:S02]  /*a710*/  SHFL.IDX PT, R14, R0, 0x1, 0x181f ;  /* 0x00381f00000e7f89 */ /* 0x01032400000e0000 */
.L_x_1955:
[----:B------:R-:W-:Y:S01]  /*a720*/  VIADD R9, R57, 0x20 ;  /* 0x0000002039097836 */ /* 0x000fe20000000000 */
[----:B------:R-:W-:Y:S01]  /*a730*/  BSSY B1, `(.L_x_1617) ;  /* 0x000001d000017945 */ /* 0x000fe20003800000 */
[----:B------:R-:W-:Y:S02]  /*a740*/  CS2R R30, SRZ ;  /* 0x00000000001e7805 */ /* 0x000fe4000001ff00 */
[----:B------:R-:W-:Y:S02]  /*a750*/  CS2R R38, SRZ ;  /* 0x0000000000267805 */ /* 0x000fe4000001ff00 */
[----:B------:R-:W-:Y:S02]  /*a760*/  CS2R R32, SRZ ;  /* 0x0000000000207805 */ /* 0x000fe4000001ff00 */
[----:B------:R-:W-:-:S13]  /*a770*/  ISETP.GE.AND P0, PT, R9, R68, PT ;  /* 0x000000440900720c */ /* 0x000fda0003f06270 */
        /* <DEDUP_REMOVED lines=12> */
[C---:B---3--:R-:W-:Y:S02]  /*a840*/  @!P4 IADD3 R8, P0, R4.reuse, R13, RZ ;  /* 0x0000000d0408c210 */ /* 0x048fe40007f1e0ff */
[-C--:B------:R-:W-:Y:S02]  /*a850*/  @!P5 IADD3 R20, P2, R4, R15.reuse, RZ ;  /* 0x0000000f0414d210 */ /* 0x080fe40007f5e0ff */
[----:B------:R-:W-:Y:S02]  /*a860*/  CS2R R34, SRZ ;  /* 0x0000000000227805 */ /* 0x000fe4000001ff00 */
[----:B------:R-:W-:Y:S01]  /*a870*/  @!P5 IADD3 R14, P3, R14, R15, RZ ;  /* 0x0000000f0e0ed210 */ /* 0x000fe20007f7e0ff */
[----:B--2---:R-:W-:-:S02]  /*a880*/  @!P4 IMAD.X R9, R3, 0x1, R24, P0 ;  /* 0x000000010309c824 */ /* 0x004fc400000e0618 */
[----:B------:R-:W-:Y:S02]  /*a890*/  @!P5 IMAD.X R21, R3, 0x1, R26, P2 ;  /* 0x000000010315d824 */ /* 0x000fe400010e061a */
[C---:B0-----:R-:W-:Y:S01]  /*a8a0*/  @!P4 IMAD.X R13, R5.reuse, 0x1, R24, P1 ;  /* 0x00000001050dc824 */ /* 0x041fe200008e0618 */
[----:B------:R0:W5:Y:S01]  /*a8b0*/  @!P4 LD.E.64 R38, desc[UR40][R8.64] ;  /* 0x000000280826c980 */ /* 0x000162000c101b00 */
[----:B------:R-:W-:-:S03]  /*a8c0*/  @!P5 IMAD.X R15, R5, 0x1, R26, P3 ;  /* 0x00000001050fd824 */ /* 0x000fc600018e061a */
[----:B------:R0:W5:Y:S04]  /*a8d0*/  @!P5 LD.E.64 R32, desc[UR40][R20.64] ;  /* 0x000000281420d980 */ /* 0x000168000c101b00 */
[----:B------:R0:W5:Y:S04]  /*a8e0*/  @!P5 LD.E.64 R30, desc[UR40][R14.64] ;  /* 0x000000280e1ed980 */ /* 0x000168000c101b00 */
[----:B------:R0:W5:Y:S02]  /*a8f0*/  @!P4 LD.E.64 R34, desc[UR40][R12.64] ;  /* 0x000000280c22c980 */ /* 0x000164000c101b00 */
.L_x_1618:
[----:B------:R-:W-:Y:S05]  /*a900*/  BSYNC B1 ;  /* 0x0000000000017941 */ /* 0x000fea0003800000 */
.L_x_1617:
[----:B--2--5:R-:W-:Y:S01]  /*a910*/  IMAD.MOV.U32 R3, RZ, RZ, R34 ;  /* 0x000000ffff037224 */ /* 0x024fe200078e0022 */
[----:B------:R-:W-:Y:S01]  /*a920*/  UMOV UR4, 0xffffffff ;  /* 0xffffffff00047882 */ /* 0x000fe20000000000 */
[----:B---3--:R-:W-:Y:S02]  /*a930*/  IMAD.MOV.U32 R4, RZ, RZ, R35 ;  /* 0x000000ffff047224 */ /* 0x008fe400078e0023 */
[----:B0-----:R-:W-:Y:S01]  /*a940*/  IMAD.MOV.U32 R5, RZ, RZ, R30 ;  /* 0x000000ffff057224 */ /* 0x001fe200078e001e */
        /* <DEDUP_REMOVED lines=17> */
[----:B----4-:R4:W0:Y:S02]  /*aa60*/  SHFL.IDX PT, R14, R0, 0x2, 0x181f ;  /* 0x00581f00000e7f89 */ /* 0x01082400000e0000 */
.L_x_1961:
[----:B------:R-:W-:Y:S01]  /*aa70*/  VIADD R9, R57, 0x40 ;  /* 0x0000004039097836 */ /* 0x000fe20000000000 */
        /* <DEDUP_REMOVED lines=10> */
[----:B------:R-:W-:-:S11]  /*ab20*/  ISETP.GE.AND P5, PT, R185, UR4, PT ;  /* 0x00000004b9007c0c */ /* 0x000fd6000bfa6270 */
[C---:B------:R-:W-:Y:S01]  /*ab30*/  @!P4 IMAD.SHL.U32 R13, R18.reuse, 0x2, RZ ;  /* 0x00000002120dc824 */ /* 0x040fe200078e00ff */
[----:B------:R-:W-:Y:S01]  /*ab40*/  @!P4 SHF.L.U64.HI R24, R18, 0x1, R19 ;  /* 0x000000011218c819 */ /* 0x000fe20000010213 */
[C---:B------:R-:W-:Y:S01]  /*ab50*/  @!P5 IMAD.SHL.U32 R15, R185.reuse, 0x2, RZ ;  /* 0x00000002b90fd824 */ /* 0x040fe200078e00ff */
[----:B------:R-:W-:Y:S02]  /*ab60*/  @!P5 SHF.L.U64.HI R26, R185, 0x1, R50 ;  /* 0x00000001b91ad819 */ /* 0x000fe40000010232 */
[-C--:B0-----:R-:W-:Y:S02]  /*ab70*/  @!P4 IADD3 R12, P1, R14, R13.reuse, RZ ;  /* 0x0000000d0e0cc210 */ /* 0x081fe40007f3e0ff */
[C---:B---3--:R-:W-:Y:S02]  /*ab80*/  @!P4 IADD3 R8, P0, R4.reuse, R13, RZ ;  /* 0x0000000d0408c210 */ /* 0x048fe40007f1e0ff */
[-C--:B------:R-:W-:Y:S01]  /*ab90*/  @!P5 IADD3 R48, P2, R4, R15.reuse, RZ ;  /* 0x0000000f0430d210 */ /* 0x080fe20007f5e0ff */
[--C-:B------:R-:W-:Y:S01]  /*aba0*/  @!P4 IMAD.X R13, R5, 0x1, R24.reuse, P1 ;  /* 0x00000001050dc824 */ /* 0x100fe200008e0618 */
[----:B------:R-:W-:Y:S01]  /*abb0*/  @!P5 IADD3 R14, P3, R14, R15, RZ ;  /* 0x0000000f0e0ed210 */ /* 0x000fe20007f7e0ff */
[C---:B--2---:R-:W-:Y:S01]  /*abc0*/  @!P4 IMAD.X R9, R3.reuse, 0x1, R24, P0 ;  /* 0x000000010309c824 */ /* 0x044fe200000e0618 */
[----:B------:R-:W-:Y:S01]  /*abd0*/  CS2R R24, SRZ ;  /* 0x0000000000187805 */ /* 0x000fe2000001ff00 */
[--C-:B------:R-:W-:Y:S01]  /*abe0*/  @!P5 IMAD.X R49, R3, 0x1, R26.reuse, P2 ;  /* 0x000000010331d824 */ /* 0x100fe200010e061a */
[----:B------:R-:W-:Y:S01]  /*abf0*/  CS2R R28, SRZ ;  /* 0x00000000001c7805 */ /* 0x000fe2000001ff00 */
[----:B------:R-:W-:Y:S01]  /*ac00*/  @!P5 IMAD.X R15, R5, 0x1, R26, P3 ;  /* 0x00000001050fd824 */ /* 0x000fe200018e061a */
[----:B------:R-:W-:-:S02]  /*ac10*/  CS2R R26, SRZ ;  /* 0x00000000001a7805 */ /* 0x000fc4000001ff00 */
[----:B------:R0:W5:Y:S04]  /*ac20*/  @!P5 LD.E.64 R20, desc[UR40][R48.64] ;  /* 0x000000283014d980 */ /* 0x000168000c101b00 */
[----:B------:R0:W5:Y:S04]  /*ac30*/  @!P5 LD.E.64 R24, desc[UR40][R14.64] ;  /* 0x000000280e18d980 */ /* 0x000168000c101b00 */
[----:B------:R0:W5:Y:S04]  /*ac40*/  @!P4 LD.E.64 R28, desc[UR40][R8.64] ;  /* 0x00000028081cc980 */ /* 0x000168000c101b00 */
[----:B------:R0:W5:Y:S02]  /*ac50*/  @!P4 LD.E.64 R26, desc[UR40][R12.64] ;  /* 0x000000280c1ac980 */ /* 0x000164000c101b00 */
.L_x_1621:
[----:B------:R-:W-:Y:S05]  /*ac60*/  BSYNC B1 ;  /* 0x0000000000017941 */ /* 0x000fea0003800000 */
.L_x_1620:
[----:B0----5:R-:W-:Y:S01]  /*ac70*/  IMAD.MOV.U32 R8, RZ, RZ, R25 ;  /* 0x000000ffff087224 */ /* 0x021fe200078e0019 */
[----:B------:R-:W-:Y:S01]  /*ac80*/  UMOV UR4, 0xffffffff ;  /* 0xffffffff00047882 */ /* 0x000fe20000000000 */
[----:B--2---:R-:W-:Y:S02]  /*ac90*/  IMAD.MOV.U32 R3, RZ, RZ, R26 ;  /* 0x000000ffff037224 */ /* 0x004fe400078e001a */
        /* <DEDUP_REMOVED lines=14> */
[----:B------:R-:W-:Y:S01]  /*ad80*/  PRMT R53, R5, 0x7610, R53 ;  /* 0x0000761005357816 */ /* 0x000fe20000000035 */
[----:B------:R-:W-:Y:S06]  /*ad90*/  BRA.DIV UR4, `(.L_x_1622) ;  /* 0x000001ee047c7947 */ /* 0x000fec000b800000 */
[----:B------:R0:W2:Y:S04]  /*ada0*/  SHFL.IDX PT, R3, R7, 0x3, 0x181f ;  /* 0x00781f0007037f89 */ /* 0x0000a800000e0000 */
[----:B------:R0:W3:Y:S04]  /*adb0*/  SHFL.IDX PT, R4, R6, 0x3, 0x181f ;  /* 0x00781f0006047f89 */ /* 0x0000e800000e0000 */
[----:B------:R0:W0:Y:S04]  /*adc0*/  SHFL.IDX PT, R5, R10, 0x3, 0x181f ;  /* 0x00781f000a057f89 */ /* 0x00002800000e0000 */
[----:B-1--4-:R-:W1:Y:S02]  /*add0*/  SHFL.IDX PT, R0, R0, 0x3, 0x181f ;  /* 0x00781f0000007f89 */ /* 0x012e6400000e0000 */
.L_x_1967:
[----:B------:R-:W-:Y:S01]  /*ade0*/  VIADD R57, R57, 0x60 ;  /* 0x0000006039397836 */ /* 0x000fe20000000000 */
[----:B0-----:R-:W-:Y:S01]  /*adf0*/  LEA.HI R6, R214, R214, RZ, 0x1 ;  /* 0x000000d6d6067211 */ /* 0x001fe200078f08ff */
[----:B------:R-:W-:Y:S01]  /*ae00*/  BSSY B1, `(.L_x_1623) ;  /* 0x0000020000017945 */ /* 0x000fe20003800000 */
[----:B------:R-:W-:Y:S02]  /*ae10*/  CS2R R10, SRZ ;  /* 0x00000000000a7805 */ /* 0x000fe4000001ff00 */
[----:B------:R-:W-:Y:S02]  /*ae20*/  CS2R R14, SRZ ;  /* 0x00000000000e7805 */ /* 0x000fe4000001ff00 */
[----:B------:R-:W-:Y:S02]  /*ae30*/  ISETP.GE.AND P0, PT, R57, R68, PT ;  /* 0x000000443900720c */ /* 0x000fe40003f06270 */
[----:B------:R-:W-:Y:S02]  /*ae40*/  CS2R R12, SRZ ;  /* 0x00000000000c7805 */ /* 0x000fe4000001ff00 */
[----:B------:R-:W-:-:S05]  /*ae50*/  LOP3.LUT R7, R6, 0xfffffffe, RZ, 0xc0, !PT ;  /* 0xfffffffe06077812 */ /* 0x000fca00078ec0ff */
[----:B------:R-:W-:-:S05]  /*ae60*/  IMAD.IADD R7, R214, 0x1, -R7 ;  /* 0x00000001d6077824 */ /* 0x000fca00078e0a07 */
[----:B------:R-:W-:Y:S01]  /*ae70*/  SHF.L.U32 R75, R7, 0x1f, RZ ;  /* 0x0000001f074b7819 */ /* 0x000fe200000006ff */
[----:B------:R-:W-:Y:S06]  /*ae80*/  @P0 BRA `(.L_x_1624) ;  /* 0x00000000005c0947 */ /* 0x000fec0003800000 */
        /* <DEDUP_REMOVED lines=8> */
[C---:B---3--:R-:W-:Y:S02]  /*af10*/  @!P4 IADD3 R6, P0, R4.reuse, R49, RZ ;  /* 0x000000310406c210 */ /* 0x048fe40007f1e0ff */
[----:B------:R-:W-:Y:S02]  /*af20*/  @!P5 IADD3 R50, P2, R4, R7, RZ ;  /* 0x000000070432d210 */ /* 0x000fe40007f5e0ff */
[C---:B-1----:R-:W-:Y:S02]  /*af30*/  @!P4 IADD3 R48, P1, R0.reuse, R49, RZ ;  /* 0x000000310030c210 */ /* 0x042fe40007f3e0ff */
[----:B------:R-:W-:Y:S01]  /*af40*/  @!P5 IADD3 R4, P3, R0, R7, RZ ;  /* 0x000000070004d210 */ /* 0x000fe20007f7e0ff */
[----:B--2---:R-:W-:-:S02]  /*af50*/  @!P5 IMAD.X R51, R3, 0x1, R10, P2 ;  /* 0x000000010333d824 */ /* 0x004fc400010e060a */
[--C-:B------:R-:W-:Y:S01]  /*af60*/  @!P4 IMAD.X R49, R5, 0x1, R8.reuse, P1 ;  /* 0x000000010531c824 */ /* 0x100fe200008e0608 */
[----:B------:R-:W-:Y:S01]  /*af70*/  CS2R R14, SRZ ;  /* 0x00000000000e7805 */ /* 0x000fe2000001ff00 */
[----:B------:R-:W-:Y:S01]  /*af80*/  @!P4 IMAD.X R7, R3, 0x1, R8, P0 ;  /* 0x000000010307c824 */ /* 0x000fe200000e0608 */
[----:B------:R-:W-:Y:S01]  /*af90*/  CS2R R8, SRZ ;  /* 0x0000000000087805 */ /* 0x000fe2000001ff00 */
[----:B------:R-:W-:Y:S01]  /*afa0*/  @!P5 IMAD.X R5, R5, 0x1, R10, P3 ;  /* 0x000000010505d824 */ /* 0x000fe200018e060a */
[----:B------:R-:W-:Y:S01]  /*afb0*/  CS2R R10, SRZ ;  /* 0x00000000000a7805 */ /* 0x000fe2000001ff00 */
[----:B------:R0:W5:Y:S04]  /*afc0*/  @!P5 LD.E.64 R12, desc[UR40][R50.64] ;  /* 0x00000028320cd980 */ /* 0x000168000c101b00 */
[----:B------:R0:W5:Y:S04]  /*afd0*/  @!P4 LD.E.64 R14, desc[UR40][R6.64] ;  /* 0x00000028060ec980 */ /* 0x000168000c101b00 */
[----:B------:R0:W5:Y:S04]  /*afe0*/  @!P5 LD.E.64 R10, desc[UR40][R4.64] ;  /* 0x00000028040ad980 */ /* 0x000168000c101b00 */
[----:B------:R0:W5:Y:S02]  /*aff0*/  @!P4 LD.E.64 R8, desc[UR40][R48.64] ;  /* 0x000000283008c980 */ /* 0x000164000c101b00 */
.L_x_1624:
[----:B------:R-:W-:Y:S05]  /*b000*/  BSYNC B1 ;  /* 0x0000000000017941 */ /* 0x000fea0003800000 */
.L_x_1623:
[----:B------:R-:W4:Y:S01]  /*b010*/  SYNCS.PHASECHK.TRANS64.TRYWAIT P0, [R2+URZ+0x28800], R75 ;  /* 0x0288004b020075a7 */ /* 0x000f22000800017f */
[----:B0--3-5:R-:W-:Y:S01]  /*b020*/  IMAD.MOV.U32 R4, RZ, RZ, R9 ;  /* 0x000000ffff047224 */ /* 0x029fe200078e0009 */
[----:B-1----:R-:W-:Y:S01]  /*b030*/  VIADDMNMX R0, R68, -R193, 0x80, PT ;  /* 0x0000008044007446 */ /* 0x002fe200038009c1 */
[----:B--2---:R-:W-:Y:S01]  /*b040*/  IMAD.MOV.U32 R3, RZ, RZ, R8 ;  /* 0x000000ffff037224 */ /* 0x004fe200078e0008 */
[----:B------:R-:W-:Y:S01]  /*b050*/  BSSY B1, `(.L_x_1625) ;  /* 0x000000e000017945 */ /* 0x000fe20003800000 */
        /* <DEDUP_REMOVED lines=9> */
[----:B------:R-:W-:Y:S01]  /*b0f0*/  ISETP.GE.AND P1, PT, R23, R0, PT ;  /* 0x000000001700720c */ /* 0x000fe20003f26270 */
[----:B------:R-:W-:Y:S01]  /*b100*/  IMAD.MOV.U32 R5, RZ, RZ, R13 ;  /* 0x000000ffff057224 */ /* 0x000fe200078e000d */
[----:B------:R-:W-:Y:S01]  /*b110*/  PRMT R69, R6, 0x7610, R69 ;  /* 0x0000761006457816 */ /* 0x000fe20000000045 */
[----:B----4-:R-:W-:Y:S10]  /*b120*/  @!P0 BRA `(.L_x_1626) ;  /* 0x000001ec000c8947 */ /* 0x010ff40003800000 */
.L_x_1968:
[----:B------:R-:W-:Y:S05]  /*b130*/  BSYNC B1 ;  /* 0x0000000000017941 */ /* 0x000fea0003800000 */
.L_x_1625:
[----:B------:R-:W-:Y:S01]  /*b140*/  BSSY B1, `(.L_x_1627) ;  /* 0x0000067000017945 */ /* 0x000fe20003800000 */
[----:B------:R-:W-:Y:S02]  /*b150*/  PRMT R49, R4, 0x7610, R49 ;  /* 0x0000761004317816 */ /* 0x000fe40000000031 */
[----:B------:R-:W-:Y:S01]  /*b160*/  PRMT R50, R5, 0x7610, R50 ;  /* 0x0000761005327816 */ /* 0x000fe20000000032 */
[----:B------:R-:W-:Y:S06]  /*b170*/  @P1 BRA `(.L_x_1628) ;  /* 0x00000004008c1947 */ /* 0x000fec0003800000 */
[----:B------:R-:W1:Y:S01]  /*b180*/  LDC R4, c[0x0][0x3f4] ;  /* 0x0000fd00ff047b82 */ /* 0x000e620000000800 */
[----:B------:R-:W-:Y:S01]  /*b190*/  BSSY B2, `(.L_x_1629) ;  /* 0x0000032000027945 */ /* 0x000fe20003800000 */
[-C--:B-1----:R-:W-:Y:S02]  /*b1a0*/  ISETP.GE.AND P0, PT, R18, R4.reuse, PT ;  /* 0x000000041200720c */ /* 0x082fe40003f06270 */
[----:B------:R-:W-:-:S11]  /*b1b0*/  ISETP.GE.AND P1, PT, R185, R4, PT ;  /* 0x00000004b900720c */ /* 0x000fd60003f26270 */
[----:B------:R-:W-:Y:S05]  /*b1c0*/  @P0 BRA `(.L_x_1630) ;  /* 0x0000000000b80947 */ /* 0x000fea0003800000 */
[----:B------:R-:W1:Y:S01]  /*b1d0*/  LDS.128 R4, [R205] ;  /* 0x00000000cd047984 */ /* 0x000e620000000c00 */
[----:B------:R-:W-:Y:S02]  /*b1e0*/  SHF.R.U32.HI R78, RZ, 0x10, R47 ;  /* 0x00000010ff4e7819 */ /* 0x000fe4000001162f */
[----:B0-----:R-:W-:Y:S02]  /*b1f0*/  SHF.R.U32.HI R75, RZ, 0x10, R45 ;  /* 0x00000010ff4b7819 */ /* 0x001fe4000001162d */
[----:B------:R-:W-:Y:S02]  /*b200*/  PRMT R78, R37, 0x5432, R78 ;  /* 0x00005432254e7816 */ /* 0x000fe4000000004e */
[----:B------:R-:W-:Y:S02]  /*b210*/  SHF.R.U64 R77, R46, 0x10, R47 ;  /* 0x000000102e4d7819 */ /* 0x000fe4000000122f */
[----:B------:R-:W-:Y:S01]  /*b220*/  PRMT R75, R79, 0x5410, R75 ;  /* 0x000054104f4b7816 */ /* 0x000fe2000000004b */
[----:B------:R-:W-:Y:S01]  /*b230*/  IMAD.U32 R79, R78, 0x10000, RZ ;  /* 0x000100004e4f7824 */ /* 0x000fe200078e00ff */
[----:B------:R-:W-:-:S02]  /*b240*/  SHF.R.U64 R74, R44, 0x10, R45 ;  /* 0x000000102c4a7819 */ /* 0x000fc4000000122d */
[----:B------:R-:W-:Y:S01]  /*b250*/  PRMT R77, R76, 0x5410, R77 ;  /* 0x000054104c4d7816 */ /* 0x000fe2000000004d */
[C---:B------:R-:W-:Y:S01]  /*b260*/  IMAD.U32 R76, R75.reuse, 0x10000, RZ ;  /* 0x000100004b4c7824 */ /* 0x040fe200078e00ff */
[----:B------:R-:W-:Y:S02]  /*b270*/  LOP3.LUT R78, R78, 0xffff0000, RZ, 0xc0, !PT ;  /* 0xffff00004e4e7812 */ /* 0x000fe400078ec0ff */
[----:B------:R-:W-:Y:S02]  /*b280*/  LOP3.LUT R75, R75, 0xffff0000, RZ, 0xc0, !PT ;  /* 0xffff00004b4b7812 */ /* 0x000fe400078ec0ff */
[----:B------:R-:W-:Y:S02]  /*b290*/  PRMT R74, R52, 0x5432, R74 ;  /* 0x00005432344a7816 */ /* 0x000fe4000000004a */
[C---:B-1----:R-:W-:Y:S01]  /*b2a0*/  LOP3.LUT R45, R6.reuse, 0xffff0000, RZ, 0xc0, !PT ;  /* 0xffff0000062d7812 */ /* 0x042fe200078ec0ff */
[----:B------:R-:W-:Y:S01]  /*b2b0*/  IMAD.U32 R44, R6, 0x10000, RZ ;  /* 0x00010000062c7824 */ /* 0x000fe200078e00ff */
[C---:B------:R-:W-:Y:S01]  /*b2c0*/  LOP3.LUT R47, R7.reuse, 0xffff0000, RZ, 0xc0, !PT ;  /* 0xffff0000072f7812 */ /* 0x040fe200078ec0ff */
[----:B------:R-:W-:-:S02]  /*b2d0*/  IMAD.U32 R46, R7, 0x10000, RZ ;  /* 0x00010000072e7824 */ /* 0x000fc400078e00ff */
[CC--:B------:R-:W-:Y:S01]  /*b2e0*/  FMUL.FTZ R81, R45.reuse, R79.reuse ;  /* 0x0000004f2d517220 */ /* 0x0c0fe20000410000 */
[----:B------:R-:W-:Y:S01]  /*b2f0*/  FMUL.FTZ R80, R45, R76 ;  /* 0x0000004c2d507220 */ /* 0x000fe20000410000 */
[----:B------:R-:W-:Y:S01]  /*b300*/  FMUL.FTZ R45, R47, R78 ;  /* 0x0000004e2f2d7220 */ /* 0x000fe20000410000 */
[----:B------:R-:W-:Y:S02]  /*b310*/  IMAD.U32 R6, R4, 0x10000, RZ ;  /* 0x0001000004067824 */ /* 0x000fe400078e00ff */
[C---:B------:R-:W-:Y:S01]  /*b320*/  FFMA.FTZ R81, R44.reuse, R76, -R81 ;  /* 0x0000004c2c517223 */ /* 0x040fe20000010851 */
[----:B------:R-:W-:Y:S01]  /*b330*/  FFMA.FTZ R80, R44, R79, R80 ;  /* 0x0000004f2c507223 */ /* 0x000fe20000010050 */
[-C--:B------:R-:W-:Y:S01]  /*b340*/  FFMA.FTZ R79, R46, R75.reuse, -R45 ;  /* 0x0000004b2e4f7223 */ /* 0x080fe2000001082d */
[C---:B------:R-:W-:Y:S01]  /*b350*/  IMAD.U32 R7, R5.reuse, 0x10000, RZ ;  /* 0x0001000005077824 */ /* 0x040fe200078e00ff */
[----:B------:R-:W-:Y:S01]  /*b360*/  LOP3.LUT R4, R4, 0xffff0000, RZ, 0xc0, !PT ;  /* 0xffff000004047812 */ /* 0x000fe200078ec0ff */
[C---:B------:R-:W-:Y:S01]  /*b370*/  IMAD.U32 R45, R74.reuse, 0x10000, RZ ;  /* 0x000100004a2d7824 */ /* 0x040fe200078e00ff */
[----:B------:R-:W-:Y:S01]  /*b380*/  LOP3.LUT R5, R5, 0xffff0000, RZ, 0xc0, !PT ;  /* 0xffff000005057812 */ /* 0x000fe200078ec0ff */
[----:B------:R-:W-:Y:S01]  /*b390*/  FMUL.FTZ R83, R47, R75 ;  /* 0x0000004b2f537220 */ /* 0x000fe20000410000 */
[C---:B------:R-:W-:Y:S01]  /*b3a0*/  LOP3.LUT R44, R77.reuse, 0xffff0000, RZ, 0xc0, !PT ;  /* 0xffff00004d2c7812 */ /* 0x040fe200078ec0ff */
[----:B------:R-:W-:Y:S01]  /*b3b0*/  IMAD.U32 R47, R77, 0x10000, RZ ;  /* 0x000100004d2f7824 */ /* 0x000fe200078e00ff */
[----:B------:R-:W-:Y:S01]  /*b3c0*/  LOP3.LUT R74, R74, 0xffff0000, RZ, 0xc0, !PT ;  /* 0xffff00004a4a7812 */ /* 0x000fe200078ec0ff */
[----:B------:R-:W-:Y:S01]  /*b3d0*/  FFMA.FTZ R78, R46, R78, R83 ;  /* 0x0000004e2e4e7223 */ /* 0x000fe20000010053 */
[C---:B------:R-:W-:Y:S01]  /*b3e0*/  FMUL.FTZ R46, R4.reuse, R45 ;  /* 0x0000002d042e7220 */ /* 0x040fe20000410000 */
[-C--:B------:R-:W-:Y:S01]  /*b3f0*/  FMUL.FTZ R75, R4, R47.reuse ;  /* 0x0000002f044b7220 */ /* 0x080fe20000410000 */
[C---:B------:R-:W-:Y:S01]  /*b400*/  FMUL.FTZ R76, R5.reuse, R44 ;  /* 0x0000002c054c7220 */ /* 0x040fe20000410000 */
[-C--:B------:R-:W-:Y:S01]  /*b410*/  FMUL.FTZ R77, R5, R74.reuse ;  /* 0x0000004a054d7220 */ /* 0x080fe20000410000 */
[C---:B------:R-:W-:Y:S01]  /*b420*/  FFMA.FTZ R47, R6.reuse, R47, R46 ;  /* 0x0000002f062f7223 */ /* 0x040fe2000001002e */
[----:B------:R-:W-:Y:S01]  /*b430*/  FFMA.FTZ R4, R6, R45, -R75 ;  /* 0x0000002d06047223 */ /* 0x000fe2000001084b */
[C---:B------:R-:W-:Y:S01]  /*b440*/  FFMA.FTZ R5, R7.reuse, R74, -R76 ;  /* 0x0000004a07057223 */ /* 0x040fe2000001084c */
[----:B------:R-:W-:Y:S01]  /*b450*/  FFMA.FTZ R44, R7, R44, R77 ;  /* 0x0000002c072c7223 */ /* 0x000fe2000001004d */
[----:B------:R-:W-:-:S02]  /*b460*/  F2FP.BF16.F32.PACK_AB R6, R80, R81 ;  /* 0x000000515006723e */ /* 0x000fc400000010ff */
[----:B------:R-:W-:Y:S02]  /*b470*/  F2FP.BF16.F32.PACK_AB R7, R78, R79 ;  /* 0x0000004f4e07723e */ /* 0x000fe400000010ff */
[----:B------:R-:W-:Y:S02]  /*b480*/  F2FP.BF16.F32.PACK_AB R4, R47, R4 ;  /* 0x000000042f04723e */ /* 0x000fe400000010ff */
[----:B------:R-:W-:-:S05]  /*b490*/  F2FP.BF16.F32.PACK_AB R5, R44, R5 ;  /* 0x000000052c05723e */ /* 0x000fca00000010ff */
[----:B------:R1:W-:Y:S02]  /*b4a0*/  STS.128 [R205], R4 ;  /* 0x00000004cd007388 */ /* 0x0003e40000000c00 */
.L_x_1630:
[----:B------:R-:W-:Y:S05]  /*b4b0*/  BSYNC B2 ;  /* 0x0000000000027941 */ /* 0x000fea0003800000 */
.L_x_1629:
[----:B------:R-:W-:Y:S05]  /*b4c0*/  @P1 BRA `(.L_x_1628) ;  /* 0x0000000000b81947 */ /* 0x000fea0003800000 */
[----:B-1----:R-:W1:Y:S01]  /*b4d0*/  LDS.128 R4, [R205+0x4000] ;  /* 0x00400000cd047984 */ /* 0x002e620000000c00 */
[----:B------:R-:W-:Y:S02]  /*b4e0*/  SHF.R.U64 R42, R42, 0x10, R43 ;  /* 0x000000102a2a7819 */ /* 0x000fe4000000122b */
[----:B------:R-:W-:Y:S02]  /*b4f0*/  SHF.R.U64 R40, R40, 0x10, R41 ;  /* 0x0000001028287819 */ /* 0x000fe40000001229 */
[----:B------:R-:W-:Y:S02]  /*b500*/  SHF.R.U32.HI R43, RZ, 0x10, R43 ;  /* 0x00000010ff2b7819 */ /* 0x000fe4000001162b */
[----:B------:R-:W-:Y:S02]  /*b510*/  SHF.R.U32.HI R41, RZ, 0x10, R41 ;  /* 0x00000010ff297819 */ /* 0x000fe40000011629 */
[----:B------:R-:W-:Y:S02]  /*b520*/  PRMT R72, R72, 0x5410, R43 ;  /* 0x0000541048487816 */ /* 0x000fe4000000002b */
[----:B------:R-:W-:-:S02]  /*b530*/  PRMT R70, R70, 0x5410, R41 ;  /* 0x0000541046467816 */ /* 0x000fc40000000029 */
[----:B------:R-:W-:Y:S01]  /*b540*/  PRMT R71, R71, 0x5410, R40 ;  /* 0x0000541047477816 */ /* 0x000fe20000000028 */
[C---:B------:R-:W-:Y:S01]  /*b550*/  IMAD.U32 R44, R72.reuse, 0x10000, RZ ;  /* 0x00010000482c7824 */ /* 0x040fe200078e00ff */
[----:B------:R-:W-:Y:S01]  /*b560*/  LOP3.LUT R72, R72, 0xffff0000, RZ, 0xc0, !PT ;  /* 0xffff000048487812 */ /* 0x000fe200078ec0ff */
[C---:B------:R-:W-:Y:S01]  /*b570*/  IMAD.U32 R45, R70.reuse, 0x10000, RZ ;  /* 0x00010000462d7824 */ /* 0x040fe200078e00ff */
[----:B------:R-:W-:Y:S02]  /*b580*/  LOP3.LUT R70, R70, 0xffff0000, RZ, 0xc0, !PT ;  /* 0xffff000046467812 */ /* 0x000fe400078ec0ff */
[----:B------:R-:W-:Y:S02]  /*b590*/  PRMT R73, R73, 0x5410, R42 ;  /* 0x0000541049497816 */ /* 0x000fe4000000002a */
[C---:B-1----:R-:W-:Y:S01]  /*b5a0*/  LOP3.LUT R41, R6.reuse, 0xffff0000, RZ, 0xc0, !PT ;  /* 0xffff000006297812 */ /* 0x042fe200078ec0ff */
[----:B------:R-:W-:Y:S01]  /*b5b0*/  IMAD.U32 R40, R6, 0x10000, RZ ;  /* 0x0001000006287824 */ /* 0x000fe200078e00ff */
[C---:B------:R-:W-:Y:S01]  /*b5c0*/  LOP3.LUT R43, R7.reuse, 0xffff0000, RZ, 0xc0, !PT ;  /* 0xffff0000072b7812 */ /* 0x040fe200078ec0ff */
[----:B------:R-:W-:-:S02]  /*b5d0*/  IMAD.U32 R42, R7, 0x10000, RZ ;  /* 0x00010000072a7824 */ /* 0x000fc400078e00ff */
[C---:B------:R-:W-:Y:S01]  /*b5e0*/  FMUL.FTZ R46, R41.reuse, R44 ;  /* 0x0000002c292e7220 */ /* 0x040fe20000410000 */
[-C--:B------:R-:W-:Y:S01]  /*b5f0*/  FMUL.FTZ R47, R41, R45.reuse ;  /* 0x0000002d292f7220 */ /* 0x080fe20000410000 */
[----:B------:R-:W-:Y:S01]  /*b600*/  FMUL.FTZ R41, R43, R70 ;  /* 0x000000462b297220 */ /* 0x000fe20000410000 */
[----:B------:R-:W-:Y:S02]  /*b610*/  IMAD.U32 R6, R4, 0x10000, RZ ;  /* 0x0001000004067824 */ /* 0x000fe400078e00ff */
[C---:B0-----:R-:W-:Y:S01]  /*b620*/  FFMA.FTZ R75, R40.reuse, R45, R46 ;  /* 0x0000002d284b7223 */ /* 0x041fe2000001002e */
[----:B------:R-:W-:Y:S02]  /*b630*/  IMAD.U32 R7, R5, 0x10000, RZ ;  /* 0x0001000005077824 */ /* 0x000fe400078e00ff */
[----:B------:R-:W-:Y:S01]  /*b640*/  FFMA.FTZ R74, R40, R44, -R47 ;  /* 0x0000002c284a7223 */ /* 0x000fe2000001082f */
[-C--:B------:R-:W-:Y:S01]  /*b650*/  FMUL.FTZ R45, R43, R72.reuse ;  /* 0x000000482b2d7220 */ /* 0x080fe20000410000 */
[----:B------:R-:W-:Y:S01]  /*b660*/  LOP3.LUT R4, R4, 0xffff0000, RZ, 0xc0, !PT ;  /* 0xffff000004047812 */ /* 0x000fe200078ec0ff */
[C---:B------:R-:W-:Y:S01]  /*b670*/  FFMA.FTZ R72, R42.reuse, R72, -R41 ;  /* 0x000000482a487223 */ /* 0x040fe20000010829 */
[----:B------:R-:W-:Y:S01]  /*b680*/  LOP3.LUT R5, R5, 0xffff0000, RZ, 0xc0, !PT ;  /* 0xffff000005057812 */ /* 0x000fe200078ec0ff */
[C---:B------:R-:W-:Y:S01]  /*b690*/  IMAD.U32 R43, R71.reuse, 0x10000, RZ ;  /* 0x00010000472b7824 */ /* 0x040fe200078e00ff */
[----:B------:R-:W-:Y:S01]  /*b6a0*/  LOP3.LUT R44, R71, 0xffff0000, RZ, 0xc0, !PT ;  /* 0xffff0000472c7812 */ /* 0x000fe200078ec0ff */
[C---:B------:R-:W-:Y:S01]  /*b6b0*/  IMAD.U32 R41, R73.reuse, 0x10000, RZ ;  /* 0x0001000049297824 */ /* 0x040fe200078e00ff */
[----:B------:R-:W-:Y:S01]  /*b6c0*/  LOP3.LUT R40, R73, 0xffff0000, RZ, 0xc0, !PT ;  /* 0xffff000049287812 */ /* 0x000fe200078ec0ff */
        /* <DEDUP_REMOVED lines=14> */
.L_x_1628:
[----:B------:R-:W-:Y:S05]  /*b7b0*/  BSYNC B1 ;  /* 0x0000000000017941 */ /* 0x000fea0003800000 */
.L_x_1627:
[----:B------:R-:W-:Y:S01]  /*b7c0*/  ISETP.GE.AND P0, PT, R213, R0, PT ;  /* 0x00000000d500720c */ /* 0x000fe20003f06270 */
[----:B------:R-:W-:-:S12]  /*b7d0*/  BSSY B1, `(.L_x_1631) ;  /* 0x0000065000017945 */ /* 0x000fd80003800000 */
[----:B------:R-:W-:Y:S05]  /*b7e0*/  @P0 BRA `(.L_x_1632) ;  /* 0x00000004008c0947 */ /* 0x000fea0003800000 */
[----:B-12---:R-:W1:Y:S01]  /*b7f0*/  LDC R4, c[0x0][0x3f4] ;  /* 0x0000fd00ff047b82 */ /* 0x006e620000000800 */
[----:B------:R-:W-:Y:S01]  /*b800*/  BSSY B2, `(.L_x_1633) ;  /* 0x0000032000027945 */ /* 0x000fe20003800000 */
[-C--:B-1----:R-:W-:Y:S02]  /*b810*/  ISETP.GE.AND P0, PT, R18, R4.reuse, PT ;  /* 0x000000041200720c */ /* 0x082fe40003f06270 */
[----:B------:R-:W-:-:S11]  /*b820*/  ISETP.GE.AND P1, PT, R185, R4, PT ;  /* 0x00000004b900720c */ /* 0x000fd60003f26270 */
[----:B------:R-:W-:Y:S05]  /*b830*/  @P0 BRA `(.L_x_1634) ;  /* 0x0000000000b80947 */ /* 0x000fea0003800000 */
[----:B------:R-:W1:Y:S01]  /*b840*/  LDS.128 R4, [R205+0x1000] ;  /* 0x00100000cd047984 */ /* 0x000e620000000c00 */
[--C-:B------:R-:W-:Y:S02]  /*b850*/  SHF.R.U64 R41, R38, 0x10, R39.reuse ;  /* 0x0000001026297819 */ /* 0x100fe40000001227 */
[----:B------:R-:W-:Y:S02]  /*b860*/  SHF.R.U32.HI R38, RZ, 0x10, R39 ;  /* 0x00000010ff267819 */ /* 0x000fe40000011627 */
[--C-:B------:R-:W-:Y:S02]  /*b870*/  SHF.R.U64 R39, R34, 0x10, R35.reuse ;  /* 0x0000001022277819 */ /* 0x100fe40000001223 */
[----:B------:R-:W-:Y:S02]  /*b880*/  SHF.R.U32.HI R34, RZ, 0x10, R35 ;  /* 0x00000010ff227819 */ /* 0x000fe40000011623 */
[----:B------:R-:W-:Y:S02]  /*b890*/  PRMT R67, R67, 0x5410, R38 ;  /* 0x0000541043437816 */ /* 0x000fe40000000026 */
[----:B------:R-:W-:-:S02]  /*b8a0*/  PRMT R65, R65, 0x5410, R34 ;  /* 0x0000541041417816 */ /* 0x000fc40000000022 */
[----:B------:R-:W-:Y:S01]  /*b8b0*/  PRMT R66, R66, 0x5410, R41 ;  /* 0x0000541042427816 */ /* 0x000fe20000000029 */
[----:B------:R-:W-:Y:S01]  /*b8c0*/  IMAD.U32 R40, R67, 0x10000, RZ ;  /* 0x0001000043287824 */ /* 0x000fe200078e00ff */
[----:B------:R-:W-:Y:S01]  /*b8d0*/  PRMT R64, R64, 0x5410, R39 ;  /* 0x0000541040407816 */ /* 0x000fe20000000027 */
[C---:B------:R-:W-:Y:S01]  /*b8e0*/  IMAD.U32 R41, R65.reuse, 0x10000, RZ ;  /* 0x0001000041297824 */ /* 0x040fe200078e00ff */
[----:B------:R-:W-:Y:S02]  /*b8f0*/  LOP3.LUT R65, R65, 0xffff0000, RZ, 0xc0, !PT ;  /* 0xffff000041417812 */ /* 0x000fe400078ec0ff */
[----:B------:R-:W-:Y:S02]  /*b900*/  LOP3.LUT R67, R67, 0xffff0000, RZ, 0xc0, !PT ;  /* 0xffff000043437812 */ /* 0x000fe400078ec0ff */
[C---:B-1----:R-:W-:Y:S01]  /*b910*/  LOP3.LUT R35, R6.reuse, 0xffff0000, RZ, 0xc0, !PT ;  /* 0xffff000006237812 */ /* 0x042fe200078ec0ff */
[----:B------:R-:W-:Y:S01]  /*b920*/  IMAD.U32 R34, R6, 0x10000, RZ ;  /* 0x0001000006227824 */ /* 0x000fe200078e00ff */
[C---:B------:R-:W-:Y:S01]  /*b930*/  LOP3.LUT R39, R7.reuse, 0xffff0000, RZ, 0xc0, !PT ;  /* 0xffff000007277812 */ /* 0x040fe200078ec0ff */
[----:B------:R-:W-:-:S02]  /*b940*/  IMAD.U32 R38, R7, 0x10000, RZ ;  /* 0x0001000007267824 */ /* 0x000fc400078e00ff */
[CC--:B------:R-:W-:Y:S01]  /*b950*/  FMUL.FTZ R42, R35.reuse, R40.reuse ;  /* 0x00000028232a7220 */ /* 0x0c0fe20000410000 */
[----:B------:R-:W-:Y:S01]  /*b960*/  FMUL.FTZ R43, R35, R41 ;  /* 0x00000029232b7220 */ /* 0x000fe20000410000 */
[C---:B------:R-:W-:Y:S01]  /*b970*/  FMUL.FTZ R35, R39.reuse, R65 ;  /* 0x0000004127237220 */ /* 0x040fe20000410000 */
[----:B------:R-:W-:Y:S02]  /*b980*/  IMAD.U32 R6, R4, 0x10000, RZ ;  /* 0x0001000004067824 */ /* 0x000fe400078e00ff */
[----:B------:R-:W-:Y:S01]  /*b990*/  FFMA.FTZ R45, R34, R41, R42 ;  /* 0x00000029222d7223 */ /* 0x000fe2000001002a */
[-C--:B------:R-:W-:Y:S01]  /*b9a0*/  FMUL.FTZ R41, R39, R67.reuse ;  /* 0x0000004327297220 */ /* 0x080fe20000410000 */
[----:B------:R-:W-:Y:S01]  /*b9b0*/  FFMA.FTZ R67, R38, R67, -R35 ;  /* 0x0000004326437223 */ /* 0x000fe20000010823 */
[C---:B------:R-:W-:Y:S01]  /*b9c0*/  IMAD.U32 R7, R5.reuse, 0x10000, RZ ;  /* 0x0001000005077824 */ /* 0x040fe200078e00ff */
[----:B------:R-:W-:Y:S01]  /*b9d0*/  LOP3.LUT R4, R4, 0xffff0000, RZ, 0xc0, !PT ;  /* 0xffff000004047812 */ /* 0x000fe200078ec0ff */
[----:B------:R-:W-:Y:S01]  /*b9e0*/  IMAD.U32 R39, R64, 0x10000, RZ ;  /* 0x0001000040277824 */ /* 0x000fe200078e00ff */
[----:B------:R-:W-:Y:S01]  /*b9f0*/  LOP3.LUT R5, R5, 0xffff0000, RZ, 0xc0, !PT ;  /* 0xffff000005057812 */ /* 0x000fe200078ec0ff */
[----:B------:R-:W-:Y:S01]  /*ba00*/  IMAD.U32 R35, R66, 0x10000, RZ ;  /* 0x0001000042237824 */ /* 0x000fe200078e00ff */
[----:B------:R-:W-:Y:S01]  /*ba10*/  LOP3.LUT R64, R64, 0xffff0000, RZ, 0xc0, !PT ;  /* 0xffff000040407812 */ /* 0x000fe200078ec0ff */
[----:B------:R-:W-:Y:S01]  /*ba20*/  FFMA.FTZ R40, R34, R40, -R43 ;  /* 0x0000002822287223 */ /* 0x000fe2000001082b */
        /* <DEDUP_REMOVED lines=15> */
.L_x_1634:
[----:B------:R-:W-:Y:S05]  /*bb20*/  BSYNC B2 ;  /* 0x0000000000027941 */ /* 0x000fea0003800000 */
.L_x_1633:
        /* <DEDUP_REMOVED lines=18> */
[C---:B------:R-:W-:Y:S01]  /*bc50*/  FMUL.FTZ R40, R31.reuse, R34 ;  /* 0x000000221f287220 */ /* 0x040fe20000410000 */
[-C--:B------:R-:W-:Y:S01]  /*bc60*/  FMUL.FTZ R39, R31, R35.reuse ;  /* 0x000000231f277220 */ /* 0x080fe20000410000 */
[C---:B------:R-:W-:Y:S01]  /*bc70*/  FMUL.FTZ R31, R33.reuse, R56 ;  /* 0x00000038211f7220 */ /* 0x040fe20000410000 */
[----:B------:R-:W-:Y:S02]  /*bc80*/  IMAD.U32 R6, R4, 0x10000, RZ ;  /* 0x0001000004067824 */ /* 0x000fe400078e00ff */
[----:B------:R-:W-:Y:S01]  /*bc90*/  FFMA.FTZ R41, R30, R35, R40 ;  /* 0x000000231e297223 */ /* 0x000fe20000010028 */
[-C--:B------:R-:W-:Y:S01]  /*bca0*/  FMUL.FTZ R35, R33, R59.reuse ;  /* 0x0000003b21237220 */ /* 0x080fe20000410000 */
[----:B------:R-:W-:Y:S01]  /*bcb0*/  FFMA.FTZ R59, R32, R59, -R31 ;  /* 0x0000003b203b7223 */ /* 0x000fe2000001081f */
[----:B------:R-:W-:Y:S02]  /*bcc0*/  IMAD.U32 R7, R5, 0x10000, RZ ;  /* 0x0001000005077824 */ /* 0x000fe400078e00ff */
[----:B------:R-:W-:Y:S01]  /*bcd0*/  FFMA.FTZ R38, R30, R34, -R39 ;  /* 0x000000221e267223 */ /* 0x000fe20000010827 */
[----:B------:R-:W-:Y:S01]  /*bce0*/  IMAD.U32 R31, R58, 0x10000, RZ ;  /* 0x000100003a1f7824 */ /* 0x000fe200078e00ff */
[----:B------:R-:W-:Y:S01]  /*bcf0*/  LOP3.LUT R4, R4, 0xffff0000, RZ, 0xc0, !PT ;  /* 0xffff000004047812 */ /* 0x000fe200078ec0ff */
[----:B------:R-:W-:Y:S01]  /*bd00*/  IMAD.U32 R33, R55, 0x10000, RZ ;  /* 0x0001000037217824 */ /* 0x000fe200078e00ff */
[----:B------:R-:W-:Y:S01]  /*bd10*/  LOP3.LUT R5, R5, 0xffff0000, RZ, 0xc0, !PT ;  /* 0xffff000005057812 */ /* 0x000fe200078ec0ff */
[----:B------:R-:W-:Y:S01]  /*bd20*/  FFMA.FTZ R56, R32, R56, R35 ;  /* 0x0000003820387223 */ /* 0x000fe20000010023 */
[----:B------:R-:W-:Y:S01]  /*bd30*/  LOP3.LUT R30, R55, 0xffff0000, RZ, 0xc0, !PT ;  /* 0xffff0000371e7812 */ /* 0x000fe200078ec0ff */
[----:B------:R-:W-:Y:S01]  /*bd40*/  FMUL.FTZ R35, R4, R33 ;  /* 0x0000002104237220 */ /* 0x000fe20000410000 */
[----:B------:R-:W-:Y:S01]  /*bd50*/  LOP3.LUT R58, R58, 0xffff0000, RZ, 0xc0, !PT ;  /* 0xffff00003a3a7812 */ /* 0x000fe200078ec0ff */
[----:B------:R-:W-:-:S02]  /*bd60*/  FMUL.FTZ R32, R4, R31 ;  /* 0x0000001f04207220 */ /* 0x000fc40000410000 */
[C---:B------:R-:W-:Y:S01]  /*bd70*/  FMUL.FTZ R34, R5.reuse, R30 ;  /* 0x0000001e05227220 */ /* 0x040fe20000410000 */
[C---:B------:R-:W-:Y:S01]  /*bd80*/  FFMA.FTZ R4, R6.reuse, R31, -R35 ;  /* 0x0000001f06047223 */ /* 0x040fe20000010823 */
[-C--:B------:R-:W-:Y:S01]  /*bd90*/  FMUL.FTZ R39, R5, R58.reuse ;  /* 0x0000003a05277220 */ /* 0x080fe20000410000 */
[----:B------:R-:W-:Y:S01]  /*bda0*/  FFMA.FTZ R33, R6, R33, R32 ;  /* 0x0000002106217223 */ /* 0x000fe20000010020 */
[----:B------:R-:W-:Y:S01]  /*bdb0*/  FFMA.FTZ R5, R7, R58, -R34 ;  /* 0x0000003a07057223 */ /* 0x000fe20000010822 */
[----:B------:R-:W-:Y:S01]  /*bdc0*/  F2FP.BF16.F32.PACK_AB R6, R41, R38 ;  /* 0x000000262906723e */ /* 0x000fe200000010ff */
[----:B------:R-:W-:Y:S01]  /*bdd0*/  FFMA.FTZ R30, R7, R30, R39 ;  /* 0x0000001e071e7223 */ /* 0x000fe20000010027 */
[----:B------:R-:W-:Y:S02]  /*bde0*/  F2FP.BF16.F32.PACK_AB R7, R56, R59 ;  /* 0x0000003b3807723e */ /* 0x000fe400000010ff */
[----:B------:R-:W-:Y:S02]  /*bdf0*/  F2FP.BF16.F32.PACK_AB R4, R33, R4 ;  /* 0x000000042104723e */ /* 0x000fe400000010ff */
[----:B------:R-:W-:-:S05]  /*be00*/  F2FP.BF16.F32.PACK_AB R5, R30, R5 ;  /* 0x000000051e05723e */ /* 0x000fca00000010ff */
[----:B------:R3:W-:Y:S02]  /*be10*/  STS.128 [R205+0x5000], R4 ;  /* 0x00500004cd007388 */ /* 0x0007e40000000c00 */
.L_x_1632:
[----:B------:R-:W-:Y:S05]  /*be20*/  BSYNC B1 ;  /* 0x0000000000017941 */ /* 0x000fea0003800000 */
.L_x_1631:
[----:B------:R-:W-:Y:S01]  /*be30*/  ISETP.GE.AND P0, PT, R212, R0, PT ;  /* 0x00000000d400720c */ /* 0x000fe20003f06270 */
[----:B------:R-:W-:-:S12]  /*be40*/  BSSY B1, `(.L_x_1635) ;  /* 0x0000065000017945 */ /* 0x000fd80003800000 */
[----:B------:R-:W-:Y:S05]  /*be50*/  @P0 BRA `(.L_x_1636) ;  /* 0x00000004008c0947 */ /* 0x000fea0003800000 */
[----:B-123--:R-:W1:Y:S01]  /*be60*/  LDC R4, c[0x0][0x3f4] ;  /* 0x0000fd00ff047b82 */ /* 0x00ee620000000800 */
        /* <DEDUP_REMOVED lines=50> */
.L_x_1638:
[----:B------:R-:W-:Y:S05]  /*c190*/  BSYNC B2 ;  /* 0x0000000000027941 */ /* 0x000fea0003800000 */
.L_x_1637:
        /* <DEDUP_REMOVED lines=22> */
[C---:B------:R-:W-:Y:S01]  /*c300*/  FFMA.FTZ R31, R20.reuse, R27, R28 ;  /* 0x0000001b141f7223 */ /* 0x040fe2000001001c */
        /* <DEDUP_REMOVED lines=24> */
.L_x_1636:
[----:B------:R-:W-:Y:S05]  /*c490*/  BSYNC B1 ;  /* 0x0000000000017941 */ /* 0x000fea0003800000 */
.L_x_1635:
[----:B------:R-:W-:-:S13]  /*c4a0*/  ISETP.GE.AND P0, PT, R211, R0, PT ;  /* 0x00000000d300720c */ /* 0x000fda0003f06270 */
[----:B------:R-:W-:Y:S05]  /*c4b0*/  @P0 BRA `(.L_x_1639) ;  /* 0x0000002c00880947 */ /* 0x000fea0003800000 */
[----:B------:R-:W5:Y:S01]  /*c4c0*/  LDC R0, c[0x0][0x3f4] ;  /* 0x0000fd00ff007b82 */ /* 0x000f620000000800 */
[----:B------:R-:W-:Y:S01]  /*c4d0*/  BSSY B1, `(.L_x_1640) ;  /* 0x0000032000017945 */ /* 0x000fe20003800000 */
[-C--:B-----5:R-:W-:Y:S02]  /*c4e0*/  ISETP.GE.AND P0, PT, R18, R0.reuse, PT ;  /* 0x000000001200720c */ /* 0x0a0fe40003f06270 */
[----:B------:R-:W-:-:S11]  /*c4f0*/  ISETP.GE.AND P1, PT, R185, R0, PT ;  /* 0x00000000b900720c */ /* 0x000fd60003f26270 */
[----:B------:R-:W-:Y:S05]  /*c500*/  @P0 BRA `(.L_x_1641) ;  /* 0x0000000000b80947 */ /* 0x000fea0003800000 */
[----:B-1234-:R-:W1:Y:S01]  /*c510*/  LDS.128 R4, [R205+0x3000] ;  /* 0x00300000cd047984 */ /* 0x01ee620000000c00 */
        /* <DEDUP_REMOVED lines=13> */
[C---:B------:R-:W-:Y:S01]  /*c5f0*/  IMAD.U32 R14, R7.reuse, 0x10000, RZ ;  /* 0x00010000070e7824 */ /* 0x040fe200078e00ff */
[----:B------:R-:W-:Y:S01]  /*c600*/  LOP3.LUT R7, R7, 0xffff0000, RZ, 0xc0, !PT ;  /* 0xffff000007077812 */ /* 0x000fe200078ec0ff */
[----:B------:R-:W-:-:S02]  /*c610*/  IMAD.U32 R8, R6, 0x10000, RZ ;  /* 0x0001000006087824 */ /* 0x000fc400078e00ff */
[CC--:B------:R-:W-:Y:S01]  /*c620*/  FMUL.FTZ R21, R9.reuse, R20.reuse ;  /* 0x0000001409157220 */ /* 0x0c0fe20000410000 */
[----:B------:R-:W-:Y:S01]  /*c630*/  FMUL.FTZ R9, R9, R15 ;  /* 0x0000000f09097220 */ /* 0x000fe20000410000 */
[C---:B------:R-:W-:Y:S01]  /*c640*/  FMUL.FTZ R27, R7.reuse, R57 ;  /* 0x00000039071b7220 */ /* 0x040fe20000410000 */
[----:B------:R-:W-:Y:S02]  /*c650*/  IMAD.U32 R0, R4, 0x10000, RZ ;  /* 0x0001000004007824 */ /* 0x000fe400078e00ff */
[C---:B------:R-:W-:Y:S01]  /*c660*/  FFMA.FTZ R24, R8.reuse, R15, -R21 ;  /* 0x0000000f08187223 */ /* 0x040fe20000010815 */
[----:B------:R-:W-:Y:S01]  /*c670*/  FFMA.FTZ R25, R8, R20, R9 ;  /* 0x0000001408197223 */ /* 0x000fe20000010009 */
[-C--:B------:R-:W-:Y:S01]  /*c680*/  FMUL.FTZ R15, R7, R69.reuse ;  /* 0x00000045070f7220 */ /* 0x080fe20000410000 */
[----:B------:R-:W-:Y:S01]  /*c690*/  IMAD.U32 R6, R5, 0x10000, RZ ;  /* 0x0001000005067824 */ /* 0x000fe200078e00ff */
        /* <DEDUP_REMOVED lines=21> */
.L_x_1641:
[----:B------:R-:W-:Y:S05]  /*c7f0*/  BSYNC B1 ;  /* 0x0000000000017941 */ /* 0x000fea0003800000 */
.L_x_1640:
        /* <DEDUP_REMOVED lines=13> */
[----:B------:R-:W-:Y:S01]  /*c8d0*/  PRMT R49, R49, 0x5410, R0 ;  /* 0x0000541031317816 */ /* 0x000fe20000000000 */
[C---:B-1----:R-:W-:Y:S01]  /*c8e0*/  IMAD.U32 R8, R6.reuse, 0x10000, RZ ;  /* 0x0001000006087824 */ /* 0x042fe200078e00ff */
[----:B------:R-:W-:Y:S01]  /*c8f0*/  LOP3.LUT R6, R6, 0xffff0000, RZ, 0xc0, !PT ;  /* 0xffff000006067812 */ /* 0x000fe200078ec0ff */
[C---:B------:R-:W-:Y:S01]  /*c900*/  IMAD.U32 R9, R7.reuse, 0x10000, RZ ;  /* 0x0001000007097824 */ /* 0x040fe200078e00ff */
        /* <DEDUP_REMOVED lines=8> */
[----:B------:R-:W-:Y:S01]  /*c990*/  FFMA.FTZ R12, R8, R13, R6 ;  /* 0x0000000d080c7223 */ /* 0x000fe20000010006 */
[-C--:B------:R-:W-:Y:S01]  /*c9a0*/  FMUL.FTZ R8, R7, R50.reuse ;  /* 0x0000003207087220 */ /* 0x080fe20000410000 */
[C---:B------:R-:W-:Y:S01]  /*c9b0*/  IMAD.U32 R7, R10.reuse, 0x10000, RZ ;  /* 0x000100000a077824 */ /* 0x040fe200078e00ff */
        /* <DEDUP_REMOVED lines=18> */
[----:B------:R1:W-:Y:S01]  /*cae0*/  STS.128 [R205+0x7000], R4 ;  /* 0x00700004cd007388 */ /* 0x0003e20000000c00 */
[----:B------:R-:W-:Y:S05]  /*caf0*/  BRA `(.L_x_1639) ;  /* 0x0000002400f87947 */ /* 0x000fea0003800000 */
.L_x_1612:
[----:B------:R-:W0:Y:S01]  /*cb00*/  LDC R0, c[0x0][0x448] ;  /* 0x00011200ff007b82 */ /* 0x000e220000000800 */
[----:B------:R-:W-:Y:S01]  /*cb10*/  ULDC.64 UR4, c[0x0][0x3f8] ;  /* 0x0000fe0000047ab9 */ /* 0x000fe20000000a00 */
[----:B------:R-:W-:Y:S01]  /*cb20*/  ULDC.64 UR6, c[0x0][0x408] ;  /* 0x0001020000067ab9 */ /* 0x000fe20000000a00 */
[----:B------:R-:W-:Y:S02]  /*cb30*/  IMAD.MOV.U32 R25, RZ, RZ, R27 ;  /* 0x000000ffff197224 */ /* 0x000fe400078e001b */
[----:B------:R-:W-:Y:S01]  /*cb40*/  IMAD.MOV.U32 R113, RZ, RZ, R29 ;  /* 0x000000ffff717224 */ /* 0x000fe200078e001d */
[----:B0-----:R-:W-:-:S13]  /*cb50*/  ISETP.NE.AND P0, PT, R0, 0x1, PT ;  /* 0x000000010000780c */ /* 0x001fda0003f05270 */
[----:B------:R-:W0:Y:S08]  /*cb60*/  @P0 LDC R4, c[0x0][0x44c] ;  /* 0x00011300ff040b82 */ /* 0x000e300000000800 */
[----:B------:R-:W1:Y:S01]  /*cb70*/  @P0 LDC R5, c[0x0][0x450] ;  /* 0x00011400ff050b82 */ /* 0x000e620000000800 */
[----:B0-----:R-:W-:-:S05]  /*cb80*/  @P0 IMAD.HI.U32 R4, R3, R4, RZ ;  /* 0x0000000403040227 */ /* 0x001fca00078e00ff */
[----:B-1----:R-:W-:-:S04]  /*cb90*/  @P0 SHF.R.U32.HI R3, RZ, R5, R4 ;  /* 0x00000005ff030219 */ /* 0x002fc80000011604 */
        /* <DEDUP_REMOVED lines=17> */
[----:B------:R-:W0:Y:S01]  /*ccb0*/  LDC R55, c[0x0][0x3f4] ;  /* 0x0000fd00ff377b82 */ /* 0x000e220000000800 */
[----:B------:R-:W1:Y:S01]  /*ccc0*/  SHFL.IDX PT, R4, R32, RZ, 0x181f ;  /* 0x00181fff20047589 */ /* 0x000e6200000e0000 */
[----:B------:R-:W-:-:S03]  /*ccd0*/  IMAD R0, R187, R0, RZ ;  /* 0x00000000bb007224 */ /* 0x000fc600078e02ff */
[----:B------:R-:W2:Y:S04]  /*cce0*/  SHFL.IDX PT, R3, R35, RZ, 0x181f ;  /* 0x00181fff23037589 */ /* 0x000ea800000e0000 */
[----:B------:R-:W3:Y:S04]  /*ccf0*/  SHFL.IDX PT, R14, R34, RZ, 0x181f ;  /* 0x00181fff220e7589 */ /* 0x000ee800000e0000 */
[----:B------:R-:W4:Y:S01]  /*cd00*/  SHFL.IDX PT, R5, R33, RZ, 0x181f ;  /* 0x00181fff21057589 */ /* 0x000f2200000e0000 */
[----:B0-----:R-:W-:-:S04]  /*cd10*/  ISETP.GE.AND P0, PT, R16, R55, PT ;  /* 0x000000371000720c */ /* 0x001fc80003f06270 */
[----:B------:R-:W-:-:S13]  /*cd20*/  ISETP.GE.OR P1, PT, R57, R0, P0 ;  /* 0x000000003900720c */ /* 0x000fda0000726670 */
[C---:B------:R-:W-:Y:S01]  /*cd30*/  @!P1 IMAD.SHL.U32 R7, R16.reuse, 0x2, RZ ;  /* 0x0000000210079824 */ /* 0x040fe200078e00ff */
[----:B------:R-:W-:-:S04]  /*cd40*/  @!P1 SHF.L.U64.HI R6, R16, 0x1, R17 ;  /* 0x0000000110069819 */ /* 0x000fc80000010211 */
[----:B-1----:R-:W-:-:S05]  /*cd50*/  @!P1 IADD3 R4, P2, R4, R7, RZ ;  /* 0x0000000704049210 */ /* 0x002fca0007f5e0ff */
[----:B--2---:R-:W-:Y:S02]  /*cd60*/  @!P1 IMAD.X R3, R3, 0x1, R6, P2 ;  /* 0x0000000103039824 */ /* 0x004fe400010e0606 */
[----:B------:R-:W-:Y:S02]  /*cd70*/  @!P1 IMAD.MOV.U32 R8, RZ, RZ, R4 ;  /* 0x000000ffff089224 */ /* 0x000fe400078e0004 */
[----:B------:R-:W-:-:S06]  /*cd80*/  @!P1 IMAD.MOV.U32 R9, RZ, RZ, R3 ;  /* 0x000000ffff099224 */ /* 0x000fcc00078e0003 */
[----:B------:R-:W2:Y:S01]  /*cd90*/  @!P1 LD.E.128 R8, desc[UR40][R8.64] ;  /* 0x0000002808089980 */ /* 0x000ea2000c101d00 */
[----:B---3--:R-:W-:-:S05]  /*cda0*/  @!P1 IADD3 R14, P2, R14, R7, RZ ;  /* 0x000000070e0e9210 */ /* 0x008fca0007f5e0ff */
[----:B----4-:R-:W-:Y:S02]  /*cdb0*/  @!P1 IMAD.X R5, R5, 0x1, R6, P2 ;  /* 0x0000000105059824 */ /* 0x010fe400010e0606 */
[----:B------:R-:W-:-:S06]  /*cdc0*/  @!P1 IMAD.MOV.U32 R4, RZ, RZ, R14 ;  /* 0x000000ffff049224 */ /* 0x000fcc00078e000e */
[----:B------:R-:W3:Y:S01]  /*cdd0*/  @!P1 LD.E.128 R4, desc[UR40][R4.64] ;  /* 0x0000002804049980 */ /* 0x000ee2000c101d00 */
[----:B------:R-:W-:Y:S02]  /*cde0*/  CS2R R46, SRZ ;  /* 0x00000000002e7805 */ /* 0x000fe4000001ff00 */
[----:B------:R-:W-:Y:S02]  /*cdf0*/  CS2R R48, SRZ ;  /* 0x0000000000307805 */ /* 0x000fe4000001ff00 */
[----:B------:R-:W-:Y:S01]  /*ce00*/  CS2R R44, SRZ ;  /* 0x00000000002c7805 */ /* 0x000fe2000001ff00 */
[----:B------:R0:W1:Y:S01]  /*ce10*/  SHFL.IDX PT, R14, R34, 0x1, 0x181f ;  /* 0x00381f00220e7f89 */ /* 0x00006200000e0000 */
[----:B------:R-:W-:Y:S02]  /*ce20*/  CS2R R50, SRZ ;  /* 0x0000000000327805 */ /* 0x000fe4000001ff00 */
[----:B------:R-:W-:Y:S01]  /*ce30*/  CS2R R24, SRZ ;  /* 0x0000000000187805 */ /* 0x000fe2000001ff00 */
[----:B--2---:R-:W-:-:S02]  /*ce40*/  @!P1 IMAD.MOV.U32 R46, RZ, RZ, R8 ;  /* 0x000000ffff2e9224 */ /* 0x004fc400078e0008 */
[----:B------:R-:W-:Y:S01]  /*ce50*/  @!P1 IMAD.MOV.U32 R47, RZ, RZ, R9 ;  /* 0x000000ffff2f9224 */ /* 0x000fe200078e0009 */
[----:B------:R0:W2:Y:S01]  /*ce60*/  SHFL.IDX PT, R8, R32, 0x1, 0x181f ;  /* 0x00381f0020087f89 */ /* 0x0000a200000e0000 */
[----:B------:R-:W-:Y:S02]  /*ce70*/  IMAD.MOV.U32 R3, RZ, RZ, R46 ;  /* 0x000000ffff037224 */ /* 0x000fe400078e002e */
[----:B------:R-:W-:Y:S01]  /*ce80*/  @!P1 IMAD.MOV.U32 R48, RZ, RZ, R10 ;  /* 0x000000ffff309224 */ /* 0x000fe200078e000a */
[----:B------:R0:W4:Y:S01]  /*ce90*/  SHFL.IDX PT, R9, R33, 0x1, 0x181f ;  /* 0x00381f0021097f89 */ /* 0x00012200000e0000 */
[----:B------:R-:W-:Y:S01]  /*cea0*/  @!P1 IMAD.MOV.U32 R49, RZ, RZ, R11 ;  /* 0x000000ffff319224 */ /* 0x000fe200078e000b */
[----:B------:R-:W-:Y:S01]  /*ceb0*/  PRMT R77, R3, 0x7610, R77 ;  /* 0x00007610034d7816 */ /* 0x000fe2000000004d */
[----:B------:R-:W-:Y:S01]  /*cec0*/  IMAD.MOV.U32 R12, RZ, RZ, R47 ;  /* 0x000000ffff0c7224 */ /* 0x000fe200078e002f */
[----:B------:R0:W0:Y:S01]  /*ced0*/  SHFL.IDX PT, R3, R35, 0x1, 0x181f ;  /* 0x00381f0023037f89 */ /* 0x00002200000e0000 */
[----:B------:R-:W-:-:S02]  /*cee0*/  IMAD.MOV.U32 R10, RZ, RZ, R48 ;  /* 0x000000ffff0a7224 */ /* 0x000fc400078e0030 */
[----:B---3--:R-:W-:Y:S01]  /*cef0*/  @!P1 IMAD.MOV.U32 R44, RZ, RZ, R4 ;  /* 0x000000ffff2c9224 */ /* 0x008fe200078e0004 */
[----:B------:R-:W-:Y:S01]  /*cf00*/  PRMT R78, R12, 0x7610, R78 ;  /* 0x000076100c4e7816 */ /* 0x000fe2000000004e */
[----:B------:R-:W-:Y:S01]  /*cf10*/  @!P1 IMAD.MOV.U32 R45, RZ, RZ, R5 ;  /* 0x000000ffff2d9224 */ /* 0x000fe200078e0005 */
[----:B------:R-:W-:Y:S01]  /*cf20*/  PRMT R37, R10, 0x7610, R37 ;  /* 0x000076100a257816 */ /* 0x000fe20000000025 */
[----:B------:R-:W-:Y:S02]  /*cf30*/  @!P1 IMAD.MOV.U32 R50, RZ, RZ, R6 ;  /* 0x000000ffff329224 */ /* 0x000fe400078e0006 */
[----:B------:R-:W-:Y:S02]  /*cf40*/  @!P1 IMAD.MOV.U32 R51, RZ, RZ, R7 ;  /* 0x000000ffff339224 */ /* 0x000fe400078e0007 */
[----:B------:R-:W-:Y:S02]  /*cf50*/  IMAD.MOV.U32 R11, RZ, RZ, R49 ;  /* 0x000000ffff0b7224 */ /* 0x000fe400078e0031 */
[----:B------:R-:W-:-:S02]  /*cf60*/  IMAD.MOV.U32 R4, RZ, RZ, R44 ;  /* 0x000000ffff047224 */ /* 0x000fc400078e002c */
[----:B------:R-:W-:Y:S01]  /*cf70*/  IMAD.MOV.U32 R5, RZ, RZ, R45 ;  /* 0x000000ffff057224 */ /* 0x000fe200078e002d */
[----:B------:R-:W-:Y:S01]  /*cf80*/  PRMT R52, R11, 0x7610, R52 ;  /* 0x000076100b347816 */ /* 0x000fe20000000034 */
[----:B------:R-:W-:Y:S01]  /*cf90*/  IMAD.MOV.U32 R6, RZ, RZ, R50 ;  /* 0x000000ffff067224 */ /* 0x000fe200078e0032 */
[----:B------:R-:W-:Y:S01]  /*cfa0*/  PRMT R79, R4, 0x7610, R79 ;  /* 0x00007610044f7816 */ /* 0x000fe2000000004f */
[----:B------:R-:W-:Y:S01]  /*cfb0*/  IMAD.MOV.U32 R7, RZ, RZ, R51 ;  /* 0x000000ffff077224 */ /* 0x000fe200078e0033 */
[----:B------:R-:W-:Y:S02]  /*cfc0*/  PRMT R80, R5, 0x7610, R80 ;  /* 0x0000761005507816 */ /* 0x000fe40000000050 */
[----:B------:R-:W-:Y:S02]  /*cfd0*/  PRMT R81, R6, 0x7610, R81 ;  /* 0x0000761006517816 */ /* 0x000fe40000000051 */
[----:B012-4-:R-:W-:-:S07]  /*cfe0*/  PRMT R82, R7, 0x7610, R82 ;  /* 0x0000761007527816 */ /* 0x017fce0000000052 */
.L_x_1978:
[----:B------:R-:W-:Y:S01]  /*cff0*/  VIADD R5, R57, 0x20 ;  /* 0x0000002039057836 */ /* 0x000fe20000000000 */
[----:B------:R-:W-:Y:S01]  /*d000*/  BSSY B1, `(.L_x_1643) ;  /* 0x0000012000017945 */ /* 0x000fe20003800000 */
[----:B------:R-:W-:Y:S02]  /*d010*/  CS2R R26, SRZ ;  /* 0x00000000001a7805 */ /* 0x000fe4000001ff00 */
[----:B------:R-:W-:Y:S02]  /*d020*/  CS2R R6, SRZ ;  /* 0x0000000000067805 */ /* 0x000fe4000001ff00 */
[----:B------:R-:W-:Y:S02]  /*d030*/  ISETP.GE.AND P1, PT, R5, R0, PT ;  /* 0x000000000500720c */ /* 0x000fe40003f26270 */
[----:B------:R-:W-:-:S11]  /*d040*/  CS2R R4, SRZ ;  /* 0x0000000000047805 */ /* 0x000fd6000001ff00 */
[----:B------:R-:W-:Y:S05]  /*d050*/  @P1 BRA `(.L_x_1644) ;  /* 0x0000000000301947 */ /* 0x000fea0003800000 */
[----:B------:R-:W-:Y:S02]  /*d060*/  CS2R R26, SRZ ;  /* 0x00000000001a7805 */ /* 0x000fe4000001ff00 */
[----:B------:R-:W-:Y:S02]  /*d070*/  CS2R R4, SRZ ;  /* 0x0000000000047805 */ /* 0x000fe4000001ff00 */
[----:B------:R-:W-:Y:S01]  /*d080*/  CS2R R6, SRZ ;  /* 0x0000000000067805 */ /* 0x000fe2000001ff00 */
[----:B------:R-:W-:Y:S06]  /*d090*/  @P0 BRA `(.L_x_1644) ;  /* 0x0000000000200947 */ /* 0x000fec0003800000 */
[C---:B------:R-:W-:Y:S01]  /*d0a0*/  IMAD.SHL.U32 R15, R16.reuse, 0x2, RZ ;  /* 0x00000002100f7824 */ /* 0x040fe200078e00ff */
[----:B------:R-:W-:-:S04]  /*d0b0*/  SHF.L.U64.HI R6, R16, 0x1, R17 ;  /* 0x0000000110067819 */ /* 0x000fc80000010211 */
[-C--:B------:R-:W-:Y:S02]  /*d0c0*/  IADD3 R4, P1, R8, R15.reuse, RZ ;  /* 0x0000000f08047210 */ /* 0x080fe40007f3e0ff */
[----:B------:R-:W-:-:S03]  /*d0d0*/  IADD3 R14, P2, R14, R15, RZ ;  /* 0x0000000f0e0e7210 */ /* 0x000fc60007f5e0ff */
[--C-:B------:R-:W-:Y:S02]  /*d0e0*/  IMAD.X R5, R3, 0x1, R6.reuse, P1 ;  /* 0x0000000103057824 */ /* 0x100fe400008e0606 */
[----:B------:R-:W-:-:S04]  /*d0f0*/  IMAD.X R15, R9, 0x1, R6, P2 ;  /* 0x00000001090f7824 */ /* 0x000fc800010e0606 */
[----:B------:R-:W5:Y:S04]  /*d100*/  LD.E.128 R4, desc[UR40][R4.64] ;  /* 0x0000002804047980 */ /* 0x000f68000c101d00 */
[----:B------:R0:W5:Y:S02]  /*d110*/  LD.E.128 R24, desc[UR40][R14.64] ;  /* 0x000000280e187980 */ /* 0x000164000c101d00 */
.L_x_1644:
[----:B------:R-:W-:Y:S05]  /*d120*/  BSYNC B1 ;  /* 0x0000000000017941 */ /* 0x000fea0003800000 */
.L_x_1643:
[----:B-----5:R-:W-:Y:S01]  /*d130*/  IMAD.MOV.U32 R3, RZ, RZ, R24 ;  /* 0x000000ffff037224 */ /* 0x020fe200078e0018 */
[----:B------:R-:W-:Y:S01]  /*d140*/  UMOV UR4, 0xffffffff ;  /* 0xffffffff00047882 */ /* 0x000fe20000000000 */
        /* <DEDUP_REMOVED lines=16> */
[----:B------:R-:W1:Y:S01]  /*d250*/  SHFL.IDX PT, R8, R32, 0x2, 0x181f ;  /* 0x00581f0020087f89 */ /* 0x000e6200000e0000 */
[----:B------:R-:W-:-:S03]  /*d260*/  VIADD R9, R57, 0x40 ;  /* 0x0000004039097836 */ /* 0x000fc60000000000 */
[----:B------:R-:W2:Y:S02]  /*d270*/  SHFL.IDX PT, R3, R35, 0x2, 0x181f ;  /* 0x00581f0023037f89 */ /* 0x000ea400000e0000 */
[----:B------:R-:W-:Y:S02]  /*d280*/  ISETP.GE.OR P1, PT, R9, R0, P0 ;  /* 0x000000000900720c */ /* 0x000fe40000726670 */
[----:B0-----:R-:W0:Y:S04]  /*d290*/  SHFL.IDX PT, R14, R34, 0x2, 0x181f ;  /* 0x00581f00220e7f89 */ /* 0x001e2800000e0000 */
[----:B------:R-:W3:Y:S07]  /*d2a0*/  SHFL.IDX PT, R20, R33, 0x2, 0x181f ;  /* 0x00581f0021147f89 */ /* 0x000eee00000e0000 */
[C---:B------:R-:W-:Y:S01]  /*d2b0*/  @!P1 IMAD.SHL.U32 R21, R16.reuse, 0x2, RZ ;  /* 0x0000000210159824 */ /* 0x040fe200078e00ff */
[----:B------:R-:W-:-:S04]  /*d2c0*/  @!P1 SHF.L.U64.HI R29, R16, 0x1, R17 ;  /* 0x00000001101d9819 */ /* 0x000fc80000010211 */
[----:B-1----:R-:W-:-:S05]  /*d2d0*/  @!P1 IADD3 R8, P2, R8, R21, RZ ;  /* 0x0000001508089210 */ /* 0x002fca0007f5e0ff */
[----:B--2---:R-:W-:-:S06]  /*d2e0*/  @!P1 IMAD.X R9, R3, 0x1, R29, P2 ;  /* 0x0000000103099824 */ /* 0x004fcc00010e061d */
[----:B------:R-:W2:Y:S01]  /*d2f0*/  @!P1 LD.E.128 R8, desc[UR40][R8.64] ;  /* 0x0000002808089980 */ /* 0x000ea2000c101d00 */
[----:B0-----:R-:W-:-:S05]  /*d300*/  @!P1 IADD3 R28, P2, R14, R21, RZ ;  /* 0x000000150e1c9210 */ /* 0x001fca0007f5e0ff */
[----:B---3--:R-:W-:-:S06]  /*d310*/  @!P1 IMAD.X R29, R20, 0x1, R29, P2 ;  /* 0x00000001141d9824 */ /* 0x008fcc00010e061d */
[----:B------:R-:W3:Y:S01]  /*d320*/  @!P1 LD.E.128 R28, desc[UR40][R28.64] ;  /* 0x000000281c1c9980 */ /* 0x000ee2000c101d00 */
[----:B------:R-:W-:Y:S02]  /*d330*/  CS2R R20, SRZ ;  /* 0x0000000000147805 */ /* 0x000fe4000001ff00 */
[----:B------:R-:W-:Y:S02]  /*d340*/  CS2R R38, SRZ ;  /* 0x0000000000267805 */ /* 0x000fe4000001ff00 */
[----:B------:R-:W-:Y:S01]  /*d350*/  CS2R R40, SRZ ;  /* 0x0000000000287805 */ /* 0x000fe2000001ff00 */
[----:B------:R-:W0:Y:S01]  /*d360*/  SHFL.IDX PT, R32, R32, 0x3, 0x181f ;  /* 0x00781f0020207f89 */ /* 0x000e2200000e0000 */
[----:B------:R-:W-:-:S03]  /*d370*/  CS2R R42, SRZ ;  /* 0x00000000002a7805 */ /* 0x000fc6000001ff00 */
[----:B------:R-:W1:Y:S04]  /*d380*/  SHFL.IDX PT, R34, R34, 0x3, 0x181f ;  /* 0x00781f0022227f89 */ /* 0x000e6800000e0000 */
[----:B------:R-:W4:Y:S01]  /*d390*/  SHFL.IDX PT, R33, R33, 0x3, 0x181f ;  /* 0x00781f0021217f89 */ /* 0x000f2200000e0000 */
[----:B--2---:R-:W-:Y:S02]  /*d3a0*/  @!P1 IMAD.MOV.U32 R20, RZ, RZ, R8 ;  /* 0x000000ffff149224 */ /* 0x004fe400078e0008 */
[----:B------:R-:W-:Y:S02]  /*d3b0*/  @!P1 IMAD.MOV.U32 R38, RZ, RZ, R10 ;  /* 0x000000ffff269224 */ /* 0x000fe400078e000a */
[----:B------:R-:W-:Y:S02]  /*d3c0*/  IMAD.MOV.U32 R3, RZ, RZ, R20 ;  /* 0x000000ffff037224 */ /* 0x000fe400078e0014 */
[----:B------:R-:W-:-:S02]  /*d3d0*/  @!P1 IMAD.MOV.U32 R39, RZ, RZ, R11 ;  /* 0x000000ffff279224 */ /* 0x000fc400078e000b */
[----:B------:R-:W-:Y:S01]  /*d3e0*/  @!P1 IMAD.MOV.U32 R21, RZ, RZ, R9 ;  /* 0x000000ffff159224 */ /* 0x000fe200078e0009 */
[----:B------:R-:W-:Y:S01]  /*d3f0*/  PRMT R65, R3, 0x7610, R65 ;  /* 0x0000761003417816 */ /* 0x000fe20000000041 */
[----:B------:R-:W-:Y:S01]  /*d400*/  IMAD.MOV.U32 R8, RZ, RZ, R38 ;  /* 0x000000ffff087224 */ /* 0x000fe200078e0026 */
[----:B------:R2:W0:Y:S01]  /*d410*/  SHFL.IDX PT, R3, R35, 0x3, 0x181f ;  /* 0x00781f0023037f89 */ /* 0x00042200000e0000 */
[----:B------:R-:W-:Y:S02]  /*d420*/  IMAD.MOV.U32 R9, RZ, RZ, R39 ;  /* 0x000000ffff097224 */ /* 0x000fe400078e0027 */
[----:B---3--:R-:W-:Y:S01]  /*d430*/  @!P1 IMAD.MOV.U32 R40, RZ, RZ, R28 ;  /* 0x000000ffff289224 */ /* 0x008fe200078e001c */
[----:B------:R-:W-:Y:S01]  /*d440*/  PRMT R53, R8, 0x7610, R53 ;  /* 0x0000761008357816 */ /* 0x000fe20000000035 */
[----:B------:R-:W-:Y:S01]  /*d450*/  @!P1 IMAD.MOV.U32 R41, RZ, RZ, R29 ;  /* 0x000000ffff299224 */ /* 0x000fe200078e001d */
[----:B------:R-:W-:Y:S01]  /*d460*/  PRMT R54, R9, 0x7610, R54 ;  /* 0x0000761009367816 */ /* 0x000fe20000000036 */
[----:B------:R-:W-:-:S02]  /*d470*/  @!P1 IMAD.MOV.U32 R42, RZ, RZ, R30 ;  /* 0x000000ffff2a9224 */ /* 0x000fc400078e001e */
[----:B------:R-:W-:Y:S02]  /*d480*/  @!P1 IMAD.MOV.U32 R43, RZ, RZ, R31 ;  /* 0x000000ffff2b9224 */ /* 0x000fe400078e001f */
[----:B------:R-:W-:Y:S02]  /*d490*/  IMAD.MOV.U32 R8, RZ, RZ, R40 ;  /* 0x000000ffff087224 */ /* 0x000fe400078e0028 */
[----:B------:R-:W-:Y:S02]  /*d4a0*/  IMAD.MOV.U32 R9, RZ, RZ, R41 ;  /* 0x000000ffff097224 */ /* 0x000fe400078e0029 */
        /* <DEDUP_REMOVED lines=8> */
[----:B012-4-:R-:W-:-:S07]  /*d530*/  PRMT R75, R11, 0x7610, R75 ;  /* 0x000076100b4b7816 */ /* 0x017fce000000004b */
.L_x_1988:
[----:B------:R-:W-:Y:S01]  /*d540*/  VIADD R57, R57, 0x60 ;  /* 0x0000006039397836 */ /* 0x000fe20000000000 */
[----:B------:R-:W-:Y:S01]  /*d550*/  LEA.HI R10, R214, R214, RZ, 0x1 ;  /* 0x000000d6d60a7211 */ /* 0x000fe200078f08ff */
[----:B------:R-:W-:Y:S01]  /*d560*/  BSSY B1, `(.L_x_1646) ;  /* 0x0000015000017945 */ /* 0x000fe20003800000 */
[----:B------:R-:W-:Y:S02]  /*d570*/  CS2R R12, SRZ ;  /* 0x00000000000c7805 */ /* 0x000fe4000001ff00 */
[----:B------:R-:W-:Y:S02]  /*d580*/  CS2R R14, SRZ ;  /* 0x00000000000e7805 */ /* 0x000fe4000001ff00 */
[----:B------:R-:W-:Y:S02]  /*d590*/  ISETP.GE.AND P1, PT, R57, R0, PT ;  /* 0x000000003900720c */ /* 0x000fe40003f26270 */
[----:B------:R-:W-:-:S05]  /*d5a0*/  LOP3.LUT R11, R10, 0xfffffffe, RZ, 0xc0, !PT ;  /* 0xfffffffe0a0b7812 */ /* 0x000fca00078ec0ff */
[----:B------:R-:W-:Y:S01]  /*d5b0*/  IMAD.IADD R29, R214, 0x1, -R11 ;  /* 0x00000001d61d7824 */ /* 0x000fe200078e0a0b */
[----:B------:R-:W-:-:S04]  /*d5c0*/  CS2R R10, SRZ ;  /* 0x00000000000a7805 */ /* 0x000fc8000001ff00 */
[----:B------:R-:W-:Y:S01]  /*d5d0*/  SHF.L.U32 R29, R29, 0x1f, RZ ;  /* 0x0000001f1d1d7819 */ /* 0x000fe200000006ff */
[----:B------:R-:W-:Y:S06]  /*d5e0*/  @P1 BRA `(.L_x_1647) ;  /* 0x0000000000301947 */ /* 0x000fec0003800000 */
        /* <DEDUP_REMOVED lines=11> */
[----:B------:R-:W5:Y:S02]  /*d6a0*/  LD.E.128 R8, desc[UR40][R8.64] ;  /* 0x0000002808087980 */ /* 0x000f64000c101d00 */
.L_x_1647:
[----:B------:R-:W-:Y:S05]  /*d6b0*/  BSYNC B1 ;  /* 0x0000000000017941 */ /* 0x000fea0003800000 */
.L_x_1646:
[----:B------:R-:W0:Y:S01]  /*d6c0*/  SYNCS.PHASECHK.TRANS64.TRYWAIT P4, [R2+URZ+0x28800], R29 ;  /* 0x0288001d020075a7 */ /* 0x000e22000808017f */
[----:B------:R-:W-:Y:S01]  /*d6d0*/  VIADDMNMX R0, R0, -R193, 0x80, PT ;  /* 0x0000008000007446 */ /* 0x000fe200038009c1 */
[----:B-----5:R-:W-:Y:S01]  /*d6e0*/  IMAD.MOV.U32 R3, RZ, RZ, R8 ;  /* 0x000000ffff037224 */ /* 0x020fe200078e0008 */
[----:B------:R-:W-:Y:S01]  /*d6f0*/  BSSY B1, `(.L_x_1648) ;  /* 0x0000013000017945 */ /* 0x000fe20003800000 */
[----:B------:R-:W-:Y:S01]  /*d700*/  IMAD.MOV.U32 R28, RZ, RZ, R9 ;  /* 0x000000ffff1c7224 */ /* 0x000fe200078e0009 */
[-C--:B------:R-:W-:Y:S01]  /*d710*/  ISETP.GE.OR P3, PT, R23, R0.reuse, P0 ;  /* 0x000000001700720c */ /* 0x080fe20000766670 */
[----:B------:R-:W-:Y:S01]  /*d720*/  IMAD.MOV.U32 R30, RZ, RZ, R13 ;  /* 0x000000ffff1e7224 */ /* 0x000fe200078e000d */
[-C--:B------:R-:W-:Y:S02]  /*d730*/  ISETP.GE.OR P2, PT, R213, R0.reuse, P0 ;  /* 0x00000000d500720c */ /* 0x080fe40000746670 */
[-C--:B------:R-:W-:Y:S02]  /*d740*/  ISETP.GE.OR P1, PT, R212, R0.reuse, P0 ;  /* 0x00000000d400720c */ /* 0x080fe40000726670 */
[----:B------:R-:W-:Y:S01]  /*d750*/  ISETP.GE.OR P0, PT, R211, R0, P0 ;  /* 0x00000000d300720c */ /* 0x000fe20000706670 */
        /* <DEDUP_REMOVED lines=11> */
[----:B0-----:R-:W-:Y:S06]  /*d810*/  @!P4 BRA `(.L_x_1649) ;  /* 0x000001d0003cc947 */ /* 0x001fec0003800000 */
.L_x_1989:
[----:B------:R-:W-:Y:S05]  /*d820*/  BSYNC B1 ;  /* 0x0000000000017941 */ /* 0x000fea0003800000 */
.L_x_1648:
[----:B------:R-:W-:Y:S04]  /*d830*/  BSSY B1, `(.L_x_1650) ;  /* 0x000006a000017945 */ /* 0x000fe80003800000 */
[----:B------:R-:W-:Y:S05]  /*d840*/  @P3 BRA `(.L_x_1651) ;  /* 0x0000000400a03947 */ /* 0x000fea0003800000 */
[----:B------:R-:W-:Y:S01]  /*d850*/  LEA.HI R28, R55, R208, RZ, 0x1d ;  /* 0x000000d0371c7211 */ /* 0x000fe200078fe8ff */
[----:B------:R-:W-:Y:S01]  /*d860*/  IMAD.SHL.U32 R30, R23, 0x40, RZ ;  /* 0x00000040171e7824 */ /* 0x000fe200078e00ff */
[--C-:B------:R-:W-:Y:S02]  /*d870*/  SHF.R.U64 R84, R46, 0x10, R47.reuse ;  /* 0x000000102e547819 */ /* 0x100fe4000000122f */
[----:B------:R-:W-:Y:S01]  /*d880*/  SHF.R.S32.HI R31, RZ, 0x1f, R28 ;  /* 0x0000001fff1f7819 */ /* 0x000fe2000001141c */
[----:B0-----:R-:W-:Y:S01]  /*d890*/  IMAD.SHL.U32 R29, R28, 0x8, RZ ;  /* 0x000000081c1d7824 */ /* 0x001fe200078e00ff */
[----:B------:R-:W-:Y:S02]  /*d8a0*/  SHF.R.U32.HI R85, RZ, 0x10, R47 ;  /* 0x00000010ff557819 */ /* 0x000fe4000001162f */
[----:B------:R-:W-:Y:S02]  /*d8b0*/  LEA.HI R31, R31, R28, RZ, 0x3 ;  /* 0x0000001c1f1f7211 */ /* 0x000fe400078f18ff */
[----:B------:R-:W-:-:S02]  /*d8c0*/  LOP3.LUT R29, R29, 0x38, RZ, 0xc0, !PT ;  /* 0x000000381d1d7812 */ /* 0x000fc400078ec0ff */
[--C-:B------:R-:W-:Y:S01]  /*d8d0*/  SHF.R.U64 R46, R44, 0x10, R45.reuse ;  /* 0x000000102c2e7819 */ /* 0x100fe2000000122d */
[----:B------:R-:W-:Y:S01]  /*d8e0*/  IMAD.SHL.U32 R31, R31, 0x400, RZ ;  /* 0x000004001f1f7824 */ /* 0x000fe200078e00ff */
[----:B------:R-:W-:Y:S02]  /*d8f0*/  LOP3.LUT R28, R29, 0x1c0, R30, 0xf8, !PT ;  /* 0x000001c01d1c7812 */ /* 0x000fe400078ef81e */
[----:B------:R-:W-:Y:S02]  /*d900*/  SHF.R.U32.HI R47, RZ, 0x10, R45 ;  /* 0x00000010ff2f7819 */ /* 0x000fe4000001162d */
[----:B------:R-:W-:Y:S02]  /*d910*/  LOP3.LUT R28, R28, R203, RZ, 0x3c, !PT ;  /* 0x000000cb1c1c7212 */ /* 0x000fe400078e3cff */
[----:B------:R-:W-:Y:S02]  /*d920*/  LOP3.LUT R31, R31, 0x7fffe000, RZ, 0xc0, !PT ;  /* 0x7fffe0001f1f7812 */ /* 0x000fe400078ec0ff */
[----:B------:R-:W-:-:S02]  /*d930*/  SHF.R.U32.HI R83, RZ, 0x10, R49 ;  /* 0x00000010ff537819 */ /* 0x000fc40000011631 */
[----:B------:R-:W-:Y:S02]  /*d940*/  IADD3 R33, R28, R31, R204 ;  /* 0x0000001f1c217210 */ /* 0x000fe40007ffe0cc */
[----:B------:R-:W0:Y:S01]  /*d950*/  LDS.128 R28, [R205] ;  /* 0x00000000cd1c7984 */ /* 0x000e220000000c00 */
[----:B------:R-:W-:Y:S02]  /*d960*/  PRMT R77, R77, 0x5410, R84 ;  /* 0x000054104d4d7816 */ /* 0x000fe40000000054 */
[----:B------:R-:W-:Y:S01]  /*d970*/  IMAD R76, R33, 0x2, R2 ;  /* 0x00000002214c7824 */ /* 0x000fe200078e0202 */
[----:B------:R-:W-:Y:S02]  /*d980*/  PRMT R79, R79, 0x5410, R46 ;  /* 0x000054104f4f7816 */ /* 0x000fe4000000002e */
[----:B------:R-:W-:Y:S02]  /*d990*/  SHF.R.U64 R48, R48, 0x10, R49 ;  /* 0x0000001030307819 */ /* 0x000fe40000001231 */
[----:B------:R-:W1:Y:S01]  /*d9a0*/  LDS.128 R32, [R76+0x10400] ;  /* 0x010400004c207984 */ /* 0x000e620000000c00 */
[----:B------:R-:W-:-:S02]  /*d9b0*/  SHF.R.U64 R44, R50, 0x10, R51 ;  /* 0x00000010322c7819 */ /* 0x000fc40000001233 */
[----:B------:R-:W-:Y:S01]  /*d9c0*/  PRMT R84, R80, 0x5410, R47 ;  /* 0x0000541050547816 */ /* 0x000fe2000000002f */
[----:B------:R-:W-:Y:S01]  /*d9d0*/  IMAD.U32 R80, R79, 0x10000, RZ ;  /* 0x000100004f507824 */ /* 0x000fe200078e00ff */
[----:B------:R-:W-:Y:S02]  /*d9e0*/  SHF.R.U32.HI R45, RZ, 0x10, R51 ;  /* 0x00000010ff2d7819 */ /* 0x000fe40000011633 */
[----:B------:R-:W-:Y:S02]  /*d9f0*/  PRMT R78, R78, 0x5410, R85 ;  /* 0x000054104e4e7816 */ /* 0x000fe40000000055 */
[----:B------:R-:W-:Y:S01]  /*da00*/  PRMT R83, R52, 0x5410, R83 ;  /* 0x0000541034537816 */ /* 0x000fe20000000053 */
[----:B------:R-:W-:Y:S01]  /*da10*/  IMAD.U32 R52, R77, 0x10000, RZ ;  /* 0x000100004d347824 */ /* 0x000fe200078e00ff */
[----:B------:R-:W-:Y:S02]  /*da20*/  PRMT R51, R37, 0x5410, R48 ;  /* 0x0000541025337816 */ /* 0x000fe40000000030 */
[----:B------:R-:W-:Y:S01]  /*da30*/  PRMT R85, R81, 0x5410, R44 ;  /* 0x0000541051557816 */ /* 0x000fe2000000002c */
[----:B------:R-:W-:Y:S01]  /*da40*/  IMAD.U32 R81, R84, 0x10000, RZ ;  /* 0x0001000054517824 */ /* 0x000fe200078e00ff */
[----:B------:R-:W-:-:S02]  /*da50*/  PRMT R82, R82, 0x5410, R45 ;  /* 0x0000541052527816 */ /* 0x000fc4000000002d */
[----:B------:R-:W-:Y:S02]  /*da60*/  LOP3.LUT R79, R79, 0xffff0000, RZ, 0xc0, !PT ;  /* 0xffff00004f4f7812 */ /* 0x000fe400078ec0ff */
[----:B------:R-:W-:Y:S01]  /*da70*/  LOP3.LUT R77, R77, 0xffff0000, RZ, 0xc0, !PT ;  /* 0xffff00004d4d7812 */ /* 0x000fe200078ec0ff */
        /* <DEDUP_REMOVED lines=17> */
[----:B------:R-:W-:-:S02]  /*db90*/  IMAD.U32 R47, R78, 0x10000, RZ ;  /* 0x000100004e2f7824 */ /* 0x000fc400078e00ff */
[C---:B------:R-:W-:Y:S01]  /*dba0*/  FMUL.FTZ R89, R48.reuse, R81 ;  /* 0x0000005130597220 */ /* 0x040fe20000410000 */
[----:B------:R-:W-:Y:S02]  /*dbb0*/  IMAD.U32 R50, R35, 0x10000, RZ ;  /* 0x0001000023327824 */ /* 0x000fe400078e00ff */
[C---:B------:R-:W-:Y:S01]  /*dbc0*/  FFMA.FTZ R86, R37.reuse, R52, -R86 ;  /* 0x0000003425567223 */ /* 0x040fe20000010856 */
[----:B------:R-:W-:Y:S01]  /*dbd0*/  FFMA.FTZ R90, R37, R80, R90 ;  /* 0x00000050255a7223 */ /* 0x000fe2000001005a */
[-C--:B------:R-:W-:Y:S01]  /*dbe0*/  FMUL.FTZ R91, R48, R47.reuse ;  /* 0x0000002f305b7220 */ /* 0x080fe20000410000 */
[----:B------:R-:W-:Y:S01]  /*dbf0*/  FFMA.FTZ R89, R44, R47, -R89 ;  /* 0x0000002f2c597223 */ /* 0x000fe20000010859 */
[----:B------:R-:W-:Y:S02]  /*dc00*/  IMAD.U32 R37, R83, 0x10000, RZ ;  /* 0x0001000053257824 */ /* 0x000fe400078e00ff */
[----:B------:R-:W-:Y:S01]  /*dc10*/  FMUL.FTZ R47, R50, R87 ;  /* 0x00000057322f7220 */ /* 0x000fe20000410000 */
[----:B------:R-:W-:Y:S01]  /*dc20*/  FFMA.FTZ R91, R44, R81, R91 ;  /* 0x000000512c5b7223 */ /* 0x000fe2000001005b */
[----:B------:R-:W-:-:S02]  /*dc30*/  IMAD.U32 R49, R34, 0x10000, RZ ;  /* 0x0001000022317824 */ /* 0x000fc400078e00ff */
[-C--:B------:R-:W-:Y:S01]  /*dc40*/  FMUL.FTZ R50, R50, R37.reuse ;  /* 0x0000002532327220 */ /* 0x080fe20000410000 */
[----:B------:R-:W-:Y:S01]  /*dc50*/  FFMA.FTZ R52, R46, R37, -R47 ;  /* 0x000000252e347223 */ /* 0x000fe2000001082f */
[C---:B------:R-:W-:Y:S01]  /*dc60*/  FMUL.FTZ R37, R32.reuse, R79 ;  /* 0x0000004f20257220 */ /* 0x040fe20000410000 */
[-C--:B------:R-:W-:Y:S01]  /*dc70*/  FMUL.FTZ R47, R32, R77.reuse ;  /* 0x0000004d202f7220 */ /* 0x080fe20000410000 */
[----:B------:R-:W-:Y:S01]  /*dc80*/  IMAD.U32 R44, R85, 0x10000, RZ ;  /* 0x00010000552c7824 */ /* 0x000fe200078e00ff */
[----:B------:R-:W-:Y:S01]  /*dc90*/  LOP3.LUT R78, R78, 0xffff0000, RZ, 0xc0, !PT ;  /* 0xffff00004e4e7812 */ /* 0x000fe200078ec0ff */
[C---:B------:R-:W-:Y:S01]  /*dca0*/  FFMA.FTZ R37, R28.reuse, R77, -R37 ;  /* 0x0000004d1c257223 */ /* 0x040fe20000010825 */
[----:B------:R-:W-:Y:S01]  /*dcb0*/  FFMA.FTZ R47, R28, R79, R47 ;  /* 0x0000004f1c2f7223 */ /* 0x000fe2000001002f */
[----:B------:R-:W-:Y:S02]  /*dcc0*/  IMAD.U32 R32, R51, 0x10000, RZ ;  /* 0x0001000033207824 */ /* 0x000fe400078e00ff */
[----:B------:R-:W-:Y:S01]  /*dcd0*/  FMUL.FTZ R28, R49, R44 ;  /* 0x0000002c311c7220 */ /* 0x000fe20000410000 */
[----:B------:R-:W-:Y:S01]  /*dce0*/  FFMA.FTZ R87, R46, R87, R50 ;  /* 0x000000572e577223 */ /* 0x000fe20000010032 */
[C---:B------:R-:W-:Y:S01]  /*dcf0*/  FMUL.FTZ R46, R33.reuse, R84 ;  /* 0x00000054212e7220 */ /* 0x040fe20000410000 */
[----:B------:R-:W-:Y:S01]  /*dd00*/  LOP3.LUT R34, R34, 0xffff0000, RZ, 0xc0, !PT ;  /* 0xffff000022227812 */ /* 0x000fe200078ec0ff */
[----:B------:R-:W-:Y:S01]  /*dd10*/  FMUL.FTZ R33, R33, R78 ;  /* 0x0000004e21217220 */ /* 0x000fe20000410000 */
[----:B------:R-:W-:Y:S01]  /*dd20*/  LOP3.LUT R35, R35, 0xffff0000, RZ, 0xc0, !PT ;  /* 0xffff000023237812 */ /* 0x000fe200078ec0ff */
[----:B------:R-:W-:Y:S01]  /*dd30*/  FFMA.FTZ R48, R45, R32, -R28 ;  /* 0x000000202d307223 */ /* 0x000fe2000001081c */
[----:B------:R-:W-:Y:S01]  /*dd40*/  LOP3.LUT R85, R85, 0xffff0000, RZ, 0xc0, !PT ;  /* 0xffff000055557812 */ /* 0x000fe200078ec0ff */
[----:B------:R-:W-:Y:S01]  /*dd50*/  FFMA.FTZ R46, R29, R78, -R46 ;  /* 0x0000004e1d2e7223 */ /* 0x000fe2000001082e */
[----:B------:R-:W-:Y:S01]  /*dd60*/  LOP3.LUT R51, R51, 0xffff0000, RZ, 0xc0, !PT ;  /* 0xffff000033337812 */ /* 0x000fe200078ec0ff */
[----:B------:R-:W-:Y:S01]  /*dd70*/  FFMA.FTZ R84, R29, R84, R33 ;  /* 0x000000541d547223 */ /* 0x000fe20000010021 */
[----:B------:R-:W-:Y:S01]  /*dd80*/  LOP3.LUT R28, R83, 0xffff0000, RZ, 0xc0, !PT ;  /* 0xffff0000531c7812 */ /* 0x000fe200078ec0ff */
[----:B------:R-:W-:Y:S01]  /*dd90*/  FMUL.FTZ R50, R49, R32 ;  /* 0x0000002031327220 */ /* 0x000fe20000410000 */
[C---:B------:R-:W-:Y:S01]  /*dda0*/  FMUL.FTZ R29, R34.reuse, R85 ;  /* 0x00000055221d7220 */ /* 0x040fe20000410000 */
[C---:B------:R-:W-:Y:S01]  /*ddb0*/  FMUL.FTZ R32, R35.reuse, R82 ;  /* 0x0000005223207220 */ /* 0x040fe20000410000 */
[-C--:B------:R-:W-:Y:S01]  /*ddc0*/  FMUL.FTZ R34, R34, R51.reuse ;  /* 0x0000003322227220 */ /* 0x080fe20000410000 */
[-C--:B------:R-:W-:Y:S01]  /*ddd0*/  FMUL.FTZ R33, R35, R28.reuse ;  /* 0x0000001c23217220 */ /* 0x080fe20000410000 */
[C---:B------:R-:W-:Y:S01]  /*dde0*/  FFMA.FTZ R51, R30.reuse, R51, -R29 ;  /* 0x000000331e337223 */ /* 0x040fe2000001081d */
        /* <DEDUP_REMOVED lines=9> */
[----:B------:R-:W-:Y:S01]  /*de80*/  F2FP.BF16.F32.PACK_AB R33, R84, R91 ;  /* 0x0000005b5421723e */ /* 0x000fe200000010ff */
[----:B------:R1:W-:Y:S01]  /*de90*/  STS.128 [R205], R28 ;  /* 0x0000001ccd007388 */ /* 0x0003e20000000c00 */
[----:B------:R-:W-:-:S02]  /*dea0*/  F2FP.BF16.F32.PACK_AB R34, R85, R50 ;  /* 0x000000325522723e */ /* 0x000fc400000010ff */
[----:B------:R-:W-:-:S05]  /*deb0*/  F2FP.BF16.F32.PACK_AB R35, R82, R87 ;  /* 0x000000575223723e */ /* 0x000fca00000010ff */
[----:B------:R1:W-:Y:S02]  /*dec0*/  STS.128 [R76+0x10400], R32 ;  /* 0x010400204c007388 */ /* 0x0003e40000000c00 */
.L_x_1651:
[----:B------:R-:W-:Y:S05]  /*ded0*/  BSYNC B1 ;  /* 0x0000000000017941 */ /* 0x000fea0003800000 */
.L_x_1650:
[----:B------:R-:W-:Y:S04]  /*dee0*/  BSSY B1, `(.L_x_1652) ;  /* 0x000006a000017945 */ /* 0x000fe80003800000 */
[----:B------:R-:W-:Y:S05]  /*def0*/  @P2 BRA `(.L_x_1653) ;  /* 0x0000000400a02947 */ /* 0x000fea0003800000 */
[----:B------:R-:W2:Y:S01]  /*df00*/  LDL R50, [R1+0x40] ;  /* 0x0000400001327983 */ /* 0x000ea20000100800 */
[----:B-1----:R-:W-:Y:S02]  /*df10*/  LEA.HI R28, R55, R208, RZ, 0x1d ;  /* 0x000000d0371c7211 */ /* 0x002fe400078fe8ff */
[----:B------:R-:W-:Y:S02]  /*df20*/  SHF.R.U32.HI R31, RZ, 0x3, R199 ;  /* 0x00000003ff1f7819 */ /* 0x000fe400000116c7 */
[----:B0-----:R-:W-:Y:S01]  /*df30*/  SHF.R.S32.HI R29, RZ, 0x1f, R28 ;  /* 0x0000001fff1d7819 */ /* 0x001fe2000001141c */
[----:B------:R-:W-:Y:S01]  /*df40*/  IMAD.SHL.U32 R30, R28, 0x8, RZ ;  /* 0x000000081c1e7824 */ /* 0x000fe200078e00ff */
[----:B------:R-:W-:Y:S02]  /*df50*/  SHF.R.U64 R44, R4, 0x10, R5 ;  /* 0x00000010042c7819 */ /* 0x000fe40000001205 */
[----:B------:R-:W-:Y:S02]  /*df60*/  LEA.HI R29, R29, R28, RZ, 0x3 ;  /* 0x0000001c1d1d7211 */ /* 0x000fe400078f18ff */
[----:B------:R-:W-:-:S02]  /*df70*/  LOP3.LUT R28, R199, 0x38, R30, 0xf8, !PT ;  /* 0x00000038c71c7812 */ /* 0x000fc400078ef81e */
[----:B------:R-:W-:Y:S01]  /*df80*/  SHF.R.U32.HI R45, RZ, 0x10, R5 ;  /* 0x00000010ff2d7819 */ /* 0x000fe20000011605 */
[----:B------:R-:W-:Y:S01]  /*df90*/  IMAD.SHL.U32 R30, R29, 0x400, RZ ;  /* 0x000004001d1e7824 */ /* 0x000fe200078e00ff */
[----:B------:R-:W-:Y:S02]  /*dfa0*/  LOP3.LUT R29, R28, R31, RZ, 0x3c, !PT ;  /* 0x0000001f1c1d7212 */ /* 0x000fe400078e3cff */
[----:B------:R-:W-:Y:S02]  /*dfb0*/  SHF.R.U64 R5, R24, 0x10, R25 ;  /* 0x0000001018057819 */ /* 0x000fe40000001219 */
[----:B------:R-:W-:Y:S02]  /*dfc0*/  LOP3.LUT R30, R30, 0x7fffe000, RZ, 0xc0, !PT ;  /* 0x7fffe0001e1e7812 */ /* 0x000fe400078ec0ff */
[----:B------:R-:W-:Y:S02]  /*dfd0*/  SHF.R.U64 R6, R6, 0x10, R7 ;  /* 0x0000001006067819 */ /* 0x000fe40000001207 */
[----:B------:R-:W-:-:S02]  /*dfe0*/  IADD3 R33, R29, R30, R202 ;  /* 0x0000001e1d217210 */ /* 0x000fc40007ffe0ca */
[----:B------:R-:W-:Y:S02]  /*dff0*/  SHF.R.U64 R4, R26, 0x10, R27 ;  /* 0x000000101a047819 */ /* 0x000fe4000000121b */
[----:B------:R-:W-:Y:S01]  /*e000*/  SHF.R.U32.HI R7, RZ, 0x10, R7 ;  /* 0x00000010ff077819 */ /* 0x000fe20000011607 */
[----:B------:R-:W-:Y:S01]  /*e010*/  IMAD R37, R33, 0x2, R2 ;  /* 0x0000000221257824 */ /* 0x000fe200078e0202 */
[----:B------:R-:W-:Y:S02]  /*e020*/  SHF.R.U32.HI R25, RZ, 0x10, R25 ;  /* 0x00000010ff197819 */ /* 0x000fe40000011619 */
[----:B------:R-:W-:Y:S02]  /*e030*/  SHF.R.U32.HI R27, RZ, 0x10, R27 ;  /* 0x00000010ff1b7819 */ /* 0x000fe4000001161b */
[----:B------:R-:W0:Y:S01]  /*e040*/  LDS.128 R32, [R37+0x10400] ;  /* 0x0104000025207984 */ /* 0x000e220000000c00 */
[----:B------:R-:W-:Y:S02]  /*e050*/  PRMT R56, R56, 0x5410, R5 ;  /* 0x0000541038387816 */ /* 0x000fe40000000005 */
[----:B------:R-:W-:-:S02]  /*e060*/  PRMT R61, R61, 0x5410, R44 ;  /* 0x000054103d3d7816 */ /* 0x000fc4000000002c */
[----:B------:R-:W-:Y:S01]  /*e070*/  PRMT R59, R59, 0x5410, R4 ;  /* 0x000054103b3b7816 */ /* 0x000fe20000000004 */
[----:B------:R-:W-:Y:S01]  /*e080*/  IMAD.U32 R47, R56, 0x10000, RZ ;  /* 0x00010000382f7824 */ /* 0x000fe200078e00ff */
[----:B------:R-:W-:Y:S02]  /*e090*/  PRMT R63, R63, 0x5410, R6 ;  /* 0x000054103f3f7816 */ /* 0x000fe40000000006 */
[----:B------:R-:W-:Y:S02]  /*e0a0*/  PRMT R64, R64, 0x5410, R7 ;  /* 0x0000541040407816 */ /* 0x000fe40000000007 */
[----:B------:R-:W-:Y:S02]  /*e0b0*/  PRMT R58, R58, 0x5410, R25 ;  /* 0x000054103a3a7816 */ /* 0x000fe40000000019 */
[----:B------:R-:W-:Y:S02]  /*e0c0*/  PRMT R60, R60, 0x5410, R27 ;  /* 0x000054103c3c7816 */ /* 0x000fe4000000001b */
[----:B------:R-:W-:Y:S01]  /*e0d0*/  PRMT R62, R62, 0x5410, R45 ;  /* 0x000054103e3e7816 */ /* 0x000fe2000000002d */
[----:B------:R-:W-:Y:S01]  /*e0e0*/  IMAD.U32 R45, R61, 0x10000, RZ ;  /* 0x000100003d2d7824 */ /* 0x000fe200078e00ff */
[----:B------:R-:W-:Y:S01]  /*e0f0*/  LOP3.LUT R56, R56, 0xffff0000, RZ, 0xc0, !PT ;  /* 0xffff000038387812 */ /* 0x000fe200078ec0ff */
[C---:B0-----:R-:W-:Y:S01]  /*e100*/  IMAD.U32 R26, R32.reuse, 0x10000, RZ ;  /* 0x00010000201a7824 */ /* 0x041fe200078e00ff */
[----:B------:R-:W-:Y:S01]  /*e110*/  LOP3.LUT R27, R32, 0xffff0000, RZ, 0xc0, !PT ;  /* 0xffff0000201b7812 */ /* 0x000fe200078ec0ff */
[----:B------:R-:W-:Y:S01]  /*e120*/  IMAD.U32 R44, R35, 0x10000, RZ ;  /* 0x00010000232c7824 */ /* 0x000fe200078e00ff */
[----:B------:R-:W-:Y:S01]  /*e130*/  LOP3.LUT R32, R33, 0xffff0000, RZ, 0xc0, !PT ;  /* 0xffff000021207812 */ /* 0x000fe200078ec0ff */
[C---:B------:R-:W-:Y:S01]  /*e140*/  FMUL.FTZ R49, R26.reuse, R47 ;  /* 0x0000002f1a317220 */ /* 0x040fe20000410000 */
[----:B------:R-:W-:Y:S01]  /*e150*/  FMUL.FTZ R51, R26, R45 ;  /* 0x0000002d1a337220 */ /* 0x000fe20000410000 */
[----:B------:R-:W-:Y:S01]  /*e160*/  IMAD.U32 R26, R62, 0x10000, RZ ;  /* 0x000100003e1a7824 */ /* 0x000fe200078e00ff */
[----:B--2---:R-:W0:Y:S02]  /*e170*/  LDS.128 R28, [R50] ;  /* 0x00000000321c7984 */ /* 0x004e240000000c00 */
        /* <DEDUP_REMOVED lines=8> */
[----:B------:R-:W-:Y:S01]  /*e200*/  IMAD.U32 R29, R33, 0x10000, RZ ;  /* 0x00010000211d7824 */ /* 0x000fe200078e00ff */
[C---:B------:R-:W-:Y:S01]  /*e210*/  LOP3.LUT R33, R34.reuse, 0xffff0000, RZ, 0xc0, !PT ;  /* 0xffff000022217812 */ /* 0x040fe200078ec0ff */
[----:B------:R-:W-:Y:S01]  /*e220*/  IMAD.U32 R31, R34, 0x10000, RZ ;  /* 0x00010000221f7824 */ /* 0x000fe200078e00ff */
[----:B------:R-:W-:Y:S01]  /*e230*/  LOP3.LUT R34, R35, 0xffff0000, RZ, 0xc0, !PT ;  /* 0xffff000023227812 */ /* 0x000fe200078ec0ff */
[----:B------:R-:W-:-:S02]  /*e240*/  IMAD.U32 R35, R58, 0x10000, RZ ;  /* 0x000100003a237824 */ /* 0x000fc400078e00ff */
[----:B------:R-:W-:Y:S01]  /*e250*/  FFMA.FTZ R49, R4, R45, -R49 ;  /* 0x0000002d04317223 */ /* 0x000fe20000010831 */
[----:B------:R-:W-:Y:S02]  /*e260*/  IMAD.U32 R45, R60, 0x10000, RZ ;  /* 0x000100003c2d7824 */ /* 0x000fe400078e00ff */
[----:B------:R-:W-:Y:S01]  /*e270*/  FFMA.FTZ R51, R4, R47, R51 ;  /* 0x0000002f04337223 */ /* 0x000fe20000010033 */
[C---:B------:R-:W-:Y:S01]  /*e280*/  FMUL.FTZ R77, R29.reuse, R35 ;  /* 0x000000231d4d7220 */ /* 0x040fe20000410000 */
[----:B------:R-:W-:Y:S02]  /*e290*/  IMAD.U32 R4, R64, 0x10000, RZ ;  /* 0x0001000040047824 */ /* 0x000fe400078e00ff */
[-C--:B------:R-:W-:Y:S01]  /*e2a0*/  FMUL.FTZ R29, R29, R26.reuse ;  /* 0x0000001a1d1d7220 */ /* 0x080fe20000410000 */
[----:B------:R-:W-:Y:S01]  /*e2b0*/  FFMA.FTZ R77, R6, R26, -R77 ;  /* 0x0000001a064d7223 */ /* 0x000fe2000001084d */
[C---:B------:R-:W-:Y:S01]  /*e2c0*/  FMUL.FTZ R26, R44.reuse, R45 ;  /* 0x0000002d2c1a7220 */ /* 0x040fe20000410000 */
[-C--:B------:R-:W-:Y:S01]  /*e2d0*/  FMUL.FTZ R44, R44, R4.reuse ;  /* 0x000000042c2c7220 */ /* 0x080fe20000410000 */
[----:B------:R-:W-:Y:S01]  /*e2e0*/  FFMA.FTZ R35, R6, R35, R29 ;  /* 0x0000002306237223 */ /* 0x000fe2000001001d */
[----:B------:R-:W-:Y:S01]  /*e2f0*/  LOP3.LUT R29, R58, 0xffff0000, RZ, 0xc0, !PT ;  /* 0xffff00003a1d7812 */ /* 0x000fe200078ec0ff */
[----:B------:R-:W-:Y:S01]  /*e300*/  FFMA.FTZ R47, R25, R4, -R26 ;  /* 0x00000004192f7223 */ /* 0x000fe2000001081a */
[----:B------:R-:W-:Y:S01]  /*e310*/  LOP3.LUT R4, R61, 0xffff0000, RZ, 0xc0, !PT ;  /* 0xffff00003d047812 */ /* 0x000fe200078ec0ff */
[----:B------:R-:W-:Y:S01]  /*e320*/  FFMA.FTZ R45, R25, R45, R44 ;  /* 0x0000002d192d7223 */ /* 0x000fe2000001002c */
[----:B------:R-:W-:Y:S01]  /*e330*/  LOP3.LUT R25, R62, 0xffff0000, RZ, 0xc0, !PT ;  /* 0xffff00003e197812 */ /* 0x000fe200078ec0ff */
[----:B------:R-:W-:-:S02]  /*e340*/  FMUL.FTZ R6, R27, R56 ;  /* 0x000000381b067220 */ /* 0x000fc40000410000 */
[-C--:B------:R-:W-:Y:S01]  /*e350*/  FMUL.FTZ R44, R27, R4.reuse ;  /* 0x000000041b2c7220 */ /* 0x080fe20000410000 */
[C---:B------:R-:W-:Y:S01]  /*e360*/  FMUL.FTZ R27, R32.reuse, R29 ;  /* 0x0000001d201b7220 */ /* 0x040fe20000410000 */
[----:B------:R-:W-:Y:S01]  /*e370*/  FFMA.FTZ R26, R5, R4, -R6 ;  /* 0x00000004051a7223 */ /* 0x000fe20000010806 */
[-C--:B------:R-:W-:Y:S01]  /*e380*/  FMUL.FTZ R46, R32, R25.reuse ;  /* 0x00000019202e7220 */ /* 0x080fe20000410000 */
[----:B------:R-:W-:Y:S02]  /*e390*/  IMAD.U32 R6, R59, 0x10000, RZ ;  /* 0x000100003b067824 */ /* 0x000fe400078e00ff */
[C---:B------:R-:W-:Y:S01]  /*e3a0*/  FFMA.FTZ R32, R28.reuse, R25, -R27 ;  /* 0x000000191c207223 */ /* 0x040fe2000001081b */
[----:B------:R-:W-:Y:S02]  /*e3b0*/  IMAD.U32 R4, R63, 0x10000, RZ ;  /* 0x000100003f047824 */ /* 0x000fe400078e00ff */
[----:B------:R-:W-:Y:S01]  /*e3c0*/  FFMA.FTZ R46, R28, R29, R46 ;  /* 0x0000001d1c2e7223 */ /* 0x000fe2000001002e */
[----:B------:R-:W-:Y:S01]  /*e3d0*/  FMUL.FTZ R48, R31, R6 ;  /* 0x000000061f307220 */ /* 0x000fe20000410000 */
[----:B------:R-:W-:Y:S01]  /*e3e0*/  LOP3.LUT R59, R59, 0xffff0000, RZ, 0xc0, !PT ;  /* 0xffff00003b3b7812 */ /* 0x000fe200078ec0ff */
[----:B------:R-:W-:Y:S01]  /*e3f0*/  FMUL.FTZ R28, R31, R4 ;  /* 0x000000041f1c7220 */ /* 0x000fe20000410000 */
[----:B------:R-:W-:Y:S01]  /*e400*/  FFMA.FTZ R44, R5, R56, R44 ;  /* 0x00000038052c7223 */ /* 0x000fe2000001002c */
[----:B------:R-:W-:Y:S01]  /*e410*/  LOP3.LUT R25, R60, 0xffff0000, RZ, 0xc0, !PT ;  /* 0xffff00003c197812 */ /* 0x000fe200078ec0ff */
[----:B------:R-:W-:Y:S01]  /*e420*/  FFMA.FTZ R48, R7, R4, -R48 ;  /* 0x0000000407307223 */ /* 0x000fe20000010830 */
[----:B------:R-:W-:Y:S01]  /*e430*/  LOP3.LUT R63, R63, 0xffff0000, RZ, 0xc0, !PT ;  /* 0xffff00003f3f7812 */ /* 0x000fe200078ec0ff */
[----:B------:R-:W-:Y:S01]  /*e440*/  FFMA.FTZ R28, R7, R6, R28 ;  /* 0x00000006071c7223 */ /* 0x000fe2000001001c */
[----:B------:R-:W-:Y:S01]  /*e450*/  LOP3.LUT R5, R64, 0xffff0000, RZ, 0xc0, !PT ;  /* 0xffff000040057812 */ /* 0x000fe200078ec0ff */
[C---:B------:R-:W-:Y:S01]  /*e460*/  FMUL.FTZ R7, R33.reuse, R59 ;  /* 0x0000003b21077220 */ /* 0x040fe20000410000 */
[----:B------:R-:W-:Y:S01]  /*e470*/  FMUL.FTZ R27, R34, R25 ;  /* 0x00000019221b7220 */ /* 0x000fe20000410000 */
[----:B------:R-:W-:-:S02]  /*e480*/  FMUL.FTZ R4, R33, R63 ;  /* 0x0000003f21047220 */ /* 0x000fc40000410000 */
[----:B------:R-:W-:Y:S01]  /*e490*/  FMUL.FTZ R6, R34, R5 ;  /* 0x0000000522067220 */ /* 0x000fe20000410000 */
[----:B------:R-:W-:Y:S01]  /*e4a0*/  FFMA.FTZ R7, R24, R63, -R7 ;  /* 0x0000003f18077223 */ /* 0x000fe20000010807 */
[----:B------:R-:W-:Y:S01]  /*e4b0*/  FFMA.FTZ R34, R30, R5, -R27 ;  /* 0x000000051e227223 */ /* 0x000fe2000001081b */
[----:B------:R-:W-:Y:S01]  /*e4c0*/  FFMA.FTZ R59, R24, R59, R4 ;  /* 0x0000003b183b7223 */ /* 0x000fe20000010004 */
[----:B------:R-:W-:Y:S01]  /*e4d0*/  FFMA.FTZ R30, R30, R25, R6 ;  /* 0x000000191e1e7223 */ /* 0x000fe20000010006 */
[----:B------:R-:W-:Y:S02]  /*e4e0*/  F2FP.BF16.F32.PACK_AB R4, R26, R49 ;  /* 0x000000311a04723e */ /* 0x000fe400000010ff */
[----:B------:R-:W-:Y:S02]  /*e4f0*/  F2FP.BF16.F32.PACK_AB R6, R7, R48 ;  /* 0x000000300706723e */ /* 0x000fe400000010ff */
[----:B------:R-:W-:Y:S02]  /*e500*/  F2FP.BF16.F32.PACK_AB R5, R32, R77 ;  /* 0x0000004d2005723e */ /* 0x000fe400000010ff */
[----:B------:R-:W-:-:S02]  /*e510*/  F2FP.BF16.F32.PACK_AB R7, R34, R47 ;  /* 0x0000002f2207723e */ /* 0x000fc400000010ff */
[----:B------:R-:W-:Y:S02]  /*e520*/  F2FP.BF16.F32.PACK_AB R24, R44, R51 ;  /* 0x000000332c18723e */ /* 0x000fe400000010ff */
[----:B------:R-:W-:Y:S01]  /*e530*/  F2FP.BF16.F32.PACK_AB R25, R46, R35 ;  /* 0x000000232e19723e */ /* 0x000fe200000010ff */
[----:B------:R2:W-:Y:S01]  /*e540*/  STS.128 [R50], R4 ;  /* 0x0000000432007388 */ /* 0x0005e20000000c00 */
[----:B------:R-:W-:Y:S02]  /*e550*/  F2FP.BF16.F32.PACK_AB R26, R59, R28 ;  /* 0x0000001c3b1a723e */ /* 0x000fe400000010ff */
[----:B------:R-:W-:-:S05]  /*e560*/  F2FP.BF16.F32.PACK_AB R27, R30, R45 ;  /* 0x0000002d1e1b723e */ /* 0x000fca00000010ff */
[----:B------:R2:W-:Y:S02]  /*e570*/  STS.128 [R37+0x10400], R24 ;  /* 0x0104001825007388 */ /* 0x0005e40000000c00 */
.L_x_1653:
[----:B------:R-:W-:Y:S05]  /*e580*/  BSYNC B1 ;  /* 0x0000000000017941 */ /* 0x000fea0003800000 */
.L_x_1652:
[----:B------:R-:W-:Y:S04]  /*e590*/  BSSY B1, `(.L_x_1654) ;  /* 0x000006a000017945 */ /* 0x000fe80003800000 */
[----:B------:R-:W-:Y:S05]  /*e5a0*/  @P1 BRA `(.L_x_1655) ;  /* 0x0000000400a01947 */ /* 0x000fea0003800000 */
[----:B------:R-:W3:Y:S01]  /*e5b0*/  LDL R44, [R1+0x3c] ;  /* 0x00003c00012c7983 */ /* 0x000ee20000100800 */
[----:B--2---:R-:W-:Y:S02]  /*e5c0*/  LEA.HI R4, R55, R208, RZ, 0x1d ;  /* 0x000000d037047211 */ /* 0x004fe400078fe8ff */
[----:B------:R-:W-:Y:S02]  /*e5d0*/  SHF.R.U32.HI R6, RZ, 0x3, R198 ;  /* 0x00000003ff067819 */ /* 0x000fe400000116c6 */
[----:B------:R-:W-:Y:S01]  /*e5e0*/  SHF.R.S32.HI R7, RZ, 0x1f, R4 ;  /* 0x0000001fff077819 */ /* 0x000fe20000011404 */
[----:B------:R-:W-:Y:S01]  /*e5f0*/  IMAD.SHL.U32 R5, R4, 0x8, RZ ;  /* 0x0000000804057824 */ /* 0x000fe200078e00ff */
[----:B01----:R-:W-:Y:S02]  /*e600*/  SHF.R.U64 R29, R40, 0x10, R41 ;  /* 0x00000010281d7819 */ /* 0x003fe40000001229 */
[----:B------:R-:W-:Y:S02]  /*e610*/  LEA.HI R7, R7, R4, RZ, 0x3 ;  /* 0x0000000407077211 */ /* 0x000fe400078f18ff */
[----:B------:R-:W-:-:S02]  /*e620*/  LOP3.LUT R4, R198, 0x38, R5, 0xf8, !PT ;  /* 0x00000038c6047812 */ /* 0x000fc400078ef805 */
[--C-:B------:R-:W-:Y:S01]  /*e630*/  SHF.R.U64 R30, R20, 0x10, R21.reuse ;  /* 0x00000010141e7819 */ /* 0x100fe20000001215 */
[----:B------:R-:W-:Y:S01]  /*e640*/  IMAD.SHL.U32 R7, R7, 0x400, RZ ;  /* 0x0000040007077824 */ /* 0x000fe200078e00ff */
[----:B------:R-:W-:Y:S02]  /*e650*/  LOP3.LUT R4, R4, R6, RZ, 0x3c, !PT ;  /* 0x0000000604047212 */ /* 0x000fe400078e3cff */
[----:B------:R-:W-:Y:S02]  /*e660*/  SHF.R.U32.HI R31, RZ, 0x10, R21 ;  /* 0x00000010ff1f7819 */ /* 0x000fe40000011615 */
[----:B------:R-:W-:Y:S02]  /*e670*/  LOP3.LUT R7, R7, 0x7fffe000, RZ, 0xc0, !PT ;  /* 0x7fffe00007077812 */ /* 0x000fe400078ec0ff */
[----:B------:R-:W-:Y:S02]  /*e680*/  PRMT R72, R72, 0x5410, R29 ;  /* 0x0000541048487816 */ /* 0x000fe4000000001d */
[----:B------:R-:W-:-:S02]  /*e690*/  IADD3 R25, R4, R7, R201 ;  /* 0x0000000704197210 */ /* 0x000fc40007ffe0c9 */
[----:B------:R-:W-:Y:S01]  /*e6a0*/  SHF.R.U32.HI R40, RZ, 0x10, R41 ;  /* 0x00000010ff287819 */ /* 0x000fe20000011629 */
[----:B------:R-:W-:Y:S01]  /*e6b0*/  IMAD.U32 R37, R72, 0x10000, RZ ;  /* 0x0001000048257824 */ /* 0x000fe200078e00ff */
[--C-:B------:R-:W-:Y:S01]  /*e6c0*/  SHF.R.U64 R20, R38, 0x10, R39.reuse ;  /* 0x0000001026147819 */ /* 0x100fe20000001227 */
[----:B------:R-:W-:Y:S01]  /*e6d0*/  IMAD R28, R25, 0x2, R2 ;  /* 0x00000002191c7824 */ /* 0x000fe200078e0202 */
[----:B------:R-:W-:Y:S02]  /*e6e0*/  SHF.R.U32.HI R39, RZ, 0x10, R39 ;  /* 0x00000010ff277819 */ /* 0x000fe40000011627 */
[----:B------:R-:W-:Y:S02]  /*e6f0*/  SHF.R.U64 R21, R42, 0x10, R43 ;  /* 0x000000102a157819 */ /* 0x000fe4000000122b */
[----:B------:R-:W0:Y:S01]  /*e700*/  LDS.128 R24, [R28+0x10400] ;  /* 0x010400001c187984 */ /* 0x000e220000000c00 */
[----:B------:R-:W-:Y:S02]  /*e710*/  PRMT R65, R65, 0x5410, R30 ;  /* 0x0000541041417816 */ /* 0x000fe4000000001e */
[----:B------:R-:W-:-:S02]  /*e720*/  PRMT R66, R66, 0x5410, R31 ;  /* 0x0000541042427816 */ /* 0x000fc4000000001f */
[----:B------:R-:W-:Y:S01]  /*e730*/  SHF.R.U32.HI R42, RZ, 0x10, R43 ;  /* 0x00000010ff2a7819 */ /* 0x000fe2000001162b */
[----:B------:R-:W-:Y:S01]  /*e740*/  IMAD.U32 R35, R65, 0x10000, RZ ;  /* 0x0001000041237824 */ /* 0x000fe200078e00ff */
[----:B------:R-:W-:Y:S02]  /*e750*/  PRMT R73, R73, 0x5410, R40 ;  /* 0x0000541049497816 */ /* 0x000fe40000000028 */
[----:B------:R-:W-:Y:S02]  /*e760*/  PRMT R53, R53, 0x5410, R20 ;  /* 0x0000541035357816 */ /* 0x000fe40000000014 */
[----:B------:R-:W-:Y:S01]  /*e770*/  PRMT R54, R54, 0x5410, R39 ;  /* 0x0000541036367816 */ /* 0x000fe20000000027 */
[----:B------:R-:W-:Y:S01]  /*e780*/  IMAD.U32 R38, R73, 0x10000, RZ ;  /* 0x0001000049267824 */ /* 0x000fe200078e00ff */
[----:B------:R-:W-:Y:S02]  /*e790*/  PRMT R75, R75, 0x5410, R42 ;  /* 0x000054104b4b7816 */ /* 0x000fe4000000002a */
[----:B------:R-:W-:-:S02]  /*e7a0*/  PRMT R74, R74, 0x5410, R21 ;  /* 0x000054104a4a7816 */ /* 0x000fc40000000015 */
[----:B------:R-:W-:Y:S01]  /*e7b0*/  LOP3.LUT R65, R65, 0xffff0000, RZ, 0xc0, !PT ;  /* 0xffff000041417812 */ /* 0x000fe200078ec0ff */
[C---:B0-----:R-:W-:Y:S01]  /*e7c0*/  IMAD.U32 R31, R24.reuse, 0x10000, RZ ;  /* 0x00010000181f7824 */ /* 0x041fe200078e00ff */
[----:B------:R-:W-:Y:S01]  /*e7d0*/  LOP3.LUT R24, R24, 0xffff0000, RZ, 0xc0, !PT ;  /* 0xffff000018187812 */ /* 0x000fe200078ec0ff */
[C---:B------:R-:W-:Y:S01]  /*e7e0*/  IMAD.U32 R32, R25.reuse, 0x10000, RZ ;  /* 0x0001000019207824 */ /* 0x040fe200078e00ff */
[----:B------:R-:W-:Y:S01]  /*e7f0*/  LOP3.LUT R25, R25, 0xffff0000, RZ, 0xc0, !PT ;  /* 0xffff000019197812 */ /* 0x000fe200078ec0ff */
[C---:B------:R-:W-:Y:S01]  /*e800*/  FMUL.FTZ R39, R31.reuse, R37 ;  /* 0x000000251f277220 */ /* 0x040fe20000410000 */
[----:B------:R-:W-:Y:S01]  /*e810*/  FMUL.FTZ R41, R31, R35 ;  /* 0x000000231f297220 */ /* 0x000fe20000410000 */
[C---:B------:R-:W-:Y:S02]  /*e820*/  IMAD.U32 R34, R27.reuse, 0x10000, RZ ;  /* 0x000100001b227824 */ /* 0x040fe400078e00ff */
[----:B------:R-:W-:Y:S01]  /*e830*/  FMUL.FTZ R42, R32, R38 ;  /* 0x00000026202a7220 */ /* 0x000fe20000410000 */
[C---:B------:R-:W-:Y:S01]  /*e840*/  IMAD.U32 R31, R66.reuse, 0x10000, RZ ;  /* 0x00010000421f7824 */ /* 0x040fe200078e00ff */
[----:B------:R-:W-:Y:S01]  /*e850*/  LOP3.LUT R66, R66, 0xffff0000, RZ, 0xc0, !PT ;  /* 0xffff000042427812 */ /* 0x000fe200078ec0ff */
[C---:B------:R-:W-:Y:S01]  /*e860*/  IMAD.U32 R33, R26.reuse, 0x10000, RZ ;  /* 0x000100001a217824 */ /* 0x040fe200078e00ff */
[----:B------:R-:W-:Y:S01]  /*e870*/  LOP3.LUT R26, R26, 0xffff0000, RZ, 0xc0, !PT ;  /* 0xffff00001a1a7812 */ /* 0x000fe200078ec0ff */
[----:B------:R-:W-:Y:S01]  /*e880*/  FMUL.FTZ R32, R32, R31 ;  /* 0x0000001f20207220 */ /* 0x000fe20000410000 */
[----:B------:R-:W-:Y:S01]  /*e890*/  LOP3.LUT R27, R27, 0xffff0000, RZ, 0xc0, !PT ;  /* 0xffff00001b1b7812 */ /* 0x000fe200078ec0ff */
[----:B---3--:R-:W0:Y:S02]  /*e8a0*/  LDS.128 R4, [R44] ;  /* 0x000000002c047984 */ /* 0x008e240000000c00 */
[C---:B0-----:R-:W-:Y:S01]  /*e8b0*/  IMAD.U32 R20, R4.reuse, 0x10000, RZ ;  /* 0x0001000004147824 */ /* 0x041fe200078e00ff */
[----:B------:R-:W-:Y:S01]  /*e8c0*/  LOP3.LUT R4, R4, 0xffff0000, RZ, 0xc0, !PT ;  /* 0xffff000004047812 */ /* 0x000fe200078ec0ff */
[C---:B------:R-:W-:Y:S01]  /*e8d0*/  IMAD.U32 R21, R5.reuse, 0x10000, RZ ;  /* 0x0001000005157824 */ /* 0x040fe200078e00ff */
[----:B------:R-:W-:Y:S01]  /*e8e0*/  LOP3.LUT R5, R5, 0xffff0000, RZ, 0xc0, !PT ;  /* 0xffff000005057812 */ /* 0x000fe200078ec0ff */
[----:B------:R-:W-:Y:S01]  /*e8f0*/  FFMA.FTZ R40, R20, R35, -R39 ;  /* 0x0000002314287223 */ /* 0x000fe20000010827 */
[----:B------:R-:W-:-:S02]  /*e900*/  IMAD.U32 R39, R75, 0x10000, RZ ;  /* 0x000100004b277824 */ /* 0x000fc400078e00ff */
[----:B------:R-:W-:Y:S01]  /*e910*/  FFMA.FTZ R41, R20, R37, R41 ;  /* 0x0000002514297223 */ /* 0x000fe20000010029 */
[----:B------:R-:W-:Y:S02]  /*e920*/  IMAD.U32 R35, R54, 0x10000, RZ ;  /* 0x0001000036237824 */ /* 0x000fe400078e00ff */
[----:B------:R-:W-:Y:S01]  /*e930*/  FFMA.FTZ R42, R21, R31, -R42 ;  /* 0x0000001f152a7223 */ /* 0x000fe2000001082a */
[C---:B------:R-:W-:Y:S01]  /*e940*/  FMUL.FTZ R37, R34.reuse, R39 ;  /* 0x0000002722257220 */ /* 0x040fe20000410000 */
[----:B------:R-:W-:Y:S02]  /*e950*/  IMAD.U32 R30, R7, 0x10000, RZ ;  /* 0x00010000071e7824 */ /* 0x000fe400078e00ff */
[-C--:B------:R-:W-:Y:S01]  /*e960*/  FMUL.FTZ R34, R34, R35.reuse ;  /* 0x0000002322227220 */ /* 0x080fe20000410000 */
[----:B------:R-:W-:Y:S01]  /*e970*/  LOP3.LUT R31, R72, 0xffff0000, RZ, 0xc0, !PT ;  /* 0xffff0000481f7812 */ /* 0x000fe200078ec0ff */
[----:B------:R-:W-:Y:S01]  /*e980*/  FFMA.FTZ R38, R21, R38, R32 ;  /* 0x0000002615267223 */ /* 0x000fe20000010020 */
[C---:B------:R-:W-:Y:S01]  /*e990*/  FFMA.FTZ R43, R30.reuse, R35, -R37 ;  /* 0x000000231e2b7223 */ /* 0x040fe20000010825 */
[----:B------:R-:W-:Y:S01]  /*e9a0*/  FFMA.FTZ R39, R30, R39, R34 ;  /* 0x000000271e277223 */ /* 0x000fe20000010022 */
[----:B------:R-:W-:Y:S01]  /*e9b0*/  LOP3.LUT R30, R73, 0xffff0000, RZ, 0xc0, !PT ;  /* 0xffff0000491e7812 */ /* 0x000fe200078ec0ff */
[C---:B------:R-:W-:Y:S01]  /*e9c0*/  FMUL.FTZ R21, R24.reuse, R31 ;  /* 0x0000001f18157220 */ /* 0x040fe20000410000 */
[----:B------:R-:W-:Y:S01]  /*e9d0*/  FMUL.FTZ R35, R24, R65 ;  /* 0x0000004118237220 */ /* 0x000fe20000410000 */
[----:B------:R-:W-:-:S02]  /*e9e0*/  IMAD.U32 R24, R74, 0x10000, RZ ;  /* 0x000100004a187824 */ /* 0x000fc400078e00ff */
[----:B------:R-:W-:Y:S01]  /*e9f0*/  FMUL.FTZ R37, R25, R66 ;  /* 0x0000004219257220 */ /* 0x000fe20000410000 */
[C---:B------:R-:W-:Y:S01]  /*ea00*/  FFMA.FTZ R21, R4.reuse, R65, -R21 ;  /* 0x0000004104157223 */ /* 0x040fe20000010815 */
[----:B------:R-:W-:Y:S02]  /*ea10*/  IMAD.U32 R20, R53, 0x10000, RZ ;  /* 0x0001000035147824 */ /* 0x000fe400078e00ff */
[----:B------:R-:W-:Y:S01]  /*ea20*/  FMUL.FTZ R34, R25, R30 ;  /* 0x0000001e19227220 */ /* 0x000fe20000410000 */
[----:B------:R-:W-:Y:S01]  /*ea30*/  FFMA.FTZ R32, R4, R31, R35 ;  /* 0x0000001f04207223 */ /* 0x000fe20000010023 */
[----:B------:R-:W-:Y:S02]  /*ea40*/  IMAD.U32 R29, R6, 0x10000, RZ ;  /* 0x00010000061d7824 */ /* 0x000fe400078e00ff */
[----:B------:R-:W-:Y:S01]  /*ea50*/  FMUL.FTZ R4, R33, R24 ;  /* 0x0000001821047220 */ /* 0x000fe20000410000 */
[C---:B------:R-:W-:Y:S01]  /*ea60*/  FFMA.FTZ R37, R5.reuse, R30, R37 ;  /* 0x0000001e05257223 */ /* 0x040fe20000010025 */
[----:B------:R-:W-:Y:S01]  /*ea70*/  FFMA.FTZ R25, R5, R66, -R34 ;  /* 0x0000004205197223 */ /* 0x000fe20000010822 */
[-C--:B------:R-:W-:Y:S01]  /*ea80*/  FMUL.FTZ R30, R33, R20.reuse ;  /* 0x00000014211e7220 */ /* 0x080fe20000410000 */
[----:B------:R-:W-:Y:S01]  /*ea90*/  FFMA.FTZ R20, R29, R20, -R4 ;  /* 0x000000141d147223 */ /* 0x000fe20000010804 */
[----:B------:R-:W-:-:S02]  /*eaa0*/  LOP3.LUT R5, R74, 0xffff0000, RZ, 0xc0, !PT ;  /* 0xffff00004a057812 */ /* 0x000fc400078ec0ff */
[----:B------:R-:W-:Y:S01]  /*eab0*/  LOP3.LUT R53, R53, 0xffff0000, RZ, 0xc0, !PT ;  /* 0xffff000035357812 */ /* 0x000fe200078ec0ff */
[----:B------:R-:W-:Y:S01]  /*eac0*/  FFMA.FTZ R30, R29, R24, R30 ;  /* 0x000000181d1e7223 */ /* 0x000fe2000001001e */
[----:B------:R-:W-:Y:S01]  /*ead0*/  LOP3.LUT R4, R75, 0xffff0000, RZ, 0xc0, !PT ;  /* 0xffff00004b047812 */ /* 0x000fe200078ec0ff */
[----:B------:R-:W-:Y:S01]  /*eae0*/  FMUL.FTZ R29, R26, R5 ;  /* 0x000000051a1d7220 */ /* 0x000fe20000410000 */
[----:B------:R-:W-:Y:S01]  /*eaf0*/  LOP3.LUT R54, R54, 0xffff0000, RZ, 0xc0, !PT ;  /* 0xffff000036367812 */ /* 0x000fe200078ec0ff */
[-C--:B------:R-:W-:Y:S01]  /*eb00*/  FMUL.FTZ R26, R26, R53.reuse ;  /* 0x000000351a1a7220 */ /* 0x080fe20000410000 */
[----:B------:R-:W-:Y:S01]  /*eb10*/  LOP3.LUT R6, R6, 0xffff0000, RZ, 0xc0, !PT ;  /* 0xffff000006067812 */ /* 0x000fe200078ec0ff */
[----:B------:R-:W-:Y:S01]  /*eb20*/  FMUL.FTZ R24, R27, R4 ;  /* 0x000000041b187220 */ /* 0x000fe20000410000 */
[----:B------:R-:W-:Y:S01]  /*eb30*/  LOP3.LUT R7, R7, 0xffff0000, RZ, 0xc0, !PT ;  /* 0xffff000007077812 */ /* 0x000fe200078ec0ff */
[-C--:B------:R-:W-:Y:S02]  /*eb40*/  FMUL.FTZ R31, R27, R54.reuse ;  /* 0x000000361b1f7220 */ /* 0x080fe40000410000 */
[C---:B------:R-:W-:Y:S01]  /*eb50*/  FFMA.FTZ R29, R6.reuse, R53, -R29 ;  /* 0x00000035061d7223 */ /* 0x040fe2000001081d */
[----:B------:R-:W-:Y:S01]  /*eb60*/  FFMA.FTZ R27, R6, R5, R26 ;  /* 0x00000005061b7223 */ /* 0x000fe2000001001a */
[C---:B------:R-:W-:Y:S01]  /*eb70*/  FFMA.FTZ R54, R7.reuse, R54, -R24 ;  /* 0x0000003607367223 */ /* 0x040fe20000010818 */
[----:B------:R-:W-:Y:S01]  /*eb80*/  FFMA.FTZ R34, R7, R4, R31 ;  /* 0x0000000407227223 */ /* 0x000fe2000001001f */
[----:B------:R-:W-:-:S02]  /*eb90*/  F2FP.BF16.F32.PACK_AB R4, R21, R40 ;  /* 0x000000281504723e */ /* 0x000fc400000010ff */
[----:B------:R-:W-:Y:S02]  /*eba0*/  F2FP.BF16.F32.PACK_AB R5, R25, R42 ;  /* 0x0000002a1905723e */ /* 0x000fe400000010ff */
[----:B------:R-:W-:Y:S02]  /*ebb0*/  F2FP.BF16.F32.PACK_AB R6, R29, R20 ;  /* 0x000000141d06723e */ /* 0x000fe400000010ff */
[----:B------:R-:W-:Y:S02]  /*ebc0*/  F2FP.BF16.F32.PACK_AB R26, R27, R30 ;  /* 0x0000001e1b1a723e */ /* 0x000fe400000010ff */
[----:B------:R-:W-:Y:S02]  /*ebd0*/  F2FP.BF16.F32.PACK_AB R7, R54, R43 ;  /* 0x0000002b3607723e */ /* 0x000fe400000010ff */
[----:B------:R-:W-:Y:S02]  /*ebe0*/  F2FP.BF16.F32.PACK_AB R24, R32, R41 ;  /* 0x000000292018723e */ /* 0x000fe400000010ff */
[----:B------:R-:W-:Y:S01]  /*ebf0*/  F2FP.BF16.F32.PACK_AB R25, R37, R38 ;  /* 0x000000262519723e */ /* 0x000fe200000010ff */
[----:B------:R3:W-:Y:S01]  /*ec00*/  STS.128 [R44], R4 ;  /* 0x000000042c007388 */ /* 0x0007e20000000c00 */
[----:B------:R-:W-:-:S05]  /*ec10*/  F2FP.BF16.F32.PACK_AB R27, R34, R39 ;  /* 0x00000027221b723e */ /* 0x000fca00000010ff */
[----:B------:R3:W-:Y:S02]  /*ec20*/  STS.128 [R28+0x10400], R24 ;  /* 0x010400181c007388 */ /* 0x0007e40000000c00 */
.L_x_1655:
[----:B------:R-:W-:Y:S05]  /*ec30*/  BSYNC B1 ;  /* 0x0000000000017941 */ /* 0x000fea0003800000 */
.L_x_1654:
[----:B------:R-:W-:Y:S01]  /*ec40*/  PRMT R20, R3, 0x5410, R0 ;  /* 0x0000541003147816 */ /* 0x000fe20000000000 */
[----:B------:R-:W-:Y:S06]  /*ec50*/  @P0 BRA `(.L_x_1639) ;  /* 0x0000000400a00947 */ /* 0x000fec0003800000 */
[----:B-1----:R-:W4:Y:S01]  /*ec60*/  LDL R32, [R1+0x38] ;  /* 0x0000380001207983 */ /* 0x002f220000100800 */
[----:B------:R-:W-:Y:S02]  /*ec70*/  LEA.HI R55, R55, R208, RZ, 0x1d ;  /* 0x000000d037377211 */ /* 0x000fe400078fe8ff */
[----:B--23--:R-:W-:Y:S02]  /*ec80*/  SHF.R.U32.HI R5, RZ, 0x3, R197 ;  /* 0x00000003ff057819 */ /* 0x00cfe400000116c5 */
[----:B------:R-:W-:Y:S01]  /*ec90*/  SHF.R.S32.HI R4, RZ, 0x1f, R55 ;  /* 0x0000001fff047819 */ /* 0x000fe20000011437 */
[----:B------:R-:W-:Y:S01]  /*eca0*/  IMAD.SHL.U32 R0, R55, 0x8, RZ ;  /* 0x0000000837007824 */ /* 0x000fe200078e00ff */
[----:B------:R-:W-:Y:S02]  /*ecb0*/  SHF.R.U64 R21, R12, 0x10, R13 ;  /* 0x000000100c157819 */ /* 0x000fe4000000120d */
[----:B------:R-:W-:Y:S02]  /*ecc0*/  LEA.HI R4, R4, R55, RZ, 0x3 ;  /* 0x0000003704047211 */ /* 0x000fe400078f18ff */
[----:B------:R-:W-:-:S02]  /*ecd0*/  LOP3.LUT R0, R197, 0x38, R0, 0xf8, !PT ;  /* 0x00000038c5007812 */ /* 0x000fc400078ef800 */
[----:B------:R-:W-:Y:S01]  /*ece0*/  SHF.R.U32.HI R12, RZ, 0x10, R13 ;  /* 0x00000010ff0c7819 */ /* 0x000fe2000001160d */
[----:B------:R-:W-:Y:S01]  /*ecf0*/  IMAD.SHL.U32 R4, R4, 0x400, RZ ;  /* 0x0000040004047824 */ /* 0x000fe200078e00ff */
[----:B------:R-:W-:Y:S02]  /*ed00*/  LOP3.LUT R3, R0, R5, RZ, 0x3c, !PT ;  /* 0x0000000500037212 */ /* 0x000fe400078e3cff */
[--C-:B------:R-:W-:Y:S02]  /*ed10*/  SHF.R.U64 R0, R8, 0x10, R9.reuse ;  /* 0x0000001008007819 */ /* 0x100fe40000001209 */
[----:B------:R-:W-:Y:S02]  /*ed20*/  LOP3.LUT R4, R4, 0x7fffe000, RZ, 0xc0, !PT ;  /* 0x7fffe00004047812 */ /* 0x000fe400078ec0ff */
[----:B------:R-:W-:Y:S02]  /*ed30*/  SHF.R.U32.HI R8, RZ, 0x10, R9 ;  /* 0x00000010ff087819 */ /* 0x000fe40000011609 */
[----:B------:R-:W-:-:S02]  /*ed40*/  IADD3 R3, R3, R4, R200 ;  /* 0x0000000403037210 */ /* 0x000fc40007ffe0c8 */
[----:B------:R-:W-:Y:S02]  /*ed50*/  PRMT R57, R57, 0x5410, R0 ;  /* 0x0000541039397816 */ /* 0x000fe40000000000 */
[--C-:B------:R-:W-:Y:S01]  /*ed60*/  SHF.R.U64 R9, R10, 0x10, R11.reuse ;  /* 0x000000100a097819 */ /* 0x100fe2000000120b */
[----:B------:R-:W-:Y:S01]  /*ed70*/  IMAD R3, R3, 0x2, R2 ;  /* 0x0000000203037824 */ /* 0x000fe200078e0202 */
[----:B------:R-:W-:Y:S02]  /*ed80*/  SHF.R.U32.HI R10, RZ, 0x10, R11 ;  /* 0x00000010ff0a7819 */ /* 0x000fe4000001160b */
[----:B------:R-:W-:Y:S02]  /*ed90*/  PRMT R71, R71, 0x5410, R12 ;  /* 0x0000541047477816 */ /* 0x000fe4000000000c */
[----:B------:R-:W1:Y:S01]  /*eda0*/  LDS.128 R24, [R3+0x10400] ;  /* 0x0104000003187984 */ /* 0x000e620000000c00 */
[--C-:B------:R-:W-:Y:S02]  /*edb0*/  SHF.R.U64 R28, R14, 0x10, R15.reuse ;  /* 0x000000100e1c7819 */ /* 0x100fe4000000120f */
[----:B0-----:R-:W-:-:S02]  /*edc0*/  SHF.R.U32.HI R29, RZ, 0x10, R15 ;  /* 0x00000010ff1d7819 */ /* 0x001fc4000001160f */
[----:B------:R-:W-:Y:S02]  /*edd0*/  PRMT R70, R70, 0x5410, R21 ;  /* 0x0000541046467816 */ /* 0x000fe40000000015 */
[----:B------:R-:W-:Y:S02]  /*ede0*/  PRMT R67, R67, 0x5410, R8 ;  /* 0x0000541043437816 */ /* 0x000fe40000000008 */
[----:B------:R-:W-:Y:S01]  /*edf0*/  PRMT R28, R20, 0x5432, R28 ;  /* 0x00005432141c7816 */ /* 0x000fe2000000001c */
[----:B------:R-:W-:Y:S01]  /*ee00*/  IMAD.U32 R21, R70, 0x10000, RZ ;  /* 0x0001000046157824 */ /* 0x000fe200078e00ff */
[----:B------:R-:W-:Y:S02]  /*ee10*/  PRMT R29, R20, 0x5410, R29 ;  /* 0x00005410141d7816 */ /* 0x000fe4000000001d */
[----:B------:R-:W-:Y:S02]  /*ee20*/  PRMT R69, R69, 0x5410, R10 ;  /* 0x0000541045457816 */ /* 0x000fe4000000000a */
[----:B------:R-:W-:Y:S01]  /*ee30*/  PRMT R68, R68, 0x5410, R9 ;  /* 0x0000541044447816 */ /* 0x000fe20000000009 */
[C---:B-1----:R-:W-:Y:S01]  /*ee40*/  IMAD.U32 R11, R24.reuse, 0x10000, RZ ;  /* 0x00010000180b7824 */ /* 0x042fe200078e00ff */
[----:B------:R-:W-:Y:S01]  /*ee50*/  LOP3.LUT R12, R24, 0xffff0000, RZ, 0xc0, !PT ;  /* 0xffff0000180c7812 */ /* 0x000fe200078ec0ff */
[C---:B------:R-:W-:Y:S01]  /*ee60*/  IMAD.U32 R13, R25.reuse, 0x10000, RZ ;  /* 0x00010000190d7824 */ /* 0x040fe200078e00ff */
[----:B------:R-:W-:Y:S01]  /*ee70*/  LOP3.LUT R24, R25, 0xffff0000, RZ, 0xc0, !PT ;  /* 0xffff000019187812 */ /* 0x000fe200078ec0ff */
[----:B------:R-:W-:Y:S01]  /*ee80*/  IMAD.U32 R25, R57, 0x10000, RZ ;  /* 0x0001000039197824 */ /* 0x000fe200078e00ff */
[C---:B------:R-:W-:Y:S01]  /*ee90*/  LOP3.LUT R15, R26.reuse, 0xffff0000, RZ, 0xc0, !PT ;  /* 0xffff00001a0f7812 */ /* 0x040fe200078ec0ff */
[----:B------:R-:W-:Y:S01]  /*eea0*/  IMAD.U32 R14, R26, 0x10000, RZ ;  /* 0x000100001a0e7824 */ /* 0x000fe200078e00ff */
[C---:B------:R-:W-:Y:S01]  /*eeb0*/  LOP3.LUT R26, R27.reuse, 0xffff0000, RZ, 0xc0, !PT ;  /* 0xffff00001b1a7812 */ /* 0x040fe200078ec0ff */
[----:B------:R-:W-:-:S02]  /*eec0*/  IMAD.U32 R20, R27, 0x10000, RZ ;  /* 0x000100001b147824 */ /* 0x000fc400078e00ff */
[----:B------:R-:W-:Y:S01]  /*eed0*/  FMUL.FTZ R31, R11, R25 ;  /* 0x000000190b1f7220 */ /* 0x000fe20000410000 */
[----:B------:R-:W-:Y:S02]  /*eee0*/  IMAD.U32 R27, R67, 0x10000, RZ ;  /* 0x00010000431b7824 */ /* 0x000fe400078e00ff */
[----:B------:R-:W-:Y:S01]  /*eef0*/  FMUL.FTZ R33, R11, R21 ;  /* 0x000000150b217220 */ /* 0x000fe20000410000 */
[----:B------:R-:W-:Y:S01]  /*ef00*/  IMAD.U32 R11, R71, 0x10000, RZ ;  /* 0x00010000470b7824 */ /* 0x000fe200078e00ff */
[----:B------:R-:W-:Y:S01]  /*ef10*/  LOP3.LUT R57, R57, 0xffff0000, RZ, 0xc0, !PT ;  /* 0xffff000039397812 */ /* 0x000fe200078ec0ff */
[----:B------:R-:W-:Y:S01]  /*ef20*/  FMUL.FTZ R35, R13, R27 ;  /* 0x0000001b0d237220 */ /* 0x000fe20000410000 */
[----:B------:R-:W-:Y:S01]  /*ef30*/  LOP3.LUT R67, R67, 0xffff0000, RZ, 0xc0, !PT ;  /* 0xffff000043437812 */ /* 0x000fe200078ec0ff */
[----:B------:R-:W-:Y:S01]  /*ef40*/  FMUL.FTZ R13, R13, R11 ;  /* 0x0000000b0d0d7220 */ /* 0x000fe20000410000 */
[----:B------:R-:W-:Y:S01]  /*ef50*/  LOP3.LUT R71, R71, 0xffff0000, RZ, 0xc0, !PT ;  /* 0xffff000047477812 */ /* 0x000fe200078ec0ff */
[----:B----4-:R-:W0:Y:S02]  /*ef60*/  LDS.128 R4, [R32] ;  /* 0x0000000020047984 */ /* 0x010e240000000c00 */
[C---:B0-----:R-:W-:Y:S01]  /*ef70*/  IMAD.U32 R0, R4.reuse, 0x10000, RZ ;  /* 0x0001000004007824 */ /* 0x041fe200078e00ff */
[----:B------:R-:W-:Y:S01]  /*ef80*/  LOP3.LUT R4, R4, 0xffff0000, RZ, 0xc0, !PT ;  /* 0xffff000004047812 */ /* 0x000fe200078ec0ff */
[C---:B------:R-:W-:Y:S01]  /*ef90*/  IMAD.U32 R8, R5.reuse, 0x10000, RZ ;  /* 0x0001000005087824 */ /* 0x040fe200078e00ff */
[----:B------:R-:W-:Y:S01]  /*efa0*/  LOP3.LUT R5, R5, 0xffff0000, RZ, 0xc0, !PT ;  /* 0xffff000005057812 */ /* 0x000fe200078ec0ff */
[----:B------:R-:W-:Y:S01]  /*efb0*/  FFMA.FTZ R30, R0, R21, -R31 ;  /* 0x00000015001e7223 */ /* 0x000fe2000001081f */
[----:B------:R-:W-:-:S02]  /*efc0*/  IMAD.U32 R31, R69, 0x10000, RZ ;  /* 0x00010000451f7824 */ /* 0x000fc400078e00ff */
[----:B------:R-:W-:Y:S01]  /*efd0*/  FFMA.FTZ R35, R8, R11, -R35 ;  /* 0x0000000b08237223 */ /* 0x000fe20000010823 */
[----:B------:R-:W-:Y:S02]  /*efe0*/  IMAD.U32 R21, R29, 0x10000, RZ ;  /* 0x000100001d157824 */ /* 0x000fe400078e00ff */
[----:B------:R-:W-:Y:S01]  /*eff0*/  FFMA.FTZ R33, R0, R25, R33 ;  /* 0x0000001900217223 */ /* 0x000fe20000010021 */
[----:B------:R-:W-:Y:S02]  /*f000*/  IMAD.U32 R10, R7, 0x10000, RZ ;  /* 0x00010000070a7824 */ /* 0x000fe400078e00ff */
[C---:B------:R-:W-:Y:S01]  /*f010*/  FMUL.FTZ R11, R20.reuse, R31 ;  /* 0x0000001f140b7220 */ /* 0x040fe20000410000 */
[----:B------:R-:W-:Y:S01]  /*f020*/  FMUL.FTZ R0, R20, R21 ;  /* 0x0000001514007220 */ /* 0x000fe20000410000 */
[----:B------:R-:W-:Y:S01]  /*f030*/  FFMA.FTZ R27, R8, R27, R13 ;  /* 0x0000001b081b7223 */ /* 0x000fe2000001000d */
[----:B------:R-:W-:Y:S01]  /*f040*/  FMUL.FTZ R13, R12, R57 ;  /* 0x000000390c0d7220 */ /* 0x000fe20000410000 */
[----:B------:R-:W-:Y:S01]  /*f050*/  FFMA.FTZ R20, R10, R21, -R11 ;  /* 0x000000150a147223 */ /* 0x000fe2000001080b */
[----:B------:R-:W-:Y:S01]  /*f060*/  LOP3.LUT R11, R70, 0xffff0000, RZ, 0xc0, !PT ;  /* 0xffff0000460b7812 */ /* 0x000fe200078ec0ff */
[----:B------:R-:W-:-:S02]  /*f070*/  IMAD.U32 R8, R68, 0x10000, RZ ;  /* 0x0001000044087824 */ /* 0x000fc400078e00ff */
[----:B------:R-:W-:Y:S01]  /*f080*/  FFMA.FTZ R31, R10, R31, R0 ;  /* 0x0000001f0a1f7223 */ /* 0x000fe20000010000 */
[----:B------:R-:W-:Y:S01]  /*f090*/  IMAD.U32 R0, R28, 0x10000, RZ ;  /* 0x000100001c007824 */ /* 0x000fe200078e00ff */
[----:B------:R-:W-:Y:S01]  /*f0a0*/  LOP3.LUT R68, R68, 0xffff0000, RZ, 0xc0, !PT ;  /* 0xffff000044447812 */ /* 0x000fe200078ec0ff */
[-C--:B------:R-:W-:Y:S01]  /*f0b0*/  FMUL.FTZ R21, R12, R11.reuse ;  /* 0x0000000b0c157220 */ /* 0x080fe20000410000 */
[----:B------:R-:W-:Y:S01]  /*f0c0*/  FFMA.FTZ R13, R4, R11, -R13 ;  /* 0x0000000b040d7223 */ /* 0x000fe2000001080d */
[----:B------:R-:W-:Y:S01]  /*f0d0*/  FMUL.FTZ R12, R24, R67 ;  /* 0x00000043180c7220 */ /* 0x000fe20000410000 */
[----:B------:R-:W-:Y:S02]  /*f0e0*/  IMAD.U32 R9, R6, 0x10000, RZ ;  /* 0x0001000006097824 */ /* 0x000fe400078e00ff */
[----:B------:R-:W-:Y:S01]  /*f0f0*/  FFMA.FTZ R10, R4, R57, R21 ;  /* 0x00000039040a7223 */ /* 0x000fe20000010015 */
[-C--:B------:R-:W-:Y:S01]  /*f100*/  FMUL.FTZ R24, R24, R71.reuse ;  /* 0x0000004718187220 */ /* 0x080fe20000410000 */
[C---:B------:R-:W-:Y:S01]  /*f110*/  FMUL.FTZ R4, R14.reuse, R8 ;  /* 0x000000080e047220 */ /* 0x040fe20000410000 */
[----:B------:R-:W-:Y:S01]  /*f120*/  LOP3.LUT R69, R69, 0xffff0000, RZ, 0xc0, !PT ;  /* 0xffff000045457812 */ /* 0x000fe200078ec0ff */
[-C--:B------:R-:W-:Y:S01]  /*f130*/  FMUL.FTZ R14, R14, R0.reuse ;  /* 0x000000000e0e7220 */ /* 0x080fe20000410000 */
[----:B------:R-:W-:Y:S01]  /*f140*/  LOP3.LUT R28, R28, 0xffff0000, RZ, 0xc0, !PT ;  /* 0xffff00001c1c7812 */ /* 0x000fe200078ec0ff */
[----:B------:R-:W-:Y:S01]  /*f150*/  FFMA.FTZ R12, R5, R71, -R12 ;  /* 0x00000047050c7223 */ /* 0x000fe2000001080c */
[----:B------:R-:W-:Y:S01]  /*f160*/  LOP3.LUT R29, R29, 0xffff0000, RZ, 0xc0, !PT ;  /* 0xffff00001d1d7812 */ /* 0x000fe200078ec0ff */
[----:B------:R-:W-:Y:S01]  /*f170*/  FFMA.FTZ R24, R5, R67, R24 ;  /* 0x0000004305187223 */ /* 0x000fe20000010018 */
[----:B------:R-:W-:Y:S01]  /*f180*/  LOP3.LUT R6, R6, 0xffff0000, RZ, 0xc0, !PT ;  /* 0xffff000006067812 */ /* 0x000fe200078ec0ff */
[----:B------:R-:W-:Y:S01]  /*f190*/  FFMA.FTZ R0, R9, R0, -R4 ;  /* 0x0000000009007223 */ /* 0x000fe20000010804 */
[----:B------:R-:W-:Y:S01]  /*f1a0*/  LOP3.LUT R7, R7, 0xffff0000, RZ, 0xc0, !PT ;  /* 0xffff000007077812 */ /* 0x000fe200078ec0ff */
        /* <DEDUP_REMOVED lines=19> */
.L_x_1639:
[----:B------:R-:W-:Y:S05]  /*f2e0*/  BSYNC B0 ;  /* 0x0000000000007941 */ /* 0x000fea0003800000 */
.L_x_1611:
        /* <DEDUP_REMOVED lines=8> */
.L_x_1609:
[----:B------:R-:W-:-:S13]  /*f370*/  ISETP.NE.AND P0, PT, R191, 0x3, PT ;  /* 0x00000003bf00780c */ /* 0x000fda0003f05270 */
[----:B------:R-:W-:Y:S05]  /*f380*/  @!P0 BRA `(.L_x_1656) ;  /* 0x0000000000048947 */ /* 0x000fea0003800000 */
[----:B------:R-:W-:Y:S01]  /*f390*/  BPT.TRAP 0x1 ;  /* 0x000000040000795c */ /* 0x000fe20000300000 */
.L_x_1656:
[----:B------:R-:W-:Y:S01]  /*f3a0*/  IMAD R89, R22, 0x8, R2 ;  /* 0x0000000816597824 */ /* 0x000fe200078e0202 */
[----:B------:R-:W-:-:S04]  /*f3b0*/  SHF.L.U32 R0, R186, 0x1f, RZ ;  /* 0x0000001fba007819 */ /* 0x000fc800000006ff */
[----:B------:R0:W0:Y:S01]  /*f3c0*/  SYNCS.PHASECHK.TRANS64.TRYWAIT P2, [R89+URZ+0x28830], R0 ;  /* 0x02883000590075a7 */ /* 0x000022000804017f */
[----:B------:R-:W-:Y:S05]  /*f3d0*/  @!P0 BRA `(.L_x_1657) ;  /* 0x0000000000048947 */ /* 0x000fea0003800000 */
[----:B------:R-:W-:Y:S01]  /*f3e0*/  BPT.TRAP 0x1 ;  /* 0x000000040000795c */ /* 0x000fe20000300000 */
.L_x_1657:
[----:B01--4-:R-:W0:Y:S02]  /*f3f0*/  S2R R3, SR_TID.X ;  /* 0x0000000000037919 */ /* 0x013e240000002100 */
[----:B0-----:R-:W-:-:S04]  /*f400*/  LOP3.LUT R3, R3, 0x7f, RZ, 0xc0, !PT ;  /* 0x0000007f03037812 */ /* 0x001fc800078ec0ff */
[----:B------:R-:W-:Y:S01]  /*f410*/  ISETP.NE.AND P1, PT, R3, RZ, PT ;  /* 0x000000ff0300720c */ /* 0x000fe20003f25270 */
[----:B------:R-:W-:-:S12]  /*f420*/  @P2 BRA `(.L_x_1658) ;  /* 0x0000000000082947 */ /* 0x000fd80003800000 */
[----:B------:R-:W0:Y:S02]  /*f430*/  SYNCS.PHASECHK.TRANS64.TRYWAIT P2, [R89+URZ+0x28830], R0 ;  /* 0x02883000590075a7 */ /* 0x000e24000804017f */
[----:B0-----:R-:W-:Y:S05]  /*f440*/  @!P2 BRA `(.L_x_1659) ;  /* 0x000001b40044a947 */ /* 0x001fea0003800000 */
.L_x_1658:
[----:B------:R-:W-:Y:S05]  /*f450*/  WARPSYNC.ALL ;  /* 0x0000000000007948 */ /* 0x000fea0003800000 */
[----:B0-----:R-:W-:Y:S01]  /*f460*/  VIADD R0, R2, 0x18400 ;  /* 0x0001840002007836 */ /* 0x001fe20000000000 */
[----:B------:R-:W-:Y:S01]  /*f470*/  R2UR UR12, R36 ;  /* 0x00000000240c72ca */ /* 0x000fe200000e0000 */
[----:B--23--:R-:W-:Y:S01]  /*f480*/  IMAD.MOV.U32 R7, RZ, RZ, 0x40000040 ;  /* 0x40000040ff077424 */ /* 0x00cfe200078e00ff */
[----:B------:R-:W-:Y:S01]  /*f490*/  WARPGROUP.ARRIVE ;  /* 0x00000000000079c5 */ /* 0x000fe20000000000 */
[----:B------:R-:W-:Y:S01]  /*f4a0*/  UMOV UR13, 0x40000040 ;  /* 0x40000040000d7882 */ /* 0x000fe20000000000 */
[----:B------:R-:W-:Y:S01]  /*f4b0*/  SHF.R.U32.HI R0, RZ, 0x4, R0 ;  /* 0x00000004ff007819 */ /* 0x000fe20000011600 */
[----:B------:R-:W-:Y:S01]  /*f4c0*/  IMAD.MOV.U32 R9, RZ, RZ, 0x40000040 ;  /* 0x40000040ff097424 */ /* 0x000fe200078e00ff */
[----:B------:R-:W-:Y:S01]  /*f4d0*/  R2UR UR15, R7 ;  /* 0x00000000070f72ca */ /* 0x000fe200000e0000 */
[----:B------:R-:W-:Y:S01]  /*f4e0*/  UMOV UR9, 0x40000040 ;  /* 0x4000004000097882 */ /* 0x000fe20000000000 */
[----:B------:R-:W-:Y:S01]  /*f4f0*/  LOP3.LUT R0, R0, 0x3fff, RZ, 0xc0, !PT ;  /* 0x00003fff00007812 */ /* 0x000fe200078ec0ff */
[----:B------:R-:W-:Y:S01]  /*f500*/  UMOV UR5, 0x40000040 ;  /* 0x4000004000057882 */ /* 0x000fe20000000000 */
[----:B------:R-:W-:Y:S01]  /*f510*/  R2UR UR11, R9 ;  /* 0x00000000090b72ca */ /* 0x000fe200000e0000 */
[----:B------:R-:W-:Y:S01]  /*f520*/  IMAD.MOV.U32 R9, RZ, RZ, 0x40000040 ;  /* 0x40000040ff097424 */ /* 0x000fe200078e00ff */
[----:B------:R-:W-:Y:S01]  /*f530*/  LOP3.LUT R5, R0, 0x10000, RZ, 0xfc, !PT ;  /* 0x0001000000057812 */ /* 0x000fe200078efcff */
[----:B------:R-:W-:Y:S01]  /*f540*/  ULOP3.LUT UR12, UR12, 0x10000, URZ, 0xfc, !UPT ;  /* 0x000100000c0c7892 */ /* 0x000fe2000f8efc3f */
[----:B------:R-:W-:Y:S01]  /*f550*/  IMAD.MOV.U32 R7, RZ, RZ, 0x40000040 ;  /* 0x40000040ff077424 */ /* 0x000fe200078e00ff */
[----:B------:R-:W-:Y:S01]  /*f560*/  UMOV UR17, 0x40000040 ;  /* 0x4000004000117882 */ /* 0x000fe20000000000 */
[----:B------:R-:W-:Y:S01]  /*f570*/  R2UR UR7, R9 ;  /* 0x00000000090772ca */ /* 0x000fe200000e0000 */
[----:B------:R-:W-:Y:S01]  /*f580*/  IMAD R6, R22, 0x800, R5 ;  /* 0x0000080016067824 */ /* 0x000fe200078e0205 */
[----:B------:R-:W-:Y:S01]  /*f590*/  UIADD3 UR8, UR12, 0x2, URZ ;  /* 0x000000020c087890 */ /* 0x000fe2000fffe03f */
[----:B------:R-:W-:Y:S01]  /*f5a0*/  IMAD.MOV.U32 R9, RZ, RZ, 0x40000040 ;  /* 0x40000040ff097424 */ /* 0x000fe200078e00ff */
[----:B------:R-:W-:Y:S01]  /*f5b0*/  UIADD3 UR4, UR12, 0x4, URZ ;  /* 0x000000040c047890 */ /* 0x000fe2000fffe03f */
[C---:B------:R-:W-:Y:S01]  /*f5c0*/  VIADD R8, R6.reuse, 0x2 ;  /* 0x0000000206087836 */ /* 0x040fe20000000000 */
[----:B------:R-:W-:Y:S01]  /*f5d0*/  R2UR UR14, R6 ;  /* 0x00000000060e72ca */ /* 0x000fe200000e0000 */
[----:B------:R-:W-:Y:S01]  /*f5e0*/  UIADD3 UR16, UR12, 0x6, URZ ;  /* 0x000000060c107890 */ /* 0x000fe2000fffe03f */
[----:B------:R-:W-:Y:S01]  /*f5f0*/  R2UR UR19, R9 ;  /* 0x00000000091372ca */ /* 0x000fe200000e0000 */
[----:B------:R-:W-:Y:S01]  /*f600*/  IMAD.MOV.U32 R9, RZ, RZ, 0x40000040 ;  /* 0x40000040ff097424 */ /* 0x000fe200078e00ff */
[----:B------:R-:W-:Y:S01]  /*f610*/  R2UR UR10, R8 ;  /* 0x00000000080a72ca */ /* 0x000fe200000e0000 */
[----:B------:R-:W-:Y:S01]  /*f620*/  VIADD R8, R6, 0x4 ;  /* 0x0000000406087836 */ /* 0x000fe20000000000 */
[----:B------:R-:W-:Y:S01]  /*f630*/  UIADD3 UR20, UR12, 0x400, URZ ;  /* 0x000004000c147890 */ /* 0x000fe2000fffe03f */
[----:B------:R-:W-:Y:S01]  /*f640*/  R2UR UR35, R7 ;  /* 0x00000000072372ca */ /* 0x000fe200000e0000 */
[----:B------:R-:W-:Y:S01]  /*f650*/  UMOV UR21, 0x40000040 ;  /* 0x4000004000157882 */ /* 0x000fe20000000000 */
[----:B------:R-:W-:Y:S01]  /*f660*/  R2UR UR23, R9 ;  /* 0x00000000091772ca */ /* 0x000fe200000e0000 */
[----:B------:R-:W-:Y:S01]  /*f670*/  IMAD.MOV.U32 R9, RZ, RZ, 0x40000040 ;  /* 0x40000040ff097424 */ /* 0x000fe200078e00ff */
[----:B------:R-:W-:Y:S01]  /*f680*/  R2UR UR6, R8 ;  /* 0x00000000080672ca */ /* 0x000fe200000e0000 */
[----:B------:R-:W-:Y:S01]  /*f690*/  VIADD R8, R6, 0x6 ;  /* 0x0000000606087836 */ /* 0x000fe20000000000 */
[----:B------:R-:W-:Y:S01]  /*f6a0*/  HGMMA.64x128x16.F32.BF16 R24, gdesc[UR12], RZ, !UPT, gsb0 ;  /* 0x01e000000c1879f0 */ /* 0x000fe2000c0018ff */
[----:B------:R-:W-:Y:S01]  /*f6b0*/  UIADD3 UR24, UR12, 0x402, URZ ;  /* 0x000004020c187890 */ /* 0x000fe2000fffe03f */
[----:B------:R-:W-:Y:S01]  /*f6c0*/  R2UR UR27, R9 ;  /* 0x00000000091b72ca */ /* 0x000fe200000e0000 */
[----:B------:R-:W-:Y:S01]  /*f6d0*/  UMOV UR25, 0x40000040 ;  /* 0x4000004000197882 */ /* 0x000fe20000000000 */
[----:B------:R-:W-:Y:S01]  /*f6e0*/  R2UR UR18, R8 ;  /* 0x00000000081272ca */ /* 0x000fe200000e0000 */
[----:B------:R-:W-:Y:S01]  /*f6f0*/  VIADD R8, R6, 0x400 ;  /* 0x0000040006087836 */ /* 0x000fe20000000000 */
[----:B------:R-:W-:Y:S01]  /*f700*/  UIADD3 UR28, UR12, 0x404, URZ ;  /* 0x000004040c1c7890 */ /* 0x000fe2000fffe03f */
[----:B------:R-:W-:Y:S01]  /*f710*/  IMAD.MOV.U32 R9, RZ, RZ, 0x40000040 ;  /* 0x40000040ff097424 */ /* 0x000fe200078e00ff */
[----:B------:R-:W-:Y:S01]  /*f720*/  UMOV UR29, 0x40000040 ;  /* 0x40000040001d7882 */ /* 0x000fe20000000000 */
[----:B------:R-:W-:Y:S01]  /*f730*/  UIADD3 UR32, UR12, 0x406, URZ ;  /* 0x000004060c207890 */ /* 0x000fe2000fffe03f */
[----:B------:R-:W-:Y:S01]  /*f740*/  R2UR UR22, R8 ;  /* 0x00000000081672ca */ /* 0x000fe200000e0000 */
[----:B------:R-:W-:Y:S01]  /*f750*/  VIADD R8, R6, 0x402 ;  /* 0x0000040206087836 */ /* 0x000fe20000000000 */
[----:B------:R-:W-:Y:S01]  /*f760*/  R2UR UR31, R9 ;  /* 0x00000000091f72ca */ /* 0x000fe200000e0000 */
[----:B------:R-:W-:Y:S01]  /*f770*/  UMOV UR33, 0x40000040 ;  /* 0x4000004000217882 */ /* 0x000fe20000000000 */
[----:B------:R-:W-:Y:S01]  /*f780*/  IMAD.MOV.U32 R109, RZ, RZ, -0x80 ;  /* 0xffffff80ff6d7424 */ /* 0x000fe200078e00ff */
[----:B------:R-:W-:Y:S01]  /*f790*/  ULDC UR50, c[0x0][0x9dc] ;  /* 0x0002770000327ab9 */ /* 0x000fe20000000800 */
[----:B------:R-:W-:Y:S01]  /*f7a0*/  R2UR UR26, R8 ;  /* 0x00000000081a72ca */ /* 0x000fe200000e0000 */
[C---:B------:R-:W-:Y:S01]  /*f7b0*/  VIADD R8, R6.reuse, 0x404 ;  /* 0x0000040406087836 */ /* 0x040fe20000000000 */
[----:B------:R-:W-:Y:S01]  /*f7c0*/  ULOP3.LUT UR50, URZ, UR50, URZ, 0x33, !UPT ;  /* 0x000000323f327292 */ /* 0x000fe2000f8e333f */
[----:B------:R-:W-:-:S02]  /*f7d0*/  VIADD R6, R6, 0x406 ;  /* 0x0000040606067836 */ /* 0x000fc40000000000 */
[----:B------:R-:W-:Y:S01]  /*f7e0*/  IMAD R109, R88, R109, 0x80 ;  /* 0x00000080586d7424 */ /* 0x000fe200078e026d */
[----:B------:R-:W-:Y:S01]  /*f7f0*/  R2UR UR30, R8 ;  /* 0x00000000081e72ca */ /* 0x000fe200000e0000 */
[----:B------:R-:W-:Y:S01]  /*f800*/  @!P1 VIADD R89, R89, 0x28840 ;  /* 0x0002884059599836 */ /* 0x000fe20000000000 */
[----:B------:R-:W-:Y:S02]  /*f810*/  R2UR UR34, R6 ;  /* 0x00000000062272ca */ /* 0x000fe400000e0000 */
[----:B------:R-:W0:Y:S01]  /*f820*/  LDC R6, c[0x0][0x448] ;  /* 0x00011200ff067b82 */ /* 0x000e220000000800 */
[----:B------:R-:W-:Y:S02]  /*f830*/  IADD3 R8, -R188, 0x1, R109 ;  /* 0x00000001bc087810 */ /* 0x000fe40007ffe16d */
[----:B------:R-:W-:Y:S02]  /*f840*/  @!P1 PRMT R89, RZ, 0x654, R89 ;  /* 0x00000654ff599816 */ /* 0x000fe40000000059 */
[----:B------:R-:W-:-:S02]  /*f850*/  IADD3 R111, -R187, R8, R189 ;  /* 0x00000008bb6f7210 */ /* 0x000fc40007ffe1bd */
[----:B0-----:R-:W-:-:S13]  /*f860*/  ISETP.NE.AND P2, PT, R6, 0x1, PT ;  /* 0x000000010600780c */ /* 0x001fda0003f45270 */
[----:B------:R-:W0:Y:S08]  /*f870*/  @P2 LDC R7, c[0x0][0x44c] ;  /* 0x00011300ff072b82 */ /* 0x000e300000000800 */
[----:B------:R-:W1:Y:S01]  /*f880*/  @P2 LDC R9, c[0x0][0x450] ;  /* 0x00011400ff092b82 */ /* 0x000e620000000800 */
[----:B------:R-:W-:Y:S02]  /*f890*/  WARPGROUP.DEPBAR.LE gsb0, 0x0 ;  /* 0x00008000000079c5 */ /* 0x000fe40000010000 */
[----:B------:R-:W-:-:S06]  /*f8a0*/  WARPGROUP.ARRIVE ;  /* 0x00000000000079c5 */ /* 0x000fcc0000000000 */
[----:B------:R-:W-:Y:S03]  /*f8b0*/  HGMMA.64x128x16.F32.BF16 R24, gdesc[UR8], R24, gsb0 ;  /* 0x01e00000081879f0 */ /* 0x000fe60008001818 */
[----:B------:R-:W-:Y:S02]  /*f8c0*/  WARPGROUP.DEPBAR.LE gsb0, 0x0 ;  /* 0x00008000000079c5 */ /* 0x000fe40000010000 */
[----:B------:R-:W-:-:S07]  /*f8d0*/  WARPGROUP.ARRIVE ;  /* 0x00000000000079c5 */ /* 0x000fce0000000000 */
[----:B------:R-:W-:Y:S01]  /*f8e0*/  HGMMA.64x128x16.F32.BF16 R24, gdesc[UR4], R24, gsb0 ;  /* 0x01e00000041879f0 */ /* 0x000fe20008001818 */
[----:B------:R-:W-:Y:S02]  /*f8f0*/  ULDC UR6, c[0x0][0x9d8] ;  /* 0x0002760000067ab9 */ /* 0x000fe40000000800 */
        /* <DEDUP_REMOVED lines=19> */
[----:B------:R-:W-:Y:S02]  /*fa30*/  IMAD.IADD R56, R196, 0x1, R193 ;  /* 0x00000001c4387824 */ /* 0x000fe400078e02c1 */
[----:B------:R-:W-:Y:S01]  /*fa40*/  FMUL.FTZ R15, R39, UR6 ;  /* 0x00000006270f7c20 */ /* 0x000fe20008410000 */
[----:B------:R-:W-:Y:S01]  /*fa50*/  FMUL.FTZ R39, R70, UR6 ;  /* 0x0000000646277c20 */ /* 0x000fe20008410000 */
[----:B------:R-:W-:Y:S01]  /*fa60*/  FMUL.FTZ R4, R24, UR6 ;  /* 0x0000000618047c20 */ /* 0x000fe20008410000 */
[----:B0-----:R-:W-:-:S04]  /*fa70*/  @P2 IMAD.HI.U32 R6, R56, R7, RZ ;  /* 0x0000000738062227 */ /* 0x001fc800078e00ff */
[----:B------:R-:W-:Y:S01]  /*fa80*/  FMUL.FTZ R90, R25, UR6 ;  /* 0x00000006195a7c20 */ /* 0x000fe20008410000 */
[----:B------:R-:W-:Y:S01]  /*fa90*/  FMUL.FTZ R25, R46, UR6 ;  /* 0x000000062e197c20 */ /* 0x000fe20008410000 */
[----:B------:R-:W-:Y:S01]  /*faa0*/  FMUL.FTZ R24, R47, UR6 ;  /* 0x000000062f187c20 */ /* 0x000fe20008410000 */
[----:B------:R-:W-:Y:S01]  /*fab0*/  FMUL.FTZ R0, R26, UR6 ;  /* 0x000000061a007c20 */ /* 0x000fe20008410000 */
[----:B-1----:R-:W-:Y:S01]  /*fac0*/  @P2 SHF.R.U32.HI R56, RZ, R9, R6 ;  /* 0x00000009ff382219 */ /* 0x002fe20000011606 */
[----:B------:R-:W-:Y:S01]  /*fad0*/  FMUL.FTZ R91, R28, UR6 ;  /* 0x000000061c5b7c20 */ /* 0x000fe20008410000 */
[----:B------:R-:W0:Y:S01]  /*fae0*/  LDC.64 R6, c[0x0][0x9e0] ;  /* 0x00027800ff067b82 */ /* 0x000e220000000a00 */
[----:B------:R-:W-:Y:S01]  /*faf0*/  FMUL.FTZ R93, R32, UR6 ;  /* 0x00000006205d7c20 */ /* 0x000fe20008410000 */
[----:B------:R-:W-:Y:S01]  /*fb00*/  FMUL.FTZ R46, R48, UR6 ;  /* 0x00000006302e7c20 */ /* 0x000fe20008410000 */
[----:B------:R-:W1:Y:S01]  /*fb10*/  SHFL.IDX PT, R70, R56, RZ, 0x1c1f ;  /* 0x001c1fff38467589 */ /* 0x000e6200000e0000 */
        /* <DEDUP_REMOVED lines=51> */
[----:B0-----:R-:W-:Y:S01]  /*fe50*/  ISETP.GE.AND P3, PT, R7, 0x1, PT ;  /* 0x000000010700780c */ /* 0x001fe20003f66270 */
[----:B------:R-:W0:Y:S01]  /*fe60*/  MUFU.TANH R4, R4 ;  /* 0x0000000400047308 */ /* 0x000e220000002400 */
[C---:B------:R-:W-:Y:S01]  /*fe70*/  VIADD R62, R111.reuse, UR50 ;  /* 0x000000326f3e7c36 */ /* 0x040fe20008000000 */
[----:B------:R-:W-:Y:S01]  /*fe80*/  IADD3 R64, -R188, R189, R109 ;  /* 0x000000bdbc407210 */ /* 0x000fe20007ffe16d */
[----:B------:R-:W-:Y:S01]  /*fe90*/  IMAD.IADD R111, R111, 0x1, R6 ;  /* 0x000000016f6f7824 */ /* 0x000fe200078e0206 */
[----:B------:R2:W-:Y:S01]  /*fea0*/  @!P1 SYNCS.ARRIVE.TRANS64.RED.A1T0 RZ, [R89+URZ], RZ ;  /* 0x000000ff59ff99a7 */ /* 0x0005e2000810043f */
[----:B------:R-:W-:Y:S01]  /*feb0*/  LEA R58, R88, 0xffffff80, 0x7 ;  /* 0xffffff80583a7811 */ /* 0x000fe200078e38ff */
[----:B-1----:R-:W-:-:S02]  /*fec0*/  IMAD.IADD R68, R62, 0x1, R70 ;  /* 0x000000013e447824 */ /* 0x002fc400078e0246 */
[----:B------:R-:W1:Y:S01]  /*fed0*/  MUFU.TANH R90, R90 ;  /* 0x0000005a005a7308 */ /* 0x000e620000002400 */
[----:B------:R-:W-:-:S07]  /*fee0*/  VIADDMNMX R66, R70, R111, R64, PT ;  /* 0x0000006f46427246 */ /* 0x000fce0003800140 */
        /* <DEDUP_REMOVED lines=63> */
[----:B------:R-:W-:Y:S01]  /*102e0*/  IADD3 R73, -R187, R189, R70 ;  /* 0x000000bdbb497210 */ /* 0x000fe20007ffe146 */
[----:B------:R-:W-:Y:S03]  /*102f0*/  BSSY B0, `(.L_x_1661) ;  /* 0x000000e000007945 */ /* 0x000fe60003800000 */
        /* <DEDUP_REMOVED lines=9> */
.L_x_1662:
[----:B------:R-:W-:-:S13]  /*10390*/  ISETP.NE.AND P4, PT, R7, 0x1, PT ;  /* 0x000000010700780c */ /* 0x000fda0003f85270 */
[----:B------:R-:W1:Y:S02]  /*103a0*/  @P4 LDC.64 R8, c[0x0][0x9e8] ;  /* 0x00027a00ff084b82 */ /* 0x000e640000000a00 */
[----:B-1----:R-:W-:-:S05]  /*103b0*/  @P4 IMAD.HI.U32 R8, R73, R8, RZ ;  /* 0x0000000849084227 */ /* 0x002fca00078e00ff */
[----:B------:R-:W-:-:S07]  /*103c0*/  @P4 SHF.R.U32.HI R73, RZ, R9, R8 ;  /* 0x00000009ff494219 */ /* 0x000fce0000011608 */
.L_x_1663:
[----:B------:R-:W-:Y:S05]  /*103d0*/  BSYNC B0 ;  /* 0x0000000000007941 */ /* 0x000fea0003800000 */
.L_x_1661:
[----:B------:R-:W-:-:S04]  /*103e0*/  IMAD R73, R73, R7, -R58 ;  /* 0x0000000749497224 */ /* 0x000fc800078e0a3a */
[----:B------:R-:W-:-:S05]  /*103f0*/  IMAD.IADD R73, R73, 0x1, -R188 ;  /* 0x0000000149497824 */ /* 0x000fca00078e0abc */
[----:B------:R-:W-:Y:S02]  /*10400*/  VIMNMX R68, R68, R73, !PT ;  /* 0x0000004944447248 */ /* 0x000fe40007fe0100 */
[----:B------:R-:W-:-:S07]  /*10410*/  VIADDMNMX R66, R73, R7, R66, PT ;  /* 0x0000000749427246 */ /* 0x000fce0003800142 */
.L_x_1660:
[C---:B------:R-:W-:Y:S01]  /*10420*/  ISETP.GE.AND P4, PT, R109.reuse, 0x2, PT ;  /* 0x000000026d00780c */ /* 0x040fe20003f86270 */
[----:B------:R-:W1:Y:S01]  /*10430*/  SHFL.IDX PT, R56, R56, 0x1, 0x1c1f ;  /* 0x003c1f0038387f89 */ /* 0x000e6200000e0000 */
        /* <DEDUP_REMOVED lines=9> */
[----:B0-----:R-:W-:-:S02]  /*104d0*/  FSEL R91, R91, -INF , !P5 ;  /* 0xff8000005b5b7808 */ /* 0x001fc40006800000 */
        /* <DEDUP_REMOVED lines=12> */
[----:B------:R-:W-:Y:S02]  /*105a0*/  ISETP.LT.OR P5, PT, R66, 0x12, P5 ;  /* 0x000000124200780c */ /* 0x000fe40002fa1670 */
        /* <DEDUP_REMOVED lines=36> */
[----:B------:R-:W-:Y:S01]  /*107f0*/  FSEL R85, R46, -INF , !P5 ;  /* 0xff8000002e557808 */ /* 0x000fe20006800000 */
[----:B-1----:R-:W-:Y:S01]  /*10800*/  IMAD.IADD R46, R62, 0x1, R56 ;  /* 0x000000013e2e7824 */ /* 0x002fe200078e0238 */
        /* <DEDUP_REMOVED lines=16> */
[C---:B------:R-:W-:Y:S02]  /*10910*/  ISETP.GE.AND P6, PT, R109.reuse, 0x42, PT ;  /* 0x000000426d00780c */ /* 0x040fe40003fc6270 */
        /* <DEDUP_REMOVED lines=48> */
[----:B-----5:R-:W-:Y:S02]  /*10c20*/  P2R R112, PR, RZ, 0x40 ;  /* 0x00000040ff707803 */ /* 0x020fe40000000000 */
        /* <DEDUP_REMOVED lines=26> */
[----:B------:R-:W-:Y:S02]  /*10dd0*/  ISETP.GE.AND P6, PT, R109, 0x7a, PT ;  /* 0x0000007a6d00780c */ /* 0x000fe40003fc6270 */
[----:B------:R-:W-:Y:S02]  /*10de0*/  VIADDMNMX R4, R56, R111, R64, PT ;  /* 0x0000006f38047246 */ /* 0x000fe40003800140 */
[----:B------:R-:W-:Y:S02]  /*10df0*/  P2R R50, PR, RZ, 0x40 ;  /* 0x00000040ff327803 */ /* 0x000fe40000000000 */
[----:B------:R-:W-:-:S04]  /*10e00*/  ISETP.GT.AND P6, PT, R68, 0x79, !P6 ;  /* 0x000000794400780c */ /* 0x000fc800077c4270 */
[----:B------:R-:W-:-:S04]  /*10e10*/  ISETP.LT.OR P6, PT, R66, 0x7a, P6 ;  /* 0x0000007a4200780c */ /* 0x000fc800037c1670 */
[----:B------:R-:W-:Y:S01]  /*10e20*/  FSEL R107, R107, -INF , !P6 ;  /* 0xff8000006b6b7808 */ /* 0x000fe20007000000 */
[----:B------:R-:W-:Y:S08]  /*10e30*/  @!P3 BRA `(.L_x_1664) ;  /* 0x000000000050b947 */ /* 0x000ff00003800000 */
[----:B------:R-:W-:Y:S01]  /*10e40*/  IADD3 R109, -R187, R189, R56 ;  /* 0x000000bdbb6d7210 */ /* 0x000fe20007ffe138 */
[----:B------:R-:W-:Y:S03]  /*10e50*/  BSSY B0, `(.L_x_1665) ;  /* 0x000000e000007945 */ /* 0x000fe60003800000 */
        /* <DEDUP_REMOVED lines=9> */
.L_x_1666:
[----:B------:R-:W-:-:S13]  /*10ef0*/  ISETP.NE.AND P6, PT, R7, 0x1, PT ;  /* 0x000000010700780c */ /* 0x000fda0003fc5270 */
[----:B------:R-:W0:Y:S02]  /*10f00*/  @P6 LDC.64 R8, c[0x0][0x9e8] ;  /* 0x00027a00ff086b82 */ /* 0x000e240000000a00 */
[----:B0-----:R-:W-:-:S05]  /*10f10*/  @P6 IMAD.HI.U32 R8, R109, R8, RZ ;  /* 0x000000086d086227 */ /* 0x001fca00078e00ff */
[----:B------:R-:W-:-:S07]  /*10f20*/  @P6 SHF.R.U32.HI R109, RZ, R9, R8 ;  /* 0x00000009ff6d6219 */ /* 0x000fce0000011608 */
.L_x_1667:
[----:B------:R-:W-:Y:S05]  /*10f30*/  BSYNC B0 ;  /* 0x0000000000007941 */ /* 0x000fea0003800000 */
.L_x_1665:
[----:B------:R-:W-:-:S04]  /*10f40*/  IMAD R109, R109, R7, -R58 ;  /* 0x000000076d6d7224 */ /* 0x000fc800078e0a3a */
[----:B------:R-:W-:-:S05]  /*10f50*/  IMAD.IADD R109, R109, 0x1, -R188 ;  /* 0x000000016d6d7824 */ /* 0x000fca00078e0abc */
[----:B------:R-:W-:Y:S02]  /*10f60*/  VIMNMX R46, R46, R109, !PT ;  /* 0x0000006d2e2e7248 */ /* 0x000fe40007fe0100 */
[----:B------:R-:W-:-:S07]  /*10f70*/  VIADDMNMX R4, R109, R7, R4, PT ;  /* 0x000000076d047246 */ /* 0x000fce0003800104 */
.L_x_1664:
[----:B------:R-:W-:Y:S01]  /*10f80*/  ISETP.GT.AND P4, PT, R46, 0x1, !P4 ;  /* 0x000000012e00780c */ /* 0x000fe20006784270 */
[----:B------:R-:W-:Y:S01]  /*10f90*/  ULDC UR6, c[0x0][0x988] ;  /* 0x0002620000067ab9 */ /* 0x000fe20000000800 */
[----:B------:R-:W-:Y:S02]  /*10fa0*/  ISETP.NE.AND P6, PT, R113, RZ, PT ;  /* 0x000000ff7100720c */ /* 0x000fe40003fc5270 */
        /* <DEDUP_REMOVED lines=38> */
[----:B------:R-:W-:Y:S02]  /*11210*/  ISETP.GT.AND P4, PT, R46, 0x19, !P6 ;  /* 0x000000192e00780c */ /* 0x000fe40007784270 */
[----:B------:R-:W-:-:S02]  /*11220*/  ISETP.NE.AND P6, PT, R115, RZ, PT ;  /* 0x000000ff7300720c */ /* 0x000fc40003fc5270 */
        /* <DEDUP_REMOVED lines=36> */
[----:B------:R-:W-:Y:S01]  /*11470*/  ISETP.GT.AND P5, PT, R46, 0x78, !P5 ;  /* 0x000000782e00780c */ /* 0x000fe20006fa4270 */
[----:B------:R-:W0:Y:S01]  /*11480*/  SHFL.BFLY PT, R8, R11, 0x2, 0x1f ;  /* 0x0c401f000b087f89 */ /* 0x000e2200000e0000 */
[----:B------:R-:W-:Y:S02]  /*11490*/  FSEL R27, R27, -INF , !P4 ;  /* 0xff8000001b1b7808 */ /* 0x000fe40006000000 */
[----:B------:R-:W-:Y:S02]  /*114a0*/  ISETP.NE.AND P4, PT, R92, RZ, PT ;  /* 0x000000ff5c00720c */ /* 0x000fe40003f85270 */
[----:B------:R-:W-:Y:S02]  /*114b0*/  ISETP.LT.OR P5, PT, R4, 0x79, P5 ;  /* 0x000000790400780c */ /* 0x000fe40002fa1670 */
[----:B------:R-:W-:-:S04]  /*114c0*/  ISETP.GT.AND P4, PT, R46, 0x31, !P4 ;  /* 0x000000312e00780c */ /* 0x000fc80006784270 */
[----:B------:R-:W-:-:S04]  /*114d0*/  ISETP.LT.OR P4, PT, R4, 0x32, P4 ;  /* 0x000000320400780c */ /* 0x000fc80002781670 */
[----:B------:R-:W-:Y:S02]  /*114e0*/  FSEL R115, R26, -INF , !P4 ;  /* 0xff8000001a737808 */ /* 0x000fe40006000000 */
[----:B------:R-:W-:-:S04]  /*114f0*/  ISETP.NE.AND P4, PT, R94, RZ, PT ;  /* 0x000000ff5e00720c */ /* 0x000fc80003f85270 */
[----:B------:R-:W-:Y:S02]  /*11500*/  ISETP.GT.AND P4, PT, R46, 0x38, !P4 ;  /* 0x000000382e00780c */ /* 0x000fe40006784270 */
[----:B0-----:R-:W-:Y:S02]  /*11510*/  FMNMX.FTZ R12, R11, R8, !PT ;  /* 0x000000080b0c7209 */ /* 0x001fe40007810000 */
[----:B------:R-:W-:-:S03]  /*11520*/  ISETP.LT.OR P4, PT, R4, 0x39, P4 ;  /* 0x000000390400780c */ /* 0x000fc60002781670 */
[----:B------:R-:W0:Y:S01]  /*11530*/  SHFL.BFLY PT, R139, R12, 0x1, 0x1f ;  /* 0x0c201f000c8b7f89 */ /* 0x000e2200000e0000 */
[----:B------:R-:W-:Y:S02]  /*11540*/  FSEL R29, R29, -INF , !P4 ;  /* 0xff8000001d1d7808 */ /* 0x000fe40006000000 */
[----:B------:R-:W-:-:S04]  /*11550*/  ISETP.NE.AND P4, PT, R96, RZ, PT ;  /* 0x000000ff6000720c */ /* 0x000fc80003f85270 */
[----:B------:R-:W-:-:S04]  /*11560*/  ISETP.GT.AND P4, PT, R46, 0x39, !P4 ;  /* 0x000000392e00780c */ /* 0x000fc80006784270 */
[----:B------:R-:W-:-:S04]  /*11570*/  ISETP.LT.OR P4, PT, R4, 0x3a, P4 ;  /* 0x0000003a0400780c */ /* 0x000fc80002781670 */
[----:B------:R-:W-:Y:S02]  /*11580*/  FSEL R113, R28, -INF , !P4 ;  /* 0xff8000001c717808 */ /* 0x000fe40006000000 */
[----:B------:R-:W-:-:S04]  /*11590*/  ISETP.NE.AND P4, PT, R98, RZ, PT ;  /* 0x000000ff6200720c */ /* 0x000fc80003f85270 */
[----:B------:R-:W-:Y:S02]  /*115a0*/  ISETP.GT.AND P4, PT, R46, 0x40, !P4 ;  /* 0x000000402e00780c */ /* 0x000fe40006784270 */
[----:B0-----:R-:W-:Y:S02]  /*115b0*/  FMNMX.FTZ R10, R12, R139, !PT ;  /* 0x0000008b0c0a7209 */ /* 0x001fe40007810000 */
        /* <DEDUP_REMOVED lines=10> */
[----:B------:R-:W-:Y:S01]  /*11660*/  ISETP.NE.AND P4, PT, R52, RZ, PT ;  /* 0x000000ff3400720c */ /* 0x000fe20003f85270 */
[----:B------:R-:W-:-:S03]  /*11670*/  IMAD.U32 R52, RZ, RZ, UR6 ;  /* 0x00000006ff347e24 */ /* 0x000fc6000f8e00ff */
[----:B------:R-:W-:Y:S01]  /*11680*/  ISETP.GT.AND P4, PT, R46, 0x49, !P4 ;  /* 0x000000492e00780c */ /* 0x000fe20006784270 */
[----:B------:R-:W-:-:S03]  /*11690*/  FMUL.FTZ R8, R10, R52 ;  /* 0x000000340a087220 */ /* 0x000fc60000410000 */
        /* <DEDUP_REMOVED lines=18> */
[----:B------:R-:W-:Y:S01]  /*117c0*/  ISETP.NE.AND P4, PT, R108, RZ, PT ;  /* 0x000000ff6c00720c */ /* 0x000fe20003f85270 */
[----:B------:R-:W0:Y:S03]  /*117d0*/  @P2 LDC R38, c[0x0][0x44c] ;  /* 0x00011300ff262b82 */ /* 0x000e260000000800 */
        /* <DEDUP_REMOVED lines=15> */
[----:B------:R-:W-:Y:S01]  /*118d0*/  FSEL R135, R42, -INF , !P4 ;  /* 0xff8000002a877808 */ /* 0x000fe20006000000 */
[----:B------:R-:W-:Y:S01]  /*118e0*/  IMAD.MOV.U32 R42, RZ, RZ, R193 ;  /* 0x000000ffff2a7224 */ /* 0x000fe200078e00c1 */
        /* <DEDUP_REMOVED lines=15> */
[----:B------:R-:W-:Y:S01]  /*119e0*/  FSEL R91, R30, -INF , !P5 ;  /* 0xff8000001e5b7808 */ /* 0x000fe20006800000 */
[-CC-:B------:R-:W-:Y:S01]  /*119f0*/  FFMA.FTZ R180, R48, R52.reuse, -R8.reuse ;  /* 0x0000003430b47223 */ /* 0x180fe20000010808 */
[----:B------:R-:W-:Y:S01]  /*11a00*/  FSEL R0, R0, -INF , !P4 ;  /* 0xff80000000007808 */ /* 0x000fe20006000000 */
[-CC-:B------:R-:W-:Y:S01]  /*11a10*/  FFMA.FTZ R73, R73, R52.reuse, -R8.reuse ;  /* 0x0000003449497223 */ /* 0x180fe20000010808 */
[----:B------:R-:W-:Y:S01]  /*11a20*/  ISETP.GT.AND P4, PT, R46, 0x79, !P6 ;  /* 0x000000792e00780c */ /* 0x000fe20007784270 */
[-CC-:B------:R-:W-:Y:S01]  /*11a30*/  FFMA.FTZ R75, R75, R52.reuse, -R8.reuse ;  /* 0x000000344b4b7223 */ /* 0x180fe20000010808 */
[----:B------:R-:W-:Y:S01]  /*11a40*/  FMNMX.FTZ R12, R0, R129, !PT ;  /* 0x00000081000c7209 */ /* 0x000fe20007810000 */
[----:B------:R-:W-:Y:S01]  /*11a50*/  MUFU.EX2 R180, R180 ;  /* 0x000000b400b47308 */ /* 0x000fe20000000800 */
[----:B------:R-:W-:Y:S01]  /*11a60*/  ISETP.LT.OR P4, PT, R4, 0x7a, P4 ;  /* 0x0000007a0400780c */ /* 0x000fe20002781670 */
[--C-:B------:R-:W-:Y:S01]  /*11a70*/  FFMA.FTZ R77, R77, R52, -R8.reuse ;  /* 0x000000344d4d7223 */ /* 0x100fe20000010808 */
[----:B------:R-:W-:Y:S01]  /*11a80*/  FMNMX.FTZ R12, R9, R12, !PT ;  /* 0x0000000c090c7209 */ /* 0x000fe20007810000 */
[-CC-:B------:R-:W-:Y:S01]  /*11a90*/  FFMA.FTZ R178, R95, R52.reuse, -R8.reuse ;  /* 0x000000345fb27223 */ /* 0x180fe20000010808 */
[----:B------:R-:W-:Y:S01]  /*11aa0*/  FSEL R93, R31, -INF , !P4 ;  /* 0xff8000001f5d7808 */ /* 0x000fe20006000000 */
[--C-:B------:R-:W-:Y:S01]  /*11ab0*/  FFMA.FTZ R79, R79, R52, -R8.reuse ;  /* 0x000000344f4f7223 */ /* 0x100fe20000010808 */
[----:B------:R-:W-:Y:S01]  /*11ac0*/  FMNMX.FTZ R12, R125, R12, !PT ;  /* 0x0000000c7d0c7209 */ /* 0x000fe20007810000 */
[----:B------:R-:W2:Y:S01]  /*11ad0*/  MUFU.EX2 R73, R73 ;  /* 0x0000004900497308 */ /* 0x000ea20000000800 */
[-CC-:B------:R-:W-:Y:S01]  /*11ae0*/  FFMA.FTZ R172, R97, R52.reuse, -R8.reuse ;  /* 0x0000003461ac7223 */ /* 0x180fe20000010808 */
[--C-:B------:R-:W-:Y:S01]  /*11af0*/  FFMA.FTZ R81, R81, R52, -R8.reuse ;  /* 0x0000003451517223 */ /* 0x100fe20000010808 */
[----:B------:R-:W-:Y:S01]  /*11b00*/  FMNMX.FTZ R12, R109, R12, !PT ;  /* 0x0000000c6d0c7209 */ /* 0x000fe20007810000 */
[-CC-:B------:R-:W-:Y:S01]  /*11b10*/  FFMA.FTZ R168, R85, R52.reuse, -R8.reuse ;  /* 0x0000003455a87223 */ /* 0x180fe20000010808 */
[-CC-:B------:R-:W-:Y:S01]  /*11b20*/  FFMA.FTZ R166, R49, R52.reuse, -R8.reuse ;  /* 0x0000003431a67223 */ /* 0x180fe20000010808 */
[--C-:B------:R-:W-:Y:S01]  /*11b30*/  FFMA.FTZ R174, R99, R52, -R8.reuse ;  /* 0x0000003463ae7223 */ /* 0x100fe20000010808 */
[----:B------:R-:W-:Y:S01]  /*11b40*/  FMNMX.FTZ R12, R123, R12, !PT ;  /* 0x0000000c7b0c7209 */ /* 0x000fe20007810000 */
[----:B------:R-:W3:Y:S01]  /*11b50*/  MUFU.EX2 R182, R182 ;  /* 0x000000b600b67308 */ /* 0x000ee20000000800 */
[-CC-:B------:R-:W-:Y:S01]  /*11b60*/  FFMA.FTZ R85, R87, R52.reuse, -R8.reuse ;  /* 0x0000003457557223 */ /* 0x180fe20000010808 */
        /* <DEDUP_REMOVED lines=27> */
[----:B------:R-:W-:-:S02]  /*11d20*/  FFMA.FTZ R47, R107, R52, -R8 ;  /* 0x000000346b2f7223 */ /* 0x000fc40000010808 */
[----:B------:R-:W-:Y:S01]  /*11d30*/  FMNMX.FTZ R12, R115, R12, !PT ;  /* 0x0000000c730c7209 */ /* 0x000fe20007810000 */
[----:B------:R-:W1:Y:S03]  /*11d40*/  MUFU.EX2 R178, R178 ;  /* 0x000000b200b27308 */ /* 0x000e660000000800 */
        /* <DEDUP_REMOVED lines=27> */
[----:B------:R-:W2:Y:S04]  /*11f00*/  SHFL.BFLY PT, R11, R12, 0x2, 0x1f ;  /* 0x0c401f000c0b7f89 */ /* 0x000ea800000e0000 */
[----:B------:R-:W-:Y:S08]  /*11f10*/  MUFU.EX2 R164, R164 ;  /* 0x000000a400a47308 */ /* 0x000ff00000000800 */
[----:B------:R-:W-:Y:S08]  /*11f20*/  MUFU.EX2 R89, R89 ;  /* 0x0000005900597308 */ /* 0x000ff00000000800 */
[----:B------:R-:W-:Y:S01]  /*11f30*/  MUFU.EX2 R166, R166 ;  /* 0x000000a600a67308 */ /* 0x000fe20000000800 */
[----:B--2---:R-:W-:-:S07]  /*11f40*/  FMNMX.FTZ R4, R12, R11, !PT ;  /* 0x0000000b0c047209 */ /* 0x004fce0007810000 */
[----:B------:R-:W-:Y:S01]  /*11f50*/  MUFU.EX2 R31, R31 ;  /* 0x0000001f001f7308 */ /* 0x000fe20000000800 */
[----:B------:R-:W2:Y:S07]  /*11f60*/  SHFL.BFLY PT, R11, R4, 0x1, 0x1f ;  /* 0x0c201f00040b7f89 */ /* 0x000eae00000e0000 */
[----:B------:R-:W-:Y:S08]  /*11f70*/  MUFU.EX2 R160, R160 ;  /* 0x000000a000a07308 */ /* 0x000ff00000000800 */
[----:B------:R-:W-:Y:S08]  /*11f80*/  MUFU.EX2 R49, R49 ;  /* 0x0000003100317308 */ /* 0x000ff00000000800 */
[----:B------:R-:W-:Y:S01]  /*11f90*/  MUFU.EX2 R162, R162 ;  /* 0x000000a200a27308 */ /* 0x000fe20000000800 */
[----:B--2---:R-:W-:-:S04]  /*11fa0*/  FMNMX.FTZ R11, R4, R11, !PT ;  /* 0x0000000b040b7209 */ /* 0x004fc80007810000 */
[C---:B------:R-:W-:Y:S01]  /*11fb0*/  FSETP.NEU.FTZ.AND P4, PT, R11.reuse, -INF , PT ;  /* 0xff8000000b00780b */ /* 0x040fe20003f9d000 */
[----:B------:R-:W-:Y:S02]  /*11fc0*/  FMUL.FTZ R26, R11, R52 ;  /* 0x000000340b1a7220 */ /* 0x000fe40000410000 */
[----:B------:R-:W-:Y:S03]  /*11fd0*/  MUFU.EX2 R51, R51 ;  /* 0x0000003300337308 */ /* 0x000fe60000000800 */
[----:B------:R-:W-:-:S05]  /*11fe0*/  FSEL R26, R26, RZ, P4 ;  /* 0x000000ff1a1a7208 */ /* 0x000fca0002000000 */
[-CC-:B------:R-:W-:Y:S01]  /*11ff0*/  FFMA.FTZ R181, R0, R52.reuse, -R26.reuse ;  /* 0x0000003400b57223 */ /* 0x180fe2000001081a */
[-CC-:B------:R-:W-:Y:S01]  /*12000*/  FFMA.FTZ R0, R129, R52.reuse, -R26.reuse ;  /* 0x0000003481007223 */ /* 0x180fe2000001081a */
[-CC-:B------:R-:W-:Y:S01]  /*12010*/  FFMA.FTZ R183, R9, R52.reuse, -R26.reuse ;  /* 0x0000003409b77223 */ /* 0x180fe2000001081a */
[----:B------:R-:W-:Y:S01]  /*12020*/  FADD.FTZ R9, R180, R73 ;  /* 0x00000049b4097221 */ /* 0x000fe20000010000 */
[-CC-:B------:R-:W-:Y:S01]  /*12030*/  FFMA.FTZ R4, R125, R52.reuse, -R26.reuse ;  /* 0x000000347d047223 */ /* 0x180fe2000001081a */
[-CC-:B------:R-:W-:Y:S01]  /*12040*/  FFMA.FTZ R177, R109, R52.reuse, -R26.reuse ;  /* 0x000000346db17223 */ /* 0x180fe2000001081a */
[----:B------:R-:W-:Y:S01]  /*12050*/  MUFU.EX2 R181, R181 ;  /* 0x000000b500b57308 */ /* 0x000fe20000000800 */
[----:B---3--:R-:W-:Y:S01]  /*12060*/  FADD.FTZ R30, R182, R9 ;  /* 0x00000009b61e7221 */ /* 0x008fe20000010000 */
[-CC-:B------:R-:W-:Y:S01]  /*12070*/  FFMA.FTZ R8, R123, R52.reuse, -R26.reuse ;  /* 0x000000347b087223 */ /* 0x180fe2000001081a */
[-CC-:B------:R-:W-:Y:S01]  /*12080*/  FFMA.FTZ R179, R13, R52.reuse, -R26.reuse ;  /* 0x000000340db37223 */ /* 0x180fe2000001081a */
[-C--:B------:R-:W-:Y:S01]  /*12090*/  FFMA.FTZ R12, R121, R52.reuse, -R26 ;  /* 0x00000034790c7223 */ /* 0x080fe2000001081a */
[----:B----4-:R-:W-:Y:S01]  /*120a0*/  FADD.FTZ R9, R75, R30 ;  /* 0x0000001e4b097221 */ /* 0x010fe20000010000 */
[-CC-:B------:R-:W-:Y:S01]  /*120b0*/  FFMA.FTZ R173, R21, R52.reuse, -R26.reuse ;  /* 0x0000003415ad7223 */ /* 0x180fe2000001081a */
[-CC-:B------:R-:W-:Y:S01]  /*120c0*/  FFMA.FTZ R14, R119, R52.reuse, -R26.reuse ;  /* 0x00000034770e7223 */ /* 0x180fe2000001081a */
[----:B------:R-:W2:Y:S01]  /*120d0*/  MUFU.EX2 R0, R0 ;  /* 0x0000000000007308 */ /* 0x000ea20000000800 */
[----:B-----5:R-:W-:Y:S01]  /*120e0*/  FADD.FTZ R32, R176, R9 ;  /* 0x00000009b0207221 */ /* 0x020fe20000010000 */
[-CC-:B------:R-:W-:Y:S01]  /*120f0*/  FFMA.FTZ R175, R25, R52.reuse, -R26.reuse ;  /* 0x0000003419af7223 */ /* 0x180fe2000001081a */
[-CC-:B------:R-:W-:Y:S01]  /*12100*/  FFMA.FTZ R20, R117, R52.reuse, -R26.reuse ;  /* 0x0000003475147223 */ /* 0x180fe2000001081a */
[-C--:B------:R-:W-:Y:S01]  /*12110*/  FFMA.FTZ R169, R27, R52.reuse, -R26 ;  /* 0x000000341ba97223 */ /* 0x080fe2000001081a */
[----:B0-----:R-:W-:Y:S01]  /*12120*/  FADD.FTZ R9, R77, R32 ;  /* 0x000000204d097221 */ /* 0x001fe20000010000 */
[-CC-:B------:R-:W-:Y:S01]  /*12130*/  FFMA.FTZ R24, R115, R52.reuse, -R26.reuse ;  /* 0x0000003473187223 */ /* 0x180fe2000001081a */
[-CC-:B------:R-:W-:Y:S01]  /*12140*/  FFMA.FTZ R171, R29, R52.reuse, -R26.reuse ;  /* 0x000000341dab7223 */ /* 0x180fe2000001081a */
[----:B------:R-:W0:Y:S01]  /*12150*/  MUFU.EX2 R183, R183 ;  /* 0x000000b700b77308 */ /* 0x000e220000000800 */
[----:B-1----:R-:W-:Y:S01]  /*12160*/  FADD.FTZ R32, R178, R9 ;  /* 0x00000009b2207221 */ /* 0x002fe20000010000 */
[-CC-:B------:R-:W-:Y:S01]  /*12170*/  FFMA.FTZ R28, R113, R52.reuse, -R26.reuse ;  /* 0x00000034711c7223 */ /* 0x180fe2000001081a */
[-CC-:B------:R-:W-:Y:S01]  /*12180*/  FFMA.FTZ R165, R111, R52.reuse, -R26.reuse ;  /* 0x000000346fa57223 */ /* 0x180fe2000001081a */
[-C--:B------:R-:W-:Y:S01]  /*12190*/  FFMA.FTZ R30, R15, R52.reuse, -R26 ;  /* 0x000000340f1e7223 */ /* 0x080fe2000001081a */
[----:B------:R-:W-:Y:S01]  /*121a0*/  FADD.FTZ R13, R79, R32 ;  /* 0x000000204f0d7221 */ /* 0x000fe20000010000 */
[-CC-:B------:R-:W-:Y:S01]  /*121b0*/  FFMA.FTZ R167, R35, R52.reuse, -R26.reuse ;  /* 0x0000003423a77223 */ /* 0x180fe2000001081a */
[-C--:B------:R-:W-:Y:S01]  /*121c0*/  FFMA.FTZ R32, R33, R52.reuse, -R26 ;  /* 0x0000003421207223 */ /* 0x080fe2000001081a */
[----:B------:R-:W1:Y:S01]  /*121d0*/  MUFU.EX2 R4, R4 ;  /* 0x0000000400047308 */ /* 0x000e620000000800 */
[----:B--2---:R-:W-:Y:S01]  /*121e0*/  FADD.FTZ R34, R181, R0 ;  /* 0x00000000b5227221 */ /* 0x004fe20000010000 */
[----:B------:R-:W-:Y:S01]  /*121f0*/  FADD.FTZ R36, R172, R13 ;  /* 0x0000000dac247221 */ /* 0x000fe20000010000 */
[-CC-:B------:R-:W-:Y:S01]  /*12200*/  FFMA.FTZ R161, R37, R52.reuse, -R26.reuse ;  /* 0x0000003425a17223 */ /* 0x180fe2000001081a */
[-CC-:B------:R-:W-:Y:S01]  /*12210*/  FFMA.FTZ R163, R39, R52.reuse, -R26.reuse ;  /* 0x0000003427a37223 */ /* 0x180fe2000001081a */
[-C--:B------:R-:W-:Y:S01]  /*12220*/  FFMA.FTZ R41, R41, R52.reuse, -R26 ;  /* 0x0000003429297223 */ /* 0x080fe2000001081a */
[----:B------:R-:W-:Y:S01]  /*12230*/  FADD.FTZ R13, R81, R36 ;  /* 0x00000024510d7221 */ /* 0x000fe20000010000 */
[-C--:B------:R-:W-:Y:S01]  /*12240*/  FFMA.FTZ R133, R133, R52.reuse, -R26 ;  /* 0x0000003485857223 */ /* 0x080fe2000001081a */
[----:B------:R-:W2:Y:S01]  /*12250*/  MUFU.EX2 R177, R177 ;  /* 0x000000b100b17308 */ /* 0x000ea20000000800 */
        /* <DEDUP_REMOVED lines=8> */
[C---:B-1----:R-:W-:Y:S01]  /*122e0*/  FADD.FTZ R34, R4.reuse, R9 ;  /* 0x0000000904227221 */ /* 0x042fe20000010000 */
[----:B------:R-:W-:-:S02]  /*122f0*/  F2FP.BF16.F32.PACK_AB R183, R4, R183 ;  /* 0x000000b704b7723e */ /* 0x000fc400000010ff */
[----:B------:R-:W-:Y:S02]  /*12300*/  F2FP.BF16.F32.PACK_AB R181, R0, R181 ;  /* 0x000000b500b5723e */ /* 0x000fe400000010ff */
[----:B------:R-:W-:Y:S02]  /*12310*/  F2FP.BF16.F32.PACK_AB R180, R73, R180 ;  /* 0x000000b449b4723e */ /* 0x000fe400000010ff */
[----:B------:R-:W1:Y:S01]  /*12320*/  MUFU.EX2 R179, R179 ;  /* 0x000000b300b37308 */ /* 0x000e620000000800 */
[----:B--2---:R-:W-:Y:S01]  /*12330*/  FADD.FTZ R9, R177, R34 ;  /* 0x00000022b1097221 */ /* 0x004fe20000010000 */
[----:B------:R-:W-:Y:S01]  /*12340*/  FADD.FTZ R34, R174, R13 ;  /* 0x0000000dae227221 */ /* 0x000fe20000010000 */
[----:B------:R-:W-:Y:S01]  /*12350*/  @P2 IMAD.HI.U32 R13, R193, R38, RZ ;  /* 0x00000026c10d2227 */ /* 0x000fe200078e00ff */
[----:B------:R-:W-:Y:S02]  /*12360*/  F2FP.BF16.F32.PACK_AB R182, R75, R182 ;  /* 0x000000b64bb6723e */ /* 0x000fe400000010ff */
[----:B------:R-:W-:-:S02]  /*12370*/  F2FP.BF16.F32.PACK_AB R176, R77, R176 ;  /* 0x000000b04db0723e */ /* 0x000fc400000010ff */
[----:B------:R-:W2:Y:S01]  /*12380*/  MUFU.EX2 R12, R12 ;  /* 0x0000000c000c7308 */ /* 0x000ea20000000800 */
[----:B0-----:R-:W-:Y:S01]  /*12390*/  FADD.FTZ R36, R8, R9 ;  /* 0x0000000908247221 */ /* 0x001fe20000010000 */
[----:B------:R-:W-:Y:S01]  /*123a0*/  FADD.FTZ R9, R83, R34 ;  /* 0x0000002253097221 */ /* 0x000fe20000010000 */
[----:B------:R-:W-:Y:S01]  /*123b0*/  FFMA.FTZ R34, R3, R52, -R26 ;  /* 0x0000003403227223 */ /* 0x000fe2000001081a */
[----:B------:R-:W-:Y:S02]  /*123c0*/  @P2 SHF.R.U32.HI R42, RZ, R40, R13 ;  /* 0x00000028ff2a2219 */ /* 0x000fe4000001160d */
[----:B------:R-:W-:Y:S01]  /*123d0*/  FADD.FTZ R38, R168, R9 ;  /* 0x00000009a8267221 */ /* 0x000fe20000010000 */
[----:B------:R-:W-:Y:S01]  /*123e0*/  F2FP.BF16.F32.PACK_AB R178, R79, R178 ;  /* 0x000000b24fb2723e */ /* 0x000fe200000010ff */
[----:B------:R-:W0:Y:S01]  /*123f0*/  MUFU.EX2 R173, R173 ;  /* 0x000000ad00ad7308 */ /* 0x000e220000000800 */
[----:B-1----:R-:W-:Y:S01]  /*12400*/  FADD.FTZ R3, R179, R36 ;  /* 0x00000024b3037221 */ /* 0x002fe20000010000 */
[----:B------:R-:W-:Y:S01]  /*12410*/  FADD.FTZ R9, R85, R38 ;  /* 0x0000002655097221 */ /* 0x000fe20000010000 */
[----:B------:R-:W-:Y:S01]  /*12420*/  IMAD.IADD R127, R127, 0x1, R42 ;  /* 0x000000017f7f7824 */ /* 0x000fe200078e022a */
[----:B------:R-:W-:-:S02]  /*12430*/  F2FP.BF16.F32.PACK_AB R172, R81, R172 ;  /* 0x000000ac51ac723e */ /* 0x000fc400000010ff */
[----:B------:R-:W-:Y:S01]  /*12440*/  FADD.FTZ R40, R170, R9 ;  /* 0x00000009aa287221 */ /* 0x000fe20000010000 */
[----:B------:R-:W-:Y:S01]  /*12450*/  F2FP.BF16.F32.PACK_AB R174, R83, R174 ;  /* 0x000000ae53ae723e */ /* 0x000fe200000010ff */
[----:B------:R-:W1:Y:S01]  /*12460*/  MUFU.EX2 R14, R14 ;  /* 0x0000000e000e7308 */ /* 0x000e620000000800 */
[----:B--2---:R-:W-:Y:S01]  /*12470*/  FADD.FTZ R36, R12, R3 ;  /* 0x000000030c247221 */ /* 0x004fe20000010000 */
[----:B------:R-:W-:Y:S01]  /*12480*/  FADD.FTZ R9, R87, R40 ;  /* 0x0000002857097221 */ /* 0x000fe20000010000 */
[----:B------:R-:W-:Y:S01]  /*12490*/  F2FP.BF16.F32.PACK_AB R168, R85, R168 ;  /* 0x000000a855a8723e */ /* 0x000fe200000010ff */
[----:B------:R-:W-:Y:S01]  /*124a0*/  IMAD.IADD R6, R127, 0x1, R6 ;  /* 0x000000017f067824 */ /* 0x000fe200078e0206 */
[----:B------:R-:W-:Y:S01]  /*124b0*/  F2FP.BF16.F32.PACK_AB R170, R87, R170 ;  /* 0x000000aa57aa723e */ /* 0x000fe200000010ff */
[----:B------:R-:W-:Y:S01]  /*124c0*/  FADD.FTZ R40, R164, R9 ;  /* 0x00000009a4287221 */ /* 0x000fe20000010000 */
[----:B------:R-:W-:Y:S01]  /*124d0*/  F2FP.BF16.F32.PACK_AB R164, R89, R164 ;  /* 0x000000a459a4723e */ /* 0x000fe200000010ff */
[----:B------:R-:W2:Y:S01]  /*124e0*/  MUFU.EX2 R175, R175 ;  /* 0x000000af00af7308 */ /* 0x000ea20000000800 */
[----:B0-----:R-:W-:Y:S01]  /*124f0*/  FADD.FTZ R3, R173, R36 ;  /* 0x00000024ad037221 */ /* 0x001fe20000010000 */
[----:B------:R-:W-:Y:S01]  /*12500*/  FADD.FTZ R9, R89, R40 ;  /* 0x0000002859097221 */ /* 0x000fe20000010000 */
[----:B------:R-:W-:Y:S01]  /*12510*/  FFMA.FTZ R36, R131, R52, -R26 ;  /* 0x0000003483247223 */ /* 0x000fe2000001081a */
[----:B------:R-:W-:-:S02]  /*12520*/  F2FP.BF16.F32.PACK_AB R177, R8, R177 ;  /* 0x000000b108b1723e */ /* 0x000fc400000010ff */
[----:B------:R-:W-:Y:S01]  /*12530*/  FADD.FTZ R40, R166, R9 ;  /* 0x00000009a6287221 */ /* 0x000fe20000010000 */
[C---:B------:R-:W-:Y:S01]  /*12540*/  F2FP.BF16.F32.PACK_AB R166, R31.reuse, R166 ;  /* 0x000000a61fa6723e */ /* 0x040fe200000010ff */
[----:B------:R-:W0:Y:S01]  /*12550*/  MUFU.EX2 R20, R20 ;  /* 0x0000001400147308 */ /* 0x000e220000000800 */
[----:B-1----:R-:W-:Y:S01]  /*12560*/  FADD.FTZ R38, R14, R3 ;  /* 0x000000030e267221 */ /* 0x002fe20000010000 */
[----:B------:R-:W-:Y:S01]  /*12570*/  FADD.FTZ R9, R31, R40 ;  /* 0x000000281f097221 */ /* 0x000fe20000010000 */
[----:B------:R-:W-:Y:S02]  /*12580*/  F2FP.BF16.F32.PACK_AB R179, R12, R179 ;  /* 0x000000b30cb3723e */ /* 0x000fe400000010ff */
[----:B------:R-:W-:Y:S01]  /*12590*/  F2FP.BF16.F32.PACK_AB R173, R14, R173 ;  /* 0x000000ad0ead723e */ /* 0x000fe200000010ff */
[----:B------:R-:W-:Y:S01]  /*125a0*/  FADD.FTZ R40, R160, R9 ;  /* 0x00000009a0287221 */ /* 0x000fe20000010000 */
[----:B------:R-:W-:Y:S01]  /*125b0*/  F2FP.BF16.F32.PACK_AB R160, R49, R160 ;  /* 0x000000a031a0723e */ /* 0x000fe200000010ff */
[----:B------:R-:W1:Y:S01]  /*125c0*/  MUFU.EX2 R169, R169 ;  /* 0x000000a900a97308 */ /* 0x000e620000000800 */
[----:B--2---:R-:W-:Y:S01]  /*125d0*/  FADD.FTZ R3, R175, R38 ;  /* 0x00000026af037221 */ /* 0x004fe20000010000 */
[----:B------:R-:W-:-:S04]  /*125e0*/  FADD.FTZ R9, R49, R40 ;  /* 0x0000002831097221 */ /* 0x000fc80000010000 */
[----:B------:R-:W-:Y:S01]  /*125f0*/  FADD.FTZ R40, R162, R9 ;  /* 0x00000009a2287221 */ /* 0x000fe20000010000 */
[C---:B------:R-:W-:Y:S01]  /*12600*/  F2FP.BF16.F32.PACK_AB R162, R51.reuse, R162 ;  /* 0x000000a233a2723e */ /* 0x040fe200000010ff */
[----:B------:R-:W2:Y:S01]  /*12610*/  MUFU.EX2 R24, R24 ;  /* 0x0000001800187308 */ /* 0x000ea20000000800 */
[C---:B0-----:R-:W-:Y:S01]  /*12620*/  FADD.FTZ R38, R20.reuse, R3 ;  /* 0x0000000314267221 */ /* 0x041fe20000010000 */
[----:B------:R-:W-:Y:S01]  /*12630*/  FADD.FTZ R9, R51, R40 ;  /* 0x0000002833097221 */ /* 0x000fe20000010000 */
[----:B------:R-:W-:-:S05]  /*12640*/  F2FP.BF16.F32.PACK_AB R175, R20, R175 ;  /* 0x000000af14af723e */ /* 0x000fca00000010ff */
        /* <DEDUP_REMOVED lines=43> */
[----:B0-----:R-:W-:-:S07]  /*12900*/  FADD.FTZ R3, R41, R42 ;  /* 0x0000002a29037221 */ /* 0x001fce0000010000 */
[----:B------:R-:W0:Y:S01]  /*12910*/  MUFU.EX2 R154, R154 ;  /* 0x0000009a009a7308 */ /* 0x000e220000000800 */
[C---:B-1----:R-:W-:Y:S01]  /*12920*/  FADD.FTZ R9, R57.reuse, R44 ;  /* 0x0000002c39097221 */ /* 0x042fe20000010000 */
[----:B------:R-:W-:-:S06]  /*12930*/  F2FP.BF16.F32.PACK_AB R152, R57, R152 ;  /* 0x000000983998723e */ /* 0x000fcc00000010ff */
        /* <DEDUP_REMOVED lines=16> */
[----:B--2---:R-:W-:-:S04]  /*12a40*/  FADD.FTZ R9, R91, R0 ;  /* 0x000000005b097221 */ /* 0x004fc80000010000 */
[C---:B0-----:R-:W-:Y:S01]  /*12a50*/  FADD.FTZ R0, R4.reuse, R9 ;  /* 0x0000000904007221 */ /* 0x041fe20000010000 */
[----:B------:R-:W-:Y:S01]  /*12a60*/  F2FP.BF16.F32.PACK_AB R155, R4, R91 ;  /* 0x0000005b049b723e */ /* 0x000fe200000010ff */
[----:B------:R-:W-:Y:S02]  /*12a70*/  VIADD R4, R88, 0xfffffffe ;  /* 0xfffffffe58047836 */ /* 0x000fe40000000000 */
[C---:B-1----:R-:W-:Y:S01]  /*12a80*/  FADD.FTZ R3, R47.reuse, R44 ;  /* 0x0000002c2f037221 */ /* 0x042fe20000010000 */
[----:B------:R-:W-:Y:S01]  /*12a90*/  F2FP.BF16.F32.PACK_AB R154, R47, R154 ;  /* 0x0000009a2f9a723e */ /* 0x000fe200000010ff */
        /* <DEDUP_REMOVED lines=12> */
.L_x_1670:
[----:B------:R-:W-:-:S13]  /*12b60*/  ISETP.NE.AND P4, PT, R7, 0x1, PT ;  /* 0x000000010700780c */ /* 0x000fda0003f85270 */
[----:B------:R-:W0:Y:S02]  /*12b70*/  @P4 LDC.64 R12, c[0x0][0x9e8] ;  /* 0x00027a00ff0c4b82 */ /* 0x000e240000000a00 */
[----:B0-----:R-:W-:-:S05]  /*12b80*/  @P4 IMAD.HI.U32 R12, R8, R12, RZ ;  /* 0x0000000c080c4227 */ /* 0x001fca00078e00ff */
[----:B------:R-:W-:-:S07]  /*12b90*/  @P4 SHF.R.U32.HI R8, RZ, R13, R12 ;  /* 0x0000000dff084219 */ /* 0x000fce000001160c */
.L_x_1671:
[----:B------:R-:W-:Y:S05]  /*12ba0*/  BSYNC B0 ;  /* 0x0000000000007941 */ /* 0x000fea0003800000 */
.L_x_1669:
[----:B------:R-:W-:-:S05]  /*12bb0*/  IMAD R7, R8, R7, R7 ;  /* 0x0000000708077224 */ /* 0x000fca00078e0207 */
[----:B------:R-:W-:-:S07]  /*12bc0*/  VIMNMX R6, R6, R7, PT ;  /* 0x0000000706067248 */ /* 0x000fce0003fe0100 */
.L_x_1668:
[----:B------:R-:W-:Y:S01]  /*12bd0*/  SHF.R.S32.HI R7, RZ, 0x1f, R6 ;  /* 0x0000001fff077819 */ /* 0x000fe20000011406 */
[----:B------:R-:W-:Y:S01]  /*12be0*/  ULDC UR44, c[0x0][0x9e4] ;  /* 0x00027900002c7ab9 */ /* 0x000fe20000000800 */
[----:B------:R-:W-:Y:S01]  /*12bf0*/  ULDC UR43, c[0x0][0x9e4] ;  /* 0x00027900002b7ab9 */ /* 0x000fe20000000800 */
[----:B------:R-:W-:Y:S01]  /*12c00*/  ULDC UR46, c[0x0][0x9d8] ;  /* 0x00027600002e7ab9 */ /* 0x000fe20000000800 */
[----:B------:R-:W-:Y:S01]  /*12c10*/  LEA.HI R7, R7, R6, RZ, 0x7 ;  /* 0x0000000607077211 */ /* 0x000fe200078f38ff */
[----:B------:R-:W-:Y:S01]  /*12c20*/  ULDC UR49, c[0x0][0x9d8] ;  /* 0x0002760000317ab9 */ /* 0x000fe20000000800 */
[----:B------:R-:W-:Y:S01]  /*12c30*/  ULDC UR47, c[0x0][0x9d8] ;  /* 0x00027600002f7ab9 */ /* 0x000fe20000000800 */
[----:B------:R-:W-:Y:S01]  /*12c40*/  ULDC UR48, c[0x0][0x9e0] ;  /* 0x0002780000307ab9 */ /* 0x000fe20000000800 */
[----:B------:R-:W-:Y:S01]  /*12c50*/  SHF.R.S32.HI R12, RZ, 0x7, R7 ;  /* 0x00000007ff0c7819 */ /* 0x000fe20000011407 */
[----:B------:R-:W-:Y:S01]  /*12c60*/  ULDC UR45, c[0x0][0x9e0] ;  /* 0x00027800002d7ab9 */ /* 0x000fe20000000800 */
[----:B------:R-:W-:-:S02]  /*12c70*/  CS2R R150, SRZ ;  /* 0x0000000000967805 */ /* 0x000fc4000001ff00 */
[----:B------:R-:W-:Y:S02]  /*12c80*/  CS2R R148, SRZ ;  /* 0x0000000000947805 */ /* 0x000fe4000001ff00 */
[----:B------:R-:W-:Y:S02]  /*12c90*/  VIMNMX R12, R195, R12, !PT ;  /* 0x0000000cc30c7248 */ /* 0x000fe40007fe0100 */
[----:B------:R-:W-:Y:S02]  /*12ca0*/  CS2R R146, SRZ ;  /* 0x0000000000927805 */ /* 0x000fe4000001ff00 */
[----:B------:R-:W-:Y:S02]  /*12cb0*/  CS2R R144, SRZ ;  /* 0x0000000000907805 */ /* 0x000fe4000001ff00 */
[----:B------:R-:W-:Y:S02]  /*12cc0*/  CS2R R142, SRZ ;  /* 0x00000000008e7805 */ /* 0x000fe4000001ff00 */
[----:B------:R-:W-:-:S02]  /*12cd0*/  ISETP.GE.AND P4, PT, R4, R12, PT ;  /* 0x0000000c0400720c */ /* 0x000fc40003f86270 */
        /* <DEDUP_REMOVED lines=27> */
[----:B------:R-:W-:Y:S06]  /*12e90*/  @!P4 BRA `(.L_x_1672) ;  /* 0x00000038008cc947 */ /* 0x000fec0003800000 */
[----:B------:R-:W-:-:S07]  /*12ea0*/  IMAD.MOV.U32 R151, RZ, RZ, RZ ;  /* 0x000000ffff977224 */ /* 0x000fce00078e00ff */
.L_x_1690:
[----:B------:R-:W-:Y:S01]  /*12eb0*/  VIADD R13, R22, 0x1 ;  /* 0x00000001160d7836 */ /* 0x000fe20000000000 */
[----:B------:R-:W-:Y:S05]  /*12ec0*/  YIELD ;  /* 0x0000000000007946 */ /* 0x000fea0003800000 */
[----:B------:R-:W-:-:S04]  /*12ed0*/  ISETP.NE.AND P4, PT, R13, 0x2, PT ;  /* 0x000000020d00780c */ /* 0x000fc80003f85270 */
[----:B------:R-:W-:Y:S02]  /*12ee0*/  SEL R7, RZ, 0x1, P4 ;  /* 0x00000001ff077807 */ /* 0x000fe40002000000 */
[----:B------:R-:W-:Y:S02]  /*12ef0*/  SEL R13, R13, RZ, P4 ;  /* 0x000000ff0d0d7207 */ /* 0x000fe40002000000 */
[----:B------:R-:W-:Y:S02]  /*12f00*/  ISETP.NE.AND P4, PT, R194, RZ, PT ;  /* 0x000000ffc200720c */ /* 0x000fe40003f85270 */
[----:B------:R-:W-:-:S11]  /*12f10*/  LOP3.LUT R14, R186, R7, RZ, 0x3c, !PT ;  /* 0x00000007ba0e7212 */ /* 0x000fd600078e3cff */
[----:B------:R-:W-:Y:S05]  /*12f20*/  @P4 BRA `(.L_x_1673) ;  /* 0x0000000000304947 */ /* 0x000fea0003800000 */
[----:B------:R-:W-:Y:S05]  /*12f30*/  @!P0 BRA `(.L_x_1674) ;  /* 0x0000000000048947 */ /* 0x000fea0003800000 */
[----:B------:R-:W-:Y:S01]  /*12f40*/  BPT.TRAP 0x1 ;  /* 0x000000040000795c */ /* 0x000fe20000300000 */
.L_x_1674:
[----:B------:R-:W-:Y:S01]  /*12f50*/  IMAD R7, R13, 0x8, R2 ;  /* 0x000000080d077824 */ /* 0x000fe200078e0202 */
[----:B------:R-:W-:-:S04]  /*12f60*/  SHF.L.U32 R6, R14, 0x1f, RZ ;  /* 0x0000001f0e067819 */ /* 0x000fc800000006ff */
[----:B------:R0:W1:Y:S01]  /*12f70*/  SYNCS.PHASECHK.TRANS64.TRYWAIT P5, [R7+URZ+0x28830], R6 ;  /* 0x02883006070075a7 */ /* 0x00006200080a017f */
[----:B------:R-:W-:Y:S05]  /*12f80*/  @!P0 BRA `(.L_x_1675) ;  /* 0x0000000000048947 */ /* 0x000fea0003800000 */
[----:B------:R-:W-:Y:S01]  /*12f90*/  BPT.TRAP 0x1 ;  /* 0x000000040000795c */ /* 0x000fe20000300000 */
.L_x_1675:
[----:B------:R-:W-:Y:S04]  /*12fa0*/  BSSY B0, `(.L_x_1673) ;  /* 0x0000004000007945 */ /* 0x000fe80003800000 */
[----:B-1----:R-:W-:Y:S05]  /*12fb0*/  @P5 BRA `(.L_x_1676) ;  /* 0x0000000000085947 */ /* 0x002fea0003800000 */
[----:B------:R-:W1:Y:S02]  /*12fc0*/  SYNCS.PHASECHK.TRANS64.TRYWAIT P5, [R7+URZ+0x28830], R6 ;  /* 0x02883006070075a7 */ /* 0x000e6400080a017f */
[----:B-1----:R-:W-:Y:S05]  /*12fd0*/  @!P5 BRA `(.L_x_1677) ;  /* 0x000001780074d947 */ /* 0x002fea0003800000 */
.L_x_1676:
[----:B------:R-:W-:Y:S05]  /*12fe0*/  BSYNC B0 ;  /* 0x0000000000007941 */ /* 0x000fea0003800000 */
.L_x_1673:
[----:B------:R-:W2:Y:S01]  /*12ff0*/  S2R R8, SR_TID.X ;  /* 0x0000000000087919 */ /* 0x000ea20000002100 */
[----:B------:R-:W-:Y:S05]  /*13000*/  WARPSYNC.ALL ;  /* 0x0000000000007948 */ /* 0x000fea0003800000 */
[----:B01----:R-:W-:Y:S02]  /*13010*/  IMAD R6, R13, 0x800, R5 ;  /* 0x000008000d067824 */ /* 0x003fe400078e0205 */
[----:B------:R-:W-:Y:S02]  /*13020*/  IMAD.MOV.U32 R7, RZ, RZ, 0x40000040 ;  /* 0x40000040ff077424 */ /* 0x000fe400078e00ff */
[C---:B------:R-:W-:Y:S01]  /*13030*/  VIADD R24, R6.reuse, 0x4 ;  /* 0x0000000406187836 */ /* 0x040fe20000000000 */
[C---:B------:R-:W-:Y:S01]  /*13040*/  R2UR UR14, R6.reuse ;  /* 0x00000000060e72ca */ /* 0x040fe200000e0000 */
[----:B------:R-:W-:Y:S01]  /*13050*/  IMAD.MOV.U32 R25, RZ, RZ, 0x40000040 ;  /* 0x40000040ff197424 */ /* 0x000fe200078e00ff */
[----:B------:R-:W-:Y:S01]  /*13060*/  R2UR UR15, R7 ;  /* 0x00000000070f72ca */ /* 0x000fe200000e0000 */
[----:B------:R-:W-:Y:S01]  /*13070*/  VIADD R20, R6, 0x2 ;  /* 0x0000000206147836 */ /* 0x000fe20000000000 */
[----:B------:R-:W-:Y:S01]  /*13080*/  R2UR UR6, R24 ;  /* 0x00000000180672ca */ /* 0x000fe200000e0000 */
[----:B------:R-:W-:Y:S01]  /*13090*/  VIADD R24, R6, 0x404 ;  /* 0x0000040406187836 */ /* 0x000fe20000000000 */
[C---:B------:R-:W-:Y:S01]  /*130a0*/  R2UR UR7, R25.reuse ;  /* 0x00000000190772ca */ /* 0x040fe200000e0000 */
[----:B------:R-:W-:Y:S01]  /*130b0*/  IMAD.MOV.U32 R21, RZ, RZ, 0x40000040 ;  /* 0x40000040ff157424 */ /* 0x000fe200078e00ff */
[----:B------:R-:W-:Y:S01]  /*130c0*/  R2UR UR31, R25 ;  /* 0x00000000191f72ca */ /* 0x000fe200000e0000 */
[----:B------:R-:W-:Y:S01]  /*130d0*/  IMAD.MOV.U32 R9, RZ, RZ, 0x40000040 ;  /* 0x40000040ff097424 */ /* 0x000fe200078e00ff */
[----:B------:R-:W-:-:S02]  /*130e0*/  R2UR UR30, R24 ;  /* 0x00000000181e72ca */ /* 0x000fc400000e0000 */
[----:B------:R-:W-:Y:S01]  /*130f0*/  R2UR UR10, R20 ;  /* 0x00000000140a72ca */ /* 0x000fe200000e0000 */
[----:B------:R-:W-:Y:S01]  /*13100*/  VIADD R20, R6, 0x400 ;  /* 0x0000040006147836 */ /* 0x000fe20000000000 */
[----:B------:R-:W-:Y:S02]  /*13110*/  R2UR UR11, R21 ;  /* 0x00000000150b72ca */ /* 0x000fe400000e0000 */
[----:B------:R-:W-:Y:S02]  /*13120*/  R2UR UR19, R9 ;  /* 0x00000000091372ca */ /* 0x000fe400000e0000 */
[----:B------:R-:W-:Y:S02]  /*13130*/  R2UR UR22, R20 ;  /* 0x00000000141672ca */ /* 0x000fe400000e0000 */
[----:B------:R-:W-:Y:S02]  /*13140*/  R2UR UR23, R21 ;  /* 0x00000000151772ca */ /* 0x000fe400000e0000 */
[----:B--2---:R-:W-:-:S02]  /*13150*/  SHF.R.U32.HI R8, RZ, 0x7, R8 ;  /* 0x00000007ff087819 */ /* 0x004fc40000011608 */
[----:B------:R-:W-:Y:S02]  /*13160*/  R2UR UR27, R9 ;  /* 0x00000000091b72ca */ /* 0x000fe400000e0000 */
[----:B------:R-:W-:Y:S01]  /*13170*/  R2UR UR35, R7 ;  /* 0x00000000072372ca */ /* 0x000fe200000e0000 */
[----:B------:R-:W-:Y:S02]  /*13180*/  VIADD R15, R8, 0x8 ;  /* 0x00000008080f7836 */ /* 0x000fe40000000000 */
[----:B------:R-:W-:-:S03]  /*13190*/  VIADD R8, R6, 0x6 ;  /* 0x0000000606087836 */ /* 0x000fc60000000000 */
[----:B------:R0:W-:Y:S02]  /*131a0*/  BAR.SYNC.DEFER_BLOCKING R15, 0x100 ;  /* 0x0004000f0000751d */ /* 0x0001e40000010000 */
[----:B------:R-:W-:Y:S01]  /*131b0*/  R2UR UR18, R8 ;  /* 0x00000000081272ca */ /* 0x000fe200000e0000 */
[C---:B------:R-:W-:Y:S02]  /*131c0*/  VIADD R8, R6.reuse, 0x402 ;  /* 0x0000040206087836 */ /* 0x040fe40000000000 */
[----:B------:R-:W-:-:S03]  /*131d0*/  VIADD R6, R6, 0x406 ;  /* 0x0000040606067836 */ /* 0x000fc60000000000 */
[----:B------:R-:W-:Y:S02]  /*131e0*/  R2UR UR26, R8 ;  /* 0x00000000081a72ca */ /* 0x000fe400000e0000 */
[----:B------:R-:W-:Y:S01]  /*131f0*/  R2UR UR34, R6 ;  /* 0x00000000062272ca */ /* 0x000fe200000e0000 */
        /* <DEDUP_REMOVED lines=27> */
.L_x_1679:
[----:B------:R-:W-:Y:S01]  /*133b0*/  SHF.L.U32 R6, R186, 0x1f, RZ ;  /* 0x0000001fba067819 */ /* 0x000fe200000006ff */
[----:B------:R-:W-:-:S04]  /*133c0*/  IMAD R7, R22, 0x8, R2 ;  /* 0x0000000816077824 */ /* 0x000fc800078e0202 */
[----:B------:R0:W1:Y:S01]  /*133d0*/  SYNCS.PHASECHK.TRANS64.TRYWAIT P4, [R7+URZ+0x28850], R6 ;  /* 0x02885006070075a7 */ /* 0x000062000808017f */
[----:B------:R-:W-:Y:S05]  /*133e0*/  @!P0 BRA `(.L_x_1680) ;  /* 0x0000000000048947 */ /* 0x000fea0003800000 */
[----:B------:R-:W-:Y:S01]  /*133f0*/  BPT.TRAP 0x1 ;  /* 0x000000040000795c */ /* 0x000fe20000300000 */
.L_x_1680:
[----:B-1----:R-:W-:Y:S05]  /*13400*/  @P4 BRA `(.L_x_1678) ;  /* 0x0000000000084947 */ /* 0x002fea0003800000 */
[----:B------:R-:W1:Y:S02]  /*13410*/  SYNCS.PHASECHK.TRANS64.TRYWAIT P4, [R7+URZ+0x28850], R6 ;  /* 0x02885006070075a7 */ /* 0x000e64000808017f */
[----:B-1----:R-:W-:Y:S05]  /*13420*/  @!P4 BRA `(.L_x_1681) ;  /* 0x000001740074c947 */ /* 0x002fea0003800000 */
.L_x_1678:
[----:B01----:R-:W-:Y:S01]  /*13430*/  VIADD R6, R2, 0x400 ;  /* 0x0000040002067836 */ /* 0x003fe20000000000 */
[----:B------:R-:W-:Y:S05]  /*13440*/  WARPSYNC.ALL ;  /* 0x0000000000007948 */ /* 0x000fea0003800000 */
[----:B------:R-:W-:Y:S01]  /*13450*/  SHF.R.U32.HI R6, RZ, 0x4, R6 ;  /* 0x00000004ff067819 */ /* 0x000fe20000011606 */
[----:B------:R-:W-:Y:S01]  /*13460*/  IMAD.MOV.U32 R7, RZ, RZ, 0x40000040 ;  /* 0x40000040ff077424 */ /* 0x000fe200078e00ff */
[----:B------:R-:W-:Y:S01]  /*13470*/  WARPGROUP.ARRIVE ;  /* 0x00000000000079c5 */ /* 0x000fe20000000000 */
[----:B------:R-:W-:Y:S01]  /*13480*/  IMAD.MOV.U32 R9, RZ, RZ, 0x40000040 ;  /* 0x40000040ff097424 */ /* 0x000fe200078e00ff */
[----:B------:R-:W-:Y:S01]  /*13490*/  LOP3.LUT R6, R6, 0x3fff, RZ, 0xc0, !PT ;  /* 0x00003fff06067812 */ /* 0x000fe200078ec0ff */
[----:B------:R-:W-:Y:S01]  /*134a0*/  FMUL.FTZ R20, R26, UR49 ;  /* 0x000000311a147c20 */ /* 0x000fe20008410000 */
[----:B------:R-:W-:Y:S01]  /*134b0*/  R2UR UR7, R7 ;  /* 0x00000000070772ca */ /* 0x000fe200000e0000 */
[----:B------:R-:W-:Y:S01]  /*134c0*/  IMAD.MOV.U32 R7, RZ, RZ, 0x40000040 ;  /* 0x40000040ff077424 */ /* 0x000fe200078e00ff */
[----:B------:R-:W-:Y:S01]  /*134d0*/  LOP3.LUT R6, R6, 0x4000000, RZ, 0xfc, !PT ;  /* 0x0400000006067812 */ /* 0x000fe200078efcff */
[----:B------:R-:W-:Y:S01]  /*134e0*/  FMUL.FTZ R26, R29, UR49 ;  /* 0x000000311d1a7c20 */ /* 0x000fe20008410000 */
[----:B------:R-:W-:Y:S01]  /*134f0*/  FMUL.FTZ R29, R34, UR49 ;  /* 0x00000031221d7c20 */ /* 0x000fe20008410000 */
[----:B------:R-:W-:Y:S01]  /*13500*/  FMUL.FTZ R34, R38, UR49 ;  /* 0x0000003126227c20 */ /* 0x000fe20008410000 */
[----:B------:R-:W-:Y:S01]  /*13510*/  FMUL.FTZ R38, R43, UR49 ;  /* 0x000000312b267c20 */ /* 0x000fe20008410000 */
[----:B------:R-:W-:-:S02]  /*13520*/  IMAD R6, R22, 0x800, R6 ;  /* 0x0000080016067824 */ /* 0x000fc400078e0206 */
[----:B------:R-:W-:Y:S01]  /*13530*/  FMUL.FTZ R43, R44, UR49 ;  /* 0x000000312c2b7c20 */ /* 0x000fe20008410000 */
[----:B------:R-:W-:Y:S01]  /*13540*/  FMUL.FTZ R44, R45, UR49 ;  /* 0x000000312d2c7c20 */ /* 0x000fe20008410000 */
[----:B------:R-:W-:Y:S01]  /*13550*/  FMUL.FTZ R45, R50, UR49 ;  /* 0x00000031322d7c20 */ /* 0x000fe20008410000 */
[C---:B------:R-:W-:Y:S01]  /*13560*/  VIADD R8, R6.reuse, 0x80 ;  /* 0x0000008006087836 */ /* 0x040fe20000000000 */
[----:B------:R-:W-:Y:S01]  /*13570*/  R2UR UR6, R6 ;  /* 0x00000000060672ca */ /* 0x000fe200000e0000 */
[----:B------:R-:W-:Y:S01]  /*13580*/  FMUL.FTZ R50, R52, UR49 ;  /* 0x0000003134327c20 */ /* 0x000fe20008410000 */
[----:B------:R-:W-:Y:S01]  /*13590*/  FMUL.FTZ R52, R58, UR49 ;  /* 0x000000313a347c20 */ /* 0x000fe20008410000 */
[----:B------:R-:W-:Y:S01]  /*135a0*/  FMUL.FTZ R58, R61, UR49 ;  /* 0x000000313d3a7c20 */ /* 0x000fe20008410000 */
[----:B------:R-:W-:Y:S01]  /*135b0*/  FMUL.FTZ R61, R64, UR49 ;  /* 0x00000031403d7c20 */ /* 0x000fe20008410000 */
[----:B------:R-:W-:Y:S01]  /*135c0*/  FMUL.FTZ R64, R71, UR49 ;  /* 0x0000003147407c20 */ /* 0x000fe20008410000 */
[----:B------:R-:W0:Y:S01]  /*135d0*/  S2R R186, SR_TID.X ;  /* 0x0000000000ba7919 */ /* 0x000e220000002100 */
[----:B------:R-:W-:Y:S01]  /*135e0*/  FMUL.FTZ R71, R78, UR49 ;  /* 0x000000314e477c20 */ /* 0x000fe20008410000 */
[----:B------:R-:W-:Y:S01]  /*135f0*/  FMUL.FTZ R21, R25, UR49 ;  /* 0x0000003119157c20 */ /* 0x000fe20008410000 */
[----:B------:R-:W1:Y:S01]  /*13600*/  @P2 LDC R78, c[0x0][0x450] ;  /* 0x00011400ff4e2b82 */ /* 0x000e620000000800 */
[----:B------:R-:W-:Y:S01]  /*13610*/  FMUL.FTZ R25, R28, UR49 ;  /* 0x000000311c197c20 */ /* 0x000fe20008410000 */
[----:B------:R-:W-:Y:S01]  /*13620*/  FMUL.FTZ R28, R31, UR49 ;  /* 0x000000311f1c7c20 */ /* 0x000fe20008410000 */
[----:B------:R-:W-:Y:S01]  /*13630*/  FMUL.FTZ R15, R24, UR49 ;  /* 0x00000031180f7c20 */ /* 0x000fe20008410000 */
[----:B------:R-:W-:Y:S01]  /*13640*/  HGMMA.64x128x16.F32.BF16 R88, R180, gdesc[UR4].tnspB, R88, gsb0 ;  /* 0x41e00004b4587df0 */ /* 0x000fe20008001858 */
[----:B------:R-:W-:Y:S01]  /*13650*/  R2UR UR6, R8 ;  /* 0x00000000080672ca */ /* 0x000fe200000e0000 */
[----:B------:R-:W-:Y:S01]  /*13660*/  VIADD R8, R6, 0x100 ;  /* 0x0000010006087836 */ /* 0x000fe20000000000 */
[----:B------:R-:W-:Y:S01]  /*13670*/  R2UR UR7, R9 ;  /* 0x00000000090772ca */ /* 0x000fe200000e0000 */
[----:B------:R-:W-:-:S02]  /*13680*/  IMAD.MOV.U32 R9, RZ, RZ, 0x40000040 ;  /* 0x40000040ff097424 */ /* 0x000fc400078e00ff */
        /* <DEDUP_REMOVED lines=23> */
[----:B0-----:R-:W-:Y:S01]  /*13800*/  SHF.R.U32.HI R186, RZ, 0x7, R186 ;  /* 0x00000007ffba7819 */ /* 0x001fe200000116ba */
        /* <DEDUP_REMOVED lines=27> */
[----:B------:R-:W-:Y:S01]  /*139c0*/  R2UR UR6, R8 ;  /* 0x00000000080672ca */ /* 0x000fe200000e0000 */
[----:B------:R-:W-:Y:S01]  /*139d0*/  VIADD R8, R6, 0x180 ;  /* 0x0000018006087836 */ /* 0x000fe20000000000 */
[----:B------:R-:W-:Y:S01]  /*139e0*/  R2UR UR7, R9 ;  /* 0x00000000090772ca */ /* 0x000fe200000e0000 */
[----:B------:R-:W-:-:S03]  /*139f0*/  IMAD.MOV.U32 R9, RZ, RZ, 0x40000040 ;  /* 0x40000040ff097424 */ /* 0x000fc600078e00ff */
        /* <DEDUP_REMOVED lines=62> */
[----:B------:R-:W-:Y:S01]  /*13de0*/  R2UR UR6, R8 ;  /* 0x00000000080672ca */ /* 0x000fe200000e0000 */
[----:B------:R-:W-:Y:S01]  /*13df0*/  FMUL.FTZ R8, R55, UR49 ;  /* 0x0000003137087c20 */ /* 0x000fe20008410000 */
[----:B------:R-:W-:Y:S01]  /*13e00*/  R2UR UR7, R9 ;  /* 0x00000000090772ca */ /* 0x000fe200000e0000 */
[----:B------:R-:W-:Y:S01]  /*13e10*/  FMUL.FTZ R9, R56, UR49 ;  /* 0x0000003138097c20 */ /* 0x000fe20008410000 */
[----:B------:R-:W-:Y:S01]  /*13e20*/  FMUL.FTZ R56, R63, UR49 ;  /* 0x000000313f387c20 */ /* 0x000fe20008410000 */
[----:B------:R-:W-:Y:S01]  /*13e30*/  FMUL.FTZ R63, R70, UR49 ;  /* 0x00000031463f7c20 */ /* 0x000fe20008410000 */
[----:B------:R-:W-:Y:S01]  /*13e40*/  FMUL.FTZ R70, R75, UR49 ;  /* 0x000000314b467c20 */ /* 0x000fe20008410000 */
[----:B------:R-:W-:Y:S01]  /*13e50*/  FMUL.FTZ R75, R83, UR49 ;  /* 0x00000031534b7c20 */ /* 0x000fe20008410000 */
[----:B------:R-:W-:Y:S02]  /*13e60*/  IMAD.IADD R83, R196, 0x1, R193 ;  /* 0x00000001c4537824 */ /* 0x000fe400078e02c1 */
[----:B------:R-:W-:Y:S01]  /*13e70*/  FMUL.FTZ R55, R62, UR49 ;  /* 0x000000313e377c20 */ /* 0x000fe20008410000 */
[----:B------:R-:W-:Y:S01]  /*13e80*/  FMUL.FTZ R62, R65, UR49 ;  /* 0x00000031413e7c20 */ /* 0x000fe20008410000 */
[----:B------:R-:W-:Y:S01]  /*13e90*/  FMUL.FTZ R65, R68, UR49 ;  /* 0x0000003144417c20 */ /* 0x000fe20008410000 */
[----:B------:R-:W-:Y:S01]  /*13ea0*/  FMUL.FTZ R68, R72, UR49 ;  /* 0x0000003148447c20 */ /* 0x000fe20008410000 */
[----:B------:R-:W-:Y:S01]  /*13eb0*/  FMUL.FTZ R72, R79, UR49 ;  /* 0x000000314f487c20 */ /* 0x000fe20008410000 */
[----:B------:R-:W-:Y:S01]  /*13ec0*/  FMUL.FTZ R79, R81, UR49 ;  /* 0x00000031514f7c20 */ /* 0x000fe20008410000 */
[----:B------:R-:W-:Y:S01]  /*13ed0*/  IMAD.SHL.U32 R81, R4, 0x80, RZ ;  /* 0x0000008004517824 */ /* 0x000fe200078e00ff */
        /* <DEDUP_REMOVED lines=15> */
[----:B------:R-:W-:Y:S02]  /*13fd0*/  R2UR UR6, R6 ;  /* 0x00000000060672ca */ /* 0x000fe400000e0000 */
[----:B------:R-:W-:Y:S01]  /*13fe0*/  R2UR UR7, R7 ;  /* 0x00000000070772ca */ /* 0x000fe200000e0000 */
[----:B------:R-:W5:Y:S02]  /*13ff0*/  @P2 LDC R6, c[0x0][0x44c] ;  /* 0x00011300ff062b82 */ /* 0x000f640000000800 */
[----:B-----5:R-:W-:-:S04]  /*14000*/  @P2 IMAD.HI.U32 R7, R83, R6, RZ ;  /* 0x0000000653072227 */ /* 0x020fc800078e00ff */
[----:B------:R-:W-:Y:S01]  /*14010*/  @!P1 IMAD R6, R13, 0x8, R2 ;  /* 0x000000080d069824 */ /* 0x000fe200078e0202 */
[----:B-1----:R-:W-:Y:S02]  /*14020*/  @P2 SHF.R.U32.HI R83, RZ, R78, R7 ;  /* 0x0000004eff532219 */ /* 0x002fe40000011607 */
[----:B------:R-:W-:Y:S01]  /*14030*/  IADD3 R7, -R186, 0xb, RZ ;  /* 0x0000000bba077810 */ /* 0x000fe20007ffe1ff */
[----:B------:R-:W-:-:S05]  /*14040*/  @!P1 VIADD R6, R6, 0x28840 ;  /* 0x0002884006069836 */ /* 0x000fca0000000000 */
[----:B------:R-:W-:Y:S02]  /*14050*/  @!P1 PRMT R78, RZ, 0x654, R6 ;  /* 0x00000654ff4e9816 */ /* 0x000fe40000000006 */
[----:B------:R-:W1:Y:S01]  /*14060*/  SHFL.IDX PT, R6, R83, RZ, 0x1c1f ;  /* 0x001c1fff53067589 */ /* 0x000e6200000e0000 */
[----:B------:R-:W-:Y:S02]  /*14070*/  WARPGROUP.DEPBAR.LE gsb0, 0x0 ;  /* 0x00008000000079c5 */ /* 0x000fe40000010000 */
[----:B------:R-:W-:-:S06]  /*14080*/  WARPGROUP.ARRIVE ;  /* 0x00000000000079c5 */ /* 0x000fcc0000000000 */
[----:B------:R-:W-:Y:S03]  /*14090*/  HGMMA.64x128x16.F32.BF16 R88, R152, gdesc[UR4].tnspB, R88, gsb0 ;  /* 0x41e0000498587df0 */ /* 0x000fe60008001858 */
[----:B------:R-:W-:Y:S02]  /*140a0*/  WARPGROUP.DEPBAR.LE gsb0, 0x0 ;  /* 0x00008000000079c5 */ /* 0x000fe40000010000 */
[----:B------:R-:W-:Y:S01]  /*140b0*/  FMUL.FTZ R153, R86, UR49 ;  /* 0x0000003156997c20 */ /* 0x000fe20008410000 */
[----:B------:R0:W-:Y:S06]  /*140c0*/  BAR.ARV R7, 0x100 ;  /* 0x000400070000751d */ /* 0x0001ec0000002000 */
[----:B------:R5:W-:Y:S01]  /*140d0*/  @!P1 SYNCS.ARRIVE.TRANS64.RED.A1T0 RZ, [R78+URZ], RZ ;  /* 0x000000ff4eff99a7 */ /* 0x000be2000810043f */
[----:B------:R-:W-:-:S04]  /*140e0*/  IADD3 R86, -R188, 0x1, -R81 ;  /* 0x00000001bc567810 */ /* 0x000fc80007ffe951 */
[----:B------:R-:W-:Y:S01]  /*140f0*/  IADD3 R86, -R187, R86, R189 ;  /* 0x00000056bb567210 */ /* 0x000fe20007ffe1bd */
[----:B-----5:R0:W0:Y:S04]  /*14100*/  MUFU.TANH R78, R153 ;  /* 0x00000099004e7308 */ /* 0x0200280000002400 */
[C---:B------:R-:W-:Y:S02]  /*14110*/  VIADD R152, R86.reuse, UR48 ;  /* 0x0000003056987c36 */ /* 0x040fe40008000000 */
[----:B------:R-:W-:Y:S02]  /*14120*/  VIADD R87, R86, UR50 ;  /* 0x0000003256577c36 */ /* 0x000fe40008000000 */
[--C-:B-1----:R-:W-:Y:S02]  /*14130*/  IMAD.IADD R86, R152, 0x1, R6.reuse ;  /* 0x0000000198567824 */ /* 0x102fe400078e0206 */
[----:B------:R-:W-:Y:S01]  /*14140*/  IMAD.IADD R85, R87, 0x1, R6 ;  /* 0x0000000157557824 */ /* 0x000fe200078e0206 */
[----:B--234-:R-:W-:Y:S06]  /*14150*/  @!P3 BRA `(.L_x_1682) ;  /* 0x000000000058b947 */ /* 0x01cfec0003800000 */
[----:B------:R-:W-:Y:S01]  /*14160*/  IADD3 R154, -R187, R189, R6 ;  /* 0x000000bdbb9a7210 */ /* 0x000fe20007ffe106 */
[----:B------:R-:W-:Y:S03]  /*14170*/  BSSY B0, `(.L_x_1683) ;  /* 0x0000010000007945 */ /* 0x000fe60003800000 */
[----:B------:R-:W-:-:S13]  /*14180*/  ISETP.GT.AND P4, PT, R154, -0x1, PT ;  /* 0xffffffff9a00780c */ /* 0x000fda0003f84270 */
[----:B------:R-:W-:Y:S05]  /*14190*/  @P4 BRA `(.L_x_1684) ;  /* 0x0000000000204947 */ /* 0x000fea0003800000 */
[----:B0-----:R-:W-:Y:S01]  /*141a0*/  IMAD.U32 R153, RZ, RZ, UR44 ;  /* 0x0000002cff997e24 */ /* 0x001fe2000f8e00ff */
[----:B------:R-:W-:-:S04]  /*141b0*/  LOP3.LUT R155, RZ, R154, RZ, 0x33, !PT ;  /* 0x0000009aff9b7212 */ /* 0x000fc800078e33ff */
[----:B------:R-:W-:-:S13]  /*141c0*/  ISETP.NE.AND P4, PT, R153, 0x1, PT ;  /* 0x000000019900780c */ /* 0x000fda0003f85270 */
[----:B------:R-:W0:Y:S02]  /*141d0*/  @P4 LDC.64 R6, c[0x0][0x9e8] ;  /* 0x00027a00ff064b82 */ /* 0x000e240000000a00 */
[----:B0-----:R-:W-:-:S05]  /*141e0*/  @P4 IMAD.HI.U32 R6, R155, R6, RZ ;  /* 0x000000069b064227 */ /* 0x001fca00078e00ff */
[----:B------:R-:W-:-:S04]  /*141f0*/  @P4 SHF.R.U32.HI R155, RZ, R7, R6 ;  /* 0x00000007ff9b4219 */ /* 0x000fc80000011606 */
[----:B------:R-:W-:Y:S01]  /*14200*/  LOP3.LUT R154, RZ, R155, RZ, 0x33, !PT ;  /* 0x0000009bff9a7212 */ /* 0x000fe200078e33ff */
[----:B------:R-:W-:Y:S06]  /*14210*/  BRA `(.L_x_1685) ;  /* 0x0000000000147947 */ /* 0x000fec0003800000 */
.L_x_1684:
[----:B0-----:R-:W-:-:S05]  /*14220*/  IMAD.U32 R153, RZ, RZ, UR44 ;  /* 0x0000002cff997e24 */ /* 0x001fca000f8e00ff */
[----:B------:R-:W-:-:S13]  /*14230*/  ISETP.NE.AND P4, PT, R153, 0x1, PT ;  /* 0x000000019900780c */ /* 0x000fda0003f85270 */
[----:B------:R-:W0:Y:S02]  /*14240*/  @P4 LDC.64 R6, c[0x0][0x9e8] ;  /* 0x00027a00ff064b82 */ /* 0x000e240000000a00 */
[----:B0-----:R-:W-:-:S05]  /*14250*/  @P4 IMAD.HI.U32 R6, R154, R6, RZ ;  /* 0x000000069a064227 */ /* 0x001fca00078e00ff */
[----:B------:R-:W-:-:S07]  /*14260*/  @P4 SHF.R.U32.HI R154, RZ, R7, R6 ;  /* 0x00000007ff9a4219 */ /* 0x000fce0000011606 */
.L_x_1685:
[----:B------:R-:W-:Y:S05]  /*14270*/  BSYNC B0 ;  /* 0x0000000000007941 */ /* 0x000fea0003800000 */
.L_x_1683:
[----:B------:R-:W-:-:S04]  /*14280*/  IMAD R7, R154, R153, -R81 ;  /* 0x000000999a077224 */ /* 0x000fc800078e0a51 */
[----:B------:R-:W-:-:S05]  /*14290*/  IMAD.IADD R6, R7, 0x1, -R188 ;  /* 0x0000000107067824 */ /* 0x000fca00078e0abc */
[----:B------:R-:W-:Y:S02]  /*142a0*/  VIADDMNMX R86, R6, R153, R86, PT ;  /* 0x0000009906567246 */ /* 0x000fe40003800156 */
[----:B------:R-:W-:-:S07]  /*142b0*/  VIMNMX R85, R85, R6, !PT ;  /* 0x0000000655557248 */ /* 0x000fce0007fe0100 */
.L_x_1682:
[----:B------:R-:W-:Y:S01]  /*142c0*/  ISETP.GT.AND P4, PT, R4, -0x1, PT ;  /* 0xffffffff0400780c */ /* 0x000fe20003f84270 */
[----:B------:R-:W1:Y:S03]  /*142d0*/  SHFL.IDX PT, R6, R83, 0x1, 0x1c1f ;  /* 0x003c1f0053067f89 */ /* 0x000e6600000e0000 */
[----:B------:R-:W-:-:S04]  /*142e0*/  ISETP.GT.AND P5, PT, R85, RZ, P4 ;  /* 0x000000ff5500720c */ /* 0x000fc800027a4270 */
[----:B------:R-:W-:-:S04]  /*142f0*/  ISETP.LT.OR P5, PT, R86, 0x1, P5 ;  /* 0x000000015600780c */ /* 0x000fc80002fa1670 */
[----:B0-----:R-:W-:Y:S02]  /*14300*/  FSEL R15, R15, -INF , !P5 ;  /* 0xff8000000f0f7808 */ /* 0x001fe40006800000 */
[----:B------:R-:W-:-:S04]  /*14310*/  ISETP.GT.AND P5, PT, R85, 0x1, P4 ;  /* 0x000000015500780c */ /* 0x000fc800027a4270 */
[----:B------:R-:W-:-:S04]  /*14320*/  ISETP.LT.OR P5, PT, R86, 0x2, P5 ;  /* 0x000000025600780c */ /* 0x000fc80002fa1670 */
[----:B------:R-:W-:Y:S02]  /*14330*/  FSEL R21, R21, -INF , !P5 ;  /* 0xff80000015157808 */ /* 0x000fe40006800000 */
[----:B------:R-:W-:Y:S01]  /*14340*/  ISETP.GT.AND P5, PT, R85, 0x8, P4 ;  /* 0x000000085500780c */ /* 0x000fe200027a4270 */
[--C-:B-1----:R-:W-:Y:S02]  /*14350*/  IMAD.IADD R152, R152, 0x1, R6.reuse ;  /* 0x0000000198987824 */ /* 0x102fe400078e0206 */
[----:B------:R-:W-:Y:S01]  /*14360*/  IMAD.IADD R87, R87, 0x1, R6 ;  /* 0x0000000157577824 */ /* 0x000fe200078e0206 */
[----:B------:R-:W-:-:S04]  /*14370*/  ISETP.LT.OR P5, PT, R86, 0x9, P5 ;  /* 0x000000095600780c */ /* 0x000fc80002fa1670 */
[----:B------:R-:W-:Y:S02]  /*14380*/  FSEL R25, R25, -INF , !P5 ;  /* 0xff80000019197808 */ /* 0x000fe40006800000 */
[----:B------:R-:W-:-:S04]  /*14390*/  ISETP.GT.AND P5, PT, R85, 0x9, P4 ;  /* 0x000000095500780c */ /* 0x000fc800027a4270 */
        /* <DEDUP_REMOVED lines=85> */
[----:B------:R-:W-:Y:S01]  /*148f0*/  FSEL R84, R84, -INF , !P5 ;  /* 0xff80000054547808 */ /* 0x000fe20006800000 */
[----:B------:R-:W-:Y:S08]  /*14900*/  @!P3 BRA `(.L_x_1686) ;  /* 0x000000000058b947 */ /* 0x000ff00003800000 */
[----:B------:R-:W-:Y:S01]  /*14910*/  IADD3 R86, -R187, R189, R6 ;  /* 0x000000bdbb567210 */ /* 0x000fe20007ffe106 */
[----:B------:R-:W-:Y:S03]  /*14920*/  BSSY B0, `(.L_x_1687) ;  /* 0x0000010000007945 */ /* 0x000fe60003800000 */
        /* <DEDUP_REMOVED lines=10> */
.L_x_1688:
[----:B------:R-:W-:-:S05]  /*149d0*/  IMAD.U32 R83, RZ, RZ, UR44 ;  /* 0x0000002cff537e24 */ /* 0x000fca000f8e00ff */
[----:B------:R-:W-:-:S13]  /*149e0*/  ISETP.NE.AND P5, PT, R83, 0x1, PT ;  /* 0x000000015300780c */ /* 0x000fda0003fa5270 */
[----:B------:R-:W0:Y:S02]  /*149f0*/  @P5 LDC.64 R6, c[0x0][0x9e8] ;  /* 0x00027a00ff065b82 */ /* 0x000e240000000a00 */
[----:B0-----:R-:W-:-:S05]  /*14a00*/  @P5 IMAD.HI.U32 R6, R86, R6, RZ ;  /* 0x0000000656065227 */ /* 0x001fca00078e00ff */
[----:B------:R-:W-:-:S07]  /*14a10*/  @P5 SHF.R.U32.HI R86, RZ, R7, R6 ;  /* 0x00000007ff565219 */ /* 0x000fce0000011606 */
.L_x_1689:
[----:B------:R-:W-:Y:S05]  /*14a20*/  BSYNC B0 ;  /* 0x0000000000007941 */ /* 0x000fea0003800000 */
.L_x_1687:
[----:B------:R-:W-:-:S04]  /*14a30*/  IMAD R81, R86, R83, -R81 ;  /* 0x0000005356517224 */ /* 0x000fc800078e0a51 */
[----:B------:R-:W-:-:S05]  /*14a40*/  IMAD.IADD R6, R81, 0x1, -R188 ;  /* 0x0000000151067824 */ /* 0x000fca00078e0abc */
[----:B------:R-:W-:Y:S02]  /*14a50*/  VIADDMNMX R152, R6, R83, R152, PT ;  /* 0x0000005306987246 */ /* 0x000fe40003800198 */
[----:B------:R-:W-:-:S07]  /*14a60*/  VIMNMX R87, R87, R6, !PT ;  /* 0x0000000657577248 */ /* 0x000fce0007fe0100 */
.L_x_1686:
[----:B------:R-:W-:Y:S01]  /*14a70*/  ISETP.GT.AND P5, PT, R87, 0x1, P4 ;  /* 0x000000015700780c */ /* 0x000fe200027a4270 */
[----:B------:R-:W-:Y:S01]  /*14a80*/  IMAD.MOV.U32 R186, RZ, RZ, R14 ;  /* 0x000000ffffba7224 */ /* 0x000fe200078e000e */
[----:B------:R-:W-:Y:S02]  /*14a90*/  FMNMX.FTZ R6, R15, R10, !PT ;  /* 0x0000000a0f067209 */ /* 0x000fe40007810000 */
[----:B------:R-:W-:Y:S02]  /*14aa0*/  ISETP.LT.OR P5, PT, R152, 0x2, P5 ;  /* 0x000000029800780c */ /* 0x000fe40002fa1670 */
[----:B------:R-:W-:Y:S02]  /*14ab0*/  FMNMX.FTZ R6, R21, R6, !PT ;  /* 0x0000000615067209 */ /* 0x000fe40007810000 */
[----:B------:R-:W-:Y:S02]  /*14ac0*/  FSEL R24, R24, -INF , !P5 ;  /* 0xff80000018187808 */ /* 0x000fe40006800000 */
[----:B------:R-:W-:-:S02]  /*14ad0*/  ISETP.GT.AND P5, PT, R87, 0x8, P4 ;  /* 0x000000085700780c */ /* 0x000fc400027a4270 */
[----:B------:R-:W-:Y:S02]  /*14ae0*/  FMNMX.FTZ R7, R25, R6, !PT ;  /* 0x0000000619077209 */ /* 0x000fe40007810000 */
[----:B------:R-:W-:Y:S02]  /*14af0*/  ISETP.LT.OR P5, PT, R152, 0x9, P5 ;  /* 0x000000099800780c */ /* 0x000fe40002fa1670 */
[----:B------:R-:W-:Y:S02]  /*14b00*/  FMNMX.FTZ R6, R26, R7, !PT ;  /* 0x000000071a067209 */ /* 0x000fe40007810000 */
[----:B------:R-:W-:Y:S02]  /*14b10*/  FSEL R27, R27, -INF , !P5 ;  /* 0xff8000001b1b7808 */ /* 0x000fe40006800000 */
[----:B------:R-:W-:Y:S02]  /*14b20*/  ISETP.GT.AND P5, PT, R87, 0x9, P4 ;  /* 0x000000095700780c */ /* 0x000fe400027a4270 */
[----:B------:R-:W-:-:S02]  /*14b30*/  FMNMX.FTZ R7, R31, R6, !PT ;  /* 0x000000061f077209 */ /* 0x000fc40007810000 */
[----:B------:R-:W-:Y:S02]  /*14b40*/  ISETP.LT.OR P5, PT, R152, 0xa, P5 ;  /* 0x0000000a9800780c */ /* 0x000fe40002fa1670 */
[----:B------:R-:W-:Y:S02]  /*14b50*/  FMNMX.FTZ R6, R32, R7, !PT ;  /* 0x0000000720067209 */ /* 0x000fe40007810000 */
[----:B------:R-:W-:Y:S02]  /*14b60*/  FSEL R28, R28, -INF , !P5 ;  /* 0xff8000001c1c7808 */ /* 0x000fe40006800000 */
[----:B------:R-:W-:Y:S02]  /*14b70*/  ISETP.GT.AND P5, PT, R87, 0x10, P4 ;  /* 0x000000105700780c */ /* 0x000fe400027a4270 */
[----:B------:R-:W-:Y:S02]  /*14b80*/  FMNMX.FTZ R6, R33, R6, !PT ;  /* 0x0000000621067209 */ /* 0x000fe40007810000 */
[----:B------:R-:W-:-:S02]  /*14b90*/  ISETP.LT.OR P5, PT, R152, 0x11, P5 ;  /* 0x000000119800780c */ /* 0x000fc40002fa1670 */
[----:B------:R-:W-:Y:S02]  /*14ba0*/  FMNMX.FTZ R6, R35, R6, !PT ;  /* 0x0000000623067209 */ /* 0x000fe40007810000 */
[----:B------:R-:W-:Y:S02]  /*14bb0*/  FSEL R29, R29, -INF , !P5 ;  /* 0xff8000001d1d7808 */ /* 0x000fe40006800000 */
[----:B------:R-:W-:Y:S02]  /*14bc0*/  ISETP.GT.AND P5, PT, R87, 0x11, P4 ;  /* 0x000000115700780c */ /* 0x000fe400027a4270 */
[----:B------:R-:W-:Y:S02]  /*14bd0*/  FMNMX.FTZ R7, R39, R6, !PT ;  /* 0x0000000627077209 */ /* 0x000fe40007810000 */
[----:B------:R-:W-:Y:S02]  /*14be0*/  ISETP.LT.OR P5, PT, R152, 0x12, P5 ;  /* 0x000000129800780c */ /* 0x000fe40002fa1670 */
[----:B------:R-:W-:-:S02]  /*14bf0*/  FMNMX.FTZ R6, R40, R7, !PT ;  /* 0x0000000728067209 */ /* 0x000fc40007810000 */
[----:B------:R-:W-:Y:S02]  /*14c00*/  FSEL R30, R30, -INF , !P5 ;  /* 0xff8000001e1e7808 */ /* 0x000fe40006800000 */
[----:B------:R-:W-:Y:S02]  /*14c10*/  ISETP.GT.AND P5, PT, R87, 0x18, P4 ;  /* 0x000000185700780c */ /* 0x000fe400027a4270 */
[----:B------:R-:W-:Y:S02]  /*14c20*/  FMNMX.FTZ R7, R43, R6, !PT ;  /* 0x000000062b077209 */ /* 0x000fe40007810000 */
[----:B------:R-:W-:Y:S02]  /*14c30*/  ISETP.LT.OR P5, PT, R152, 0x19, P5 ;  /* 0x000000199800780c */ /* 0x000fe40002fa1670 */
[----:B------:R-:W-:Y:S02]  /*14c40*/  FMNMX.FTZ R6, R44, R7, !PT ;  /* 0x000000072c067209 */ /* 0x000fe40007810000 */
[----:B------:R-:W-:-:S02]  /*14c50*/  FSEL R34, R34, -INF , !P5 ;  /* 0xff80000022227808 */ /* 0x000fc40006800000 */
[----:B------:R-:W-:Y:S02]  /*14c60*/  ISETP.GT.AND P5, PT, R87, 0x19, P4 ;  /* 0x000000195700780c */ /* 0x000fe400027a4270 */
        /* <DEDUP_REMOVED lines=49> */
[----:B------:R-:W-:Y:S01]  /*14f80*/  ISETP.GT.AND P5, PT, R87, 0x41, P4 ;  /* 0x000000415700780c */ /* 0x000fe200027a4270 */
[----:B------:R-:W0:Y:S01]  /*14f90*/  SHFL.BFLY PT, R6, R81, 0x2, 0x1f ;  /* 0x0c401f0051067f89 */ /* 0x000e2200000e0000 */
[----:B------:R-:W1:Y:S02]  /*14fa0*/  LDC R52, c[0x0][0x988] ;  /* 0x00026200ff347b82 */ /* 0x000e640000000800 */
[----:B------:R-:W-:-:S04]  /*14fb0*/  ISETP.LT.OR P5, PT, R152, 0x42, P5 ;  /* 0x000000429800780c */ /* 0x000fc80002fa1670 */
[----:B------:R-:W-:Y:S02]  /*14fc0*/  FSEL R53, R53, -INF , !P5 ;  /* 0xff80000035357808 */ /* 0x000fe40006800000 */
[----:B------:R-:W-:-:S04]  /*14fd0*/  ISETP.GT.AND P5, PT, R87, 0x48, P4 ;  /* 0x000000485700780c */ /* 0x000fc800027a4270 */
[----:B------:R-:W-:-:S04]  /*14fe0*/  ISETP.LT.OR P5, PT, R152, 0x49, P5 ;  /* 0x000000499800780c */ /* 0x000fc80002fa1670 */
[----:B------:R-:W-:Y:S02]  /*14ff0*/  FSEL R55, R55, -INF , !P5 ;  /* 0xff80000037377808 */ /* 0x000fe40006800000 */
[----:B------:R-:W-:-:S04]  /*15000*/  ISETP.GT.AND P5, PT, R87, 0x49, P4 ;  /* 0x000000495700780c */ /* 0x000fc800027a4270 */
[----:B------:R-:W-:Y:S02]  /*15010*/  ISETP.LT.OR P5, PT, R152, 0x4a, P5 ;  /* 0x0000004a9800780c */ /* 0x000fe40002fa1670 */
[----:B0-----:R-:W-:Y:S02]  /*15020*/  FMNMX.FTZ R83, R81, R6, !PT ;  /* 0x0000000651537209 */ /* 0x001fe40007810000 */
[----:B------:R-:W-:Y:S02]  /*15030*/  FSEL R56, R56, -INF , !P5 ;  /* 0xff80000038387808 */ /* 0x000fe40006800000 */
[----:B------:R-:W-:Y:S01]  /*15040*/  ISETP.GT.AND P5, PT, R87, 0x50, P4 ;  /* 0x000000505700780c */ /* 0x000fe200027a4270 */
[----:B------:R-:W0:Y:S03]  /*15050*/  SHFL.BFLY PT, R6, R83, 0x1, 0x1f ;  /* 0x0c201f0053067f89 */ /* 0x000e2600000e0000 */
        /* <DEDUP_REMOVED lines=10> */
[----:B-1----:R-:W-:-:S03]  /*15100*/  FMUL.FTZ R81, R6, R52 ;  /* 0x0000003406517220 */ /* 0x002fc60000410000 */
        /* <DEDUP_REMOVED lines=23> */
[C---:B------:R-:W-:Y:S02]  /*15280*/  ISETP.GT.AND P5, PT, R87.reuse, RZ, P4 ;  /* 0x000000ff5700720c */ /* 0x040fe400027a4270 */
[----:B------:R-:W-:Y:S02]  /*15290*/  ISETP.GT.AND P4, PT, R87, 0x79, P4 ;  /* 0x000000795700780c */ /* 0x000fe40002784270 */
[C---:B------:R-:W-:Y:S02]  /*152a0*/  ISETP.LT.OR P5, PT, R152.reuse, 0x1, P5 ;  /* 0x000000019800780c */ /* 0x040fe40002fa1670 */
[----:B------:R-:W-:Y:S02]  /*152b0*/  ISETP.LT.OR P4, PT, R152, 0x7a, P4 ;  /* 0x0000007a9800780c */ /* 0x000fe40002781670 */
[----:B------:R-:W-:-:S02]  /*152c0*/  FSEL R20, R20, -INF , !P5 ;  /* 0xff80000014147808 */ /* 0x000fc40006800000 */
[----:B------:R-:W-:Y:S02]  /*152d0*/  FSETP.NEU.FTZ.AND P5, PT, R6, -INF , PT ;  /* 0xff8000000600780b */ /* 0x000fe40003fbd000 */
[----:B------:R-:W-:Y:S02]  /*152e0*/  FSEL R80, R80, -INF , !P4 ;  /* 0xff80000050507808 */ /* 0x000fe40006000000 */
[----:B------:R-:W-:-:S05]  /*152f0*/  FSEL R81, R81, RZ, P5 ;  /* 0x000000ff51517208 */ /* 0x000fca0002800000 */
[-CC-:B------:R-:W-:Y:S01]  /*15300*/  FFMA.FTZ R182, R25, R52.reuse, -R81.reuse ;  /* 0x0000003419b67223 */ /* 0x180fe20000010851 */
[----:B------:R-:W-:Y:S01]  /*15310*/  FMNMX.FTZ R25, R20, R11, !PT ;  /* 0x0000000b14197209 */ /* 0x000fe20007810000 */
[-CC-:B------:R-:W-:Y:S01]  /*15320*/  FFMA.FTZ R180, R15, R52.reuse, -R81.reuse ;  /* 0x000000340fb47223 */ /* 0x180fe20000010851 */
[-CC-:B------:R-:W-:Y:S01]  /*15330*/  FFMA.FTZ R15, R21, R52.reuse, -R81.reuse ;  /* 0x00000034150f7223 */ /* 0x180fe20000010851 */
[-CC-:B------:R-:W-:Y:S01]  /*15340*/  FFMA.FTZ R21, R26, R52.reuse, -R81.reuse ;  /* 0x000000341a157223 */ /* 0x180fe20000010851 */
[----:B------:R-:W-:Y:S01]  /*15350*/  FMNMX.FTZ R26, R24, R25, !PT ;  /* 0x00000019181a7209 */ /* 0x000fe20007810000 */
[-CC-:B------:R-:W-:Y:S01]  /*15360*/  FFMA.FTZ R176, R31, R52.reuse, -R81.reuse ;  /* 0x000000341fb07223 */ /* 0x180fe20000010851 */
[-CC-:B------:R-:W-:Y:S01]  /*15370*/  FFMA.FTZ R25, R32, R52.reuse, -R81.reuse ;  /* 0x0000003420197223 */ /* 0x180fe20000010851 */
[--C-:B------:R-:W-:Y:S01]  /*15380*/  FFMA.FTZ R178, R33, R52, -R81.reuse ;  /* 0x0000003421b27223 */ /* 0x100fe20000010851 */
[----:B------:R-:W-:Y:S01]  /*15390*/  FMNMX.FTZ R31, R27, R26, !PT ;  /* 0x0000001a1b1f7209 */ /* 0x000fe20007810000 */
[-CC-:B------:R-:W-:Y:S01]  /*153a0*/  FFMA.FTZ R172, R39, R52.reuse, -R81.reuse ;  /* 0x0000003427ac7223 */ /* 0x180fe20000010851 */
[-CC-:B------:R-:W-:Y:S01]  /*153b0*/  FFMA.FTZ R164, R9, R52.reuse, -R81.reuse ;  /* 0x0000003409a47223 */ /* 0x180fe20000010851 */
[-CC-:B------:R-:W-:Y:S01]  /*153c0*/  FFMA.FTZ R166, R57, R52.reuse, -R81.reuse ;  /* 0x0000003439a67223 */ /* 0x180fe20000010851 */
[----:B------:R-:W-:Y:S01]  /*153d0*/  FMNMX.FTZ R26, R28, R31, !PT ;  /* 0x0000001f1c1a7209 */ /* 0x000fe20007810000 */
[----:B------:R-:W-:Y:S01]  /*153e0*/  MUFU.EX2 R180, R180 ;  /* 0x000000b400b47308 */ /* 0x000fe20000000800 */
        /* <DEDUP_REMOVED lines=9> */
[-CC-:B------:R-:W-:Y:S01]  /*15480*/  FFMA.FTZ R43, R62, R52.reuse, -R81.reuse ;  /* 0x000000343e2b7223 */ /* 0x180fe20000010851 */
        /* <DEDUP_REMOVED lines=10> */
[----:B------:R-:W-:-:S02]  /*15530*/  FFMA.FTZ R154, R82, R52, -R81 ;  /* 0x00000034529a7223 */ /* 0x000fc40000010851 */
[----:B------:R-:W-:Y:S01]  /*15540*/  FMNMX.FTZ R32, R38, R31, !PT ;  /* 0x0000001f26207209 */ /* 0x000fe20007810000 */
[----:B------:R-:W-:Y:S01]  /*15550*/  FFMA.FTZ R31, R40, R52, -R81 ;  /* 0x00000034281f7223 */ /* 0x000fe20000010851 */
        /* <DEDUP_REMOVED lines=22> */
[----:B------:R-:W-:Y:S01]  /*156c0*/  FMNMX.FTZ R40, R64, R39, !PT ;  /* 0x0000002740287209 */ /* 0x000fe20007810000 */
[----:B------:R-:W-:Y:S01]  /*156d0*/  FFMA.FTZ R39, R54, R52, -R81 ;  /* 0x0000003436277223 */ /* 0x000fe20000010851 */
[----:B------:R-:W-:Y:S02]  /*156e0*/  MUFU.EX2 R174, R174 ;  /* 0x000000ae00ae7308 */ /* 0x000fe40000000800 */
[----:B------:R-:W-:-:S04]  /*156f0*/  FMNMX.FTZ R9, R67, R40, !PT ;  /* 0x0000002843097209 */ /* 0x000fc80007810000 */
[----:B------:R-:W-:Y:S02]  /*15700*/  FMNMX.FTZ R40, R70, R9, !PT ;  /* 0x0000000946287209 */ /* 0x000fe40007810000 */
[----:B------:R0:W-:Y:S02]  /*15710*/  MUFU.EX2 R32, R44 ;  /* 0x0000002c00207308 */ /* 0x0001e40000000800 */
[----:B------:R-:W-:-:S04]  /*15720*/  FMNMX.FTZ R9, R71, R40, !PT ;  /* 0x0000002847097209 */ /* 0x000fc80007810000 */
[----:B------:R-:W-:Y:S02]  /*15730*/  FMNMX.FTZ R9, R72, R9, !PT ;  /* 0x0000000948097209 */ /* 0x000fe40007810000 */
[----:B------:R-:W-:Y:S01]  /*15740*/  MUFU.EX2 R168, R168 ;  /* 0x000000a800a87308 */ /* 0x000fe20000000800 */
[----:B0-----:R-:W-:Y:S01]  /*15750*/  FFMA.FTZ R44, R66, R52, -R81 ;  /* 0x00000034422c7223 */ /* 0x001fe20000010851 */
[----:B------:R-:W-:-:S04]  /*15760*/  FMNMX.FTZ R40, R76, R9, !PT ;  /* 0x000000094c287209 */ /* 0x000fc80007810000 */
[----:B------:R-:W-:Y:S01]  /*15770*/  FMNMX.FTZ R9, R75, R40, !PT ;  /* 0x000000284b097209 */ /* 0x000fe20007810000 */
[----:B------:R-:W-:Y:S01]  /*15780*/  FFMA.FTZ R40, R58, R52, -R81 ;  /* 0x000000343a287223 */ /* 0x000fe20000010851 */
[----:B------:R-:W-:Y:S02]  /*15790*/  MUFU.EX2 R33, R33 ;  /* 0x0000002100217308 */ /* 0x000fe40000000800 */
[----:B------:R-:W-:-:S04]  /*157a0*/  FMNMX.FTZ R9, R78, R9, !PT ;  /* 0x000000094e097209 */ /* 0x000fc80007810000 */
[----:B------:R-:W-:Y:S02]  /*157b0*/  FMNMX.FTZ R9, R80, R9, !PT ;  /* 0x0000000950097209 */ /* 0x000fe40007810000 */
[----:B------:R-:W-:Y:S03]  /*157c0*/  MUFU.EX2 R170, R170 ;  /* 0x000000aa00aa7308 */ /* 0x000fe60000000800 */
[----:B------:R-:W0:Y:S05]  /*157d0*/  SHFL.BFLY PT, R48, R9, 0x2, 0x1f ;  /* 0x0c401f0009307f89 */ /* 0x000e2a00000e0000 */
[----:B------:R-:W-:Y:S08]  /*157e0*/  MUFU.EX2 R35, R35 ;  /* 0x0000002300237308 */ /* 0x000ff00000000800 */
[----:B------:R-:W-:Y:S08]  /*157f0*/  MUFU.EX2 R164, R164 ;  /* 0x000000a400a47308 */ /* 0x000ff00000000800 */
[----:B------:R-:W-:Y:S01]  /*15800*/  MUFU.EX2 R39, R39 ;  /* 0x0000002700277308 */ /* 0x000fe20000000800 */
[----:B0-----:R-:W-:Y:S01]  /*15810*/  FMNMX.FTZ R51, R9, R48, !PT ;  /* 0x0000003009337209 */ /* 0x001fe20007810000 */
[-CC-:B------:R-:W-:Y:S01]  /*15820*/  FFMA.FTZ R48, R74, R52.reuse, -R81.reuse ;  /* 0x000000344a307223 */ /* 0x180fe20000010851 */
[----:B------:R-:W-:-:S03]  /*15830*/  FFMA.FTZ R81, R84, R52, -R81 ;  /* 0x0000003454517223 */ /* 0x000fc60000010851 */
[----:B------:R-:W0:Y:S02]  /*15840*/  SHFL.BFLY PT, R54, R51, 0x1, 0x1f ;  /* 0x0c201f0033367f89 */ /* 0x000e2400000e0000 */
[----:B------:R-:W-:Y:S08]  /*15850*/  MUFU.EX2 R166, R166 ;  /* 0x000000a600a67308 */ /* 0x000ff00000000800 */
[----:B------:R-:W-:Y:S08]  /*15860*/  MUFU.EX2 R40, R40 ;  /* 0x0000002800287308 */ /* 0x000ff00000000800 */
[----:B------:R-:W-:Y:S01]  /*15870*/  MUFU.EX2 R160, R160 ;  /* 0x000000a000a07308 */ /* 0x000fe20000000800 */
[----:B0-----:R-:W-:-:S07]  /*15880*/  FMNMX.FTZ R9, R51, R54, !PT ;  /* 0x0000003633097209 */ /* 0x001fce0007810000 */
[----:B------:R-:W-:Y:S01]  /*15890*/  MUFU.EX2 R43, R43 ;  /* 0x0000002b002b7308 */ /* 0x000fe20000000800 */
[----:B------:R-:W-:Y:S02]  /*158a0*/  FSEL R51, R6, RZ, P5 ;  /* 0x000000ff06337208 */ /* 0x000fe40002800000 */
[C---:B------:R-:W-:Y:S01]  /*158b0*/  FSETP.NEU.FTZ.AND P4, PT, R9.reuse, -INF , PT ;  /* 0xff8000000900780b */ /* 0x040fe20003f9d000 */
[-C--:B------:R-:W-:Y:S02]  /*158c0*/  FMUL.FTZ R54, R9, R52.reuse ;  /* 0x0000003409367220 */ /* 0x080fe40000410000 */
[----:B------:R-:W-:Y:S02]  /*158d0*/  FADD.FTZ R57, -R51, R10 ;  /* 0x0000000a33397221 */ /* 0x000fe40000010100 */
[----:B------:R-:W-:Y:S02]  /*158e0*/  MUFU.EX2 R162, R162 ;  /* 0x000000a200a27308 */ /* 0x000fe40000000800 */
[----:B------:R-:W-:Y:S01]  /*158f0*/  FMUL.FTZ R10, R57, R52 ;  /* 0x00000034390a7220 */ /* 0x000fe20000410000 */
[----:B------:R-:W-:-:S05]  /*15900*/  FSEL R57, R54, RZ, P4 ;  /* 0x000000ff36397208 */ /* 0x000fca0002000000 */
[----:B------:R-:W0:Y:S01]  /*15910*/  MUFU.EX2 R10, R10 ;  /* 0x0000000a000a7308 */ /* 0x000e220000000800 */
[-CC-:B------:R-:W-:Y:S01]  /*15920*/  FFMA.FTZ R177, R29, R52.reuse, -R57.reuse ;  /* 0x000000341db17223 */ /* 0x180fe20000010839 */
[-CC-:B------:R-:W-:Y:S01]  /*15930*/  FFMA.FTZ R30, R30, R52.reuse, -R57.reuse ;  /* 0x000000341e1e7223 */ /* 0x180fe20000010839 */
[-CC-:B------:R-:W-:Y:S01]  /*15940*/  FFMA.FTZ R183, R27, R52.reuse, -R57.reuse ;  /* 0x000000341bb77223 */ /* 0x180fe20000010839 */
[----:B------:R-:W-:Y:S02]  /*15950*/  @!P1 IMAD R27, R22, 0x8, R2 ;  /* 0x00000008161b9824 */ /* 0x000fe400078e0202 */
[-CC-:B------:R-:W-:Y:S01]  /*15960*/  FFMA.FTZ R181, R20, R52.reuse, -R57.reuse ;  /* 0x0000003414b57223 */ /* 0x180fe20000010839 */
[-CC-:B------:R-:W-:Y:S01]  /*15970*/  FFMA.FTZ R8, R8, R52.reuse, -R57.reuse ;  /* 0x0000003408087223 */ /* 0x180fe20000010839 */
[-CC-:B------:R-:W-:Y:S01]  /*15980*/  FFMA.FTZ R20, R24, R52.reuse, -R57.reuse ;  /* 0x0000003418147223 */ /* 0x180fe20000010839 */
[----:B------:R1:W-:Y:S01]  /*15990*/  MUFU.EX2 R22, R30 ;  /* 0x0000001e00167308 */ /* 0x0003e20000000800 */
[----:B------:R-:W-:Y:S01]  /*159a0*/  FFMA.FTZ R24, R28, R52, -R57 ;  /* 0x000000341c187223 */ /* 0x000fe20000010839 */
[----:B------:R-:W-:-:S02]  /*159b0*/  @!P1 VIADD R27, R27, 0x28860 ;  /* 0x000288601b1b9836 */ /* 0x000fc40000000000 */
[-CC-:B------:R-:W-:Y:S01]  /*159c0*/  FFMA.FTZ R179, R34, R52.reuse, -R57.reuse ;  /* 0x0000003422b37223 */ /* 0x180fe20000010839 */
[-CC-:B------:R-:W-:Y:S01]  /*159d0*/  FFMA.FTZ R173, R37, R52.reuse, -R57.reuse ;  /* 0x0000003425ad7223 */ /* 0x180fe20000010839 */
[-CC-:B------:R-:W-:Y:S01]  /*159e0*/  FFMA.FTZ R38, R38, R52.reuse, -R57.reuse ;  /* 0x0000003426267223 */ /* 0x180fe20000010839 */
[----:B------:R-:W-:Y:S01]  /*159f0*/  FFMA.FTZ R175, R41, R52, -R57 ;  /* 0x0000003429af7223 */ /* 0x000fe20000010839 */
[----:B------:R-:W-:Y:S01]  /*15a00*/  @!P1 PRMT R27, RZ, 0x654, R27 ;  /* 0x00000654ff1b9816 */ /* 0x000fe2000000001b */
[----:B------:R-:W-:Y:S01]  /*15a10*/  MUFU.EX2 R171, R8 ;  /* 0x0000000800ab7308 */ /* 0x000fe20000000800 */
[----:B0-----:R-:W-:Y:S01]  /*15a20*/  FFMA.FTZ R29, R10, R3, R180 ;  /* 0x000000030a1d7223 */ /* 0x001fe200000100b4 */
[----:B------:R-:W-:Y:S01]  /*15a30*/  F2FP.BF16.F32.PACK_AB R180, R15, R180 ;  /* 0x000000b40fb4723e */ /* 0x000fe200000010ff */
[-C--:B------:R-:W-:Y:S01]  /*15a40*/  FFMA.FTZ R3, R7, R52.reuse, -R57 ;  /* 0x0000003407037223 */ /* 0x080fe20000010839 */
[----:B------:R0:W-:Y:S01]  /*15a50*/  @!P1 SYNCS.ARRIVE.TRANS64.RED.A1T0 RZ, [R27+URZ], RZ ;  /* 0x000000ff1bff99a7 */ /* 0x0001e2000810043f */
[----:B------:R-:W-:Y:S01]  /*15a60*/  FADD.FTZ R29, R15, R29 ;  /* 0x0000001d0f1d7221 */ /* 0x000fe20000010000 */
[-CC-:B------:R-:W-:Y:S01]  /*15a70*/  FFMA.FTZ R28, R42, R52.reuse, -R57.reuse ;  /* 0x000000342a1c7223 */ /* 0x180fe20000010839 */
[----:B------:R-:W-:Y:S01]  /*15a80*/  FFMA.FTZ R169, R45, R52, -R57 ;  /* 0x000000342da97223 */ /* 0x000fe20000010839 */
[----:B------:R-:W-:Y:S01]  /*15a90*/  MUFU.EX2 R181, R181 ;  /* 0x000000b500b57308 */ /* 0x000fe20000000800 */
[----:B-1----:R-:W-:Y:S01]  /*15aa0*/  FADD.FTZ R30, R182, R29 ;  /* 0x0000001db61e7221 */ /* 0x002fe20000010000 */
[C---:B------:R-:W-:Y:S01]  /*15ab0*/  F2FP.BF16.F32.PACK_AB R182, R21.reuse, R182 ;  /* 0x000000b615b6723e */ /* 0x040fe200000010ff */
[-CC-:B------:R-:W-:Y:S01]  /*15ac0*/  FFMA.FTZ R46, R46, R52.reuse, -R57.reuse ;  /* 0x000000342e2e7223 */ /* 0x180fe20000010839 */
[-CC-:B0-----:R-:W-:Y:S01]  /*15ad0*/  FFMA.FTZ R27, R36, R52.reuse, -R57.reuse ;  /* 0x00000034241b7223 */ /* 0x181fe20000010839 */
[----:B------:R-:W-:Y:S01]  /*15ae0*/  FADD.FTZ R29, R21, R30 ;  /* 0x0000001e151d7221 */ /* 0x000fe20000010000 */
[-CC-:B------:R-:W-:Y:S01]  /*15af0*/  FFMA.FTZ R49, R49, R52.reuse, -R57.reuse ;  /* 0x0000003431317223 */ /* 0x180fe20000010839 */
[-C--:B------:R-:W-:Y:S01]  /*15b00*/  FFMA.FTZ R53, R53, R52.reuse, -R57 ;  /* 0x0000003435357223 */ /* 0x080fe20000010839 */
[----:B------:R-:W-:Y:S01]  /*15b10*/  MUFU.EX2 R20, R20 ;  /* 0x0000001400147308 */ /* 0x000fe20000000800 */
[----:B------:R-:W-:Y:S01]  /*15b20*/  FADD.FTZ R30, R176, R29 ;  /* 0x0000001db01e7221 */ /* 0x000fe20000010000 */
[-CC-:B------:R-:W-:Y:S01]  /*15b30*/  FFMA.FTZ R55, R55, R52.reuse, -R57.reuse ;  /* 0x0000003437377223 */ /* 0x180fe20000010839 */
[-CC-:B------:R-:W-:Y:S01]  /*15b40*/  FFMA.FTZ R56, R56, R52.reuse, -R57.reuse ;  /* 0x0000003438387223 */ /* 0x180fe20000010839 */
[-CC-:B------:R-:W-:Y:S01]  /*15b50*/  FFMA.FTZ R59, R59, R52.reuse, -R57.reuse ;  /* 0x000000343b3b7223 */ /* 0x180fe20000010839 */
[----:B------:R-:W-:Y:S01]  /*15b60*/  FADD.FTZ R15, R25, R30 ;  /* 0x0000001e190f7221 */ /* 0x000fe20000010000 */
[-CC-:B------:R-:W-:Y:S01]  /*15b70*/  FFMA.FTZ R60, R60, R52.reuse, -R57.reuse ;  /* 0x000000343c3c7223 */ /* 0x180fe20000010839 */
[----:B------:R-:W-:Y:S01]  /*15b80*/  FFMA.FTZ R63, R63, R52, -R57 ;  /* 0x000000343f3f7223 */ /* 0x000fe20000010839 */
[----:B------:R-:W-:Y:S01]  /*15b90*/  MUFU.EX2 R183, R183 ;  /* 0x000000b700b77308 */ /* 0x000fe20000000800 */
[----:B------:R-:W-:Y:S01]  /*15ba0*/  FADD.FTZ R15, R178, R15 ;  /* 0x0000000fb20f7221 */ /* 0x000fe20000010000 */
[----:B------:R-:W-:Y:S01]  /*15bb0*/  F2FP.BF16.F32.PACK_AB R178, R26, R178 ;  /* 0x000000b21ab2723e */ /* 0x000fe200000010ff */
[-CC-:B------:R-:W-:Y:S01]  /*15bc0*/  FFMA.FTZ R64, R64, R52.reuse, -R57.reuse ;  /* 0x0000003440407223 */ /* 0x180fe20000010839 */
[-C--:B------:R-:W-:Y:S01]  /*15bd0*/  FFMA.FTZ R67, R67, R52.reuse, -R57 ;  /* 0x0000003443437223 */ /* 0x080fe20000010839 */
        /* <DEDUP_REMOVED lines=9> */
[----:B------:R-:W-:Y:S01]  /*15c70*/  FSEL R30, R9, RZ, P4 ;  /* 0x000000ff091e7208 */ /* 0x000fe20002000000 */
[-C--:B------:R-:W-:Y:S01]  /*15c80*/  FFMA.FTZ R78, R78, R52.reuse, -R57 ;  /* 0x000000344e4e7223 */ /* 0x080fe20000010839 */
[----:B------:R-:W-:Y:S01]  /*15c90*/  MUFU.EX2 R177, R177 ;  /* 0x000000b100b17308 */ /* 0x000fe20000000800 */
[----:B------:R-:W-:Y:S01]  /*15ca0*/  FADD.FTZ R15, R174, R15 ;  /* 0x0000000fae0f7221 */ /* 0x000fe20000010000 */
[----:B------:R-:W-:Y:S01]  /*15cb0*/  FFMA.FTZ R57, R80, R52, -R57 ;  /* 0x0000003450397223 */ /* 0x000fe20000010839 */
[----:B------:R-:W-:Y:S01]  /*15cc0*/  FADD.FTZ R11, -R30, R11 ;  /* 0x0000000b1e0b7221 */ /* 0x000fe20000010100 */
[----:B------:R-:W-:Y:S01]  /*15cd0*/  ISETP.GT.AND P4, PT, R4, R12, PT ;  /* 0x0000000c0400720c */ /* 0x000fe20003f84270 */
[----:B------:R-:W-:Y:S01]  /*15ce0*/  FADD.FTZ R15, R32, R15 ;  /* 0x0000000f200f7221 */ /* 0x000fe20000010000 */
[----:B------:R-:W-:Y:S01]  /*15cf0*/  FMUL.FTZ R88, R88, R10 ;  /* 0x0000000a58587220 */ /* 0x000fe20000410000 */
[----:B------:R-:W-:Y:S01]  /*15d00*/  FMUL.FTZ R11, R11, R52 ;  /* 0x000000340b0b7220 */ /* 0x000fe20000410000 */
[----:B------:R-:W-:Y:S01]  /*15d10*/  MUFU.EX2 R44, R44 ;  /* 0x0000002c002c7308 */ /* 0x000fe20000000800 */
[----:B------:R-:W-:Y:S01]  /*15d20*/  FADD.FTZ R30, R168, R15 ;  /* 0x0000000fa81e7221 */ /* 0x000fe20000010000 */
[-C--:B------:R-:W-:Y:S01]  /*15d30*/  FMUL.FTZ R89, R89, R10.reuse ;  /* 0x0000000a59597220 */ /* 0x080fe20000410000 */
[-C--:B------:R-:W-:Y:S01]  /*15d40*/  FMUL.FTZ R92, R92, R10.reuse ;  /* 0x0000000a5c5c7220 */ /* 0x080fe20000410000 */
[-C--:B------:R-:W-:Y:S01]  /*15d50*/  FMUL.FTZ R93, R93, R10.reuse ;  /* 0x0000000a5d5d7220 */ /* 0x080fe20000410000 */
[----:B------:R-:W-:Y:S01]  /*15d60*/  FADD.FTZ R15, R33, R30 ;  /* 0x0000001e210f7221 */ /* 0x000fe20000010000 */
[-C--:B------:R-:W-:Y:S01]  /*15d70*/  FMUL.FTZ R96, R96, R10.reuse ;  /* 0x0000000a60607220 */ /* 0x080fe20000410000 */
[-C--:B------:R-:W-:Y:S01]  /*15d80*/  FMUL.FTZ R97, R97, R10.reuse ;  /* 0x0000000a61617220 */ /* 0x080fe20000410000 */
[----:B------:R-:W0:Y:S01]  /*15d90*/  MUFU.EX2 R8, R11 ;  /* 0x0000000b00087308 */ /* 0x000e220000000800 */
[----:B------:R-:W-:Y:S01]  /*15da0*/  FADD.FTZ R30, R170, R15 ;  /* 0x0000000faa1e7221 */ /* 0x000fe20000010000 */
[-C--:B------:R-:W-:Y:S01]  /*15db0*/  FMUL.FTZ R100, R100, R10.reuse ;  /* 0x0000000a64647220 */ /* 0x080fe20000410000 */
[-C--:B------:R-:W-:Y:S01]  /*15dc0*/  FMUL.FTZ R101, R101, R10.reuse ;  /* 0x0000000a65657220 */ /* 0x080fe20000410000 */
[-C--:B------:R-:W-:Y:S01]  /*15dd0*/  FMUL.FTZ R104, R104, R10.reuse ;  /* 0x0000000a68687220 */ /* 0x080fe20000410000 */
[----:B------:R-:W-:Y:S01]  /*15de0*/  FADD.FTZ R15, R35, R30 ;  /* 0x0000001e230f7221 */ /* 0x000fe20000010000 */
[-C--:B------:R-:W-:Y:S01]  /*15df0*/  FMUL.FTZ R105, R105, R10.reuse ;  /* 0x0000000a69697220 */ /* 0x080fe20000410000 */
[-C--:B------:R-:W-:Y:S01]  /*15e00*/  FMUL.FTZ R108, R108, R10.reuse ;  /* 0x0000000a6c6c7220 */ /* 0x080fe20000410000 */
[----:B------:R-:W1:Y:S01]  /*15e10*/  MUFU.EX2 R156, R156 ;  /* 0x0000009c009c7308 */ /* 0x000e620000000800 */
[----:B------:R-:W-:Y:S01]  /*15e20*/  FADD.FTZ R26, R164, R15 ;  /* 0x0000000fa41a7221 */ /* 0x000fe20000010000 */
[-C--:B------:R-:W-:Y:S01]  /*15e30*/  FMUL.FTZ R109, R109, R10.reuse ;  /* 0x0000000a6d6d7220 */ /* 0x080fe20000410000 */
[-C--:B------:R-:W-:Y:S01]  /*15e40*/  FMUL.FTZ R112, R112, R10.reuse ;  /* 0x0000000a70707220 */ /* 0x080fe20000410000 */
[-C--:B------:R-:W-:Y:S01]  /*15e50*/  FMUL.FTZ R113, R113, R10.reuse ;  /* 0x0000000a71717220 */ /* 0x080fe20000410000 */
[----:B------:R-:W-:Y:S01]  /*15e60*/  FADD.FTZ R15, R39, R26 ;  /* 0x0000001a270f7221 */ /* 0x000fe20000010000 */
[-C--:B------:R-:W-:Y:S01]  /*15e70*/  FMUL.FTZ R116, R116, R10.reuse ;  /* 0x0000000a74747220 */ /* 0x080fe20000410000 */
[----:B------:R-:W-:Y:S01]  /*15e80*/  FMUL.FTZ R117, R117, R10 ;  /* 0x0000000a75757220 */ /* 0x000fe20000410000 */
[----:B------:R-:W2:Y:S01]  /*15e90*/  MUFU.EX2 R179, R179 ;  /* 0x000000b300b37308 */ /* 0x000ea20000000800 */
[----:B------:R-:W-:Y:S01]  /*15ea0*/  FADD.FTZ R21, R166, R15 ;  /* 0x0000000fa6157221 */ /* 0x000fe20000010000 */
[----:B0-----:R-:W-:Y:S01]  /*15eb0*/  FFMA.FTZ R15, R8, R0, R181 ;  /* 0x00000000080f7223 */ /* 0x001fe200000100b5 */
[-C--:B------:R-:W-:Y:S01]  /*15ec0*/  FMUL.FTZ R120, R120, R10.reuse ;  /* 0x0000000a78787220 */ /* 0x080fe20000410000 */
[-C--:B------:R-:W-:Y:S01]  /*15ed0*/  FMUL.FTZ R121, R121, R10.reuse ;  /* 0x0000000a79797220 */ /* 0x080fe20000410000 */
[----:B------:R-:W-:Y:S01]  /*15ee0*/  FADD.FTZ R21, R40, R21 ;  /* 0x0000001528157221 */ /* 0x000fe20000010000 */
[----:B------:R-:W-:Y:S01]  /*15ef0*/  FADD.FTZ R0, R20, R15 ;  /* 0x0000000f14007221 */ /* 0x000fe20000010000 */
[-C--:B------:R-:W-:Y:S01]  /*15f00*/  FMUL.FTZ R124, R124, R10.reuse ;  /* 0x0000000a7c7c7220 */ /* 0x080fe20000410000 */
[----:B------:R0:W-:Y:S01]  /*15f10*/  MUFU.EX2 R165, R3 ;  /* 0x0000000300a57308 */ /* 0x0001e20000000800 */
        /* <DEDUP_REMOVED lines=8> */
[----:B0-----:R-:W-:Y:S01]  /*15fa0*/  FADD.FTZ R3, R183, R0 ;  /* 0x00000000b7037221 */ /* 0x001fe20000010000 */
[----:B------:R-:W-:Y:S01]  /*15fb0*/  FADD.FTZ R11, R162, R11 ;  /* 0x0000000ba20b7221 */ /* 0x000fe20000010000 */
[-C--:B------:R-:W-:Y:S01]  /*15fc0*/  FMUL.FTZ R136, R136, R10.reuse ;  /* 0x0000000a88887220 */ /* 0x080fe20000410000 */
[-C--:B------:R-:W-:Y:S01]  /*15fd0*/  FMUL.FTZ R137, R137, R10.reuse ;  /* 0x0000000a89897220 */ /* 0x080fe20000410000 */
[----:B------:R-:W-:Y:S01]  /*15fe0*/  FADD.FTZ R0, R24, R3 ;  /* 0x0000000318007221 */ /* 0x000fe20000010000 */
[----:B------:R-:W-:Y:S01]  /*15ff0*/  FADD.FTZ R11, R44, R11 ;  /* 0x0000000b2c0b7221 */ /* 0x000fe20000010000 */
[-C--:B------:R-:W-:Y:S01]  /*16000*/  FMUL.FTZ R140, R140, R10.reuse ;  /* 0x0000000a8c8c7220 */ /* 0x080fe20000410000 */
[----:B------:R-:W0:Y:S01]  /*16010*/  MUFU.EX2 R27, R27 ;  /* 0x0000001b001b7308 */ /* 0x000e220000000800 */
[----:B------:R-:W-:Y:S01]  /*16020*/  FADD.FTZ R3, R177, R0 ;  /* 0x00000000b1037221 */ /* 0x000fe20000010000 */
[----:B-1----:R-:W-:Y:S01]  /*16030*/  FADD.FTZ R26, R156, R11 ;  /* 0x0000000b9c1a7221 */ /* 0x002fe20000010000 */
[-C--:B------:R-:W-:Y:S01]  /*16040*/  FMUL.FTZ R141, R141, R10.reuse ;  /* 0x0000000a8d8d7220 */ /* 0x080fe20000410000 */
[-C--:B------:R-:W-:Y:S01]  /*16050*/  FMUL.FTZ R144, R144, R10.reuse ;  /* 0x0000000a90907220 */ /* 0x080fe20000410000 */
[----:B------:R-:W-:Y:S01]  /*16060*/  FADD.FTZ R0, R22, R3 ;  /* 0x0000000316007221 */ /* 0x000fe20000010000 */
[-C--:B------:R-:W-:Y:S01]  /*16070*/  FMUL.FTZ R145, R145, R10.reuse ;  /* 0x0000000a91917220 */ /* 0x080fe20000410000 */
[-C--:B------:R-:W-:Y:S01]  /*16080*/  FMUL.FTZ R148, R148, R10.reuse ;  /* 0x0000000a94947220 */ /* 0x080fe20000410000 */
[----:B------:R-:W1:Y:S01]  /*16090*/  MUFU.EX2 R158, R158 ;  /* 0x0000009e009e7308 */ /* 0x000e620000000800 */
[----:B--2---:R-:W-:Y:S01]  /*160a0*/  FADD.FTZ R0, R179, R0 ;  /* 0x00000000b3007221 */ /* 0x004fe20000010000 */
[----:B---3--:R-:W-:Y:S01]  /*160b0*/  FADD.FTZ R3, R47, R26 ;  /* 0x0000001a2f037221 */ /* 0x008fe20000010000 */
[----:B------:R-:W-:Y:S01]  /*160c0*/  FMUL.FTZ R149, R149, R10 ;  /* 0x0000000a95957220 */ /* 0x000fe20000410000 */
[----:B------:R-:W-:Y:S01]  /*160d0*/  F2FP.BF16.F32.PACK_AB R177, R22, R177 ;  /* 0x000000b116b1723e */ /* 0x000fe200000010ff */
[----:B------:R-:W-:Y:S01]  /*160e0*/  VIADD R4, R4, 0xffffffff ;  /* 0xffffffff04047836 */ /* 0x000fe20000000000 */
[----:B------:R-:W-:Y:S01]  /*160f0*/  F2FP.BF16.F32.PACK_AB R176, R25, R176 ;  /* 0x000000b019b0723e */ /* 0x000fe200000010ff */
[----:B------:R-:W-:Y:S01]  /*16100*/  FMUL.FTZ R90, R90, R8 ;  /* 0x000000085a5a7220 */ /* 0x000fe20000410000 */
[----:B------:R-:W2:Y:S01]  /*16110*/  MUFU.EX2 R173, R173 ;  /* 0x000000ad00ad7308 */ /* 0x000ea20000000800 */
[----:B0-----:R-:W-:Y:S01]  /*16120*/  FADD.FTZ R0, R27, R0 ;  /* 0x000000001b007221 */ /* 0x001fe20000010000 */
[----:B------:R-:W-:Y:S01]  /*16130*/  F2FP.BF16.F32.PACK_AB R172, R31, R172 ;  /* 0x000000ac1fac723e */ /* 0x000fe200000010ff */
[----:B------:R-:W-:Y:S01]  /*16140*/  FMUL.FTZ R91, R91, R8 ;  /* 0x000000085b5b7220 */ /* 0x000fe20000410000 */
[----:B------:R-:W-:Y:S01]  /*16150*/  F2FP.BF16.F32.PACK_AB R174, R32, R174 ;  /* 0x000000ae20ae723e */ /* 0x000fe200000010ff */
[----:B------:R-:W-:Y:S01]  /*16160*/  FMUL.FTZ R94, R94, R8 ;  /* 0x000000085e5e7220 */ /* 0x000fe20000410000 */
[----:B------:R-:W-:Y:S01]  /*16170*/  F2FP.BF16.F32.PACK_AB R168, R33, R168 ;  /* 0x000000a821a8723e */ /* 0x000fe200000010ff */
[----:B------:R-:W-:Y:S01]  /*16180*/  FMUL.FTZ R95, R95, R8 ;  /* 0x000000085f5f7220 */ /* 0x000fe20000410000 */
[----:B------:R-:W0:Y:S01]  /*16190*/  MUFU.EX2 R48, R48 ;  /* 0x0000003000307308 */ /* 0x000e220000000800 */
[----:B-1----:R-:W-:Y:S01]  /*161a0*/  FADD.FTZ R3, R158, R3 ;  /* 0x000000039e037221 */ /* 0x002fe20000010000 */
[----:B------:R-:W-:Y:S01]  /*161b0*/  F2FP.BF16.F32.PACK_AB R170, R35, R170 ;  /* 0x000000aa23aa723e */ /* 0x000fe200000010ff */
[----:B------:R-:W-:Y:S01]  /*161c0*/  FMUL.FTZ R98, R98, R8 ;  /* 0x0000000862627220 */ /* 0x000fe20000410000 */
[----:B------:R-:W-:Y:S01]  /*161d0*/  F2FP.BF16.F32.PACK_AB R164, R39, R164 ;  /* 0x000000a427a4723e */ /* 0x000fe200000010ff */
[----:B------:R-:W-:Y:S01]  /*161e0*/  FMUL.FTZ R99, R99, R8 ;  /* 0x0000000863637220 */ /* 0x000fe20000410000 */
        /* <DEDUP_REMOVED lines=11> */
[C---:B0-----:R-:W-:Y:S01]  /*162a0*/  FADD.FTZ R3, R48.reuse, R3 ;  /* 0x0000000330037221 */ /* 0x041fe20000010000 */
[----:B------:R-:W-:Y:S01]  /*162b0*/  F2FP.BF16.F32.PACK_AB R158, R48, R158 ;  /* 0x0000009e309e723e */ /* 0x000fe200000010ff */
[-C--:B------:R-:W-:Y:S01]  /*162c0*/  FMUL.FTZ R110, R110, R8.reuse ;  /* 0x000000086e6e7220 */ /* 0x080fe20000410000 */
[----:B------:R-:W-:Y:S01]  /*162d0*/  F2FP.BF16.F32.PACK_AB R181, R20, R181 ;  /* 0x000000b514b5723e */ /* 0x000fe200000010ff */
[-C--:B------:R-:W-:Y:S01]  /*162e0*/  FMUL.FTZ R111, R111, R8.reuse ;  /* 0x000000086f6f7220 */ /* 0x080fe20000410000 */
[----:B------:R-:W-:Y:S01]  /*162f0*/  F2FP.BF16.F32.PACK_AB R183, R24, R183 ;  /* 0x000000b718b7723e */ /* 0x000fe200000010ff */
[-C--:B------:R-:W-:Y:S01]  /*16300*/  FMUL.FTZ R114, R114, R8.reuse ;  /* 0x0000000872727220 */ /* 0x080fe20000410000 */
[----:B------:R-:W0:Y:S01]  /*16310*/  MUFU.EX2 R175, R175 ;  /* 0x000000af00af7308 */ /* 0x000e220000000800 */
[----:B-1----:R-:W-:Y:S01]  /*16320*/  FADD.FTZ R0, R7, R0 ;  /* 0x0000000007007221 */ /* 0x002fe20000010000 */
[----:B------:R-:W-:Y:S01]  /*16330*/  F2FP.BF16.F32.PACK_AB R179, R27, R179 ;  /* 0x000000b31bb3723e */ /* 0x000fe200000010ff */
[-C--:B------:R-:W-:Y:S01]  /*16340*/  FMUL.FTZ R115, R115, R8.reuse ;  /* 0x0000000873737220 */ /* 0x080fe20000410000 */
[----:B------:R-:W-:Y:S01]  /*16350*/  F2FP.BF16.F32.PACK_AB R173, R7, R173 ;  /* 0x000000ad07ad723e */ /* 0x000fe200000010ff */
[-C--:B------:R-:W-:Y:S01]  /*16360*/  FMUL.FTZ R118, R118, R8.reuse ;  /* 0x0000000876767220 */ /* 0x080fe20000410000 */
        /* <DEDUP_REMOVED lines=17> */
[----:B------:R-:W-:Y:S01]  /*16480*/  FMUL.FTZ R146, R146, R8 ;  /* 0x0000000892927220 */ /* 0x000fe20000410000 */
[----:B------:R-:W0:Y:S01]  /*16490*/  MUFU.EX2 R154, R154 ;  /* 0x0000009a009a7308 */ /* 0x000e220000000800 */
[C---:B-1----:R-:W-:Y:S01]  /*164a0*/  FADD.FTZ R11, R50.reuse, R11 ;  /* 0x0000000b320b7221 */ /* 0x042fe20000010000 */
[----:B------:R-:W-:Y:S01]  /*164b0*/  F2FP.BF16.F32.PACK_AB R152, R50, R152 ;  /* 0x000000983298723e */ /* 0x000fe200000010ff */
[-C--:B------:R-:W-:Y:S01]  /*164c0*/  FMUL.FTZ R147, R147, R8.reuse ;  /* 0x0000000893937220 */ /* 0x080fe20000410000 */
[-C--:B------:R-:W-:Y:S01]  /*164d0*/  FMUL.FTZ R150, R150, R8.reuse ;  /* 0x0000000896967220 */ /* 0x080fe20000410000 */
[----:B------:R-:W-:Y:S01]  /*164e0*/  FMUL.FTZ R151, R151, R8 ;  /* 0x0000000897977220 */ /* 0x000fe20000410000 */
[----:B------:R-:W-:-:S02]  /*164f0*/  IMAD.MOV.U32 R22, RZ, RZ, R13 ;  /* 0x000000ffff167224 */ /* 0x000fc400078e000d */
        /* <DEDUP_REMOVED lines=12> */
[----:B0-----:R-:W-:-:S04]  /*165c0*/  FADD.FTZ R0, R49, R0 ;  /* 0x0000000031007221 */ /* 0x001fc80000010000 */
[C---:B------:R-:W-:Y:S01]  /*165d0*/  FADD.FTZ R0, R171.reuse, R0 ;  /* 0x00000000ab007221 */ /* 0x040fe20000010000 */
[----:B------:R-:W-:Y:S02]  /*165e0*/  F2FP.BF16.F32.PACK_AB R171, R171, R49 ;  /* 0x00000031abab723e */ /* 0x000fe400000010ff */
[----:B------:R-:W0:Y:S01]  /*165f0*/  MUFU.EX2 R56, R56 ;  /* 0x0000003800387308 */ /* 0x000e220000000800 */
[----:B------:R-:W-:Y:S01]  /*16600*/  FADD.FTZ R0, R165, R0 ;  /* 0x00000000a5007221 */ /* 0x000fe20000010000 */
[----:B-1----:R-:W-:-:S03]  /*16610*/  F2FP.BF16.F32.PACK_AB R165, R53, R165 ;  /* 0x000000a535a5723e */ /* 0x002fc600000010ff */
[----:B------:R-:W-:-:S03]  /*16620*/  FADD.FTZ R0, R53, R0 ;  /* 0x0000000035007221 */ /* 0x000fc60000010000 */
        /* <DEDUP_REMOVED lines=34> */
[----:B------:R-:W-:Y:S02]  /*16850*/  IMAD.MOV.U32 R11, RZ, RZ, R9 ;  /* 0x000000ffff0b7224 */ /* 0x000fe400078e0009 */
[C---:B-1----:R-:W-:Y:S01]  /*16860*/  FADD.FTZ R3, R51.reuse, R26 ;  /* 0x0000001a33037221 */ /* 0x042fe20000010000 */
[----:B------:R-:W-:Y:S01]  /*16870*/  F2FP.BF16.F32.PACK_AB R154, R51, R154 ;  /* 0x0000009a339a723e */ /* 0x000fe200000010ff */
[----:B------:R-:W-:Y:S06]  /*16880*/  @P4 BRA `(.L_x_1690) ;  /* 0xffffffc400884947 */ /* 0x000fec000383ffff */
[----:B------:R-:W-:Y:S02]  /*16890*/  IMAD.MOV.U32 R11, RZ, RZ, R9 ;  /* 0x000000ffff0b7224 */ /* 0x000fe400078e0009 */
[----:B------:R-:W-:Y:S02]  /*168a0*/  IMAD.MOV.U32 R10, RZ, RZ, R6 ;  /* 0x000000ffff0a7224 */ /* 0x000fe400078e0006 */
[----:B------:R-:W-:Y:S02]  /*168b0*/  IMAD.MOV.U32 R22, RZ, RZ, R13 ;  /* 0x000000ffff167224 */ /* 0x000fe400078e000d */
[----:B------:R-:W-:-:S07]  /*168c0*/  IMAD.MOV.U32 R186, RZ, RZ, R14 ;  /* 0x000000ffffba7224 */ /* 0x000fce00078e000e */
.L_x_1672:
[----:B------:R-:W0:Y:S01]  /*168d0*/  LDC R6, c[0x0][0x448] ;  /* 0x00011200ff067b82 */ /* 0x000e220000000800 */
[----:B------:R-:W-:Y:S01]  /*168e0*/  IADD3 R9, R189, 0x1, -R187 ;  /* 0x00000001bd097810 */ /* 0x000fe20007ffe8bb */
[----:B------:R-:W-:-:S06]  /*168f0*/  ULDC UR6, c[0x0][0x9dc] ;  /* 0x0002770000067ab9 */ /* 0x000fcc0000000800 */
[----:B------:R-:W1:Y:S01]  /*16900*/  LDC R12, c[0x0][0x9e4] ;  /* 0x00027900ff0c7b82 */ /* 0x000e620000000800 */
[----:B0-----:R-:W-:Y:S01]  /*16910*/  ISETP.NE.AND P4, PT, R6, 0x1, PT ;  /* 0x000000010600780c */ /* 0x001fe20003f85270 */
[----:B------:R-:W-:Y:S01]  /*16920*/  VIADD R6, R193, 0x7f ;  /* 0x0000007fc1067836 */ /* 0x000fe20000000000 */
[----:B-1----:R-:W-:-:S11]  /*16930*/  ISETP.GE.AND P5, PT, R12, 0x1, PT ;  /* 0x000000010c00780c */ /* 0x002fd60003fa6270 */
[----:B------:R-:W0:Y:S08]  /*16940*/  @P4 LDC R7, c[0x0][0x44c] ;  /* 0x00011300ff074b82 */ /* 0x000e300000000800 */
[----:B------:R-:W1:Y:S01]  /*16950*/  @P4 LDC R8, c[0x0][0x450] ;  /* 0x00011400ff084b82 */ /* 0x000e620000000800 */
[----:B0-----:R-:W-:-:S05]  /*16960*/  @P4 IMAD.HI.U32 R7, R6, R7, RZ ;  /* 0x0000000706074227 */ /* 0x001fca00078e00ff */
[----:B-1----:R-:W-:-:S05]  /*16970*/  @P4 SHF.R.U32.HI R6, RZ, R8, R7 ;  /* 0x00000008ff064219 */ /* 0x002fca0000011607 */
[----:B------:R-:W-:-:S04]  /*16980*/  IMAD.IADD R6, R9, 0x1, R6 ;  /* 0x0000000109067824 */ /* 0x000fc800078e0206 */
[----:B------:R-:W-:Y:S01]  /*16990*/  VIADD R8, R6, -UR6 ;  /* 0x8000000606087c36 */ /* 0x000fe20008000000 */
[----:B------:R-:W-:Y:S06]  /*169a0*/  @!P5 BRA `(.L_x_1691) ;  /* 0x000000000048d947 */ /* 0x000fec0003800000 */
[----:B------:R-:W-:Y:S01]  /*169b0*/  IMAD.MOV.U32 R9, RZ, RZ, R6 ;  /* 0x000000ffff097224 */ /* 0x000fe200078e0006 */
[----:B------:R-:W-:Y:S04]  /*169c0*/  BSSY B0, `(.L_x_1692) ;  /* 0x000000e000007945 */ /* 0x000fe80003800000 */
        /* <DEDUP_REMOVED lines=9> */
.L_x_1693:
[----:B------:R-:W-:-:S13]  /*16a60*/  ISETP.NE.AND P2, PT, R12, 0x1, PT ;  /* 0x000000010c00780c */ /* 0x000fda0003f45270 */
[----:B------:R-:W0:Y:S02]  /*16a70*/  @P2 LDC.64 R6, c[0x0][0x9e8] ;  /* 0x00027a00ff062b82 */ /* 0x000e240000000a00 */
[----:B0-----:R-:W-:-:S05]  /*16a80*/  @P2 IMAD.HI.U32 R6, R9, R6, RZ ;  /* 0x0000000609062227 */ /* 0x001fca00078e00ff */
[----:B------:R-:W-:-:S07]  /*16a90*/  @P2 SHF.R.U32.HI R9, RZ, R7, R6 ;  /* 0x00000007ff092219 */ /* 0x000fce0000011606 */
.L_x_1694:
[----:B------:R-:W-:Y:S05]  /*16aa0*/  BSYNC B0 ;  /* 0x0000000000007941 */ /* 0x000fea0003800000 */
.L_x_1692:
[----:B------:R-:W-:-:S05]  /*16ab0*/  IMAD R9, R9, R12, RZ ;  /* 0x0000000c09097224 */ /* 0x000fca00078e02ff */
[----:B------:R-:W-:-:S07]  /*16ac0*/  VIMNMX R8, R8, R9, !PT ;  /* 0x0000000908087248 */ /* 0x000fce0007fe0100 */
.L_x_1691:
[----:B------:R-:W-:-:S05]  /*16ad0*/  VIADD R8, R8, 0x7f ;  /* 0x0000007f08087836 */ /* 0x000fca0000000000 */
[----:B------:R-:W-:-:S04]  /*16ae0*/  SHF.R.S32.HI R7, RZ, 0x1f, R8 ;  /* 0x0000001fff077819 */ /* 0x000fc80000011408 */
[----:B------:R-:W-:-:S04]  /*16af0*/  LEA.HI R7, R7, R8, RZ, 0x7 ;  /* 0x0000000807077211 */ /* 0x000fc800078f38ff */
[----:B------:R-:W-:-:S04]  /*16b00*/  SHF.R.S32.HI R14, RZ, 0x7, R7 ;  /* 0x00000007ff0e7819 */ /* 0x000fc80000011407 */
[----:B------:R-:W-:-:S04]  /*16b10*/  VIMNMX R14, R195, R14, !PT ;  /* 0x0000000ec30e7248 */ /* 0x000fc80007fe0100 */
[----:B------:R-:W-:-:S13]  /*16b20*/  ISETP.GE.AND P2, PT, R4, R14, PT ;  /* 0x0000000e0400720c */ /* 0x000fda0003f46270 */
[----:B------:R-:W-:Y:S05]  /*16b30*/  @!P2 BRA `(.L_x_1695) ;  /* 0x000000280074a947 */ /* 0x000fea0003800000 */
[----:B------:R-:W-:Y:S02]  /*16b40*/  IMAD.MOV.U32 R13, RZ, RZ, R11 ;  /* 0x000000ffff0d7224 */ /* 0x000fe400078e000b */
[----:B------:R-:W-:Y:S02]  /*16b50*/  IMAD.MOV.U32 R12, RZ, RZ, R10 ;  /* 0x000000ffff0c7224 */ /* 0x000fe400078e000a */
[----:B------:R-:W-:Y:S02]  /*16b60*/  IMAD.MOV.U32 R6, RZ, RZ, R186 ;  /* 0x000000ffff067224 */ /* 0x000fe400078e00ba */
[----:B------:R-:W-:-:S07]  /*16b70*/  IMAD.MOV.U32 R15, RZ, RZ, R22 ;  /* 0x000000ffff0f7224 */ /* 0x000fce00078e0016 */
.L_x_1705:
        /* <DEDUP_REMOVED lines=10> */
.L_x_1697:
[----:B------:R-:W-:Y:S01]  /*16c20*/  IMAD R7, R22, 0x8, R2 ;  /* 0x0000000816077824 */ /* 0x000fe200078e0202 */
[----:B------:R-:W-:-:S04]  /*16c30*/  SHF.L.U32 R8, R186, 0x1f, RZ ;  /* 0x0000001fba087819 */ /* 0x000fc800000006ff */
[----:B------:R0:W1:Y:S01]  /*16c40*/  SYNCS.PHASECHK.TRANS64.TRYWAIT P3, [R7+URZ+0x28830], R8 ;  /* 0x02883008070075a7 */ /* 0x000062000806017f */
[----:B------:R-:W-:Y:S05]  /*16c50*/  @!P0 BRA `(.L_x_1698) ;  /* 0x0000000000048947 */ /* 0x000fea0003800000 */
[----:B------:R-:W-:Y:S01]  /*16c60*/  BPT.TRAP 0x1 ;  /* 0x000000040000795c */ /* 0x000fe20000300000 */
.L_x_1698:
[----:B------:R-:W-:Y:S04]  /*16c70*/  BSSY B0, `(.L_x_1696) ;  /* 0x0000004000007945 */ /* 0x000fe80003800000 */
[----:B-1----:R-:W-:Y:S05]  /*16c80*/  @P3 BRA `(.L_x_1699) ;  /* 0x0000000000083947 */ /* 0x002fea0003800000 */
[----:B------:R-:W1:Y:S02]  /*16c90*/  SYNCS.PHASECHK.TRANS64.TRYWAIT P3, [R7+URZ+0x28830], R8 ;  /* 0x02883008070075a7 */ /* 0x000e64000806017f */
[----:B-1----:R-:W-:Y:S05]  /*16ca0*/  @!P3 BRA `(.L_x_1700) ;  /* 0x0000013c0068b947 */ /* 0x002fea0003800000 */
.L_x_1699:
[----:B------:R-:W-:Y:S05]  /*16cb0*/  BSYNC B0 ;  /* 0x0000000000007941 */ /* 0x000fea0003800000 */
.L_x_1696:
[----:B01----:R-:W0:Y:S01]  /*16cc0*/  S2R R7, SR_TID.X ;  /* 0x0000000000077919 */ /* 0x003e220000002100 */
[----:B------:R-:W-:Y:S05]  /*16cd0*/  WARPSYNC.ALL ;  /* 0x0000000000007948 */ /* 0x000fea0003800000 */
[----:B------:R-:W-:Y:S02]  /*16ce0*/  IMAD R8, R22, 0x800, R5 ;  /* 0x0000080016087824 */ /* 0x000fe400078e0205 */
[----:B------:R-:W-:Y:S02]  /*16cf0*/  IMAD.MOV.U32 R9, RZ, RZ, 0x40000040 ;  /* 0x40000040ff097424 */ /* 0x000fe400078e00ff */
[C---:B------:R-:W-:Y:S01]  /*16d00*/  VIADD R24, R8.reuse, 0x4 ;  /* 0x0000000408187836 */ /* 0x040fe20000000000 */
[C---:B------:R-:W-:Y:S01]  /*16d10*/  R2UR UR14, R8.reuse ;  /* 0x00000000080e72ca */ /* 0x040fe200000e0000 */
[----:B------:R-:W-:Y:S01]  /*16d20*/  IMAD.MOV.U32 R25, RZ, RZ, 0x40000040 ;  /* 0x40000040ff197424 */ /* 0x000fe200078e00ff */
[----:B------:R-:W-:Y:S01]  /*16d30*/  R2UR UR15, R9 ;  /* 0x00000000090f72ca */ /* 0x000fe200000e0000 */
[----:B------:R-:W-:Y:S01]  /*16d40*/  VIADD R20, R8, 0x2 ;  /* 0x0000000208147836 */ /* 0x000fe20000000000 */
[----:B------:R-:W-:Y:S01]  /*16d50*/  R2UR UR6, R24 ;  /* 0x00000000180672ca */ /* 0x000fe200000e0000 */
[C---:B------:R-:W-:Y:S01]  /*16d60*/  VIADD R24, R8.reuse, 0x404 ;  /* 0x0000040408187836 */ /* 0x040fe20000000000 */
[C---:B------:R-:W-:Y:S01]  /*16d70*/  R2UR UR7, R25.reuse ;  /* 0x00000000190772ca */ /* 0x040fe200000e0000 */
[----:B------:R-:W-:Y:S01]  /*16d80*/  IMAD.MOV.U32 R21, RZ, RZ, 0x40000040 ;  /* 0x40000040ff157424 */ /* 0x000fe200078e00ff */
[----:B------:R-:W-:Y:S01]  /*16d90*/  R2UR UR31, R25 ;  /* 0x00000000191f72ca */ /* 0x000fe200000e0000 */
[----:B------:R-:W-:Y:S01]  /*16da0*/  VIADD R10, R8, 0x6 ;  /* 0x00000006080a7836 */ /* 0x000fe20000000000 */
[----:B------:R-:W-:Y:S01]  /*16db0*/  R2UR UR30, R24 ;  /* 0x00000000181e72ca */ /* 0x000fe200000e0000 */
[----:B------:R-:W-:Y:S01]  /*16dc0*/  IMAD.MOV.U32 R11, RZ, RZ, 0x40000040 ;  /* 0x40000040ff0b7424 */ /* 0x000fe200078e00ff */
[----:B------:R-:W-:Y:S01]  /*16dd0*/  R2UR UR10, R20 ;  /* 0x00000000140a72ca */ /* 0x000fe200000e0000 */
[----:B------:R-:W-:Y:S01]  /*16de0*/  VIADD R20, R8, 0x400 ;  /* 0x0000040008147836 */ /* 0x000fe20000000000 */
[----:B------:R-:W-:-:S02]  /*16df0*/  R2UR UR11, R21 ;  /* 0x00000000150b72ca */ /* 0x000fc400000e0000 */
[----:B------:R-:W-:Y:S01]  /*16e00*/  R2UR UR18, R10 ;  /* 0x000000000a1272ca */ /* 0x000fe200000e0000 */
[C---:B------:R-:W-:Y:S01]  /*16e10*/  VIADD R10, R8.reuse, 0x402 ;  /* 0x00000402080a7836 */ /* 0x040fe20000000000 */
[----:B------:R-:W-:Y:S01]  /*16e20*/  R2UR UR19, R11 ;  /* 0x000000000b1372ca */ /* 0x000fe200000e0000 */
[----:B------:R-:W-:Y:S01]  /*16e30*/  VIADD R8, R8, 0x406 ;  /* 0x0000040608087836 */ /* 0x000fe20000000000 */
[----:B------:R-:W-:Y:S02]  /*16e40*/  R2UR UR22, R20 ;  /* 0x00000000141672ca */ /* 0x000fe400000e0000 */
[----:B0-----:R-:W-:Y:S02]  /*16e50*/  SHF.R.U32.HI R7, RZ, 0x7, R7 ;  /* 0x00000007ff077819 */ /* 0x001fe40000011607 */
[----:B------:R-:W-:Y:S02]  /*16e60*/  R2UR UR23, R21 ;  /* 0x00000000151772ca */ /* 0x000fe400000e0000 */
[----:B------:R-:W-:Y:S01]  /*16e70*/  R2UR UR26, R10 ;  /* 0x000000000a1a72ca */ /* 0x000fe200000e0000 */
[----:B------:R-:W-:Y:S01]  /*16e80*/  VIADD R7, R7, 0x8 ;  /* 0x0000000807077836 */ /* 0x000fe20000000000 */
[----:B------:R-:W-:-:S02]  /*16e90*/  R2UR UR27, R11 ;  /* 0x000000000b1b72ca */ /* 0x000fc400000e0000 */
[----:B------:R-:W-:Y:S02]  /*16ea0*/  R2UR UR34, R8 ;  /* 0x00000000082272ca */ /* 0x000fe400000e0000 */
[----:B------:R0:W-:Y:S01]  /*16eb0*/  BAR.SYNC.DEFER_BLOCKING R7, 0x100 ;  /* 0x000400070000751d */ /* 0x0001e20000010000 */
[----:B------:R-:W-:-:S05]  /*16ec0*/  R2UR UR35, R9 ;  /* 0x00000000092372ca */ /* 0x000fca00000e0000 */
        /* <DEDUP_REMOVED lines=27> */
.L_x_1702:
[----:B------:R-:W-:Y:S01]  /*17080*/  SHF.L.U32 R6, R6, 0x1f, RZ ;  /* 0x0000001f06067819 */ /* 0x000fe200000006ff */
[----:B------:R-:W-:-:S04]  /*17090*/  IMAD R7, R15, 0x8, R2 ;  /* 0x000000080f077824 */ /* 0x000fc800078e0202 */
[----:B------:R0:W1:Y:S01]  /*170a0*/  SYNCS.PHASECHK.TRANS64.TRYWAIT P2, [R7+URZ+0x28850], R6 ;  /* 0x02885006070075a7 */ /* 0x000062000804017f */
[----:B------:R-:W-:Y:S05]  /*170b0*/  @!P0 BRA `(.L_x_1703) ;  /* 0x0000000000048947 */ /* 0x000fea0003800000 */
[----:B------:R-:W-:Y:S01]  /*170c0*/  BPT.TRAP 0x1 ;  /* 0x000000040000795c */ /* 0x000fe20000300000 */
.L_x_1703:
[----:B-1----:R-:W-:Y:S05]  /*170d0*/  @P2 BRA `(.L_x_1701) ;  /* 0x0000000000082947 */ /* 0x002fea0003800000 */
[----:B------:R-:W1:Y:S02]  /*170e0*/  SYNCS.PHASECHK.TRANS64.TRYWAIT P2, [R7+URZ+0x28850], R6 ;  /* 0x02885006070075a7 */ /* 0x000e64000804017f */
[----:B-1----:R-:W-:Y:S05]  /*170f0*/  @!P2 BRA `(.L_x_1704) ;  /* 0x000001380068a947 */ /* 0x002fea0003800000 */
.L_x_1701:
[----:B01----:R-:W-:Y:S01]  /*17100*/  VIADD R6, R2, 0x400 ;  /* 0x0000040002067836 */ /* 0x003fe20000000000 */
[----:B------:R-:W-:Y:S05]  /*17110*/  WARPSYNC.ALL ;  /* 0x0000000000007948 */ /* 0x000fea0003800000 */
[----:B------:R-:W-:-:S04]  /*17120*/  SHF.R.U32.HI R6, RZ, 0x4, R6 ;  /* 0x00000004ff067819 */ /* 0x000fc80000011606 */
[----:B------:R-:W-:-:S04]  /*17130*/  LOP3.LUT R6, R6, 0x3fff, RZ, 0xc0, !PT ;  /* 0x00003fff06067812 */ /* 0x000fc800078ec0ff */
[----:B------:R-:W-:-:S05]  /*17140*/  LOP3.LUT R6, R6, 0x4000000, RZ, 0xfc, !PT ;  /* 0x0400000006067812 */ /* 0x000fca00078efcff */
[----:B------:R-:W-:Y:S01]  /*17150*/  IMAD R6, R15, 0x800, R6 ;  /* 0x000008000f067824 */ /* 0x000fe200078e0206 */
[----:B------:R-:W-:Y:S01]  /*17160*/  WARPGROUP.ARRIVE ;  /* 0x00000000000079c5 */ /* 0x000fe20000000000 */
[----:B------:R-:W-:Y:S02]  /*17170*/  IMAD.MOV.U32 R7, RZ, RZ, 0x40000040 ;  /* 0x40000040ff077424 */ /* 0x000fe400078e00ff */
[----:B------:R-:W-:Y:S01]  /*17180*/  FMUL.FTZ R11, R28, UR47 ;  /* 0x0000002f1c0b7c20 */ /* 0x000fe20008410000 */
[C---:B------:R-:W-:Y:S01]  /*17190*/  VIADD R8, R6.reuse, 0x80 ;  /* 0x0000008006087836 */ /* 0x040fe20000000000 */
[----:B------:R-:W-:Y:S01]  /*171a0*/  R2UR UR6, R6 ;  /* 0x00000000060672ca */ /* 0x000fe200000e0000 */
[----:B------:R-:W-:Y:S01]  /*171b0*/  IMAD.MOV.U32 R9, RZ, RZ, 0x40000040 ;  /* 0x40000040ff097424 */ /* 0x000fe200078e00ff */
[----:B------:R-:W-:Y:S01]  /*171c0*/  R2UR UR7, R7 ;  /* 0x00000000070772ca */ /* 0x000fe200000e0000 */
        /* <DEDUP_REMOVED lines=10> */
[----:B------:R-:W0:Y:S01]  /*17270*/  MUFU.TANH R7, R7 ;  /* 0x0000000700077308 */ /* 0x000e220000002400 */
[----:B------:R-:W-:Y:S01]  /*17280*/  FMUL.FTZ R37, R42, UR47 ;  /* 0x0000002f2a257c20 */ /* 0x000fe20008410000 */
[----:B------:R-:W-:Y:S01]  /*17290*/  HGMMA.64x128x16.F32.BF16 R88, R180, gdesc[UR4].tnspB, R88, gsb0 ;  /* 0x41e00004b4587df0 */ /* 0x000fe20008001858 */
[----:B------:R-:W-:Y:S01]  /*172a0*/  R2UR UR6, R8 ;  /* 0x00000000080672ca */ /* 0x000fe200000e0000 */
[----:B------:R-:W-:Y:S01]  /*172b0*/  VIADD R8, R6, 0x100 ;  /* 0x0000010006087836 */ /* 0x000fe20000000000 */
[----:B------:R-:W-:Y:S01]  /*172c0*/  R2UR UR7, R9 ;  /* 0x00000000090772ca */ /* 0x000fe200000e0000 */
[----:B------:R-:W-:-:S02]  /*172d0*/  IMAD.MOV.U32 R9, RZ, RZ, 0x40000040 ;  /* 0x40000040ff097424 */ /* 0x000fc400078e00ff */
        /* <DEDUP_REMOVED lines=10> */
[----:B0-----:R-:W-:Y:S01]  /*17380*/  FMNMX.FTZ R10, R7, R12, !PT ;  /* 0x0000000c070a7209 */ /* 0x001fe20007810000 */
[----:B------:R-:W-:Y:S01]  /*17390*/  FMUL.FTZ R57, R62, UR47 ;  /* 0x0000002f3e397c20 */ /* 0x000fe20008410000 */
[----:B------:R-:W-:Y:S01]  /*173a0*/  FMUL.FTZ R62, R68, UR47 ;  /* 0x0000002f443e7c20 */ /* 0x000fe20008410000 */
[----:B------:R-:W-:Y:S01]  /*173b0*/  FMUL.FTZ R68, R73, UR47 ;  /* 0x0000002f49447c20 */ /* 0x000fe20008410000 */
[----:B------:R-:W-:Y:S01]  /*173c0*/  FMUL.FTZ R73, R77, UR47 ;  /* 0x0000002f4d497c20 */ /* 0x000fe20008410000 */
[----:B------:R-:W-:Y:S01]  /*173d0*/  FMUL.FTZ R77, R84, UR47 ;  /* 0x0000002f544d7c20 */ /* 0x000fe20008410000 */
[----:B------:R-:W-:Y:S01]  /*173e0*/  VIADD R28, R6, 0x280 ;  /* 0x00000280061c7836 */ /* 0x000fe20000000000 */
[----:B------:R-:W-:Y:S01]  /*173f0*/  MUFU.TANH R34, R34 ;  /* 0x0000002200227308 */ /* 0x000fe20000002400 */
[----:B------:R-:W0:Y:S01]  /*17400*/  LDC R52, c[0x0][0x988] ;  /* 0x00026200ff347b82 */ /* 0x000e220000000800 */
        /* <DEDUP_REMOVED lines=11> */
[C---:B------:R-:W-:Y:S01]  /*174c0*/  ISETP.GT.AND P2, PT, R4.reuse, R14, PT ;  /* 0x0000000e0400720c */ /* 0x040fe20003f44270 */
[----:B------:R-:W-:-:S02]  /*174d0*/  VIADD R4, R4, 0xffffffff ;  /* 0xffffffff04047836 */ /* 0x000fc40000000000 */
        /* <DEDUP_REMOVED lines=69> */
[----:B-1----:R-:W-:Y:S01]  /*17930*/  FMNMX.FTZ R10, R9, R10, !PT ;  /* 0x0000000a090a7209 */ /* 0x002fe20007810000 */
[----:B------:R-:W-:Y:S01]  /*17940*/  FMUL.FTZ R60, R64, UR47 ;  /* 0x0000002f403c7c20 */ /* 0x000fe20008410000 */
[----:B------:R-:W-:Y:S01]  /*17950*/  FMUL.FTZ R61, R65, UR47 ;  /* 0x0000002f413d7c20 */ /* 0x000fe20008410000 */
[----:B------:R-:W-:Y:S01]  /*17960*/  FMUL.FTZ R64, R69, UR47 ;  /* 0x0000002f45407c20 */ /* 0x000fe20008410000 */
[----:B------:R-:W-:Y:S01]  /*17970*/  FMNMX.FTZ R10, R11, R10, !PT ;  /* 0x0000000a0b0a7209 */ /* 0x000fe20007810000 */
[----:B------:R-:W-:Y:S01]  /*17980*/  FMUL.FTZ R65, R72, UR47 ;  /* 0x0000002f48417c20 */ /* 0x000fe20008410000 */
[----:B------:R-:W-:Y:S01]  /*17990*/  FMUL.FTZ R69, R76, UR47 ;  /* 0x0000002f4c457c20 */ /* 0x000fe20008410000 */
[----:B------:R-:W1:Y:S01]  /*179a0*/  MUFU.TANH R36, R36 ;  /* 0x0000002400247308 */ /* 0x000e620000002400 */
[----:B------:R-:W-:Y:S01]  /*179b0*/  FMNMX.FTZ R10, R24, R10, !PT ;  /* 0x0000000a180a7209 */ /* 0x000fe20007810000 */
[----:B------:R-:W-:Y:S01]  /*179c0*/  FMUL.FTZ R76, R80, UR47 ;  /* 0x0000002f504c7c20 */ /* 0x000fe20008410000 */
[----:B------:R-:W-:Y:S01]  /*179d0*/  FMUL.FTZ R72, R81, UR47 ;  /* 0x0000002f51487c20 */ /* 0x000fe20008410000 */
[----:B------:R-:W-:Y:S01]  /*179e0*/  FMUL.FTZ R80, R85, UR47 ;  /* 0x0000002f55507c20 */ /* 0x000fe20008410000 */
[----:B--2---:R-:W-:Y:S01]  /*179f0*/  FMNMX.FTZ R10, R26, R10, !PT ;  /* 0x0000000a1a0a7209 */ /* 0x004fe20007810000 */
[----:B------:R-:W-:Y:S01]  /*17a00*/  FMUL.FTZ R81, R82, UR47 ;  /* 0x0000002f52517c20 */ /* 0x000fe20008410000 */
[----:B------:R-:W-:Y:S01]  /*17a10*/  FMUL.FTZ R82, R83, UR47 ;  /* 0x0000002f53527c20 */ /* 0x000fe20008410000 */
[----:B------:R-:W2:Y:S01]  /*17a20*/  MUFU.TANH R40, R40 ;  /* 0x0000002800287308 */ /* 0x000ea20000002400 */
[----:B------:R-:W-:Y:S01]  /*17a30*/  FMNMX.FTZ R10, R30, R10, !PT ;  /* 0x0000000a1e0a7209 */ /* 0x000fe20007810000 */
[----:B------:R-:W-:-:S03]  /*17a40*/  FMUL.FTZ R83, R86, UR47 ;  /* 0x0000002f56537c20 */ /* 0x000fc60008410000 */
[----:B---3--:R-:W-:-:S03]  /*17a50*/  FMNMX.FTZ R10, R32, R10, !PT ;  /* 0x0000000a200a7209 */ /* 0x008fc60007810000 */
[----:B------:R-:W3:Y:S01]  /*17a60*/  MUFU.TANH R44, R44 ;  /* 0x0000002c002c7308 */ /* 0x000ee20000002400 */
[----:B------:R-:W-:-:S04]  /*17a70*/  FMNMX.FTZ R10, R34, R10, !PT ;  /* 0x0000000a220a7209 */ /* 0x000fc80007810000 */
[----:B-1----:R-:W-:-:S03]  /*17a80*/  FMNMX.FTZ R10, R36, R10, !PT ;  /* 0x0000000a240a7209 */ /* 0x002fc60007810000 */
[----:B------:R-:W1:Y:S01]  /*17a90*/  MUFU.TANH R51, R51 ;  /* 0x0000003300337308 */ /* 0x000e620000002400 */
[----:B------:R-:W-:-:S04]  /*17aa0*/  FMNMX.FTZ R10, R38, R10, !PT ;  /* 0x0000000a260a7209 */ /* 0x000fc80007810000 */
[----:B--2---:R-:W-:-:S03]  /*17ab0*/  FMNMX.FTZ R10, R40, R10, !PT ;  /* 0x0000000a280a7209 */ /* 0x004fc60007810000 */
[----:B------:R-:W2:Y:S01]  /*17ac0*/  MUFU.TANH R58, R58 ;  /* 0x0000003a003a7308 */ /* 0x000ea20000002400 */
[----:B------:R-:W-:-:S04]  /*17ad0*/  FMNMX.FTZ R10, R42, R10, !PT ;  /* 0x0000000a2a0a7209 */ /* 0x000fc80007810000 */
[----:B---3--:R-:W-:-:S03]  /*17ae0*/  FMNMX.FTZ R10, R44, R10, !PT ;  /* 0x0000000a2c0a7209 */ /* 0x008fc60007810000 */
[----:B------:R-:W3:Y:S01]  /*17af0*/  MUFU.TANH R59, R59 ;  /* 0x0000003b003b7308 */ /* 0x000ee20000002400 */
[----:B------:R-:W-:-:S04]  /*17b00*/  FMNMX.FTZ R10, R46, R10, !PT ;  /* 0x0000000a2e0a7209 */ /* 0x000fc80007810000 */
[----:B------:R-:W-:-:S03]  /*17b10*/  FMNMX.FTZ R10, R50, R10, !PT ;  /* 0x0000000a320a7209 */ /* 0x000fc60007810000 */
[----:B------:R-:W4:Y:S01]  /*17b20*/  MUFU.TANH R60, R60 ;  /* 0x0000003c003c7308 */ /* 0x000f220000002400 */
[----:B-1----:R-:W-:-:S04]  /*17b30*/  FMNMX.FTZ R10, R51, R10, !PT ;  /* 0x0000000a330a7209 */ /* 0x002fc80007810000 */
[----:B------:R-:W-:-:S03]  /*17b40*/  FMNMX.FTZ R10, R55, R10, !PT ;  /* 0x0000000a370a7209 */ /* 0x000fc60007810000 */
[----:B------:R-:W1:Y:S01]  /*17b50*/  MUFU.TANH R61, R61 ;  /* 0x0000003d003d7308 */ /* 0x000e620000002400 */
[----:B------:R-:W-:-:S04]  /*17b60*/  FMNMX.FTZ R10, R56, R10, !PT ;  /* 0x0000000a380a7209 */ /* 0x000fc80007810000 */
[----:B--2---:R-:W-:-:S03]  /*17b70*/  FMNMX.FTZ R10, R58, R10, !PT ;  /* 0x0000000a3a0a7209 */ /* 0x004fc60007810000 */
[----:B------:R-:W2:Y:S01]  /*17b80*/  MUFU.TANH R64, R64 ;  /* 0x0000004000407308 */ /* 0x000ea20000002400 */
[----:B---3--:R-:W-:-:S04]  /*17b90*/  FMNMX.FTZ R10, R59, R10, !PT ;  /* 0x0000000a3b0a7209 */ /* 0x008fc80007810000 */
[----:B----4-:R-:W-:-:S03]  /*17ba0*/  FMNMX.FTZ R10, R60, R10, !PT ;  /* 0x0000000a3c0a7209 */ /* 0x010fc60007810000 */
[----:B------:R-:W3:Y:S01]  /*17bb0*/  MUFU.TANH R65, R65 ;  /* 0x0000004100417308 */ /* 0x000ee20000002400 */
[----:B-1----:R-:W-:-:S04]  /*17bc0*/  FMNMX.FTZ R10, R61, R10, !PT ;  /* 0x0000000a3d0a7209 */ /* 0x002fc80007810000 */
[----:B------:R-:W-:-:S03]  /*17bd0*/  FMNMX.FTZ R10, R62, R10, !PT ;  /* 0x0000000a3e0a7209 */ /* 0x000fc60007810000 */
[----:B------:R-:W1:Y:S01]  /*17be0*/  MUFU.TANH R69, R69 ;  /* 0x0000004500457308 */ /* 0x000e620000002400 */
[----:B--2---:R-:W-:-:S07]  /*17bf0*/  FMNMX.FTZ R10, R64, R10, !PT ;  /* 0x0000000a400a7209 */ /* 0x004fce0007810000 */
[----:B------:R-:W2:Y:S01]  /*17c00*/  MUFU.TANH R76, R76 ;  /* 0x0000004c004c7308 */ /* 0x000ea20000002400 */
[----:B---3--:R-:W-:-:S04]  /*17c10*/  FMNMX.FTZ R10, R65, R10, !PT ;  /* 0x0000000a410a7209 */ /* 0x008fc80007810000 */
[----:B------:R-:W-:-:S03]  /*17c20*/  FMNMX.FTZ R10, R68, R10, !PT ;  /* 0x0000000a440a7209 */ /* 0x000fc60007810000 */
[----:B------:R-:W3:Y:S01]  /*17c30*/  MUFU.TANH R72, R72 ;  /* 0x0000004800487308 */ /* 0x000ee20000002400 */
[----:B-1----:R-:W-:-:S04]  /*17c40*/  FMNMX.FTZ R10, R69, R10, !PT ;  /* 0x0000000a450a7209 */ /* 0x002fc80007810000 */
[----:B------:R-:W-:-:S03]  /*17c50*/  FMNMX.FTZ R10, R73, R10, !PT ;  /* 0x0000000a490a7209 */ /* 0x000fc60007810000 */
[----:B------:R-:W1:Y:S01]  /*17c60*/  MUFU.TANH R80, R80 ;  /* 0x0000005000507308 */ /* 0x000e620000002400 */
[----:B--2---:R-:W-:Y:S01]  /*17c70*/  FMNMX.FTZ R10, R76, R10, !PT ;  /* 0x0000000a4c0a7209 */ /* 0x004fe20007810000 */
[----:B------:R-:W-:Y:S02]  /*17c80*/  WARPGROUP.DEPBAR.LE gsb0, 0x0 ;  /* 0x00008000000079c5 */ /* 0x000fe40000010000 */
[----:B------:R-:W-:Y:S01]  /*17c90*/  WARPGROUP.ARRIVE ;  /* 0x00000000000079c5 */ /* 0x000fe20000000000 */
[----:B---3--:R-:W-:-:S03]  /*17ca0*/  FMNMX.FTZ R10, R72, R10, !PT ;  /* 0x0000000a480a7209 */ /* 0x008fc60007810000 */
[----:B------:R-:W2:Y:S01]  /*17cb0*/  MUFU.TANH R8, R8 ;  /* 0x0000000800087308 */ /* 0x000ea20000002400 */
[----:B------:R-:W-:Y:S01]  /*17cc0*/  FMNMX.FTZ R10, R77, R10, !PT ;  /* 0x0000000a4d0a7209 */ /* 0x000fe20007810000 */
[----:B------:R-:W-:Y:S01]  /*17cd0*/  HGMMA.64x128x16.F32.BF16 R88, R164, gdesc[UR4].tnspB, R88, gsb0 ;  /* 0x41e00004a4587df0 */ /* 0x000fe20008001858 */
[----:B------:R-:W-:Y:S02]  /*17ce0*/  R2UR UR6, R28 ;  /* 0x000000001c0672ca */ /* 0x000fe400000e0000 */
[----:B-1----:R-:W-:-:S03]  /*17cf0*/  FMNMX.FTZ R10, R80, R10, !PT ;  /* 0x0000000a500a7209 */ /* 0x002fc60007810000 */
[----:B------:R-:W1:Y:S02]  /*17d00*/  MUFU.TANH R25, R25 ;  /* 0x0000001900197308 */ /* 0x000e640000002400 */
[----:B------:R-:W3:Y:S06]  /*17d10*/  SHFL.BFLY PT, R29, R10, 0x2, 0x1f ;  /* 0x0c401f000a1d7f89 */ /* 0x000eec00000e0000 */
[----:B------:R-:W4:Y:S08]  /*17d20*/  MUFU.TANH R31, R31 ;  /* 0x0000001f001f7308 */ /* 0x000f300000002400 */
[----:B------:R-:W5:Y:S08]  /*17d30*/  MUFU.TANH R35, R35 ;  /* 0x0000002300237308 */ /* 0x000f700000002400 */
[----:B------:R-:W5:Y:S01]  /*17d40*/  MUFU.TANH R39, R39 ;  /* 0x0000002700277308 */ /* 0x000f620000002400 */
[----:B---3--:R-:W-:Y:S01]  /*17d50*/  FMNMX.FTZ R10, R10, R29, !PT ;  /* 0x0000001d0a0a7209 */ /* 0x008fe20007810000 */
[----:B------:R-:W-:-:S06]  /*17d60*/  IMAD.MOV.U32 R29, RZ, RZ, 0x40000040 ;  /* 0x40000040ff1d7424 */ /* 0x000fcc00078e00ff */
[----:B------:R-:W3:Y:S01]  /*17d70*/  MUFU.TANH R43, R43 ;  /* 0x0000002b002b7308 */ /* 0x000ee20000002400 */
[----:B------:R-:W0:Y:S01]  /*17d80*/  SHFL.BFLY PT, R28, R10, 0x1, 0x1f ;  /* 0x0c201f000a1c7f89 */ /* 0x000e2200000e0000 */
[----:B------:R-:W-:Y:S01]  /*17d90*/  R2UR UR7, R29 ;  /* 0x000000001d0772ca */ /* 0x000fe200000e0000 */
[----:B------:R-:W-:-:S05]  /*17da0*/  IMAD.MOV.U32 R29, RZ, RZ, 0x40000040 ;  /* 0x40000040ff1d7424 */ /* 0x000fca00078e00ff */
[----:B------:R-:W3:Y:S08]  /*17db0*/  MUFU.TANH R47, R47 ;  /* 0x0000002f002f7308 */ /* 0x000ef00000002400 */
[----:B------:R-:W3:Y:S08]  /*17dc0*/  MUFU.TANH R48, R48 ;  /* 0x0000003000307308 */ /* 0x000ef00000002400 */
[----:B------:R-:W3:Y:S01]  /*17dd0*/  MUFU.TANH R53, R53 ;  /* 0x0000003500357308 */ /* 0x000ee20000002400 */
[----:B0-----:R-:W-:Y:S01]  /*17de0*/  FMNMX.FTZ R10, R10, R28, !PT ;  /* 0x0000001c0a0a7209 */ /* 0x001fe20007810000 */
[----:B------:R-:W-:-:S02]  /*17df0*/  VIADD R28, R6, 0x300 ;  /* 0x00000300061c7836 */ /* 0x000fc40000000000 */
[----:B------:R-:W-:Y:S02]  /*17e00*/  VIADD R6, R6, 0x380 ;  /* 0x0000038006067836 */ /* 0x000fe40000000000 */
[CC--:B------:R-:W-:Y:S01]  /*17e10*/  FMUL.FTZ R85, R10.reuse, R52.reuse ;  /* 0x000000340a557220 */ /* 0x0c0fe20000410000 */
[----:B------:R-:W-:Y:S01]  /*17e20*/  FADD.FTZ R12, -R10, R12 ;  /* 0x0000000c0a0c7221 */ /* 0x000fe20000010100 */
[----:B------:R-:W0:Y:S02]  /*17e30*/  MUFU.TANH R54, R54 ;  /* 0x0000003600367308 */ /* 0x000e240000002400 */
[-CC-:B------:R-:W-:Y:S01]  /*17e40*/  FFMA.FTZ R180, R7, R52.reuse, -R85.reuse ;  /* 0x0000003407b47223 */ /* 0x180fe20000010855 */
[----:B--2---:R-:W-:Y:S01]  /*17e50*/  FMNMX.FTZ R7, R8, R13, !PT ;  /* 0x0000000d08077209 */ /* 0x004fe20007810000 */
[-CC-:B------:R-:W-:Y:S01]  /*17e60*/  FFMA.FTZ R182, R11, R52.reuse, -R85.reuse ;  /* 0x000000340bb67223 */ /* 0x180fe20000010855 */
[-C--:B------:R-:W-:Y:S01]  /*17e70*/  FMUL.FTZ R12, R12, R52.reuse ;  /* 0x000000340c0c7220 */ /* 0x080fe20000410000 */
[-CC-:B------:R-:W-:Y:S01]  /*17e80*/  FFMA.FTZ R9, R9, R52.reuse, -R85.reuse ;  /* 0x0000003409097223 */ /* 0x180fe20000010855 */
[----:B------:R-:W-:Y:S01]  /*17e90*/  FMNMX.FTZ R7, R20, R7, !PT ;  /* 0x0000000714077209 */ /* 0x000fe20007810000 */
[----:B------:R-:W2:Y:S01]  /*17ea0*/  MUFU.TANH R81, R81 ;  /* 0x0000005100517308 */ /* 0x000ea20000002400 */
[-CC-:B------:R-:W-:Y:S01]  /*17eb0*/  FFMA.FTZ R24, R24, R52.reuse, -R85.reuse ;  /* 0x0000003418187223 */ /* 0x180fe20000010855 */
[-CC-:B------:R-:W-:Y:S01]  /*17ec0*/  FFMA.FTZ R176, R26, R52.reuse, -R85.reuse ;  /* 0x000000341ab07223 */ /* 0x180fe20000010855 */
[----:B------:R-:W-:Y:S01]  /*17ed0*/  FMNMX.FTZ R7, R21, R7, !PT ;  /* 0x0000000715077209 */ /* 0x000fe20007810000 */
[-CC-:B------:R-:W-:Y:S01]  /*17ee0*/  FFMA.FTZ R30, R30, R52.reuse, -R85.reuse ;  /* 0x000000341e1e7223 */ /* 0x180fe20000010855 */
[-CC-:B------:R-:W-:Y:S01]  /*17ef0*/  FFMA.FTZ R178, R32, R52.reuse, -R85.reuse ;  /* 0x0000003420b27223 */ /* 0x180fe20000010855 */
[-CC-:B------:R-:W-:Y:S01]  /*17f00*/  FFMA.FTZ R86, R34, R52.reuse, -R85.reuse ;  /* 0x0000003422567223 */ /* 0x180fe20000010855 */
[----:B-1----:R-:W-:Y:S01]  /*17f10*/  FMNMX.FTZ R7, R25, R7, !PT ;  /* 0x0000000719077209 */ /* 0x002fe20007810000 */
[----:B------:R-:W1:Y:S01]  /*17f20*/  MUFU.TANH R82, R82 ;  /* 0x0000005200527308 */ /* 0x000e620000002400 */
[-CC-:B------:R-:W-:Y:S01]  /*17f30*/  FFMA.FTZ R172, R36, R52.reuse, -R85.reuse ;  /* 0x0000003424ac7223 */ /* 0x180fe20000010855 */
[-CC-:B------:R-:W-:Y:S01]  /*17f40*/  FFMA.FTZ R36, R38, R52.reuse, -R85.reuse ;  /* 0x0000003426247223 */ /* 0x180fe20000010855 */
[----:B------:R-:W-:Y:S01]  /*17f50*/  FMNMX.FTZ R7, R27, R7, !PT ;  /* 0x000000071b077209 */ /* 0x000fe20007810000 */
[-CC-:B------:R-:W-:Y:S01]  /*17f60*/  FFMA.FTZ R174, R40, R52.reuse, -R85.reuse ;  /* 0x0000003428ae7223 */ /* 0x180fe20000010855 */
[-CC-:B------:R-:W-:Y:S01]  /*17f70*/  FFMA.FTZ R32, R42, R52.reuse, -R85.reuse ;  /* 0x000000342a207223 */ /* 0x180fe20000010855 */
[-CC-:B------:R-:W-:Y:S01]  /*17f80*/  FFMA.FTZ R168, R44, R52.reuse, -R85.reuse ;  /* 0x000000342ca87223 */ /* 0x180fe20000010855 */
[----:B----4-:R-:W-:Y:S01]  /*17f90*/  FMNMX.FTZ R7, R31, R7, !PT ;  /* 0x000000071f077209 */ /* 0x010fe20007810000 */
[----:B------:R-:W4:Y:S01]  /*17fa0*/  MUFU.TANH R83, R83 ;  /* 0x0000005300537308 */ /* 0x000f220000002400 */
[-CC-:B------:R-:W-:Y:S01]  /*17fb0*/  FFMA.FTZ R38, R46, R52.reuse, -R85.reuse ;  /* 0x000000342e267223 */ /* 0x180fe20000010855 */
[-CC-:B------:R-:W-:Y:S01]  /*17fc0*/  FFMA.FTZ R170, R50, R52.reuse, -R85.reuse ;  /* 0x0000003432aa7223 */ /* 0x180fe20000010855 */
[----:B------:R-:W-:Y:S01]  /*17fd0*/  FMNMX.FTZ R7, R33, R7, !PT ;  /* 0x0000000721077209 */ /* 0x000fe20007810000 */
[-CC-:B------:R-:W-:Y:S01]  /*17fe0*/  FFMA.FTZ R40, R51, R52.reuse, -R85.reuse ;  /* 0x0000003433287223 */ /* 0x180fe20000010855 */
[-CC-:B------:R-:W-:Y:S01]  /*17ff0*/  FFMA.FTZ R34, R56, R52.reuse, -R85.reuse ;  /* 0x0000003438227223 */ /* 0x180fe20000010855 */
[-CC-:B------:R-:W-:Y:S01]  /*18000*/  FFMA.FTZ R42, R59, R52.reuse, -R85.reuse ;  /* 0x000000343b2a7223 */ /* 0x180fe20000010855 */
[----:B-----5:R-:W-:Y:S01]  /*18010*/  FMNMX.FTZ R7, R35, R7, !PT ;  /* 0x0000000723077209 */ /* 0x020fe20007810000 */
        /* <DEDUP_REMOVED lines=8> */
[----:B------:R-:W5:Y:S01]  /*180a0*/  MUFU.EX2 R180, R180 ;  /* 0x000000b400b47308 */ /* 0x000f620000000800 */
[-CC-:B------:R-:W-:Y:S01]  /*180b0*/  FFMA.FTZ R56, R76, R52.reuse, -R85.reuse ;  /* 0x000000344c387223 */ /* 0x180fe20000010855 */
[----:B------:R-:W-:Y:S01]  /*180c0*/  FFMA.FTZ R80, R80, R52, -R85 ;  /* 0x0000003450507223 */ /* 0x000fe20000010855 */
[----:B------:R-:W-:-:S04]  /*180d0*/  FMNMX.FTZ R7, R41, R7, !PT ;  /* 0x0000000729077209 */ /* 0x000fc80007810000 */
[----:B---3--:R-:W-:Y:S01]  /*180e0*/  FMNMX.FTZ R7, R43, R7, !PT ;  /* 0x000000072b077209 */ /* 0x008fe20007810000 */
        /* <DEDUP_REMOVED lines=8> */
[----:B0-----:R-:W-:Y:S01]  /*18170*/  FMNMX.FTZ R7, R54, R7, !PT ;  /* 0x0000000736077209 */ /* 0x001fe20007810000 */
[----:B------:R-:W-:Y:S01]  /*18180*/  MUFU.EX2 R176, R176 ;  /* 0x000000b000b07308 */ /* 0x000fe20000000800 */
[----:B------:R-:W-:Y:S02]  /*18190*/  WARPGROUP.DEPBAR.LE gsb0, 0x0 ;  /* 0x00008000000079c5 */ /* 0x000fe40000010000 */
[----:B------:R-:W-:Y:S01]  /*181a0*/  WARPGROUP.ARRIVE ;  /* 0x00000000000079c5 */ /* 0x000fe20000000000 */
[----:B------:R-:W-:-:S05]  /*181b0*/  FMNMX.FTZ R7, R57, R7, !PT ;  /* 0x0000000739077209 */ /* 0x000fca0007810000 */
[----:B------:R-:W0:Y:S01]  /*181c0*/  S2R R167, SR_TID.X ;  /* 0x0000000000a77919 */ /* 0x000e220000002100 */
[-CC-:B------:R-:W-:Y:S01]  /*181d0*/  FFMA.FTZ R164, R55, R52.reuse, -R85.reuse ;  /* 0x0000003437a47223 */ /* 0x180fe20000010855 */
[----:B------:R-:W-:Y:S01]  /*181e0*/  MUFU.EX2 R30, R30 ;  /* 0x0000001e001e7308 */ /* 0x000fe20000000800 */
[----:B------:R-:W-:Y:S01]  /*181f0*/  FMNMX.FTZ R7, R63, R7, !PT ;  /* 0x000000073f077209 */ /* 0x000fe20007810000 */
[----:B------:R-:W-:Y:S01]  /*18200*/  HGMMA.64x128x16.F32.BF16 R88, R160, gdesc[UR4].tnspB, R88, gsb0 ;  /* 0x41e00004a0587df0 */ /* 0x000fe20008001858 */
[----:B------:R-:W-:Y:S01]  /*18210*/  R2UR UR6, R28 ;  /* 0x000000001c0672ca */ /* 0x000fe200000e0000 */
[-CC-:B------:R-:W-:Y:S01]  /*18220*/  FFMA.FTZ R166, R58, R52.reuse, -R85.reuse ;  /* 0x000000343aa67223 */ /* 0x180fe20000010855 */
[----:B------:R-:W-:Y:S01]  /*18230*/  FMNMX.FTZ R7, R66, R7, !PT ;  /* 0x0000000742077209 */ /* 0x000fe20007810000 */
[-CC-:B------:R-:W-:Y:S01]  /*18240*/  FFMA.FTZ R55, R73, R52.reuse, -R85.reuse ;  /* 0x0000003449377223 */ /* 0x180fe20000010855 */
[----:B------:R-:W-:Y:S01]  /*18250*/  R2UR UR7, R29 ;  /* 0x000000001d0772ca */ /* 0x000fe200000e0000 */
[----:B------:R-:W-:Y:S01]  /*18260*/  MUFU.EX2 R178, R178 ;  /* 0x000000b200b27308 */ /* 0x000fe20000000800 */
[----:B------:R-:W-:Y:S01]  /*18270*/  FMNMX.FTZ R7, R67, R7, !PT ;  /* 0x0000000743077209 */ /* 0x000fe20007810000 */
[-CC-:B------:R-:W-:Y:S01]  /*18280*/  FFMA.FTZ R58, R72, R52.reuse, -R85.reuse ;  /* 0x00000034483a7223 */ /* 0x180fe20000010855 */
[----:B------:R-:W-:-:S02]  /*18290*/  FFMA.FTZ R28, R77, R52, -R85 ;  /* 0x000000344d1c7223 */ /* 0x000fc40000010855 */
[----:B------:R-:W-:-:S03]  /*182a0*/  FMNMX.FTZ R7, R70, R7, !PT ;  /* 0x0000000746077209 */ /* 0x000fc60007810000 */
[----:B------:R-:W-:Y:S01]  /*182b0*/  MUFU.EX2 R86, R86 ;  /* 0x0000005600567308 */ /* 0x000fe20000000800 */
[----:B------:R-:W-:-:S04]  /*182c0*/  FMNMX.FTZ R7, R71, R7, !PT ;  /* 0x0000000747077209 */ /* 0x000fc80007810000 */
[----:B------:R-:W-:-:S03]  /*182d0*/  FMNMX.FTZ R7, R74, R7, !PT ;  /* 0x000000074a077209 */ /* 0x000fc60007810000 */
[----:B------:R-:W-:Y:S01]  /*182e0*/  MUFU.EX2 R172, R172 ;  /* 0x000000ac00ac7308 */ /* 0x000fe20000000800 */
[----:B------:R-:W-:-:S04]  /*182f0*/  FMNMX.FTZ R7, R75, R7, !PT ;  /* 0x000000074b077209 */ /* 0x000fc80007810000 */
[----:B------:R-:W-:Y:S02]  /*18300*/  FMNMX.FTZ R7, R78, R7, !PT ;  /* 0x000000074e077209 */ /* 0x000fe40007810000 */
[----:B0-----:R-:W-:Y:S01]  /*18310*/  SHF.R.U32.HI R167, RZ, 0x7, R167 ;  /* 0x00000007ffa77819 */ /* 0x001fe200000116a7 */
[----:B------:R-:W-:Y:S01]  /*18320*/  MUFU.EX2 R36, R36 ;  /* 0x0000002400247308 */ /* 0x000fe20000000800 */
[----:B------:R-:W-:-:S04]  /*18330*/  FMNMX.FTZ R7, R79, R7, !PT ;  /* 0x000000074f077209 */ /* 0x000fc80007810000 */
[----:B--2---:R-:W-:-:S03]  /*18340*/  FMNMX.FTZ R7, R81, R7, !PT ;  /* 0x0000000751077209 */ /* 0x004fc60007810000 */
[----:B------:R-:W-:Y:S01]  /*18350*/  MUFU.EX2 R174, R174 ;  /* 0x000000ae00ae7308 */ /* 0x000fe20000000800 */
[----:B-1----:R-:W-:-:S04]  /*18360*/  FMNMX.FTZ R7, R82, R7, !PT ;  /* 0x0000000752077209 */ /* 0x002fc80007810000 */
[----:B----4-:R-:W-:-:S03]  /*18370*/  FMNMX.FTZ R7, R83, R7, !PT ;  /* 0x0000000753077209 */ /* 0x010fc60007810000 */
        /* <DEDUP_REMOVED lines=12> */
[----:B0-----:R-:W-:-:S05]  /*18440*/  FMNMX.FTZ R11, R11, R7, !PT ;  /* 0x000000070b0b7209 */ /* 0x001fca0007810000 */
[----:B------:R-:W-:Y:S02]  /*18450*/  FADD.FTZ R7, -R11, R13 ;  /* 0x0000000d0b077221 */ /* 0x000fe40000010100 */
[----:B------:R-:W-:Y:S02]  /*18460*/  MUFU.EX2 R42, R42 ;  /* 0x0000002a002a7308 */ /* 0x000fe40000000800 */
[----:B------:R-:W-:-:S06]  /*18470*/  FMUL.FTZ R7, R7, R52 ;  /* 0x0000003407077220 */ /* 0x000fcc0000410000 */
[----:B------:R0:W-:Y:S08]  /*18480*/  MUFU.EX2 R29, R7 ;  /* 0x00000007001d7308 */ /* 0x0001f00000000800 */
[----:B------:R-:W-:Y:S01]  /*18490*/  MUFU.EX2 R44, R44 ;  /* 0x0000002c002c7308 */ /* 0x000fe20000000800 */
[----:B0-----:R-:W-:-:S07]  /*184a0*/  IMAD.MOV.U32 R7, RZ, RZ, 0x40000040 ;  /* 0x40000040ff077424 */ /* 0x001fce00078e00ff */
[----:B------:R-:W-:Y:S01]  /*184b0*/  MUFU.EX2 R50, R50 ;  /* 0x0000003200327308 */ /* 0x000fe20000000800 */
[----:B------:R-:W-:Y:S02]  /*184c0*/  WARPGROUP.DEPBAR.LE gsb0, 0x0 ;  /* 0x00008000000079c5 */ /* 0x000fe40000010000 */
[----:B------:R-:W-:Y:S01]  /*184d0*/  WARPGROUP.ARRIVE ;  /* 0x00000000000079c5 */ /* 0x000fe20000000000 */
[-CC-:B------:R-:W-:Y:S01]  /*184e0*/  FFMA.FTZ R160, R60, R52.reuse, -R85.reuse ;  /* 0x000000343ca07223 */ /* 0x180fe20000010855 */
[-C--:B------:R-:W-:Y:S01]  /*184f0*/  FMUL.FTZ R60, R11, R52.reuse ;  /* 0x000000340b3c7220 */ /* 0x080fe20000410000 */
[-C--:B------:R-:W-:Y:S02]  /*18500*/  FFMA.FTZ R162, R62, R52.reuse, -R85 ;  /* 0x000000343ea27223 */ /* 0x080fe40000010855 */
[----:B------:R-:W-:Y:S01]  /*18510*/  MUFU.EX2 R26, R26 ;  /* 0x0000001a001a7308 */ /* 0x000fe20000000800 */
[----:B------:R-:W-:Y:S01]  /*18520*/  HGMMA.64x128x16.F32.BF16 R88, R156, gdesc[UR4].tnspB, R88, gsb0 ;  /* 0x41e000049c587df0 */ /* 0x000fe20008001858 */
[----:B------:R-:W-:Y:S01]  /*18530*/  R2UR UR6, R6 ;  /* 0x00000000060672ca */ /* 0x000fe200000e0000 */
[-CC-:B------:R-:W-:Y:S01]  /*18540*/  FFMA.FTZ R181, R8, R52.reuse, -R60.reuse ;  /* 0x0000003408b57223 */ /* 0x180fe2000001083c */
[----:B------:R-:W-:Y:S01]  /*18550*/  R2UR UR7, R7 ;  /* 0x00000000070772ca */ /* 0x000fe200000e0000 */
[-CC-:B------:R-:W-:Y:S01]  /*18560*/  FFMA.FTZ R8, R20, R52.reuse, -R60.reuse ;  /* 0x0000003414087223 */ /* 0x180fe2000001083c */
[----:B------:R-:W-:Y:S01]  /*18570*/  FFMA.FTZ R183, R21, R52, -R60 ;  /* 0x0000003415b77223 */ /* 0x000fe2000001083c */
[----:B------:R-:W-:-:S02]  /*18580*/  @!P1 IMAD R7, R22, 0x8, R2 ;  /* 0x0000000816079824 */ /* 0x000fc400078e0202 */
[-CC-:B------:R-:W-:Y:S01]  /*18590*/  FFMA.FTZ R20, R25, R52.reuse, -R60.reuse ;  /* 0x0000003419147223 */ /* 0x180fe2000001083c */
[----:B------:R-:W0:Y:S01]  /*185a0*/  MUFU.EX2 R181, R181 ;  /* 0x000000b500b57308 */ /* 0x000e220000000800 */
[-CC-:B------:R-:W-:Y:S01]  /*185b0*/  FFMA.FTZ R177, R27, R52.reuse, -R60.reuse ;  /* 0x000000341bb17223 */ /* 0x180fe2000001083c */
[----:B------:R-:W-:Y:S02]  /*185c0*/  @!P1 VIADD R7, R7, 0x28840 ;  /* 0x0002884007079836 */ /* 0x000fe40000000000 */
[-CC-:B------:R-:W-:Y:S01]  /*185d0*/  FFMA.FTZ R173, R37, R52.reuse, -R60.reuse ;  /* 0x0000003425ad7223 */ /* 0x180fe2000001083c */
[-CC-:B------:R-:W-:Y:S01]  /*185e0*/  FFMA.FTZ R179, R33, R52.reuse, -R60.reuse ;  /* 0x0000003421b37223 */ /* 0x180fe2000001083c */
[----:B------:R-:W-:Y:S01]  /*185f0*/  IADD3 R37, -R167, 0xb, RZ ;  /* 0x0000000ba7257810 */ /* 0x000fe20007ffe1ff */
[-CC-:B------:R-:W-:Y:S01]  /*18600*/  FFMA.FTZ R33, R35, R52.reuse, -R60.reuse ;  /* 0x0000003423217223 */ /* 0x180fe2000001083c */
[-CC-:B------:R-:W-:Y:S01]  /*18610*/  FFMA.FTZ R21, R31, R52.reuse, -R60.reuse ;  /* 0x000000341f157223 */ /* 0x180fe2000001083c */
[----:B------:R-:W1:Y:S01]  /*18620*/  MUFU.EX2 R8, R8 ;  /* 0x0000000800087308 */ /* 0x000e620000000800 */
[----:B------:R-:W-:Y:S01]  /*18630*/  @!P1 PRMT R35, RZ, 0x654, R7 ;  /* 0x00000654ff239816 */ /* 0x000fe20000000007 */
[-C--:B------:R-:W-:Y:S01]  /*18640*/  FFMA.FTZ R171, R48, R52.reuse, -R60 ;  /* 0x0000003430ab7223 */ /* 0x080fe2000001083c */
[----:B-----5:R-:W-:Y:S01]  /*18650*/  FFMA.FTZ R48, R12, R3, R180 ;  /* 0x000000030c307223 */ /* 0x020fe200000100b4 */
        /* <DEDUP_REMOVED lines=11> */
[--C-:B------:R-:W-:Y:S01]  /*18710*/  FFMA.FTZ R0, R63, R52, -R60.reuse ;  /* 0x000000343f007223 */ /* 0x100fe2000001083c */
[----:B------:R-:W-:Y:S01]  /*18720*/  MUFU.EX2 R20, R20 ;  /* 0x0000001400147308 */ /* 0x000fe20000000800 */
[----:B------:R-:W-:Y:S01]  /*18730*/  F2FP.BF16.F32.PACK_AB R180, R9, R180 ;  /* 0x000000b409b4723e */ /* 0x000fe200000010ff */
[-CC-:B------:R-:W-:Y:S01]  /*18740*/  FFMA.FTZ R161, R66, R52.reuse, -R60.reuse ;  /* 0x0000003442a17223 */ /* 0x180fe2000001083c */
[-CC-:B------:R-:W-:Y:S01]  /*18750*/  FFMA.FTZ R163, R70, R52.reuse, -R60.reuse ;  /* 0x0000003446a37223 */ /* 0x180fe2000001083c */
[-CC-:B------:R-:W-:Y:S01]  /*18760*/  FFMA.FTZ R75, R75, R52.reuse, -R60.reuse ;  /* 0x000000344b4b7223 */ /* 0x180fe2000001083c */
[-CC-:B------:R-:W-:Y:S01]  /*18770*/  FFMA.FTZ R78, R78, R52.reuse, -R60.reuse ;  /* 0x000000344e4e7223 */ /* 0x180fe2000001083c */
[----:B-1----:R-:W-:Y:S01]  /*18780*/  F2FP.BF16.F32.PACK_AB R181, R8, R181 ;  /* 0x000000b508b5723e */ /* 0x002fe200000010ff */
[-CC-:B------:R-:W-:Y:S01]  /*18790*/  FFMA.FTZ R79, R79, R52.reuse, -R60.reuse ;  /* 0x000000344f4f7223 */ /* 0x180fe2000001083c */
[----:B------:R-:W-:Y:S01]  /*187a0*/  MUFU.EX2 R177, R177 ;  /* 0x000000b100b17308 */ /* 0x000fe20000000800 */
[-CC-:B------:R-:W-:Y:S01]  /*187b0*/  FFMA.FTZ R81, R81, R52.reuse, -R60.reuse ;  /* 0x0000003451517223 */ /* 0x180fe2000001083c */
[-CC-:B------:R-:W-:Y:S01]  /*187c0*/  FFMA.FTZ R82, R82, R52.reuse, -R60.reuse ;  /* 0x0000003452527223 */ /* 0x180fe2000001083c */
[----:B------:R-:W-:-:S05]  /*187d0*/  FFMA.FTZ R83, R83, R52, -R60 ;  /* 0x0000003453537223 */ /* 0x000fca000001083c */
        /* <DEDUP_REMOVED lines=15> */
[----:B------:R-:W-:Y:S01]  /*188d0*/  FFMA.FTZ R157, R74, R52, -R60 ;  /* 0x000000344a9d7223 */ /* 0x000fe2000001083c */
[----:B------:R-:W-:Y:S06]  /*188e0*/  HGMMA.64x128x16.F32.BF16 R88, R152, gdesc[UR4].tnspB, R88, gsb0 ;  /* 0x41e0000498587df0 */ /* 0x000fec0008001858 */
        /* <DEDUP_REMOVED lines=11> */
[----:B------:R-:W0:Y:S08]  /*189a0*/  MUFU.EX2 R55, R55 ;  /* 0x0000003700377308 */ /* 0x000e300000000800 */
[----:B------:R-:W1:Y:S08]  /*189b0*/  MUFU.EX2 R79, R79 ;  /* 0x0000004f004f7308 */ /* 0x000e700000000800 */
[----:B------:R-:W-:Y:S01]  /*189c0*/  MUFU.EX2 R56, R56 ;  /* 0x0000003800387308 */ /* 0x000fe20000000800 */
[----:B0-----:R-:W-:-:S07]  /*189d0*/  F2FP.BF16.F32.PACK_AB R158, R55, R51 ;  /* 0x00000033379e723e */ /* 0x001fce00000010ff */
[----:B------:R-:W-:Y:S01]  /*189e0*/  MUFU.EX2 R81, R81 ;  /* 0x0000005100517308 */ /* 0x000fe20000000800 */
[----:B-1----:R-:W-:-:S07]  /*189f0*/  F2FP.BF16.F32.PACK_AB R159, R79, R78 ;  /* 0x0000004e4f9f723e */ /* 0x002fce00000010ff */
[----:B------:R-:W-:Y:S08]  /*18a00*/  MUFU.EX2 R58, R58 ;  /* 0x0000003a003a7308 */ /* 0x000ff00000000800 */
[----:B------:R-:W-:Y:S08]  /*18a10*/  MUFU.EX2 R82, R82 ;  /* 0x0000005200527308 */ /* 0x000ff00000000800 */
[----:B------:R-:W-:Y:S08]  /*18a20*/  MUFU.EX2 R28, R28 ;  /* 0x0000001c001c7308 */ /* 0x000ff00000000800 */
[----:B------:R-:W0:Y:S01]  /*18a30*/  MUFU.EX2 R13, R80 ;  /* 0x00000050000d7308 */ /* 0x000e220000000800 */
[----:B------:R-:W-:-:S02]  /*18a40*/  WARPGROUP.DEPBAR.LE gsb0, 0x0 ;  /* 0x00008000000079c5 */ /* 0x000fc40000010000 */
[----:B------:R1:W-:Y:S06]  /*18a50*/  BAR.ARV R37, 0x100 ;  /* 0x000400250000751d */ /* 0x0003ec0000002000 */
[----:B------:R2:W-:Y:S01]  /*18a60*/  @!P1 SYNCS.ARRIVE.TRANS64.RED.A1T0 RZ, [R35+URZ], RZ ;  /* 0x000000ff23ff99a7 */ /* 0x0005e2000810043f */
[-C--:B------:R-:W-:Y:S01]  /*18a70*/  FMUL.FTZ R88, R88, R12.reuse ;  /* 0x0000000c58587220 */ /* 0x080fe20000410000 */
[-C--:B------:R-:W-:Y:S01]  /*18a80*/  FMUL.FTZ R89, R89, R12.reuse ;  /* 0x0000000c59597220 */ /* 0x080fe20000410000 */
[-C--:B------:R-:W-:Y:S01]  /*18a90*/  FMUL.FTZ R92, R92, R12.reuse ;  /* 0x0000000c5c5c7220 */ /* 0x080fe20000410000 */
[-C--:B------:R-:W-:Y:S01]  /*18aa0*/  FMUL.FTZ R93, R93, R12.reuse ;  /* 0x0000000c5d5d7220 */ /* 0x080fe20000410000 */
[----:B------:R-:W-:Y:S01]  /*18ab0*/  FMUL.FTZ R96, R96, R12 ;  /* 0x0000000c60607220 */ /* 0x000fe20000410000 */
[----:B0-----:R-:W-:Y:S01]  /*18ac0*/  F2FP.BF16.F32.PACK_AB R154, R13, R28 ;  /* 0x0000001c0d9a723e */ /* 0x001fe200000010ff */
[----:B------:R-:W-:Y:S01]  /*18ad0*/  FMUL.FTZ R97, R97, R12 ;  /* 0x0000000c61617220 */ /* 0x000fe20000410000 */
[----:B--2---:R-:W-:-:S02]  /*18ae0*/  @!P1 IMAD R35, R15, 0x8, R2 ;  /* 0x000000080f239824 */ /* 0x004fc400078e0202 */
[----:B------:R-:W-:Y:S01]  /*18af0*/  FADD.FTZ R15, R9, R48 ;  /* 0x00000030090f7221 */ /* 0x000fe20000010000 */
[----:B------:R-:W-:Y:S01]  /*18b00*/  FADD.FTZ R48, R8, R3 ;  /* 0x0000000308307221 */ /* 0x000fe20000010000 */
[----:B------:R-:W-:Y:S01]  /*18b10*/  FMUL.FTZ R100, R100, R12 ;  /* 0x0000000c64647220 */ /* 0x000fe20000410000 */
[----:B------:R-:W-:Y:S02]  /*18b20*/  @!P1 VIADD R35, R35, 0x28860 ;  /* 0x0002886023239836 */ /* 0x000fe40000000000 */
[----:B------:R-:W-:Y:S01]  /*18b30*/  FADD.FTZ R15, R182, R15 ;  /* 0x0000000fb60f7221 */ /* 0x000fe20000010000 */
[----:B------:R-:W-:Y:S01]  /*18b40*/  FADD.FTZ R3, R183, R48 ;  /* 0x00000030b7037221 */ /* 0x000fe20000010000 */
[----:B------:R-:W-:Y:S01]  /*18b50*/  F2FP.BF16.F32.PACK_AB R183, R20, R183 ;  /* 0x000000b714b7723e */ /* 0x000fe200000010ff */
[----:B------:R-:W-:Y:S01]  /*18b60*/  MUFU.EX2 R8, R75 ;  /* 0x0000004b00087308 */ /* 0x000fe20000000800 */
[----:B------:R-:W-:Y:S01]  /*18b70*/  FADD.FTZ R15, R24, R15 ;  /* 0x0000000f180f7221 */ /* 0x000fe20000010000 */
[----:B------:R-:W-:Y:S01]  /*18b80*/  FADD.FTZ R48, R20, R3 ;  /* 0x0000000314307221 */ /* 0x000fe20000010000 */
[----:B------:R-:W-:Y:S01]  /*18b90*/  @!P1 PRMT R35, RZ, 0x654, R35 ;  /* 0x00000654ff239816 */ /* 0x000fe20000000023 */
[----:B------:R-:W-:Y:S01]  /*18ba0*/  FFMA.FTZ R3, R67, R52, -R60 ;  /* 0x0000003443037223 */ /* 0x000fe2000001083c */
[----:B------:R-:W-:Y:S01]  /*18bb0*/  FADD.FTZ R15, R176, R15 ;  /* 0x0000000fb00f7221 */ /* 0x000fe20000010000 */
[----:B------:R-:W-:Y:S01]  /*18bc0*/  FADD.FTZ R48, R177, R48 ;  /* 0x00000030b1307221 */ /* 0x000fe20000010000 */
[----:B------:R0:W-:Y:S01]  /*18bd0*/  @!P1 SYNCS.ARRIVE.TRANS64.RED.A1T0 RZ, [R35+URZ], RZ ;  /* 0x000000ff23ff99a7 */ /* 0x0001e2000810043f */
[-C--:B------:R-:W-:Y:S01]  /*18be0*/  FMUL.FTZ R101, R101, R12.reuse ;  /* 0x0000000c65657220 */ /* 0x080fe20000410000 */
[----:B------:R-:W-:Y:S01]  /*18bf0*/  FADD.FTZ R15, R30, R15 ;  /* 0x0000000f1e0f7221 */ /* 0x000fe20000010000 */
[----:B------:R-:W-:Y:S01]  /*18c00*/  FADD.FTZ R48, R21, R48 ;  /* 0x0000003015307221 */ /* 0x000fe20000010000 */
[----:B------:R-:W2:Y:S01]  /*18c10*/  MUFU.EX2 R3, R3 ;  /* 0x0000000300037308 */ /* 0x000ea20000000800 */
[-C--:B------:R-:W-:Y:S01]  /*18c20*/  FMUL.FTZ R104, R104, R12.reuse ;  /* 0x0000000c68687220 */ /* 0x080fe20000410000 */
[----:B------:R-:W-:Y:S01]  /*18c30*/  FMUL.FTZ R105, R105, R12 ;  /* 0x0000000c69697220 */ /* 0x000fe20000410000 */
[----:B------:R-:W-:Y:S01]  /*18c40*/  FADD.FTZ R48, R179, R48 ;  /* 0x00000030b3307221 */ /* 0x000fe20000010000 */
[----:B0-----:R-:W-:Y:S01]  /*18c50*/  FADD.FTZ R35, R178, R15 ;  /* 0x0000000fb2237221 */ /* 0x001fe20000010000 */
[-CC-:B------:R-:W-:Y:S01]  /*18c60*/  FFMA.FTZ R15, R71, R52.reuse, -R60.reuse ;  /* 0x00000034470f7223 */ /* 0x180fe2000001083c */
[----:B------:R-:W-:Y:S01]  /*18c70*/  FFMA.FTZ R60, R84, R52, -R60 ;  /* 0x00000034543c7223 */ /* 0x000fe2000001083c */
[----:B------:R-:W-:Y:S01]  /*18c80*/  FADD.FTZ R48, R33, R48 ;  /* 0x0000003021307221 */ /* 0x000fe20000010000 */
[----:B------:R-:W-:Y:S01]  /*18c90*/  FADD.FTZ R35, R86, R35 ;  /* 0x0000002356237221 */ /* 0x000fe20000010000 */
[-C--:B------:R-:W-:Y:S01]  /*18ca0*/  FMUL.FTZ R108, R108, R12.reuse ;  /* 0x0000000c6c6c7220 */ /* 0x080fe20000410000 */
[-C--:B------:R-:W-:Y:S01]  /*18cb0*/  FMUL.FTZ R109, R109, R12.reuse ;  /* 0x0000000c6d6d7220 */ /* 0x080fe20000410000 */
        /* <DEDUP_REMOVED lines=10> */
[----:B------:R-:W-:Y:S01]  /*18d60*/  MUFU.EX2 R60, R60 ;  /* 0x0000003c003c7308 */ /* 0x000fe20000000800 */
        /* <DEDUP_REMOVED lines=15> */
[----:B------:R-:W-:Y:S01]  /*18e60*/  F2FP.BF16.F32.PACK_AB R171, R6, R171 ;  /* 0x000000ab06ab723e */ /* 0x000fe200000010ff */
        /* <DEDUP_REMOVED lines=23> */
[----:B--2---:R-:W-:Y:S01]  /*18fe0*/  F2FP.BF16.F32.PACK_AB R161, R3, R161 ;  /* 0x000000a103a1723e */ /* 0x004fe200000010ff */
[----:B------:R-:W-:Y:S01]  /*18ff0*/  FMUL.FTZ R149, R149, R12 ;  /* 0x0000000c95957220 */ /* 0x000fe20000410000 */
[----:B------:R-:W-:Y:S01]  /*19000*/  FADD.FTZ R20, R3, R20 ;  /* 0x0000001403147221 */ /* 0x000fe20000010000 */
[----:B------:R-:W-:Y:S01]  /*19010*/  FADD.FTZ R35, R44, R35 ;  /* 0x000000232c237221 */ /* 0x000fe20000010000 */
[----:B------:R-:W-:Y:S01]  /*19020*/  F2FP.BF16.F32.PACK_AB R182, R24, R182 ;  /* 0x000000b618b6723e */ /* 0x000fe200000010ff */
[----:B------:R-:W-:Y:S01]  /*19030*/  FMUL.FTZ R90, R90, R29 ;  /* 0x0000001d5a5a7220 */ /* 0x000fe20000410000 */
[----:B------:R-:W-:Y:S01]  /*19040*/  FADD.FTZ R20, R163, R20 ;  /* 0x00000014a3147221 */ /* 0x000fe20000010000 */
[----:B------:R-:W-:Y:S01]  /*19050*/  FADD.FTZ R35, R162, R35 ;  /* 0x00000023a2237221 */ /* 0x000fe20000010000 */
[----:B0-----:R-:W-:Y:S01]  /*19060*/  F2FP.BF16.F32.PACK_AB R163, R15, R163 ;  /* 0x000000a30fa3723e */ /* 0x001fe200000010ff */
[-C--:B------:R-:W-:Y:S01]  /*19070*/  FMUL.FTZ R91, R91, R29.reuse ;  /* 0x0000001d5b5b7220 */ /* 0x080fe20000410000 */
[----:B------:R-:W-:Y:S01]  /*19080*/  FADD.FTZ R20, R15, R20 ;  /* 0x000000140f147221 */ /* 0x000fe20000010000 */
[----:B------:R-:W-:Y:S01]  /*19090*/  FADD.FTZ R35, R50, R35 ;  /* 0x0000002332237221 */ /* 0x000fe20000010000 */
[----:B------:R-:W-:Y:S01]  /*190a0*/  F2FP.BF16.F32.PACK_AB R176, R30, R176 ;  /* 0x000000b01eb0723e */ /* 0x000fe200000010ff */
[----:B------:R-:W-:Y:S01]  /*190b0*/  FMUL.FTZ R94, R94, R29 ;  /* 0x0000001d5e5e7220 */ /* 0x000fe20000410000 */
[----:B------:R-:W-:Y:S01]  /*190c0*/  FADD.FTZ R7, R157, R20 ;  /* 0x000000149d077221 */ /* 0x000fe20000010000 */
[----:B------:R-:W-:Y:S01]  /*190d0*/  FADD.FTZ R35, R26, R35 ;  /* 0x000000231a237221 */ /* 0x000fe20000010000 */
[----:B------:R-:W0:Y:S01]  /*190e0*/  MUFU.EX2 R20, R83 ;  /* 0x0000005300147308 */ /* 0x000e220000000800 */
        /* <DEDUP_REMOVED lines=21> */
[----:B0-----:R-:W-:Y:S01]  /*19240*/  FADD.FTZ R7, R20, R7 ;  /* 0x0000000714077221 */ /* 0x001fe20000010000 */
[----:B------:R-:W-:Y:S01]  /*19250*/  FADD.FTZ R0, R28, R3 ;  /* 0x000000031c007221 */ /* 0x000fe20000010000 */
[----:B------:R-:W-:Y:S01]  /*19260*/  F2FP.BF16.F32.PACK_AB R175, R27, R175 ;  /* 0x000000af1baf723e */ /* 0x000fe200000010ff */
[----:B------:R-:W-:Y:S01]  /*19270*/  FMUL.FTZ R106, R106, R29 ;  /* 0x0000001d6a6a7220 */ /* 0x000fe20000410000 */
[----:B------:R-:W-:Y:S01]  /*19280*/  F2FP.BF16.F32.PACK_AB R168, R38, R168 ;  /* 0x000000a826a8723e */ /* 0x000fe200000010ff */
[----:B------:R-:W-:Y:S01]  /*19290*/  FADD.FTZ R3, R13, R0 ;  /* 0x000000000d037221 */ /* 0x000fe20000010000 */
[----:B------:R-:W-:Y:S01]  /*192a0*/  F2FP.BF16.F32.PACK_AB R169, R31, R169 ;  /* 0x000000a91fa9723e */ /* 0x000fe200000010ff */
[----:B------:R-:W-:Y:S01]  /*192b0*/  FADD.FTZ R0, R60, R7 ;  /* 0x000000073c007221 */ /* 0x000fe20000010000 */
[----:B------:R-:W-:Y:S01]  /*192c0*/  F2FP.BF16.F32.PACK_AB R170, R40, R170 ;  /* 0x000000aa28aa723e */ /* 0x000fe200000010ff */
[-C--:B------:R-:W-:Y:S01]  /*192d0*/  FMUL.FTZ R107, R107, R29.reuse ;  /* 0x0000001d6b6b7220 */ /* 0x080fe20000410000 */
        /* <DEDUP_REMOVED lines=32> */
[----:B------:R-:W-:Y:S02]  /*194e0*/  IMAD.MOV.U32 R13, RZ, RZ, R11 ;  /* 0x000000ffff0d7224 */ /* 0x000fe400078e000b */
[----:B------:R-:W-:Y:S01]  /*194f0*/  IMAD.MOV.U32 R12, RZ, RZ, R10 ;  /* 0x000000ffff0c7224 */ /* 0x000fe200078e000a */
[----:B-1----:R-:W-:Y:S06]  /*19500*/  @P2 BRA `(.L_x_1705) ;  /* 0xffffffd4009c2947 */ /* 0x002fec000383ffff */
.L_x_1695:
[----:B------:R-:W-:-:S13]  /*19510*/  ISETP.GE.AND P2, PT, R4, R195, PT ;  /* 0x000000c30400720c */ /* 0x000fda0003f46270 */
[----:B------:R-:W-:Y:S05]  /*19520*/  @!P2 BRA `(.L_x_1706) ;  /* 0x000000380088a947 */ /* 0x000fea0003800000 */
[----:B------:R-:W-:Y:S02]  /*19530*/  IMAD.MOV.U32 R12, RZ, RZ, R11 ;  /* 0x000000ffff0c7224 */ /* 0x000fe400078e000b */
[----:B------:R-:W-:Y:S02]  /*19540*/  IMAD.MOV.U32 R13, RZ, RZ, R10 ;  /* 0x000000ffff0d7224 */ /* 0x000fe400078e000a */
[----:B------:R-:W-:Y:S02]  /*19550*/  IMAD.MOV.U32 R6, RZ, RZ, R186 ;  /* 0x000000ffff067224 */ /* 0x000fe400078e00ba */
[----:B------:R-:W-:-:S07]  /*19560*/  IMAD.MOV.U32 R14, RZ, RZ, R22 ;  /* 0x000000ffff0e7224 */ /* 0x000fce00078e0016 */
.L_x_1724:
        /* <DEDUP_REMOVED lines=10> */
.L_x_1708:
[----:B------:R-:W-:Y:S01]  /*19610*/  IMAD R7, R22, 0x8, R2 ;  /* 0x0000000816077824 */ /* 0x000fe200078e0202 */
[----:B------:R-:W-:-:S04]  /*19620*/  SHF.L.U32 R8, R186, 0x1f, RZ ;  /* 0x0000001fba087819 */ /* 0x000fc800000006ff */
[----:B------:R0:W1:Y:S01]  /*19630*/  SYNCS.PHASECHK.TRANS64.TRYWAIT P3, [R7+URZ+0x28830], R8 ;  /* 0x02883008070075a7 */ /* 0x000062000806017f */
[----:B------:R-:W-:Y:S05]  /*19640*/  @!P0 BRA `(.L_x_1709) ;  /* 0x0000000000048947 */ /* 0x000fea0003800000 */
[----:B------:R-:W-:Y:S01]  /*19650*/  BPT.TRAP 0x1 ;  /* 0x000000040000795c */ /* 0x000fe20000300000 */
.L_x_1709:
[----:B------:R-:W-:Y:S04]  /*19660*/  BSSY B0, `(.L_x_1707) ;  /* 0x0000004000007945 */ /* 0x000fe80003800000 */
[----:B-1----:R-:W-:Y:S05]  /*19670*/  @P3 BRA `(.L_x_1710) ;  /* 0x0000000000083947 */ /* 0x002fea0003800000 */
[----:B------:R-:W1:Y:S02]  /*19680*/  SYNCS.PHASECHK.TRANS64.TRYWAIT P3, [R7+URZ+0x28830], R8 ;  /* 0x02883008070075a7 */ /* 0x000e64000806017f */
[----:B-1----:R-:W-:Y:S05]  /*19690*/  @!P3 BRA `(.L_x_1711) ;  /* 0x000001140014b947 */ /* 0x002fea0003800000 */
.L_x_1710:
[----:B------:R-:W-:Y:S05]  /*196a0*/  BSYNC B0 ;  /* 0x0000000000007941 */ /* 0x000fea0003800000 */
.L_x_1707:
        /* <DEDUP_REMOVED lines=60> */
.L_x_1713:
[----:B------:R-:W-:Y:S01]  /*19a70*/  SHF.L.U32 R6, R6, 0x1f, RZ ;  /* 0x0000001f06067819 */ /* 0x000fe200000006ff */
[----:B------:R-:W-:-:S04]  /*19a80*/  IMAD R7, R14, 0x8, R2 ;  /* 0x000000080e077824 */ /* 0x000fc800078e0202 */
[----:B------:R0:W1:Y:S01]  /*19a90*/  SYNCS.PHASECHK.TRANS64.TRYWAIT P2, [R7+URZ+0x28850], R6 ;  /* 0x02885006070075a7 */ /* 0x000062000804017f */
[----:B------:R-:W-:Y:S05]  /*19aa0*/  @!P0 BRA `(.L_x_1714) ;  /* 0x0000000000048947 */ /* 0x000fea0003800000 */
[----:B------:R-:W-:Y:S01]  /*19ab0*/  BPT.TRAP 0x1 ;  /* 0x000000040000795c */ /* 0x000fe20000300000 */
.L_x_1714:
[----:B-1----:R-:W-:Y:S05]  /*19ac0*/  @P2 BRA `(.L_x_1712) ;  /* 0x0000000000082947 */ /* 0x002fea0003800000 */
[----:B------:R-:W1:Y:S02]  /*19ad0*/  SYNCS.PHASECHK.TRANS64.TRYWAIT P2, [R7+URZ+0x28850], R6 ;  /* 0x02885006070075a7 */ /* 0x000e64000804017f */
[----:B-1----:R-:W-:Y:S05]  /*19ae0*/  @!P2 BRA `(.L_x_1715) ;  /* 0x000001100014a947 */ /* 0x002fea0003800000 */
.L_x_1712:
        /* <DEDUP_REMOVED lines=88> */
[----:B------:R-:W5:Y:S01]  /*1a070*/  S2R R183, SR_TID.X ;  /* 0x0000000000b77919 */ /* 0x000f620000002100 */
        /* <DEDUP_REMOVED lines=8> */
[----:B------:R-:W0:Y:S01]  /*1a100*/  MUFU.TANH R37, R37 ;  /* 0x0000002500257308 */ /* 0x000e220000002400 */
[----:B-----5:R-:W-:-:S07]  /*1a110*/  SHF.R.U32.HI R183, RZ, 0x7, R183 ;  /* 0x00000007ffb77819 */ /* 0x020fce00000116b7 */
        /* <DEDUP_REMOVED lines=51> */
[----:B------:R-:W-:-:S02]  /*1a450*/  WARPGROUP.DEPBAR.LE gsb0, 0x0 ;  /* 0x00008000000079c5 */ /* 0x000fc40000010000 */
[----:B------:R-:W-:-:S06]  /*1a460*/  WARPGROUP.ARRIVE ;  /* 0x00000000000079c5 */ /* 0x000fcc0000000000 */
        /* <DEDUP_REMOVED lines=20> */
[----:B------:R-:W-:Y:S01]  /*1a5b0*/  IMAD.SHL.U32 R79, R4, 0x80, RZ ;  /* 0x00000080044f7824 */ /* 0x000fe200078e00ff */
[----:B------:R-:W0:Y:S04]  /*1a5c0*/  MUFU.TANH R8, R8 ;  /* 0x0000000800087308 */ /* 0x000e280000002400 */
[----:B------:R-:W-:-:S04]  /*1a5d0*/  IADD3 R84, -R188, 0x1, -R79 ;  /* 0x00000001bc547810 */ /* 0x000fc80007ffe94f */
[----:B------:R-:W0:Y:S01]  /*1a5e0*/  MUFU.TANH R9, R9 ;  /* 0x0000000900097308 */ /* 0x000e220000002400 */
[----:B------:R-:W-:-:S05]  /*1a5f0*/  IADD3 R84, -R187, R84, R189 ;  /* 0x00000054bb547210 */ /* 0x000fca0007ffe1bd */
[----:B------:R-:W-:Y:S02]  /*1a600*/  VIADD R86, R84, UR50 ;  /* 0x0000003254567c36 */ /* 0x000fe40008000000 */
        /* <DEDUP_REMOVED lines=12> */
[----:B------:R-:W5:Y:S08]  /*1a6d0*/  @P4 LDC R6, c[0x0][0x450] ;  /* 0x00011400ff064b82 */ /* 0x000f700000000800 */
[----:B------:R-:W1:Y:S02]  /*1a6e0*/  @P4 LDC R7, c[0x0][0x44c] ;  /* 0x00011300ff074b82 */ /* 0x000e640000000800 */
[----:B-1----:R-:W-:-:S05]  /*1a6f0*/  @P4 IMAD.HI.U32 R7, R80, R7, RZ ;  /* 0x0000000750074227 */ /* 0x002fca00078e00ff */
[----:B-----5:R-:W-:Y:S01]  /*1a700*/  @P4 SHF.R.U32.HI R80, RZ, R6, R7 ;  /* 0x00000006ff504219 */ /* 0x020fe20000011607 */
[----:B------:R-:W-:-:S04]  /*1a710*/  @!P1 IMAD R7, R22, 0x8, R2 ;  /* 0x0000000816079824 */ /* 0x000fc800078e0202 */
[----:B------:R-:W-:Y:S01]  /*1a720*/  @!P1 VIADD R76, R7, 0x28840 ;  /* 0x00028840074c9836 */ /* 0x000fe20000000000 */
[----:B------:R-:W-:Y:S01]  /*1a730*/  IADD3 R7, -R183, 0xb, RZ ;  /* 0x0000000bb7077810 */ /* 0x000fe20007ffe1ff */
[----:B------:R-:W1:Y:S03]  /*1a740*/  SHFL.IDX PT, R6, R80, RZ, 0x1c1f ;  /* 0x001c1fff50067589 */ /* 0x000e6600000e0000 */
[----:B------:R-:W-:Y:S01]  /*1a750*/  @!P1 PRMT R76, RZ, 0x654, R76 ;  /* 0x00000654ff4c9816 */ /* 0x000fe2000000004c */
[----:B------:R-:W-:Y:S02]  /*1a760*/  WARPGROUP.DEPBAR.LE gsb0, 0x0 ;  /* 0x00008000000079c5 */ /* 0x000fe40000010000 */
[----:B------:R-:W-:-:S06]  /*1a770*/  WARPGROUP.ARRIVE ;  /* 0x00000000000079c5 */ /* 0x000fcc0000000000 */
[----:B------:R-:W-:Y:S03]  /*1a780*/  HGMMA.64x128x16.F32.BF16 R88, R152, gdesc[UR4].tnspB, R88, gsb0 ;  /* 0x41e0000498587df0 */ /* 0x000fe60008001858 */
[----:B------:R-:W-:Y:S02]  /*1a790*/  WARPGROUP.DEPBAR.LE gsb0, 0x0 ;  /* 0x00008000000079c5 */ /* 0x000fe40000010000 */
[----:B------:R0:W-:Y:S06]  /*1a7a0*/  BAR.ARV R7, 0x100 ;  /* 0x000400070000751d */ /* 0x0001ec0000002000 */
[----:B------:R5:W-:Y:S02]  /*1a7b0*/  @!P1 SYNCS.ARRIVE.TRANS64.RED.A1T0 RZ, [R76+URZ], RZ ;  /* 0x000000ff4cff99a7 */ /* 0x000be4000810043f */
[----:B-----5:R-:W-:Y:S01]  /*1a7c0*/  FMUL.FTZ R76, R87, UR46 ;  /* 0x0000002e574c7c20 */ /* 0x020fe20008410000 */
[----:B------:R-:W-:-:S02]  /*1a7d0*/  VIADD R87, R84, UR45 ;  /* 0x0000002d54577c36 */ /* 0x000fc40008000000 */
[--C-:B-1----:R-:W-:Y:S02]  /*1a7e0*/  IMAD.IADD R84, R86, 0x1, R6.reuse ;  /* 0x0000000156547824 */ /* 0x102fe400078e0206 */
[----:B------:R-:W-:Y:S01]  /*1a7f0*/  IMAD.IADD R85, R87, 0x1, R6 ;  /* 0x0000000157557824 */ /* 0x000fe200078e0206 */
[----:B------:R-:W1:Y:S01]  /*1a800*/  MUFU.TANH R76, R76 ;  /* 0x0000004c004c7308 */ /* 0x000e620000002400 */
[----:B0-234-:R-:W-:Y:S05]  /*1a810*/  @!P5 BRA `(.L_x_1716) ;  /* 0x000000000058d947 */ /* 0x01dfea0003800000 */
        /* <DEDUP_REMOVED lines=12> */
.L_x_1718:
[----:B------:R-:W-:-:S05]  /*1a8e0*/  IMAD.U32 R152, RZ, RZ, UR43 ;  /* 0x0000002bff987e24 */ /* 0x000fca000f8e00ff */
[----:B------:R-:W-:-:S13]  /*1a8f0*/  ISETP.NE.AND P2, PT, R152, 0x1, PT ;  /* 0x000000019800780c */ /* 0x000fda0003f45270 */
[----:B------:R-:W0:Y:S02]  /*1a900*/  @P2 LDC.64 R6, c[0x0][0x9e8] ;  /* 0x00027a00ff062b82 */ /* 0x000e240000000a00 */
[----:B0-----:R-:W-:-:S05]  /*1a910*/  @P2 IMAD.HI.U32 R6, R83, R6, RZ ;  /* 0x0000000653062227 */ /* 0x001fca00078e00ff */
[----:B------:R-:W-:-:S07]  /*1a920*/  @P2 SHF.R.U32.HI R83, RZ, R7, R6 ;  /* 0x00000007ff532219 */ /* 0x000fce0000011606 */
.L_x_1719:
[----:B------:R-:W-:Y:S05]  /*1a930*/  BSYNC B0 ;  /* 0x0000000000007941 */ /* 0x000fea0003800000 */
.L_x_1717:
[----:B------:R-:W-:-:S04]  /*1a940*/  IMAD R83, R83, R152, -R79 ;  /* 0x0000009853537224 */ /* 0x000fc800078e0a4f */
[----:B------:R-:W-:-:S05]  /*1a950*/  IMAD.IADD R83, R83, 0x1, -R188 ;  /* 0x0000000153537824 */ /* 0x000fca00078e0abc */
[----:B------:R-:W-:Y:S02]  /*1a960*/  VIADDMNMX R85, R83, R152, R85, PT ;  /* 0x0000009853557246 */ /* 0x000fe40003800155 */
[----:B------:R-:W-:-:S07]  /*1a970*/  VIMNMX R84, R84, R83, !PT ;  /* 0x0000005354547248 */ /* 0x000fce0007fe0100 */
.L_x_1716:
[----:B------:R-:W-:-:S04]  /*1a980*/  ISETP.GT.AND P2, PT, R4, -0x1, PT ;  /* 0xffffffff0400780c */ /* 0x000fc80003f44270 */
[----:B------:R-:W-:-:S04]  /*1a990*/  ISETP.GT.AND P3, PT, R84, RZ, P2 ;  /* 0x000000ff5400720c */ /* 0x000fc80001764270 */
[----:B------:R-:W-:-:S04]  /*1a9a0*/  ISETP.LT.OR P3, PT, R85, 0x1, P3 ;  /* 0x000000015500780c */ /* 0x000fc80001f61670 */
[----:B------:R-:W-:Y:S02]  /*1a9b0*/  FSEL R83, R10, -INF , !P3 ;  /* 0xff8000000a537808 */ /* 0x000fe40005800000 */
[----:B------:R-:W-:Y:S01]  /*1a9c0*/  ISETP.GT.AND P3, PT, R84, 0x1, P2 ;  /* 0x000000015400780c */ /* 0x000fe20001764270 */
[----:B------:R-:W0:Y:S03]  /*1a9d0*/  SHFL.IDX PT, R10, R80, 0x1, 0x1c1f ;  /* 0x003c1f00500a7f89 */ /* 0x000e2600000e0000 */
[----:B------:R-:W-:-:S04]  /*1a9e0*/  ISETP.LT.OR P3, PT, R85, 0x2, P3 ;  /* 0x000000025500780c */ /* 0x000fc80001f61670 */
[----:B------:R-:W-:Y:S02]  /*1a9f0*/  FSEL R15, R15, -INF , !P3 ;  /* 0xff8000000f0f7808 */ /* 0x000fe40005800000 */
[----:B------:R-:W-:-:S04]  /*1aa00*/  ISETP.GT.AND P3, PT, R84, 0x8, P2 ;  /* 0x000000085400780c */ /* 0x000fc80001764270 */
[----:B------:R-:W-:-:S04]  /*1aa10*/  ISETP.LT.OR P3, PT, R85, 0x9, P3 ;  /* 0x000000095500780c */ /* 0x000fc80001f61670 */
[----:B------:R-:W-:Y:S02]  /*1aa20*/  FSEL R21, R21, -INF , !P3 ;  /* 0xff80000015157808 */ /* 0x000fe40005800000 */
[----:B------:R-:W-:-:S04]  /*1aa30*/  ISETP.GT.AND P3, PT, R84, 0x9, P2 ;  /* 0x000000095400780c */ /* 0x000fc80001764270 */
[----:B------:R-:W-:Y:S01]  /*1aa40*/  ISETP.LT.OR P3, PT, R85, 0xa, P3 ;  /* 0x0000000a5500780c */ /* 0x000fe20001f61670 */
[--C-:B0-----:R-:W-:Y:S02]  /*1aa50*/  IMAD.IADD R87, R87, 0x1, R10.reuse ;  /* 0x0000000157577824 */ /* 0x101fe400078e020a */
[----:B------:R-:W-:Y:S01]  /*1aa60*/  IMAD.IADD R86, R86, 0x1, R10 ;  /* 0x0000000156567824 */ /* 0x000fe200078e020a */
        /* <DEDUP_REMOVED lines=98> */
.L_x_1722:
[----:B------:R-:W-:-:S05]  /*1b090*/  IMAD.U32 R80, RZ, RZ, UR43 ;  /* 0x0000002bff507e24 */ /* 0x000fca000f8e00ff */
[----:B------:R-:W-:-:S13]  /*1b0a0*/  ISETP.NE.AND P3, PT, R80, 0x1, PT ;  /* 0x000000015000780c */ /* 0x000fda0003f65270 */
[----:B------:R-:W0:Y:S02]  /*1b0b0*/  @P3 LDC.64 R6, c[0x0][0x9e8] ;  /* 0x00027a00ff063b82 */ /* 0x000e240000000a00 */
[----:B0-----:R-:W-:-:S05]  /*1b0c0*/  @P3 IMAD.HI.U32 R6, R10, R6, RZ ;  /* 0x000000060a063227 */ /* 0x001fca00078e00ff */
[----:B------:R-:W-:-:S07]  /*1b0d0*/  @P3 SHF.R.U32.HI R10, RZ, R7, R6 ;  /* 0x00000007ff0a3219 */ /* 0x000fce0000011606 */
.L_x_1723:
[----:B------:R-:W-:Y:S05]  /*1b0e0*/  BSYNC B0 ;  /* 0x0000000000007941 */ /* 0x000fea0003800000 */
.L_x_1721:
[----:B------:R-:W-:-:S04]  /*1b0f0*/  IMAD R79, R10, R80, -R79 ;  /* 0x000000500a4f7224 */ /* 0x000fc800078e0a4f */
[----:B------:R-:W-:-:S05]  /*1b100*/  IMAD.IADD R79, R79, 0x1, -R188 ;  /* 0x000000014f4f7824 */ /* 0x000fca00078e0abc */
[----:B------:R-:W-:Y:S02]  /*1b110*/  VIADDMNMX R87, R79, R80, R87, PT ;  /* 0x000000504f577246 */ /* 0x000fe40003800157 */
[----:B------:R-:W-:-:S07]  /*1b120*/  VIMNMX R86, R86, R79, !PT ;  /* 0x0000004f56567248 */ /* 0x000fce0007fe0100 */
.L_x_1720:
        /* <DEDUP_REMOVED lines=12> */
[C---:B------:R-:W-:Y:S02]  /*1b1f0*/  ISETP.LT.OR P3, PT, R87.reuse, 0xa, P3 ;  /* 0x0000000a5700780c */ /* 0x040fe40001f61670 */
        /* <DEDUP_REMOVED lines=68> */
[----:B------:R-:W0:Y:S03]  /*1b640*/  SHFL.BFLY PT, R10, R7, 0x2, 0x1f ;  /* 0x0c401f00070a7f89 */ /* 0x000e2600000e0000 */
[----:B------:R-:W-:-:S04]  /*1b650*/  ISETP.LT.OR P3, PT, R87, 0x42, P3 ;  /* 0x000000425700780c */ /* 0x000fc80001f61670 */
[----:B------:R-:W-:Y:S02]  /*1b660*/  FSEL R6, R52, -INF , !P3 ;  /* 0xff80000034067808 */ /* 0x000fe40005800000 */
[----:B------:R-:W-:Y:S01]  /*1b670*/  ISETP.GT.AND P3, PT, R86, 0x48, P2 ;  /* 0x000000485600780c */ /* 0x000fe20001764270 */
[----:B------:R-:W2:Y:S03]  /*1b680*/  LDC R52, c[0x0][0x988] ;  /* 0x00026200ff347b82 */ /* 0x000ea60000000800 */
        /* <DEDUP_REMOVED lines=45> */
[----:B------:R-:W-:Y:S01]  /*1b960*/  FSEL R7, R11, -INF , !P3 ;  /* 0xff8000000b077808 */ /* 0x000fe20005800000 */
[C---:B--2---:R-:W-:Y:S01]  /*1b970*/  FMUL.FTZ R11, R10.reuse, R52 ;  /* 0x000000340a0b7220 */ /* 0x044fe20000410000 */
[----:B------:R-:W-:-:S02]  /*1b980*/  FSETP.NEU.FTZ.AND P3, PT, R10, -INF , PT ;  /* 0xff8000000a00780b */ /* 0x000fc40003f7d000 */
[----:B-1----:R-:W-:Y:S02]  /*1b990*/  FSEL R76, R76, -INF , !P2 ;  /* 0xff8000004c4c7808 */ /* 0x002fe40005000000 */
[----:B------:R-:W-:-:S05]  /*1b9a0*/  FSEL R11, R11, RZ, P3 ;  /* 0x000000ff0b0b7208 */ /* 0x000fca0001800000 */
[--C-:B------:R-:W-:Y:S01]  /*1b9b0*/  FFMA.FTZ R176, R29, R52, -R11.reuse ;  /* 0x000000341db07223 */ /* 0x100fe2000001080b */
        /* <DEDUP_REMOVED lines=36> */
[----:B------:R-:W-:Y:S03]  /*1bc00*/  MUFU.EX2 R15, R15 ;  /* 0x0000000f000f7308 */ /* 0x000fe60000000800 */
[----:B------:R-:W-:-:S04]  /*1bc10*/  FMNMX.FTZ R32, R40, R33, !PT ;  /* 0x0000002128207209 */ /* 0x000fc80007810000 */
[----:B------:R-:W-:Y:S01]  /*1bc20*/  FMNMX.FTZ R33, R43, R32, !PT ;  /* 0x000000202b217209 */ /* 0x000fe20007810000 */
[----:B------:R0:W-:Y:S03]  /*1bc30*/  MUFU.EX2 R30, R37 ;  /* 0x00000025001e7308 */ /* 0x0001e60000000800 */
[----:B------:R-:W-:-:S04]  /*1bc40*/  FMNMX.FTZ R32, R44, R33, !PT ;  /* 0x000000212c207209 */ /* 0x000fc80007810000 */
[----:B------:R-:W-:Y:S01]  /*1bc50*/  FMNMX.FTZ R33, R47, R32, !PT ;  /* 0x000000202f217209 */ /* 0x000fe20007810000 */
[----:B------:R-:W-:Y:S03]  /*1bc60*/  MUFU.EX2 R182, R182 ;  /* 0x000000b600b67308 */ /* 0x000fe60000000800 */
[----:B------:R-:W-:-:S04]  /*1bc70*/  FMNMX.FTZ R38, R48, R33, !PT ;  /* 0x0000002130267209 */ /* 0x000fc80007810000 */
[----:B------:R-:W-:Y:S01]  /*1bc80*/  FMNMX.FTZ R33, R51, R38, !PT ;  /* 0x0000002633217209 */ /* 0x000fe20007810000 */
[----:B------:R-:W-:Y:S03]  /*1bc90*/  MUFU.EX2 R32, R42 ;  /* 0x0000002a00207308 */ /* 0x000fe60000000800 */
[----:B------:R-:W-:Y:S01]  /*1bca0*/  FMNMX.FTZ R38, R6, R33, !PT ;  /* 0x0000002106267209 */ /* 0x000fe20007810000 */
[-CC-:B------:R-:W-:Y:S01]  /*1bcb0*/  FFMA.FTZ R33, R46, R52.reuse, -R11.reuse ;  /* 0x000000342e217223 */ /* 0x180fe2000001080b */
[----:B------:R-:W-:Y:S02]  /*1bcc0*/  FFMA.FTZ R46, R78, R52, -R11 ;  /* 0x000000344e2e7223 */ /* 0x000fe4000001080b */
[----:B0-----:R-:W-:Y:S01]  /*1bcd0*/  FMNMX.FTZ R37, R53, R38, !PT ;  /* 0x0000002635257209 */ /* 0x001fe20007810000 */
[----:B------:R-:W-:Y:S03]  /*1bce0*/  MUFU.EX2 R21, R21 ;  /* 0x0000001500157308 */ /* 0x000fe60000000800 */
[----:B------:R-:W-:-:S04]  /*1bcf0*/  FMNMX.FTZ R38, R54, R37, !PT ;  /* 0x0000002536267209 */ /* 0x000fc80007810000 */
[----:B------:R-:W-:Y:S01]  /*1bd00*/  FMNMX.FTZ R37, R57, R38, !PT ;  /* 0x0000002639257209 */ /* 0x000fe20007810000 */
[----:B------:R-:W-:Y:S03]  /*1bd10*/  MUFU.EX2 R176, R176 ;  /* 0x000000b000b07308 */ /* 0x000fe60000000800 */
[----:B------:R-:W-:Y:S01]  /*1bd20*/  FMNMX.FTZ R38, R58, R37, !PT ;  /* 0x000000253a267209 */ /* 0x000fe20007810000 */
[----:B------:R-:W-:-:S03]  /*1bd30*/  FFMA.FTZ R37, R50, R52, -R11 ;  /* 0x0000003432257223 */ /* 0x000fc6000001080b */
        /* <DEDUP_REMOVED lines=10> */
[----:B------:R0:W-:Y:S01]  /*1bde0*/  MUFU.EX2 R8, R45 ;  /* 0x0000002d00087308 */ /* 0x0001e20000000800 */
[----:B------:R-:W-:Y:S02]  /*1bdf0*/  FFMA.FTZ R9, R56, R52, -R11 ;  /* 0x0000003438097223 */ /* 0x000fe4000001080b */
[----:B------:R-:W-:-:S04]  /*1be00*/  FMNMX.FTZ R38, R73, R38, !PT ;  /* 0x0000002649267209 */ /* 0x000fc80007810000 */
[----:B------:R-:W-:Y:S01]  /*1be10*/  FMNMX.FTZ R41, R77, R38, !PT ;  /* 0x000000264d297209 */ /* 0x000fe20007810000 */
[-CC-:B------:R-:W-:Y:S01]  /*1be20*/  FFMA.FTZ R38, R60, R52.reuse, -R11.reuse ;  /* 0x000000343c267223 */ /* 0x180fe2000001080b */
[-CC-:B0-----:R-:W-:Y:S01]  /*1be30*/  FFMA.FTZ R45, R72, R52.reuse, -R11.reuse ;  /* 0x00000034482d7223 */ /* 0x181fe2000001080b */
[----:B------:R-:W-:Y:S01]  /*1be40*/  MUFU.EX2 R172, R172 ;  /* 0x000000ac00ac7308 */ /* 0x000fe20000000800 */
[----:B------:R-:W-:Y:S01]  /*1be50*/  FMNMX.FTZ R42, R76, R41, !PT ;  /* 0x000000294c2a7209 */ /* 0x000fe20007810000 */
[----:B------:R-:W-:-:S04]  /*1be60*/  FFMA.FTZ R41, R64, R52, -R11 ;  /* 0x0000003440297223 */ /* 0x000fc8000001080b */
        /* <DEDUP_REMOVED lines=10> */
[----:B0-----:R-:W-:-:S02]  /*1bf10*/  FMNMX.FTZ R11, R49, R50, !PT ;  /* 0x00000032310b7209 */ /* 0x001fc40007810000 */
[----:B------:R-:W-:Y:S02]  /*1bf20*/  FSEL R50, R10, RZ, P3 ;  /* 0x000000ff0a327208 */ /* 0x000fe40001800000 */
[C---:B------:R-:W-:Y:S01]  /*1bf30*/  FSETP.NEU.FTZ.AND P2, PT, R11.reuse, -INF , PT ;  /* 0xff8000000b00780b */ /* 0x040fe20003f5d000 */
[-C--:B------:R-:W-:Y:S02]  /*1bf40*/  FMUL.FTZ R55, R11, R52.reuse ;  /* 0x000000340b377220 */ /* 0x080fe40000410000 */
[----:B------:R-:W-:Y:S01]  /*1bf50*/  MUFU.EX2 R9, R9 ;  /* 0x0000000900097308 */ /* 0x000fe20000000800 */
[----:B------:R-:W-:Y:S02]  /*1bf60*/  FADD.FTZ R13, -R50, R13 ;  /* 0x0000000d320d7221 */ /* 0x000fe40000010100 */
[----:B------:R-:W-:Y:S02]  /*1bf70*/  FSEL R55, R55, RZ, P2 ;  /* 0x000000ff37377208 */ /* 0x000fe40001000000 */
[----:B------:R-:W-:-:S03]  /*1bf80*/  FMUL.FTZ R13, R13, R52 ;  /* 0x000000340d0d7220 */ /* 0x000fc60000410000 */
        /* <DEDUP_REMOVED lines=9> */
[----:B------:R-:W-:Y:S02]  /*1c020*/  @!P1 IMAD R26, R14, 0x8, R2 ;  /* 0x000000080e1a9824 */ /* 0x000fe400078e0202 */
[-CC-:B------:R-:W-:Y:S01]  /*1c030*/  FFMA.FTZ R14, R34, R52.reuse, -R55.reuse ;  /* 0x00000034220e7223 */ /* 0x180fe20000010837 */
[-CC-:B------:R-:W-:Y:S01]  /*1c040*/  FFMA.FTZ R173, R35, R52.reuse, -R55.reuse ;  /* 0x0000003423ad7223 */ /* 0x180fe20000010837 */
[----:B------:R-:W-:Y:S01]  /*1c050*/  FFMA.FTZ R36, R36, R52, -R55 ;  /* 0x0000003424247223 */ /* 0x000fe20000010837 */
[----:B------:R-:W-:-:S02]  /*1c060*/  @!P1 VIADD R26, R26, 0x28860 ;  /* 0x000288601a1a9836 */ /* 0x000fc40000000000 */
[-CC-:B------:R-:W-:Y:S01]  /*1c070*/  FFMA.FTZ R175, R39, R52.reuse, -R55.reuse ;  /* 0x0000003427af7223 */ /* 0x180fe20000010837 */
[-CC-:B------:R-:W-:Y:S01]  /*1c080*/  FFMA.FTZ R169, R43, R52.reuse, -R55.reuse ;  /* 0x000000342ba97223 */ /* 0x180fe20000010837 */
[----:B------:R-:W-:Y:S01]  /*1c090*/  MUFU.EX2 R181, R181 ;  /* 0x000000b500b57308 */ /* 0x000fe20000000800 */
[-CC-:B------:R-:W-:Y:S01]  /*1c0a0*/  FFMA.FTZ R44, R44, R52.reuse, -R55.reuse ;  /* 0x000000342c2c7223 */ /* 0x180fe20000010837 */
[----:B------:R-:W-:Y:S01]  /*1c0b0*/  @!P1 PRMT R26, RZ, 0x654, R26 ;  /* 0x00000654ff1a9816 */ /* 0x000fe2000000001a */
[-CC-:B------:R-:W-:Y:S01]  /*1c0c0*/  FFMA.FTZ R171, R47, R52.reuse, -R55.reuse ;  /* 0x000000342fab7223 */ /* 0x180fe20000010837 */
[-CC-:B------:R-:W-:Y:S01]  /*1c0d0*/  FFMA.FTZ R48, R48, R52.reuse, -R55.reuse ;  /* 0x0000003430307223 */ /* 0x180fe20000010837 */
[-CC-:B------:R-:W-:Y:S01]  /*1c0e0*/  FFMA.FTZ R51, R51, R52.reuse, -R55.reuse ;  /* 0x0000003433337223 */ /* 0x180fe20000010837 */
[----:B------:R1:W-:Y:S01]  /*1c0f0*/  @!P1 SYNCS.ARRIVE.TRANS64.RED.A1T0 RZ, [R26+URZ], RZ ;  /* 0x000000ff1aff99a7 */ /* 0x0003e2000810043f */
[-CC-:B------:R-:W-:Y:S01]  /*1c100*/  FFMA.FTZ R53, R53, R52.reuse, -R55.reuse ;  /* 0x0000003435357223 */ /* 0x180fe20000010837 */
[----:B------:R-:W-:Y:S01]  /*1c110*/  MUFU.EX2 R7, R7 ;  /* 0x0000000700077308 */ /* 0x000fe20000000800 */
[----:B0-----:R-:W-:Y:S01]  /*1c120*/  FFMA.FTZ R27, R13, R3, R180 ;  /* 0x000000030d1b7223 */ /* 0x001fe200000100b4 */
[--C-:B------:R-:W-:Y:S01]  /*1c130*/  FFMA.FTZ R3, R6, R52, -R55.reuse ;  /* 0x0000003406037223 */ /* 0x100fe20000010837 */
[C---:B------:R-:W-:Y:S01]  /*1c140*/  F2FP.BF16.F32.PACK_AB R180, R15.reuse, R180 ;  /* 0x000000b40fb4723e */ /* 0x040fe200000010ff */
[-C--:B------:R-:W-:Y:S01]  /*1c150*/  FFMA.FTZ R54, R54, R52.reuse, -R55 ;  /* 0x0000003436367223 */ /* 0x080fe20000010837 */
[----:B------:R-:W-:Y:S01]  /*1c160*/  FADD.FTZ R27, R15, R27 ;  /* 0x0000001b0f1b7221 */ /* 0x000fe20000010000 */
[-CC-:B-1----:R-:W-:Y:S01]  /*1c170*/  FFMA.FTZ R26, R40, R52.reuse, -R55.reuse ;  /* 0x00000034281a7223 */ /* 0x182fe20000010837 */
[----:B------:R-:W-:Y:S01]  /*1c180*/  FFMA.FTZ R57, R57, R52, -R55 ;  /* 0x0000003439397223 */ /* 0x000fe20000010837 */
[----:B------:R-:W-:Y:S01]  /*1c190*/  MUFU.EX2 R183, R183 ;  /* 0x000000b700b77308 */ /* 0x000fe20000000800 */
[----:B------:R-:W-:Y:S01]  /*1c1a0*/  FADD.FTZ R28, R182, R27 ;  /* 0x0000001bb61c7221 */ /* 0x000fe20000010000 */
[----:B------:R-:W-:Y:S01]  /*1c1b0*/  F2FP.BF16.F32.PACK_AB R182, R21, R182 ;  /* 0x000000b615b6723e */ /* 0x000fe200000010ff */
[-CC-:B------:R-:W-:Y:S01]  /*1c1c0*/  FFMA.FTZ R58, R58, R52.reuse, -R55.reuse ;  /* 0x000000343a3a7223 */ /* 0x180fe20000010837 */
[-CC-:B------:R-:W-:Y:S01]  /*1c1d0*/  FFMA.FTZ R61, R61, R52.reuse, -R55.reuse ;  /* 0x000000343d3d7223 */ /* 0x180fe20000010837 */
[----:B------:R-:W-:Y:S01]  /*1c1e0*/  FADD.FTZ R27, R21, R28 ;  /* 0x0000001c151b7221 */ /* 0x000fe20000010000 */
[----:B------:R-:W-:Y:S01]  /*1c1f0*/  FSEL R21, R11, RZ, P2 ;  /* 0x000000ff0b157208 */ /* 0x000fe20001000000 */
[----:B------:R-:W-:Y:S01]  /*1c200*/  FFMA.FTZ R62, R62, R52, -R55 ;  /* 0x000000343e3e7223 */ /* 0x000fe20000010837 */
[----:B------:R-:W-:Y:S01]  /*1c210*/  MUFU.EX2 R38, R38 ;  /* 0x0000002600267308 */ /* 0x000fe20000000800 */
[----:B------:R-:W-:Y:S01]  /*1c220*/  FADD.FTZ R27, R176, R27 ;  /* 0x0000001bb01b7221 */ /* 0x000fe20000010000 */
[----:B------:R-:W-:Y:S01]  /*1c230*/  F2FP.BF16.F32.PACK_AB R176, R24, R176 ;  /* 0x000000b018b0723e */ /* 0x000fe200000010ff */
[----:B------:R-:W-:Y:S01]  /*1c240*/  FADD.FTZ R21, -R21, R12 ;  /* 0x0000000c15157221 */ /* 0x000fe20000010100 */
[-C--:B------:R-:W-:Y:S01]  /*1c250*/  FFMA.FTZ R66, R66, R52.reuse, -R55 ;  /* 0x0000003442427223 */ /* 0x080fe20000010837 */
[----:B------:R-:W-:Y:S01]  /*1c260*/  FADD.FTZ R27, R24, R27 ;  /* 0x0000001b181b7221 */ /* 0x000fe20000010000 */
[-C--:B------:R-:W-:Y:S01]  /*1c270*/  FFMA.FTZ R67, R67, R52.reuse, -R55 ;  /* 0x0000003443437223 */ /* 0x080fe20000010837 */
[-C--:B------:R-:W-:Y:S01]  /*1c280*/  FMUL.FTZ R12, R21, R52.reuse ;  /* 0x00000034150c7220 */ /* 0x080fe20000410000 */
[----:B------:R-:W-:Y:S01]  /*1c290*/  MUFU.EX2 R20, R20 ;  /* 0x0000001400147308 */ /* 0x000fe20000000800 */
[----:B------:R-:W-:Y:S01]  /*1c2a0*/  FADD.FTZ R28, R178, R27 ;  /* 0x0000001bb21c7221 */ /* 0x000fe20000010000 */
[-CC-:B------:R-:W-:Y:S01]  /*1c2b0*/  FFMA.FTZ R69, R69, R52.reuse, -R55.reuse ;  /* 0x0000003445457223 */ /* 0x180fe20000010837 */
[-CC-:B------:R-:W-:Y:S01]  /*1c2c0*/  FFMA.FTZ R70, R70, R52.reuse, -R55.reuse ;  /* 0x0000003446467223 */ /* 0x180fe20000010837 */
[-CC-:B------:R-:W-:Y:S01]  /*1c2d0*/  FFMA.FTZ R74, R74, R52.reuse, -R55.reuse ;  /* 0x000000344a4a7223 */ /* 0x180fe20000010837 */
[----:B------:R-:W-:Y:S01]  /*1c2e0*/  FADD.FTZ R27, R29, R28 ;  /* 0x0000001c1d1b7221 */ /* 0x000fe20000010000 */
[-CC-:B------:R-:W-:Y:S01]  /*1c2f0*/  FFMA.FTZ R73, R73, R52.reuse, -R55.reuse ;  /* 0x0000003449497223 */ /* 0x180fe20000010837 */
[-C--:B------:R-:W-:Y:S01]  /*1c300*/  FFMA.FTZ R77, R77, R52.reuse, -R55 ;  /* 0x000000344d4d7223 */ /* 0x080fe20000010837 */
[----:B------:R-:W0:Y:S01]  /*1c310*/  MUFU.EX2 R12, R12 ;  /* 0x0000000c000c7308 */ /* 0x000e220000000800 */
[----:B------:R-:W-:Y:S01]  /*1c320*/  FADD.FTZ R27, R172, R27 ;  /* 0x0000001bac1b7221 */ /* 0x000fe20000010000 */
[----:B------:R-:W-:Y:S01]  /*1c330*/  FFMA.FTZ R55, R76, R52, -R55 ;  /* 0x000000344c377223 */ /* 0x000fe20000010837 */
[----:B------:R-:W-:Y:S01]  /*1c340*/  ISETP.GT.AND P2, PT, R4, R195, PT ;  /* 0x000000c30400720c */ /* 0x000fe20003f44270 */
        /* <DEDUP_REMOVED lines=15> */
[----:B------:R-:W-:Y:S01]  /*1c440*/  F2FP.BF16.F32.PACK_AB R181, R7, R181 ;  /* 0x000000b507b5723e */ /* 0x000fe200000010ff */
[-C--:B------:R-:W-:Y:S01]  /*1c450*/  FMUL.FTZ R104, R104, R13.reuse ;  /* 0x0000000d68687220 */ /* 0x080fe20000410000 */
[----:B------:R-:W-:Y:S01]  /*1c460*/  FADD.FTZ R21, R33, R28 ;  /* 0x0000001c21157221 */ /* 0x000fe20000010000 */
[----:B------:R-:W-:Y:S01]  /*1c470*/  FADD.FTZ R0, R7, R0 ;  /* 0x0000000007007221 */ /* 0x000fe20000010000 */
[-C--:B------:R-:W-:Y:S01]  /*1c480*/  FMUL.FTZ R105, R105, R13.reuse ;  /* 0x0000000d69697220 */ /* 0x080fe20000410000 */
        /* <DEDUP_REMOVED lines=10> */
[----:B------:R-:W-:Y:S01]  /*1c530*/  F2FP.BF16.F32.PACK_AB R164, R8, R164 ;  /* 0x000000a408a4723e */ /* 0x000fe200000010ff */
[-C--:B------:R-:W-:Y:S01]  /*1c540*/  FMUL.FTZ R117, R117, R13.reuse ;  /* 0x0000000d75757220 */ /* 0x080fe20000410000 */
[-C--:B------:R-:W-:Y:S01]  /*1c550*/  FMUL.FTZ R120, R120, R13.reuse ;  /* 0x0000000d78787220 */ /* 0x080fe20000410000 */
[----:B------:R-:W-:Y:S01]  /*1c560*/  FADD.FTZ R21, R8, R21 ;  /* 0x0000001508157221 */ /* 0x000fe20000010000 */
[-C--:B------:R-:W-:Y:S01]  /*1c570*/  FMUL.FTZ R121, R121, R13.reuse ;  /* 0x0000000d79797220 */ /* 0x080fe20000410000 */
[-C--:B------:R-:W-:Y:S01]  /*1c580*/  FMUL.FTZ R124, R124, R13.reuse ;  /* 0x0000000d7c7c7220 */ /* 0x080fe20000410000 */
[----:B------:R-:W3:Y:S01]  /*1c590*/  MUFU.EX2 R156, R156 ;  /* 0x0000009c009c7308 */ /* 0x000ee20000000800 */
[----:B------:R-:W-:Y:S01]  /*1c5a0*/  FADD.FTZ R24, R166, R21 ;  /* 0x00000015a6187221 */ /* 0x000fe20000010000 */
[----:B------:R-:W-:Y:S01]  /*1c5b0*/  F2FP.BF16.F32.PACK_AB R166, R9, R166 ;  /* 0x000000a609a6723e */ /* 0x000fe200000010ff */
[-C--:B------:R-:W-:Y:S01]  /*1c5c0*/  FMUL.FTZ R125, R125, R13.reuse ;  /* 0x0000000d7d7d7220 */ /* 0x080fe20000410000 */
[-C--:B------:R-:W-:Y:S01]  /*1c5d0*/  FMUL.FTZ R128, R128, R13.reuse ;  /* 0x0000000d80807220 */ /* 0x080fe20000410000 */
[----:B------:R-:W-:Y:S01]  /*1c5e0*/  FADD.FTZ R21, R9, R24 ;  /* 0x0000001809157221 */ /* 0x000fe20000010000 */
[-C--:B------:R-:W-:Y:S01]  /*1c5f0*/  FMUL.FTZ R129, R129, R13.reuse ;  /* 0x0000000d81817220 */ /* 0x080fe20000410000 */
        /* <DEDUP_REMOVED lines=10> */
[----:B-1----:R-:W-:Y:S01]  /*1c6a0*/  FADD.FTZ R24, R162, R27 ;  /* 0x0000001ba2187221 */ /* 0x002fe20000010000 */
[----:B--2---:R-:W-:Y:S01]  /*1c6b0*/  FADD.FTZ R0, R177, R0 ;  /* 0x00000000b1007221 */ /* 0x004fe20000010000 */
[-C--:B------:R-:W-:Y:S01]  /*1c6c0*/  FMUL.FTZ R140, R140, R13.reuse ;  /* 0x0000000d8c8c7220 */ /* 0x080fe20000410000 */
[-C--:B------:R-:W-:Y:S01]  /*1c6d0*/  FMUL.FTZ R141, R141, R13.reuse ;  /* 0x0000000d8d8d7220 */ /* 0x080fe20000410000 */
[-C--:B------:R-:W-:Y:S01]  /*1c6e0*/  FMUL.FTZ R144, R144, R13.reuse ;  /* 0x0000000d90907220 */ /* 0x080fe20000410000 */
[----:B0-----:R-:W-:Y:S01]  /*1c6f0*/  FADD.FTZ R0, R25, R0 ;  /* 0x0000000019007221 */ /* 0x001fe20000010000 */
[-C--:B------:R-:W-:Y:S01]  /*1c700*/  FMUL.FTZ R145, R145, R13.reuse ;  /* 0x0000000d91917220 */ /* 0x080fe20000410000 */
[----:B------:R-:W0:Y:S01]  /*1c710*/  MUFU.EX2 R173, R173 ;  /* 0x000000ad00ad7308 */ /* 0x000e220000000800 */
[-C--:B------:R-:W-:Y:S01]  /*1c720*/  FMUL.FTZ R148, R148, R13.reuse ;  /* 0x0000000d94947220 */ /* 0x080fe20000410000 */
[----:B------:R-:W-:Y:S01]  /*1c730*/  FMUL.FTZ R149, R149, R13 ;  /* 0x0000000d95957220 */ /* 0x000fe20000410000 */
[-C--:B------:R-:W-:Y:S01]  /*1c740*/  FMUL.FTZ R90, R90, R12.reuse ;  /* 0x0000000c5a5a7220 */ /* 0x080fe20000410000 */
[-C--:B------:R-:W-:Y:S01]  /*1c750*/  FMUL.FTZ R91, R91, R12.reuse ;  /* 0x0000000c5b5b7220 */ /* 0x080fe20000410000 */
[-C--:B------:R-:W-:Y:S01]  /*1c760*/  FMUL.FTZ R94, R94, R12.reuse ;  /* 0x0000000c5e5e7220 */ /* 0x080fe20000410000 */
[-C--:B------:R-:W-:Y:S01]  /*1c770*/  FMUL.FTZ R95, R95, R12.reuse ;  /* 0x0000000c5f5f7220 */ /* 0x080fe20000410000 */
[-C--:B------:R-:W-:Y:S01]  /*1c780*/  FMUL.FTZ R98, R98, R12.reuse ;  /* 0x0000000c62627220 */ /* 0x080fe20000410000 */
[----:B------:R1:W-:Y:S01]  /*1c790*/  MUFU.EX2 R165, R3 ;  /* 0x0000000300a57308 */ /* 0x0003e20000000800 */
[-C--:B------:R-:W-:Y:S01]  /*1c7a0*/  FMUL.FTZ R99, R99, R12.reuse ;  /* 0x0000000c63637220 */ /* 0x080fe20000410000 */
        /* <DEDUP_REMOVED lines=11> */
[----:B---3--:R-:W-:Y:S01]  /*1c860*/  FADD.FTZ R21, R156, R3 ;  /* 0x000000039c157221 */ /* 0x008fe20000010000 */
[----:B----4-:R-:W-:Y:S01]  /*1c870*/  FADD.FTZ R3, R179, R0 ;  /* 0x00000000b3037221 */ /* 0x010fe20000010000 */
[C---:B-----5:R-:W-:Y:S01]  /*1c880*/  F2FP.BF16.F32.PACK_AB R179, R14.reuse, R179 ;  /* 0x000000b30eb3723e */ /* 0x060fe200000010ff */
[----:B------:R-:W1:Y:S01]  /*1c890*/  MUFU.EX2 R175, R175 ;  /* 0x000000af00af7308 */ /* 0x000e620000000800 */
[-C--:B------:R-:W-:Y:S01]  /*1c8a0*/  FMUL.FTZ R119, R119, R12.reuse ;  /* 0x0000000c77777220 */ /* 0x080fe20000410000 */
[----:B------:R-:W-:Y:S01]  /*1c8b0*/  FADD.FTZ R0, R14, R3 ;  /* 0x000000030e007221 */ /* 0x000fe20000010000 */
[-C--:B------:R-:W-:Y:S01]  /*1c8c0*/  FMUL.FTZ R122, R122, R12.reuse ;  /* 0x0000000c7a7a7220 */ /* 0x080fe20000410000 */
[-C--:B------:R-:W-:Y:S01]  /*1c8d0*/  FMUL.FTZ R123, R123, R12.reuse ;  /* 0x0000000c7b7b7220 */ /* 0x080fe20000410000 */
[-C--:B------:R-:W-:Y:S01]  /*1c8e0*/  FMUL.FTZ R126, R126, R12.reuse ;  /* 0x0000000c7e7e7220 */ /* 0x080fe20000410000 */
[----:B0-----:R-:W-:Y:S01]  /*1c8f0*/  FADD.FTZ R3, R173, R0 ;  /* 0x00000000ad037221 */ /* 0x001fe20000010000 */
[-C--:B------:R-:W-:Y:S01]  /*1c900*/  FMUL.FTZ R127, R127, R12.reuse ;  /* 0x0000000c7f7f7220 */ /* 0x080fe20000410000 */
[----:B------:R-:W0:Y:S01]  /*1c910*/  MUFU.EX2 R26, R26 ;  /* 0x0000001a001a7308 */ /* 0x000e220000000800 */
[C---:B--2---:R-:W-:Y:S01]  /*1c920*/  F2FP.BF16.F32.PACK_AB R173, R6.reuse, R173 ;  /* 0x000000ad06ad723e */ /* 0x044fe200000010ff */
[----:B------:R-:W-:Y:S01]  /*1c930*/  FADD.FTZ R0, R6, R3 ;  /* 0x0000000306007221 */ /* 0x000fe20000010000 */
        /* <DEDUP_REMOVED lines=15> */
[----:B------:R-:W-:Y:S01]  /*1ca30*/  FMUL.FTZ R151, R151, R12 ;  /* 0x0000000c97977220 */ /* 0x000fe20000410000 */
[----:B------:R-:W-:Y:S01]  /*1ca40*/  F2FP.BF16.F32.PACK_AB R178, R29, R178 ;  /* 0x000000b21db2723e */ /* 0x000fe200000010ff */
[----:B------:R-:W-:Y:S01]  /*1ca50*/  VIADD R4, R4, 0xffffffff ;  /* 0xffffffff04047836 */ /* 0x000fe20000000000 */
[----:B------:R-:W-:Y:S01]  /*1ca60*/  F2FP.BF16.F32.PACK_AB R172, R30, R172 ;  /* 0x000000ac1eac723e */ /* 0x000fe200000010ff */
[----:B------:R-:W-:Y:S01]  /*1ca70*/  IMAD.MOV.U32 R6, RZ, RZ, R186 ;  /* 0x000000ffff067224 */ /* 0x000fe200078e00ba */
[----:B------:R-:W-:Y:S01]  /*1ca80*/  F2FP.BF16.F32.PACK_AB R174, R32, R174 ;  /* 0x000000ae20ae723e */ /* 0x000fe200000010ff */
[----:B------:R-:W0:Y:S01]  /*1ca90*/  MUFU.EX2 R171, R171 ;  /* 0x000000ab00ab7308 */ /* 0x000e220000000800 */
[----:B--2---:R-:W-:Y:S01]  /*1caa0*/  FADD.FTZ R0, R169, R0 ;  /* 0x00000000a9007221 */ /* 0x004fe20000010000 */
[----:B------:R-:W-:Y:S01]  /*1cab0*/  F2FP.BF16.F32.PACK_AB R168, R33, R168 ;  /* 0x000000a821a8723e */ /* 0x000fe200000010ff */
[----:B------:R-:W-:Y:S01]  /*1cac0*/  IMAD.MOV.U32 R14, RZ, RZ, R22 ;  /* 0x000000ffff0e7224 */ /* 0x000fe200078e0016 */
[----:B------:R-:W-:Y:S01]  /*1cad0*/  F2FP.BF16.F32.PACK_AB R170, R37, R170 ;  /* 0x000000aa25aa723e */ /* 0x000fe200000010ff */
[----:B------:R-:W-:Y:S01]  /*1cae0*/  IMAD.MOV.U32 R13, RZ, RZ, R10 ;  /* 0x000000ffff0d7224 */ /* 0x000fe200078e000a */
[----:B------:R-:W-:Y:S01]  /*1caf0*/  F2FP.BF16.F32.PACK_AB R160, R38, R160 ;  /* 0x000000a026a0723e */ /* 0x000fe200000010ff */
[----:B------:R-:W-:Y:S01]  /*1cb00*/  IMAD.MOV.U32 R12, RZ, RZ, R11 ;  /* 0x000000ffff0c7224 */ /* 0x000fe200078e000b */
[----:B------:R-:W2:Y:S01]  /*1cb10*/  MUFU.EX2 R48, R48 ;  /* 0x0000003000307308 */ /* 0x000ea20000000800 */
[----:B-1----:R-:W-:Y:S01]  /*1cb20*/  FADD.FTZ R0, R15, R0 ;  /* 0x000000000f007221 */ /* 0x002fe20000010000 */
[----:B------:R-:W-:-:S02]  /*1cb30*/  F2FP.BF16.F32.PACK_AB R162, R41, R162 ;  /* 0x000000a229a2723e */ /* 0x000fc400000010ff */
[----:B------:R-:W-:Y:S02]  /*1cb40*/  F2FP.BF16.F32.PACK_AB R183, R20, R183 ;  /* 0x000000b714b7723e */ /* 0x000fe400000010ff */
[----:B------:R-:W-:Y:S02]  /*1cb50*/  F2FP.BF16.F32.PACK_AB R177, R25, R177 ;  /* 0x000000b119b1723e */ /* 0x000fe400000010ff */
[----:B------:R-:W1:Y:S01]  /*1cb60*/  MUFU.EX2 R51, R51 ;  /* 0x0000003300337308 */ /* 0x000e620000000800 */
[----:B0-----:R-:W-:Y:S01]  /*1cb70*/  FADD.FTZ R9, R171, R0 ;  /* 0x00000000ab097221 */ /* 0x001fe20000010000 */
[----:B------:R-:W-:Y:S02]  /*1cb80*/  F2FP.BF16.F32.PACK_AB R175, R26, R175 ;  /* 0x000000af1aaf723e */ /* 0x000fe400000010ff */
[----:B------:R-:W-:-:S04]  /*1cb90*/  F2FP.BF16.F32.PACK_AB R169, R15, R169 ;  /* 0x000000a90fa9723e */ /* 0x000fc800000010ff */
[----:B------:R-:W0:Y:S01]  /*1cba0*/  MUFU.EX2 R53, R53 ;  /* 0x0000003500357308 */ /* 0x000e220000000800 */
[C---:B--2---:R-:W-:Y:S01]  /*1cbb0*/  FADD.FTZ R0, R48.reuse, R9 ;  /* 0x0000000930007221 */ /* 0x044fe20000010000 */
[----:B------:R-:W-:-:S06]  /*1cbc0*/  F2FP.BF16.F32.PACK_AB R171, R48, R171 ;  /* 0x000000ab30ab723e */ /* 0x000fcc00000010ff */
[----:B------:R-:W2:Y:S01]  /*1cbd0*/  MUFU.EX2 R54, R54 ;  /* 0x0000003600367308 */ /* 0x000ea20000000800 */
[----:B-1----:R-:W-:-:S04]  /*1cbe0*/  FADD.FTZ R0, R51, R0 ;  /* 0x0000000033007221 */ /* 0x002fc80000010000 */
[C---:B------:R-:W-:Y:S01]  /*1cbf0*/  FADD.FTZ R0, R165.reuse, R0 ;  /* 0x00000000a5007221 */ /* 0x040fe20000010000 */
[----:B------:R-:W-:Y:S02]  /*1cc00*/  F2FP.BF16.F32.PACK_AB R165, R165, R51 ;  /* 0x00000033a5a5723e */ /* 0x000fe400000010ff */
        /* <DEDUP_REMOVED lines=47> */
[----:B------:R-:W-:-:S03]  /*1cf00*/  F2FP.BF16.F32.PACK_AB R153, R73, R74 ;  /* 0x0000004a4999723e */ /* 0x000fc600000010ff */
[----:B--2---:R-:W-:-:S04]  /*1cf10*/  FADD.FTZ R7, R8, R7 ;  /* 0x0000000708077221 */ /* 0x004fc80000010000 */
[C---:B-1----:R-:W-:Y:S01]  /*1cf20*/  FADD.FTZ R0, R55.reuse, R7 ;  /* 0x0000000737007221 */ /* 0x042fe20000010000 */
[----:B------:R-:W-:Y:S01]  /*1cf30*/  F2FP.BF16.F32.PACK_AB R155, R55, R8 ;  /* 0x00000008379b723e */ /* 0x000fe200000010ff */
[----:B------:R-:W-:Y:S06]  /*1cf40*/  @P2 BRA `(.L_x_1724) ;  /* 0xffffffc400882947 */ /* 0x000fec000383ffff */
.L_x_1706:
[----:B------:R-:W-:Y:S05]  /*1cf50*/  WARPSYNC.ALL ;  /* 0x0000000000007948 */ /* 0x000fea0003800000 */
[----:B------:R-:W-:Y:S06]  /*1cf60*/  BAR.ARV 0x8, 0x180 ;  /* 0x0206000000007b1d */ /* 0x000fec0000002000 */
[----:B------:R-:W-:Y:S05]  /*1cf70*/  @!P0 BRA `(.L_x_1725) ;  /* 0x0000000000048947 */ /* 0x000fea0003800000 */
[----:B------:R-:W-:Y:S01]  /*1cf80*/  BPT.TRAP 0x1 ;  /* 0x000000040000795c */ /* 0x000fe20000300000 */
.L_x_1725:
[----:B------:R-:W-:Y:S01]  /*1cf90*/  IMAD R9, R22, 0x8, R2 ;  /* 0x0000000816097824 */ /* 0x000fe200078e0202 */
[----:B------:R-:W-:-:S04]  /*1cfa0*/  SHF.L.U32 R4, R186, 0x1f, RZ ;  /* 0x0000001fba047819 */ /* 0x000fc800000006ff */
[----:B------:R0:W1:Y:S01]  /*1cfb0*/  SYNCS.PHASECHK.TRANS64.TRYWAIT P2, [R9+URZ+0x28850], R4 ;  /* 0x02885004090075a7 */ /* 0x000062000804017f */
[----:B------:R-:W-:Y:S05]  /*1cfc0*/  @!P0 BRA `(.L_x_1726) ;  /* 0x0000000000048947 */ /* 0x000fea0003800000 */
[----:B------:R-:W-:Y:S01]  /*1cfd0*/  BPT.TRAP 0x1 ;  /* 0x000000040000795c */ /* 0x000fe20000300000 */
.L_x_1726:
[----:B------:R-:W-:-:S05]  /*1cfe0*/  VIADD R2, R2, 0x400 ;  /* 0x0000040002027836 */ /* 0x000fca0000000000 */
[----:B------:R-:W-:-:S04]  /*1cff0*/  SHF.R.U32.HI R2, RZ, 0x4, R2 ;  /* 0x00000004ff027819 */ /* 0x000fc80000011602 */
[----:B------:R-:W-:-:S04]  /*1d000*/  LOP3.LUT R2, R2, 0x3fff, RZ, 0xc0, !PT ;  /* 0x00003fff02027812 */ /* 0x000fc800078ec0ff */
[----:B------:R-:W-:Y:S01]  /*1d010*/  LOP3.LUT R5, R2, 0x4000000, RZ, 0xfc, !PT ;  /* 0x0400000002057812 */ /* 0x000fe200078efcff */
[----:B-1----:R-:W-:Y:S06]  /*1d020*/  @P2 BRA `(.L_x_1727) ;  /* 0x0000000000082947 */ /* 0x002fec0003800000 */
[----:B------:R-:W1:Y:S02]  /*1d030*/  SYNCS.PHASECHK.TRANS64.TRYWAIT P0, [R9+URZ+0x28850], R4 ;  /* 0x02885004090075a7 */ /* 0x000e64000800017f */
[----:B-1----:R-:W-:Y:S05]  /*1d040*/  @!P0 BRA `(.L_x_1728) ;  /* 0x000000d800d08947 */ /* 0x002fea0003800000 */
.L_x_1727:
[----:B01----:R-:W-:Y:S01]  /*1d050*/  IMAD R4, R22, 0x800, R5 ;  /* 0x0000080016047824 */ /* 0x003fe200078e0205 */
[----:B------:R-:W-:Y:S05]  /*1d060*/  WARPSYNC.ALL ;  /* 0x0000000000007948 */ /* 0x000fea0003800000 */
[----:B------:R-:W-:Y:S01]  /*1d070*/  IMAD.MOV.U32 R5, RZ, RZ, 0x40000040 ;  /* 0x40000040ff057424 */ /* 0x000fe200078e00ff */
[C---:B------:R-:W-:Y:S01]  /*1d080*/  R2UR UR6, R4.reuse ;  /* 0x00000000040672ca */ /* 0x040fe200000e0000 */
[----:B------:R-:W-:Y:S01]  /*1d090*/  WARPGROUP.ARRIVE ;  /* 0x00000000000079c5 */ /* 0x000fe20000000000 */
[----:B------:R-:W-:Y:S01]  /*1d0a0*/  VIADD R6, R4, 0x80 ;  /* 0x0000008004067836 */ /* 0x000fe20000000000 */
[----:B------:R-:W0:Y:S01]  /*1d0b0*/  SHFL.BFLY PT, R2, R3, 0x2, 0x1f ;  /* 0x0c401f0003027f89 */ /* 0x000e2200000e0000 */
[----:B------:R-:W-:Y:S01]  /*1d0c0*/  R2UR UR7, R5 ;  /* 0x00000000050772ca */ /* 0x000fe200000e0000 */
[----:B------:R-:W-:-:S02]  /*1d0d0*/  IMAD.MOV.U32 R7, RZ, RZ, 0x40000040 ;  /* 0x40000040ff077424 */ /* 0x000fc400078e00ff */
[----:B------:R-:W-:Y:S02]  /*1d0e0*/  IMAD.MOV.U32 R5, RZ, RZ, 0x40000040 ;  /* 0x40000040ff057424 */ /* 0x000fe400078e00ff */
[----:B------:R-:W-:Y:S02]  /*1d0f0*/  VIADD R22, R22, 0x1 ;  /* 0x0000000116167836 */ /* 0x000fe40000000000 */
[----:B------:R-:W-:-:S03]  /*1d100*/  VIADD R214, R214, 0x1 ;  /* 0x00000001d6d67836 */ /* 0x000fc60000000000 */
[----:B------:R-:W-:-:S03]  /*1d110*/  ISETP.NE.AND P2, PT, R22, 0x2, PT ;  /* 0x000000021600780c */ /* 0x000fc60003f45270 */
[----:B------:R-:W-:Y:S01]  /*1d120*/  HGMMA.64x128x16.F32.BF16 R88, R180, gdesc[UR4].tnspB, R88, gsb0 ;  /* 0x41e00004b4587df0 */ /* 0x000fe20008001858 */
[----:B------:R-:W-:Y:S01]  /*1d130*/  R2UR UR6, R6 ;  /* 0x00000000060672ca */ /* 0x000fe200000e0000 */
[----:B------:R-:W-:Y:S01]  /*1d140*/  VIADD R6, R4, 0x100 ;  /* 0x0000010004067836 */ /* 0x000fe20000000000 */
[----:B------:R-:W-:Y:S01]  /*1d150*/  R2UR UR7, R7 ;  /* 0x00000000070772ca */ /* 0x000fe200000e0000 */
[----:B------:R-:W-:Y:S01]  /*1d160*/  IMAD.MOV.U32 R7, RZ, RZ, 0x40000040 ;  /* 0x40000040ff077424 */ /* 0x000fe200078e00ff */
[----:B------:R-:W-:Y:S01]  /*1d170*/  SEL R22, R22, RZ, P2 ;  /* 0x000000ff16167207 */ /* 0x000fe20001000000 */
[----:B0-----:R-:W-:Y:S01]  /*1d180*/  FADD.FTZ R2, R2, R3 ;  /* 0x0000000302027221 */ /* 0x001fe20000010000 */
[----:B------:R-:W-:-:S04]  /*1d190*/  SEL R3, RZ, 0x1, P2 ;  /* 0x00000001ff037807 */ /* 0x000fc80001000000 */
[----:B------:R-:W-:Y:S01]  /*1d1a0*/  LOP3.LUT R186, R186, R3, RZ, 0x3c, !PT ;  /* 0x00000003baba7212 */ /* 0x000fe200078e3cff */
[----:B------:R-:W-:Y:S01]  /*1d1b0*/  IMAD.MOV.U32 R3, RZ, RZ, -0x800000 ;  /* 0xff800000ff037424 */ /* 0x000fe200078e00ff */
        /* <DEDUP_REMOVED lines=38> */
[----:B------:R-:W-:Y:S02]  /*1d420*/  R2UR UR7, R5 ;  /* 0x00000000050772ca */ /* 0x000fe400000e0000 */
[----:B------:R-:W0:Y:S02]  /*1d430*/  SHFL.BFLY PT, R5, R0, 0x2, 0x1f ;  /* 0x0c401f0000057f89 */ /* 0x000e2400000e0000 */
[----:B0-----:R-:W-:Y:S01]  /*1d440*/  FADD.FTZ R4, R5, R0 ;  /* 0x0000000005047221 */ /* 0x001fe20000010000 */
[----:B------:R-:W-:Y:S01]  /*1d450*/  IMAD.MOV.U32 R0, RZ, RZ, -0x800000 ;  /* 0xff800000ff007424 */ /* 0x000fe200078e00ff */
[----:B------:R-:W0:Y:S04]  /*1d460*/  SHFL.BFLY PT, R5, R2, 0x1, 0x1f ;  /* 0x0c201f0002057f89 */ /* 0x000e2800000e0000 */
[----:B------:R-:W1:Y:S01]  /*1d470*/  SHFL.BFLY PT, R7, R4, 0x1, 0x1f ;  /* 0x0c201f0004077f89 */ /* 0x000e6200000e0000 */
[----:B0-----:R-:W-:Y:S01]  /*1d480*/  FADD.FTZ R12, R2, R5 ;  /* 0x00000005020c7221 */ /* 0x001fe20000010000 */
[----:B------:R-:W-:-:S02]  /*1d490*/  IMAD.MOV.U32 R5, RZ, RZ, RZ ;  /* 0x000000ffff057224 */ /* 0x000fc400078e00ff */
[----:B------:R-:W-:Y:S02]  /*1d4a0*/  IMAD.MOV.U32 R2, RZ, RZ, RZ ;  /* 0x000000ffff027224 */ /* 0x000fe400078e00ff */
[----:B-1----:R-:W-:Y:S01]  /*1d4b0*/  FADD.FTZ R13, R4, R7 ;  /* 0x00000007040d7221 */ /* 0x002fe20000010000 */
[----:B------:R-:W-:Y:S01]  /*1d4c0*/  FSETP.NE.FTZ.AND P0, PT, R12, RZ, PT ;  /* 0x000000ff0c00720b */ /* 0x000fe20003f15000 */
[----:B------:R-:W-:-:S03]  /*1d4d0*/  @!P1 VIADD R4, R9, 0x28860 ;  /* 0x0002886009049836 */ /* 0x000fc60000000000 */
[----:B------:R-:W-:Y:S02]  /*1d4e0*/  FSETP.NE.FTZ.AND P3, PT, R13, RZ, PT ;  /* 0x000000ff0d00720b */ /* 0x000fe40003f75000 */
[----:B------:R-:W-:-:S07]  /*1d4f0*/  @!P1 PRMT R4, RZ, 0x654, R4 ;  /* 0x00000654ff049816 */ /* 0x000fce0000000004 */
        /* <DEDUP_REMOVED lines=80> */
.L_x_1602:
[----:B------:R-:W-:Y:S05]  /*1da00*/  WARPSYNC.ALL ;  /* 0x0000000000007948 */ /* 0x000fea0003800000 */
[----:B------:R-:W0:Y:S08]  /*1da10*/  S2UR UR5, SR_CgaCtaId ;  /* 0x00000000000579c3 */ /* 0x000e300000008800 */
[----:B------:R-:W-:Y:S06]  /*1da20*/  BAR.SYNC.DEFER_BLOCKING 0x5, 0x180 ;  /* 0x0146000000007b1d */ /* 0x000fec0000010000 */
[----:B------:R-:W-:Y:S01]  /*1da30*/  UMOV UR4, 0x400 ;  /* 0x0000040000047882 */ /* 0x000fe20000000000 */
[----:B------:R-:W-:Y:S01]  /*1da40*/  BSSY B0, `(.L_x_1729) ;  /* 0x00002fa000007945 */ /* 0x000fe20003800000 */
[----:B0-----:R-:W-:-:S06]  /*1da50*/  ULEA UR4, UR5, UR4, 0x18 ;  /* 0x0000000405047291 */ /* 0x001fcc000f8ec03f */
[----:B------:R-:W-:-:S05]  /*1da60*/  IMAD.U32 R2, RZ, RZ, UR4 ;  /* 0x00000004ff027e24 */ /* 0x000fca000f8e00ff */
[----:B------:R0:W1:Y:S01]  /*1da70*/  LDS.128 R24, [R2+0x288d0] ;  /* 0x0288d00002187984 */ /* 0x0000620000000c00 */
[----:B------:R-:W-:Y:S06]  /*1da80*/  BAR.ARV 0x4, 0x180 ;  /* 0x0106000000007b1d */ /* 0x000fec0000002000 */
[----:B------:R-:W-:Y:S05]  /*1da90*/  @P0 BRA `(.L_x_1730) ;  /* 0x0000002000cc0947 */ /* 0x000fea0003800000 */
[----:B------:R-:W2:Y:S01]  /*1daa0*/  LDL R4, [R1+0x50] ;  /* 0x0000500001047983 */ /* 0x000ea20000100800 */
[----:B------:R-:W-:Y:S01]  /*1dab0*/  ULDC UR4, c[0x0][0xad4] ;  /* 0x0002b50000047ab9 */ /* 0x000fe20000000800 */
[----:B------:R-:W-:Y:S01]  /*1dac0*/  F2FP.BF16.F32.PACK_AB R34, R133, R132 ;  /* 0x000000848522723e */ /* 0x000fe200000010ff */
[----:B------:R-:W3:Y:S01]  /*1dad0*/  S2R R5, SR_SWINHI ;  /* 0x0000000000057919 */ /* 0x000ee20000002f00 */
[----:B------:R-:W-:Y:S02]  /*1dae0*/  MOV R40, R2 ;  /* 0x0000000200287202 */ /* 0x000fe40000000f00 */
[----:B---3--:R-:W-:-:S03]  /*1daf0*/  MOV R41, R5 ;  /* 0x0000000500297202 */ /* 0x008fc60000000f00 */
[----:B--2---:R-:W-:-:S03]  /*1db00*/  IMAD.WIDE R4, R4, 0x2, R40 ;  /* 0x0000000204047825 */ /* 0x004fc600078e0228 */
[C---:B------:R-:W-:Y:S02]  /*1db10*/  IADD3 R10, P0, R4.reuse, 0x40, RZ ;  /* 0x00000040040a7810 */ /* 0x040fe40007f1e0ff */
[C---:B------:R-:W-:Y:S02]  /*1db20*/  LOP3.LUT R7, R4.reuse, 0x380, RZ, 0xc0, !PT ;  /* 0x0000038004077812 */ /* 0x040fe400078ec0ff */
[----:B------:R-:W-:Y:S01]  /*1db30*/  IADD3 R35, P5, R4, 0x20, RZ ;  /* 0x0000002004237810 */ /* 0x000fe20007fbe0ff */
[--C-:B------:R-:W-:Y:S01]  /*1db40*/  IMAD.X R11, RZ, RZ, R5.reuse, P0 ;  /* 0x000000ffff0b7224 */ /* 0x100fe200000e0605 */
[----:B------:R-:W-:Y:S02]  /*1db50*/  ISETP.NE.AND P0, PT, R209, RZ, PT ;  /* 0x000000ffd100720c */ /* 0x000fe40003f05270 */
[----:B------:R-:W-:Y:S01]  /*1db60*/  SHF.R.U64 R7, R7, 0x3, RZ ;  /* 0x0000000307077819 */ /* 0x000fe200000012ff */
[----:B------:R-:W-:Y:S01]  /*1db70*/  IMAD.X R9, RZ, RZ, R5, P5 ;  /* 0x000000ffff097224 */ /* 0x000fe200028e0605 */
[----:B------:R-:W-:Y:S01]  /*1db80*/  SEL R209, R209, UR4, P0 ;  /* 0x00000004d1d17c07 */ /* 0x000fe20008000000 */
[----:B------:R-:W-:Y:S05]  /*1db90*/  WARPSYNC.ALL ;  /* 0x0000000000007948 */ /* 0x000fea0003800000 */
[----:B------:R-:W-:Y:S01]  /*1dba0*/  LOP3.LUT R8, R10, 0x380, RZ, 0xc0, !PT ;  /* 0x000003800a087812 */ /* 0x000fe200078ec0ff */
[----:B------:R-:W-:Y:S01]  /*1dbb0*/  ULDC.64 UR4, c[0x0][0xc00] ;  /* 0x0003000000047ab9 */ /* 0x000fe20000000a00 */
[----:B------:R-:W-:Y:S01]  /*1dbc0*/  LOP3.LUT R6, R35, 0x380, RZ, 0xc0, !PT ;  /* 0x0000038023067812 */ /* 0x000fe200078ec0ff */
[----:B------:R-:W-:Y:S01]  /*1dbd0*/  ULDC.64 UR6, c[0x0][0xc08] ;  /* 0x0003020000067ab9 */ /* 0x000fe20000000a00 */
[----:B------:R-:W-:Y:S01]  /*1dbe0*/  BAR.SYNC.DEFER_BLOCKING 0x1, 0x100 ;  /* 0x0044000000007b1d */ /* 0x000fe20000010000 */
[----:B------:R-:W-:-:S02]  /*1dbf0*/  IADD3 R43, P1, R4, 0x60, RZ ;  /* 0x00000060042b7810 */ /* 0x000fc40007f3e0ff */
[C---:B------:R-:W-:Y:S02]  /*1dc00*/  IADD3 R45, P2, R4.reuse, 0x4000, RZ ;  /* 0x00004000042d7810 */ /* 0x040fe40007f5e0ff */
[C---:B-1----:R-:W-:Y:S01]  /*1dc10*/  IADD3 R24, P3, R4.reuse, 0x4020, RZ ;  /* 0x0000402004187810 */ /* 0x042fe20007f7e0ff */
[--C-:B------:R-:W-:Y:S01]  /*1dc20*/  IMAD.X R13, RZ, RZ, R5.reuse, P1 ;  /* 0x000000ffff0d7224 */ /* 0x100fe200008e0605 */
[C---:B------:R-:W-:Y:S01]  /*1dc30*/  IADD3 R47, P4, R4.reuse, 0x4040, RZ ;  /* 0x00004040042f7810 */ /* 0x040fe20007f9e0ff */
[--C-:B------:R-:W-:Y:S01]  /*1dc40*/  IMAD.X R15, RZ, RZ, R5.reuse, P2 ;  /* 0x000000ffff0f7224 */ /* 0x100fe200010e0605 */
[----:B------:R-:W-:Y:S01]  /*1dc50*/  IADD3 R49, P5, R4, 0x4060, RZ ;  /* 0x0000406004317810 */ /* 0x000fe20007fbe0ff */
[--C-:B------:R-:W-:Y:S01]  /*1dc60*/  IMAD.X R29, RZ, RZ, R5.reuse, P3 ;  /* 0x000000ffff1d7224 */ /* 0x100fe200018e0605 */
[----:B------:R-:W-:Y:S01]  /*1dc70*/  LOP3.LUT R4, R7, R4, RZ, 0x3c, !PT ;  /* 0x0000000407047212 */ /* 0x000fe200078e3cff */
[--C-:B------:R-:W-:Y:S01]  /*1dc80*/  IMAD.X R31, RZ, RZ, R5.reuse, P4 ;  /* 0x000000ffff1f7224 */ /* 0x100fe200020e0605 */
[----:B------:R-:W-:Y:S01]  /*1dc90*/  SHF.R.U64 R7, R8, 0x3, RZ ;  /* 0x0000000308077819 */ /* 0x000fe200000012ff */
[----:B------:R-:W-:Y:S01]  /*1dca0*/  IMAD.X R33, RZ, RZ, R5, P5 ;  /* 0x000000ffff217224 */ /* 0x000fe200028e0605 */
[----:B------:R-:W-:-:S02]  /*1dcb0*/  SHF.R.U64 R6, R6, 0x3, RZ ;  /* 0x0000000306067819 */ /* 0x000fc400000012ff */
[----:B------:R-:W-:Y:S02]  /*1dcc0*/  LOP3.LUT R10, R7, R10, RZ, 0x3c, !PT ;  /* 0x0000000a070a7212 */ /* 0x000fe400078e3cff */
[----:B------:R-:W-:Y:S02]  /*1dcd0*/  LOP3.LUT R8, R6, R35, RZ, 0x3c, !PT ;  /* 0x0000002306087212 */ /* 0x000fe400078e3cff */
[----:B------:R-:W-:Y:S02]  /*1dce0*/  LOP3.LUT R7, R24, 0x380, RZ, 0xc0, !PT ;  /* 0x0000038018077812 */ /* 0x000fe400078ec0ff */
[----:B------:R-:W-:Y:S02]  /*1dcf0*/  LOP3.LUT R6, R45, 0x380, RZ, 0xc0, !PT ;  /* 0x000003802d067812 */ /* 0x000fe400078ec0ff */
[----:B------:R-:W-:Y:S02]  /*1dd00*/  SHF.R.U64 R7, R7, 0x3, RZ ;  /* 0x0000000307077819 */ /* 0x000fe400000012ff */
[----:B------:R-:W-:-:S02]  /*1dd10*/  SHF.R.U64 R6, R6, 0x3, RZ ;  /* 0x0000000306067819 */ /* 0x000fc400000012ff */
[----:B------:R-:W-:Y:S02]  /*1dd20*/  LOP3.LUT R12, R43, 0x380, RZ, 0xc0, !PT ;  /* 0x000003802b0c7812 */ /* 0x000fe400078ec0ff */
[----:B------:R-:W-:Y:S02]  /*1dd30*/  LOP3.LUT R30, R47, 0x380, RZ, 0xc0, !PT ;  /* 0x000003802f1e7812 */ /* 0x000fe400078ec0ff */
[----:B------:R-:W-:Y:S02]  /*1dd40*/  LOP3.LUT R32, R49, 0x380, RZ, 0xc0, !PT ;  /* 0x0000038031207812 */ /* 0x000fe400078ec0ff */
[----:B------:R-:W-:Y:S02]  /*1dd50*/  LOP3.LUT R28, R7, R24, RZ, 0x3c, !PT ;  /* 0x00000018071c7212 */ /* 0x000fe400078e3cff */
[----:B------:R-:W-:Y:S02]  /*1dd60*/  LOP3.LUT R14, R6, R45, RZ, 0x3c, !PT ;  /* 0x0000002d060e7212 */ /* 0x000fe400078e3cff */
[----:B------:R-:W-:-:S02]  /*1dd70*/  MOV R24, R4 ;  /* 0x0000000400187202 */ /* 0x000fc40000000f00 */
[----:B------:R-:W-:Y:S02]  /*1dd80*/  SHF.R.U64 R12, R12, 0x3, RZ ;  /* 0x000000030c0c7819 */ /* 0x000fe400000012ff */
[----:B------:R-:W-:Y:S02]  /*1dd90*/  F2FP.BF16.F32.PACK_AB R4, R21, R20 ;  /* 0x000000141504723e */ /* 0x000fe400000010ff */
[----:B------:R-:W-:Y:S02]  /*1dda0*/  F2FP.BF16.F32.PACK_AB R5, R91, R90 ;  /* 0x0000005a5b05723e */ /* 0x000fe400000010ff */
[----:B------:R-:W-:Y:S02]  /*1ddb0*/  F2FP.BF16.F32.PACK_AB R6, R93, R92 ;  /* 0x0000005c5d06723e */ /* 0x000fe400000010ff */
[----:B------:R-:W-:Y:S02]  /*1ddc0*/  F2FP.BF16.F32.PACK_AB R7, R95, R94 ;  /* 0x0000005e5f07723e */ /* 0x000fe400000010ff */
[----:B------:R-:W-:-:S02]  /*1ddd0*/  SHF.R.U64 R30, R30, 0x3, RZ ;  /* 0x000000031e1e7819 */ /* 0x000fc400000012ff */
[----:B------:R-:W-:Y:S01]  /*1dde0*/  SHF.R.U64 R32, R32, 0x3, RZ ;  /* 0x0000000320207819 */ /* 0x000fe200000012ff */
[----:B------:R1:W-:Y:S01]  /*1ddf0*/  STSM.16.M88.4 [R24], R4 ;  /* 0x0000000418007844 */ /* 0x0003e20000000200 */
[----:B------:R-:W-:Y:S02]  /*1de00*/  LOP3.LUT R12, R12, R43, RZ, 0x3c, !PT ;  /* 0x0000002b0c0c7212 */ /* 0x000fe400078e3cff */
[----:B------:R-:W-:Y:S01]  /*1de10*/  LOP3.LUT R30, R30, R47, RZ, 0x3c, !PT ;  /* 0x0000002f1e1e7212 */ /* 0x000fe200078e3cff */
[----:B------:R-:W2:Y:S01]  /*1de20*/  LDC.64 R42, c[0x0][0xc00] ;  /* 0x00030000ff2a7b82 */ /* 0x000ea20000000a00 */
[----:B------:R-:W-:Y:S02]  /*1de30*/  LOP3.LUT R32, R32, R49, RZ, 0x3c, !PT ;  /* 0x0000003120207212 */ /* 0x000fe400078e3cff */
[----:B------:R-:W-:Y:S02]  /*1de40*/  MOV R49, R8 ;  /* 0x0000000800317202 */ /* 0x000fe40000000f00 */
[----:B------:R-:W-:-:S02]  /*1de50*/  MOV R48, R10 ;  /* 0x0000000a00307202 */ /* 0x000fc40000000f00 */
[----:B------:R-:W-:Y:S02]  /*1de60*/  F2FP.BF16.F32.PACK_AB R8, R105, R104 ;  /* 0x000000686908723e */ /* 0x000fe400000010ff */
[----:B------:R-:W-:Y:S02]  /*1de70*/  F2FP.BF16.F32.PACK_AB R9, R107, R106 ;  /* 0x0000006a6b09723e */ /* 0x000fe400000010ff */
[----:B------:R-:W-:Y:S02]  /*1de80*/  F2FP.BF16.F32.PACK_AB R10, R109, R108 ;  /* 0x0000006c6d0a723e */ /* 0x000fe400000010ff */
[----:B-1----:R-:W-:Y:S02]  /*1de90*/  F2FP.BF16.F32.PACK_AB R4, R97, R96 ;  /* 0x000000606104723e */ /* 0x002fe400000010ff */
[----:B------:R-:W-:Y:S02]  /*1dea0*/  F2FP.BF16.F32.PACK_AB R5, R99, R98 ;  /* 0x000000626305723e */ /* 0x000fe400000010ff */
[----:B------:R-:W-:-:S02]  /*1deb0*/  F2FP.BF16.F32.PACK_AB R6, R101, R100 ;  /* 0x000000646506723e */ /* 0x000fc400000010ff */
[----:B------:R-:W-:Y:S02]  /*1dec0*/  F2FP.BF16.F32.PACK_AB R7, R103, R102 ;  /* 0x000000666707723e */ /* 0x000fe400000010ff */
[----:B------:R-:W-:Y:S02]  /*1ded0*/  F2FP.BF16.F32.PACK_AB R11, R111, R110 ;  /* 0x0000006e6f0b723e */ /* 0x000fe400000010ff */
[----:B------:R-:W-:Y:S01]  /*1dee0*/  MOV R47, R12 ;  /* 0x0000000c002f7202 */ /* 0x000fe20000000f00 */
[----:B------:R1:W-:Y:S01]  /*1def0*/  STSM.16.M88.4 [R49], R4 ;  /* 0x0000000431007844 */ /* 0x0003e20000000200 */
[----:B------:R-:W-:Y:S02]  /*1df00*/  MOV R46, R14 ;  /* 0x0000000e002e7202 */ /* 0x000fe40000000f00 */
[----:B------:R-:W-:Y:S01]  /*1df10*/  MOV R45, R28 ;  /* 0x0000001c002d7202 */ /* 0x000fe20000000f00 */
[----:B------:R-:W-:Y:S01]  /*1df20*/  STSM.16.M88.4 [R48], R8 ;  /* 0x0000000830007844 */ /* 0x000fe20000000200 */
[----:B------:R-:W-:-:S02]  /*1df30*/  MOV R44, R30 ;  /* 0x0000001e002c7202 */ /* 0x000fc40000000f00 */
        /* <DEDUP_REMOVED lines=9> */
[----:B------:R-:W-:Y:S02]  /*1dfd0*/  MOV R24, R32 ;  /* 0x0000002000187202 */ /* 0x000fe40000000f00 */
[----:B------:R-:W-:Y:S01]  /*1dfe0*/  F2FP.BF16.F32.PACK_AB R32, R129, R128 ;  /* 0x000000808120723e */ /* 0x000fe200000010ff */
[----:B------:R-:W-:Y:S01]  /*1dff0*/  STSM.16.M88.4 [R46], R28 ;  /* 0x0000001c2e007844 */ /* 0x000fe20000000200 */
[----:B------:R-:W-:Y:S02]  /*1e000*/  F2FP.BF16.F32.PACK_AB R33, R131, R130 ;  /* 0x000000828321723e */ /* 0x000fe400000010ff */
[----:B------:R-:W-:Y:S02]  /*1e010*/  F2FP.BF16.F32.PACK_AB R35, R135, R134 ;  /* 0x000000868723723e */ /* 0x000fe400000010ff */
[----:B-1----:R-:W-:-:S02]  /*1e020*/  F2FP.BF16.F32.PACK_AB R4, R137, R136 ;  /* 0x000000888904723e */ /* 0x002fc400000010ff */
[----:B------:R-:W-:Y:S01]  /*1e030*/  F2FP.BF16.F32.PACK_AB R5, R139, R138 ;  /* 0x0000008a8b05723e */ /* 0x000fe200000010ff */
[----:B------:R-:W-:Y:S01]  /*1e040*/  STSM.16.M88.4 [R45], R32 ;  /* 0x000000202d007844 */ /* 0x000fe20000000200 */
[----:B------:R-:W-:Y:S01]  /*1e050*/  F2FP.BF16.F32.PACK_AB R6, R141, R140 ;  /* 0x0000008c8d06723e */ /* 0x000fe200000010ff */
[----:B---3--:R-:W-:Y:S01]  /*1e060*/  IMAD.MOV.U32 R15, RZ, RZ, RZ ;  /* 0x000000ffff0f7224 */ /* 0x008fe200078e00ff */
[----:B------:R-:W-:Y:S01]  /*1e070*/  F2FP.BF16.F32.PACK_AB R7, R143, R142 ;  /* 0x0000008e8f07723e */ /* 0x000fe200000010ff */
[----:B--2---:R-:W-:Y:S01]  /*1e080*/  IMAD.WIDE R12, R210, 0x4, R42 ;  /* 0x00000004d20c7825 */ /* 0x004fe200078e022a */
[----:B------:R-:W-:Y:S01]  /*1e090*/  F2FP.BF16.F32.PACK_AB R8, R145, R144 ;  /* 0x000000909108723e */ /* 0x000fe200000010ff */
[----:B------:R-:W1:Y:S01]  /*1e0a0*/  LDC R14, c[0x0][0xbe8] ;  /* 0x0002fa00ff0e7b82 */ /* 0x000e620000000800 */
[----:B------:R-:W-:Y:S01]  /*1e0b0*/  F2FP.BF16.F32.PACK_AB R9, R147, R146 ;  /* 0x000000929309723e */ /* 0x000fe200000010ff */
[----:B------:R-:W-:Y:S01]  /*1e0c0*/  STSM.16.M88.4 [R44], R4 ;  /* 0x000000042c007844 */ /* 0x000fe20000000200 */
[----:B------:R-:W-:-:S02]  /*1e0d0*/  F2FP.BF16.F32.PACK_AB R10, R149, R148 ;  /* 0x00000094950a723e */ /* 0x000fc400000010ff */
[----:B------:R-:W-:Y:S02]  /*1e0e0*/  F2FP.BF16.F32.PACK_AB R11, R151, R150 ;  /* 0x00000096970b723e */ /* 0x000fe400000010ff */
[----:B------:R-:W-:-:S03]  /*1e0f0*/  ISETP.NE.U32.AND P3, PT, RZ, UR4, PT ;  /* 0x00000004ff007c0c */ /* 0x000fc6000bf65070 */
[----:B------:R2:W-:Y:S01]  /*1e100*/  STSM.16.M88.4 [R24], R8 ;  /* 0x0000000818007844 */ /* 0x0005e20000000200 */
[----:B------:R-:W-:Y:S01]  /*1e110*/  BAR.SYNC.DEFER_BLOCKING 0x1, 0x100 ;  /* 0x0044000000007b1d */ /* 0x000fe20000010000 */
[----:B------:R-:W-:-:S13]  /*1e120*/  ISETP.NE.AND.EX P3, PT, RZ, UR5, PT, P3 ;  /* 0x00000005ff007c0c */ /* 0x000fda000bf65330 */
[----:B------:R-:W5:Y:S01]  /*1e130*/  @P3 LDG.E R15, desc[UR40][R12.64] ;  /* 0x000000280c0f3981 */ /* 0x000f62000c1e1900 */
[----:B------:R-:W-:Y:S01]  /*1e140*/  ISETP.NE.U32.AND P0, PT, RZ, UR6, PT ;  /* 0x00000006ff007c0c */ /* 0x000fe2000bf05070 */
[----:B------:R-:W-:Y:S01]  /*1e150*/  ULDC UR6, c[0x0][0xa88] ;  /* 0x0002a20000067ab9 */ /* 0x000fe20000000800 */
[----:B--2---:R-:W-:Y:S02]  /*1e160*/  IMAD.MOV.U32 R10, RZ, RZ, 0x9b8 ;  /* 0x000009b8ff0a7424 */ /* 0x004fe400078e00ff */
[----:B------:R-:W-:Y:S01]  /*1e170*/  ISETP.NE.AND.EX P0, PT, RZ, UR7, PT, P0 ;  /* 0x00000007ff007c0c */ /* 0x000fe2000bf05300 */
[----:B------:R-:W-:-:S12]  /*1e180*/  IMAD.U32 R29, RZ, RZ, UR6 ;  /* 0x00000006ff1d7e24 */ /* 0x000fd8000f8e00ff */
[----:B------:R-:W2:Y:S01]  /*1e190*/  @P0 LDC.64 R4, c[0x0][0xc08] ;  /* 0x00030200ff040b82 */ /* 0x000ea20000000a00 */
[----:B------:R-:W-:-:S04]  /*1e1a0*/  ISETP.GT.AND P1, PT, R209, 0x1, PT ;  /* 0x00000001d100780c */ /* 0x000fc80003f24270 */
[----:B------:R-:W-:-:S04]  /*1e1b0*/  SEL R10, R10, 0x978, P1 ;  /* 0x000009780a0a7807 */ /* 0x000fc80000800000 */
[----:B------:R3:W4:Y:S08]  /*1e1c0*/  LDC.64 R6, c[0x0][R10+0x218] ;  /* 0x000086000a067b82 */ /* 0x0007300000000a00 */
[----:B------:R3:W0:Y:S01]  /*1e1d0*/  LDC.64 R8, c[0x0][R10+0x228] ;  /* 0x00008a000a087b82 */ /* 0x0006220000000a00 */
[----:B--2---:R-:W-:-:S05]  /*1e1e0*/  @P0 IMAD.WIDE R4, R210, 0x4, R4 ;  /* 0x00000004d2040825 */ /* 0x004fca00078e0204 */
[----:B------:R2:W5:Y:S01]  /*1e1f0*/  @P0 LDG.E R29, desc[UR40][R4.64] ;  /* 0x00000028041d0981 */ /* 0x000562000c1e1900 */
[----:B-1----:R-:W-:Y:S01]  /*1e200*/  ISETP.NE.AND P2, PT, R14, 0x1, PT ;  /* 0x000000010e00780c */ /* 0x002fe20003f45270 */
[----:B--2---:R3:W1:Y:S01]  /*1e210*/  LDC.64 R4, c[0x0][R10+0x220] ;  /* 0x000088000a047b82 */ /* 0x0046620000000a00 */
[----:B----4-:R-:W-:Y:S11]  /*1e220*/  @P0 BRA `(.L_x_1731) ;  /* 0x0000000000100947 */ /* 0x010ff60003800000 */
[----:B------:R-:W-:Y:S05]  /*1e230*/  @!P3 BRA `(.L_x_1731) ;  /* 0x00000000000cb947 */ /* 0x000fea0003800000 */
[----:B------:R-:W2:Y:S04]  /*1e240*/  LDG.E R24, desc[UR40][R12.64] ;  /* 0x000000280c187981 */ /* 0x000ea8000c1e1900 */
[----:B-----5:R-:W2:Y:S02]  /*1e250*/  LDG.E R29, desc[UR40][R12.64+0x4] ;  /* 0x000004280c1d7981 */ /* 0x020ea4000c1e1900 */
[----:B--2---:R-:W-:-:S07]  /*1e260*/  IMAD.IADD R29, R29, 0x1, -R24 ;  /* 0x000000011d1d7824 */ /* 0x004fce00078e0a18 */
.L_x_1731:
[----:B------:R-:W2:Y:S01]  /*1e270*/  LDL R30, [R1+0x4c] ;  /* 0x00004c00011e7983 */ /* 0x000ea20000100800 */
[----:B---3--:R-:W3:Y:S01]  /*1e280*/  LDC.64 R10, c[0x0][R10+0x210] ;  /* 0x000084000a0a7b82 */ /* 0x008ee20000000a00 */
[----:B------:R-:W-:Y:S01]  /*1e290*/  ISETP.NE.U32.AND P0, PT, RZ, UR4, PT ;  /* 0x00000004ff007c0c */ /* 0x000fe2000bf05070 */
[-C--:B------:R-:W-:Y:S01]  /*1e2a0*/  IMAD R33, R7, R207.reuse, RZ ;  /* 0x000000cf07217224 */ /* 0x080fe200078e02ff */
[----:B------:R-:W-:Y:S01]  /*1e2b0*/  SHF.R.S32.HI R24, RZ, 0x1f, R210 ;  /* 0x0000001fff187819 */ /* 0x000fe200000114d2 */
[----:B------:R-:W-:Y:S01]  /*1e2c0*/  IMAD.WIDE.U32 R6, R6, R207, RZ ;  /* 0x000000cf06067225 */ /* 0x000fe200078e00ff */
[----:B------:R-:W-:-:S03]  /*1e2d0*/  ISETP.NE.AND.EX P0, PT, RZ, UR5, PT, P0 ;  /* 0x00000005ff007c0c */ /* 0x000fc6000bf05300 */
[----:B------:R-:W4:Y:S01]  /*1e2e0*/  @P2 LDC R28, c[0x0][0xbec] ;  /* 0x0002fb00ff1c2b82 */ /* 0x000f220000000800 */
[----:B------:R-:W-:Y:S01]  /*1e2f0*/  SEL R57, R210, RZ, !P0 ;  /* 0x000000ffd2397207 */ /* 0x000fe20004000000 */
[----:B------:R-:W-:Y:S01]  /*1e300*/  IMAD.IADD R45, R196, 0x1, R193 ;  /* 0x00000001c42d7824 */ /* 0x000fe200078e02c1 */
[----:B------:R-:W-:Y:S01]  /*1e310*/  SEL R31, R24, RZ, !P0 ;  /* 0x000000ff181f7207 */ /* 0x000fe20004000000 */
[----:B------:R-:W-:Y:S01]  /*1e320*/  IMAD.IADD R7, R7, 0x1, R33 ;  /* 0x0000000107077824 */ /* 0x000fe200078e0221 */
[----:B-----5:R-:W-:Y:S01]  /*1e330*/  SHF.R.S32.HI R24, RZ, 0x1f, R15 ;  /* 0x0000001fff187819 */ /* 0x020fe2000001140f */
[----:B-1----:R-:W-:Y:S02]  /*1e340*/  IMAD R5, R5, R57, RZ ;  /* 0x0000003905057224 */ /* 0x002fe400078e02ff */
[----:B------:R-:W1:Y:S02]  /*1e350*/  @P2 LDC R43, c[0x0][0xbf0] ;  /* 0x0002fc00ff2b2b82 */ /* 0x000e640000000800 */
[----:B------:R-:W-:Y:S01]  /*1e360*/  IMAD R35, R4, R31, R5 ;  /* 0x0000001f04237224 */ /* 0x000fe200078e0205 */
[----:B------:R-:W-:Y:S01]  /*1e370*/  SEL R31, R216, RZ, P1 ;  /* 0x000000ffd81f7207 */ /* 0x000fe20000800000 */
[----:B------:R-:W-:-:S04]  /*1e380*/  IMAD.WIDE.U32 R4, R4, R57, RZ ;  /* 0x0000003904047225 */ /* 0x000fc800078e00ff */
[----:B------:R-:W3:Y:S01]  /*1e390*/  LDC.64 R12, c[0x0][0xba8] ;  /* 0x0002ea00ff0c7b82 */ /* 0x000ee20000000a00 */
[----:B------:R-:W-:Y:S01]  /*1e3a0*/  IADD3 R6, P0, P3, R4, R6, R15 ;  /* 0x0000000604067210 */ /* 0x000fe20007b1e00f */
[----:B------:R-:W-:Y:S02]  /*1e3b0*/  IMAD.IADD R35, R5, 0x1, R35 ;  /* 0x0000000105237824 */ /* 0x000fe400078e0223 */
[----:B------:R-:W-:Y:S02]  /*1e3c0*/  IMAD.MOV.U32 R5, RZ, RZ, R45 ;  /* 0x000000ffff057224 */ /* 0x000fe400078e002d */
[----:B0-----:R-:W-:Y:S01]  /*1e3d0*/  IMAD R33, R9, R31, RZ ;  /* 0x0000001f09217224 */ /* 0x001fe200078e02ff */
[----:B------:R-:W-:Y:S01]  /*1e3e0*/  IADD3.X R7, R35, R7, R24, P0, P3 ;  /* 0x0000000723077210 */ /* 0x000fe200007e6418 */
[----:B----4-:R-:W-:-:S04]  /*1e3f0*/  @P2 IMAD.HI.U32 R4, R45, R28, RZ ;  /* 0x0000001c2d042227 */ /* 0x010fc800078e00ff */
[----:B------:R-:W-:Y:S01]  /*1e400*/  IMAD.WIDE.U32 R8, R8, R31, RZ ;  /* 0x0000001f08087225 */ /* 0x000fe200078e00ff */
[----:B-1----:R-:W-:-:S03]  /*1e410*/  @P2 SHF.R.U32.HI R5, RZ, R43, R4 ;  /* 0x0000002bff052219 */ /* 0x002fc60000011604 */
[----:B------:R-:W-:Y:S01]  /*1e420*/  IMAD.IADD R33, R9, 0x1, R33 ;  /* 0x0000000109217824 */ /* 0x000fe200078e0221 */
[----:B------:R-:W-:Y:S01]  /*1e430*/  IADD3 R8, P0, P3, R5, R6, R8 ;  /* 0x0000000605087210 */ /* 0x000fe20007b1e008 */
[--C-:B------:R-:W-:Y:S01]  /*1e440*/  IMAD.MOV R31, RZ, RZ, -R5.reuse ;  /* 0x000000ffff1f7224 */ /* 0x100fe200078e0a05 */
[----:B------:R-:W-:Y:S01]  /*1e450*/  SHF.R.S32.HI R4, RZ, 0x1f, R5 ;  /* 0x0000001fff047819 */ /* 0x000fe20000011405 */
[----:B---3--:R-:W0:Y:S02]  /*1e460*/  @!P1 LDC R12, c[0x0][0xb50] ;  /* 0x0002d400ff0c9b82 */ /* 0x008e240000000800 */
[----:B------:R-:W-:Y:S01]  /*1e470*/  IMAD R5, R14, R31, R45 ;  /* 0x0000001f0e057224 */ /* 0x000fe200078e022d */
[----:B------:R-:W-:-:S03]  /*1e480*/  IADD3.X R9, R4, R7, R33, P0, P3 ;  /* 0x0000000704097210 */ /* 0x000fc600007e6421 */
[-C--:B------:R-:W-:Y:S01]  /*1e490*/  IMAD R4, R11, R5.reuse, RZ ;  /* 0x000000050b047224 */ /* 0x080fe200078e02ff */
[----:B------:R-:W-:Y:S01]  /*1e4a0*/  SHF.R.S32.HI R7, RZ, 0x1f, R5 ;  /* 0x0000001fff077819 */ /* 0x000fe20000011405 */
[C---:B------:R-:W-:Y:S01]  /*1e4b0*/  IMAD.WIDE.U32 R8, R10.reuse, R5, R8 ;  /* 0x000000050a087225 */ /* 0x040fe200078e0008 */
[----:B------:R-:W1:Y:S03]  /*1e4c0*/  @!P1 LDC R13, c[0x0][0xb54] ;  /* 0x0002d500ff0d9b82 */ /* 0x000e660000000800 */
[----:B------:R-:W-:Y:S02]  /*1e4d0*/  IMAD R7, R10, R7, R4 ;  /* 0x000000070a077224 */ /* 0x000fe400078e0204 */
[----:B------:R-:W-:Y:S02]  /*1e4e0*/  IMAD R10, R29, R14, RZ ;  /* 0x0000000e1d0a7224 */ /* 0x000fe400078e02ff */
[----:B------:R-:W-:Y:S01]  /*1e4f0*/  IMAD.IADD R4, R9, 0x1, R7 ;  /* 0x0000000109047824 */ /* 0x000fe200078e0207 */
[----:B0-----:R-:W-:-:S05]  /*1e500*/  LEA R12, P0, R8, R12, 0x2 ;  /* 0x0000000c080c7211 */ /* 0x001fca00078010ff */
[----:B------:R-:W-:Y:S01]  /*1e510*/  SHFL.IDX PT, R6, R12, 0x1, 0x1c1f ;  /* 0x003c1f000c067f89 */ /* 0x000fe200000e0000 */
[----:B-1----:R-:W-:-:S03]  /*1e520*/  LEA.HI.X R13, R8, R13, R4, 0x2, P0 ;  /* 0x0000000d080d7211 */ /* 0x002fc600000f1404 */
[----:B------:R-:W-:Y:S01]  /*1e530*/  SHFL.IDX PT, R4, R12, RZ, 0x1c1f ;  /* 0x001c1fff0c047589 */ /* 0x000fe200000e0000 */
[----:B------:R-:W-:-:S03]  /*1e540*/  LOP3.LUT P0, RZ, R234, 0x3, RZ, 0xc0, !PT ;  /* 0x00000003eaff7812 */ /* 0x000fc6000780c0ff */
[----:B------:R-:W0:Y:S04]  /*1e550*/  SHFL.IDX PT, R5, R13, RZ, 0x1c1f ;  /* 0x001c1fff0d057589 */ /* 0x000e2800000e0000 */
[----:B------:R-:W1:Y:S01]  /*1e560*/  SHFL.IDX PT, R7, R13, 0x1, 0x1c1f ;  /* 0x003c1f000d077f89 */ /* 0x000e6200000e0000 */
[----:B--2---:R-:W-:-:S04]  /*1e570*/  IMAD.IADD R31, R30, 0x1, R193 ;  /* 0x000000011e1f7824 */ /* 0x004fc800078e02c1 */
[C---:B------:R-:W-:Y:S01]  /*1e580*/  VIADD R29, R31.reuse, 0x8 ;  /* 0x000000081f1d7836 */ /* 0x040fe20000000000 */
[----:B------:R-:W-:-:S04]  /*1e590*/  ISETP.GE.OR P3, PT, R31, R10, P0 ;  /* 0x0000000a1f00720c */ /* 0x000fc80000766670 */
[----:B------:R-:W-:-:S09]  /*1e5a0*/  ISETP.GE.OR P0, PT, R29, R10, P0 ;  /* 0x0000000a1d00720c */ /* 0x000fd20000706670 */
[----:B0-----:R0:W-:Y:S04]  /*1e5b0*/  @!P3 ST.E desc[UR40][R4.64], R3 ;  /* 0x000000030400b985 */ /* 0x0011e8000c101928 */
[----:B-1----:R0:W-:Y:S01]  /*1e5c0*/  @!P0 ST.E desc[UR40][R6.64], R0 ;  /* 0x0000000006008985 */ /* 0x0021e2000c101928 */
[----:B------:R-:W-:Y:S05]  /*1e5d0*/  @P1 BRA `(.L_x_1732) ;  /* 0x0000000800a41947 */ /* 0x000fea0003800000 */
[----:B------:R-:W-:Y:S01]  /*1e5e0*/  IMAD.SHL.U32 R30, R23, 0x40, RZ ;  /* 0x00000040171e7824 */ /* 0x000fe200078e00ff */
[----:B------:R-:W1:Y:S01]  /*1e5f0*/  @P2 LDC R20, c[0x0][0xbec] ;  /* 0x0002fb00ff142b82 */ /* 0x000e620000000800 */
[----:B------:R-:W-:Y:S02]  /*1e600*/  ULDC.64 UR4, c[0x0][0xaa0] ;  /* 0x0002a80000047ab9 */ /* 0x000fe40000000a00 */
[----:B0-----:R-:W-:-:S04]  /*1e610*/  IMAD.IADD R3, R16, 0x1, R30 ;  /* 0x0000000110037824 */ /* 0x001fc800078e021e */
[----:B------:R-:W-:Y:S01]  /*1e620*/  IMAD.WIDE R40, R3, 0x2, R40 ;  /* 0x0000000203287825 */ /* 0x000fe200078e0228 */
[----:B------:R-:W0:Y:S02]  /*1e630*/  @P2 LDC R11, c[0x0][0xbf0] ;  /* 0x0002fc00ff0b2b82 */ /* 0x000e240000000800 */
        /* <DEDUP_REMOVED lines=9> */
[--C-:B------:R-:W-:Y:S01]  /*1e6d0*/  IMAD.X R29, RZ, RZ, R41.reuse, P5 ;  /* 0x000000ffff1d7224 */ /* 0x100fe200028e0629 */
[C---:B------:R-:W-:Y:S02]  /*1e6e0*/  IADD3 R3, P0, R40.reuse, 0x7000, RZ ;  /* 0x0000700028037810 */ /* 0x040fe40007f1e0ff */
[----:B------:R-:W-:Y:S01]  /*1e6f0*/  IADD3 R37, P1, R40, 0x3000, RZ ;  /* 0x0000300028257810 */ /* 0x000fe20007f3e0ff */
[----:B------:R-:W-:Y:S01]  /*1e700*/  IMAD R24, R24, UR4, RZ ;  /* 0x0000000418187c24 */ /* 0x000fe2000f8e02ff */
[C---:B------:R-:W-:Y:S01]  /*1e710*/  IADD3 R43, P3, R40.reuse, 0x4000, RZ ;  /* 0x00004000282b7810 */ /* 0x040fe20007f7e0ff */
[----:B------:R-:W-:Y:S01]  /*1e720*/  IMAD.WIDE.U32 R8, R15, UR4, RZ ;  /* 0x000000040f087c25 */ /* 0x000fe2000f8e00ff */
[C---:B------:R-:W-:Y:S01]  /*1e730*/  IADD3 R45, P4, R40.reuse, 0x5000, RZ ;  /* 0x00005000282d7810 */ /* 0x040fe20007f9e0ff */
[----:B------:R-:W5:Y:S01]  /*1e740*/  LD.E.128 R28, desc[UR40][R28.64] ;  /* 0x000000281c1c7980 */ /* 0x000f62000c101d00 */
[----:B------:R-:W-:Y:S01]  /*1e750*/  IADD3 R49, P5, R40, 0x6000, RZ ;  /* 0x0000600028317810 */ /* 0x000fe20007fbe0ff */
[----:B------:R-:W-:Y:S01]  /*1e760*/  IMAD.X R53, RZ, RZ, R41, P0 ;  /* 0x000000ffff357224 */ /* 0x000fe200000e0629 */
[----:B------:R-:W-:Y:S01]  /*1e770*/  LOP3.LUT R0, R3, 0x380, RZ, 0xc0, !PT ;  /* 0x0000038003007812 */ /* 0x000fe200078ec0ff */
[----:B------:R-:W5:Y:S01]  /*1e780*/  LD.E.128 R32, desc[UR40][R32.64] ;  /* 0x0000002820207980 */ /* 0x000f62000c101d00 */
[----:B------:R-:W-:-:S02]  /*1e790*/  LOP3.LUT R36, R37, 0x380, RZ, 0xc0, !PT ;  /* 0x0000038025247812 */ /* 0x000fc400078ec0ff */
[----:B------:R-:W-:Y:S02]  /*1e7a0*/  LOP3.LUT R42, R43, 0x380, RZ, 0xc0, !PT ;  /* 0x000003802b2a7812 */ /* 0x000fe400078ec0ff */
[----:B------:R-:W-:Y:S02]  /*1e7b0*/  LOP3.LUT R44, R45, 0x380, RZ, 0xc0, !PT ;  /* 0x000003802d2c7812 */ /* 0x000fe400078ec0ff */
[----:B------:R-:W-:Y:S02]  /*1e7c0*/  LOP3.LUT R48, R49, 0x380, RZ, 0xc0, !PT ;  /* 0x0000038031307812 */ /* 0x000fe400078ec0ff */
[----:B------:R-:W-:Y:S02]  /*1e7d0*/  LOP3.LUT R5, R40, 0x380, RZ, 0xc0, !PT ;  /* 0x0000038028057812 */ /* 0x000fe400078ec0ff */
[----:B------:R-:W-:Y:S02]  /*1e7e0*/  SHF.R.U64 R0, R0, 0x3, RZ ;  /* 0x0000000300007819 */ /* 0x000fe400000012ff */
[----:B------:R-:W-:-:S02]  /*1e7f0*/  SHF.R.U64 R36, R36, 0x3, RZ ;  /* 0x0000000324247819 */ /* 0x000fc400000012ff */
[----:B------:R-:W-:Y:S02]  /*1e800*/  SHF.R.U64 R42, R42, 0x3, RZ ;  /* 0x000000032a2a7819 */ /* 0x000fe400000012ff */
[----:B------:R-:W-:Y:S02]  /*1e810*/  SHF.R.U64 R44, R44, 0x3, RZ ;  /* 0x000000032c2c7819 */ /* 0x000fe400000012ff */
[----:B------:R-:W-:Y:S02]  /*1e820*/  SHF.R.U64 R48, R48, 0x3, RZ ;  /* 0x0000000330307819 */ /* 0x000fe400000012ff */
[----:B------:R-:W-:Y:S02]  /*1e830*/  SHF.R.U64 R5, R5, 0x3, RZ ;  /* 0x0000000305057819 */ /* 0x000fe400000012ff */
[----:B------:R-:W-:Y:S01]  /*1e840*/  LOP3.LUT R52, R0, R3, RZ, 0x3c, !PT ;  /* 0x0000000300347212 */ /* 0x000fe200078e3cff */
[----:B------:R-:W-:Y:S01]  /*1e850*/  IMAD R3, R15, UR5, R24 ;  /* 0x000000050f037c24 */ /* 0x000fe2000f8e0218 */
        /* <DEDUP_REMOVED lines=10> */
[----:B------:R-:W-:Y:S01]  /*1e900*/  ULDC.64 UR4, c[0x0][0xae8] ;  /* 0x0002ba0000047ab9 */ /* 0x000fe20000000a00 */
[----:B------:R-:W-:Y:S01]  /*1e910*/  IMAD.IADD R9, R9, 0x1, R3 ;  /* 0x0000000109097824 */ /* 0x000fe200078e0203 */
[----:B------:R-:W5:Y:S01]  /*1e920*/  LD.E.128 R36, desc[UR40][R36.64] ;  /* 0x0000002824247980 */ /* 0x000f62000c101d00 */
[----:B------:R-:W-:-:S02]  /*1e930*/  IMAD R0, R208, 0x20, R23 ;  /* 0x00000020d0007824 */ /* 0x000fc400078e0217 */
[----:B------:R-:W-:Y:S01]  /*1e940*/  IMAD.WIDE.U32 R8, R207, UR4, R8 ;  /* 0x00000004cf087c25 */ /* 0x000fe2000f8e0008 */
[----:B------:R-:W5:Y:S01]  /*1e950*/  LD.E.128 R4, desc[UR40][R4.64] ;  /* 0x0000002804047980 */ /* 0x000f62000c101d00 */
[----:B------:R-:W-:-:S03]  /*1e960*/  SHF.R.S32.HI R12, RZ, 0x1f, R57 ;  /* 0x0000001fff0c7819 */ /* 0x000fc60000011439 */
[----:B------:R-:W5:Y:S01]  /*1e970*/  LD.E.128 R40, desc[UR40][R42.64] ;  /* 0x000000282a287980 */ /* 0x000f62000c101d00 */
[----:B------:R-:W-:-:S03]  /*1e980*/  IMAD.IADD R15, R193, 0x1, R0 ;  /* 0x00000001c10f7824 */ /* 0x000fc600078e0200 */
[----:B------:R-:W5:Y:S04]  /*1e990*/  LD.E.128 R44, desc[UR40][R44.64] ;  /* 0x000000282c2c7980 */ /* 0x000f68000c101d00 */
[----:B------:R-:W5:Y:S04]  /*1e9a0*/  LD.E.128 R48, desc[UR40][R48.64] ;  /* 0x0000002830307980 */ /* 0x000f68000c101d00 */
[----:B------:R-:W5:Y:S01]  /*1e9b0*/  LD.E.128 R52, desc[UR40][R52.64] ;  /* 0x0000002834347980 */ /* 0x000f62000c101d00 */
[----:B------:R-:W-:Y:S01]  /*1e9c0*/  @!PT LDS RZ, [RZ] ;  /* 0x00000000fffff984 */ /* 0x000fe20000000800 */
[----:B------:R-:W-:Y:S01]  /*1e9d0*/  @!PT LDS RZ, [RZ] ;  /* 0x00000000fffff984 */ /* 0x000fe20000000800 */
[----:B------:R-:W-:Y:S01]  /*1e9e0*/  @!PT LDS RZ, [RZ] ;  /* 0x00000000fffff984 */ /* 0x000fe20000000800 */
[----:B------:R-:W-:Y:S01]  /*1e9f0*/  @!PT LDS RZ, [RZ] ;  /* 0x00000000fffff984 */ /* 0x000fe20000000800 */
[----:B------:R2:W-:Y:S06]  /*1ea00*/  MEMBAR.ALL.CTA ;  /* 0x0000000000007992 */ /* 0x0005ec0000008000 */
[----:B--2---:R-:W2:Y:S01]  /*1ea10*/  FENCE.VIEW.ASYNC.S ;  /* 0x00000000000073c6 */ /* 0x004ea20000000000 */
[----:B------:R-:W-:Y:S01]  /*1ea20*/  IMAD R9, R207, UR5, R9 ;  /* 0x00000005cf097c24 */ /* 0x000fe2000f8e0209 */
[----:B------:R-:W-:Y:S01]  /*1ea30*/  ULDC.64 UR4, c[0x0][0xaf0] ;  /* 0x0002bc0000047ab9 */ /* 0x000fe20000000a00 */
[----:B-1----:R-:W-:-:S04]  /*1ea40*/  @P2 IMAD.HI.U32 R0, R15, R20, RZ ;  /* 0x000000140f002227 */ /* 0x002fc800078e00ff */
[----:B------:R-:W-:Y:S02]  /*1ea50*/  IMAD R12, R12, UR4, RZ ;  /* 0x000000040c0c7c24 */ /* 0x000fe4000f8e02ff */
[----:B------:R-:W-:Y:S01]  /*1ea60*/  IMAD.MOV.U32 R3, RZ, RZ, R15 ;  /* 0x000000ffff037224 */ /* 0x000fe200078e000f */
[----:B0-----:R-:W-:Y:S01]  /*1ea70*/  @P2 SHF.R.U32.HI R3, RZ, R11, R0 ;  /* 0x0000000bff032219 */ /* 0x001fe20000011600 */
[C---:B------:R-:W-:Y:S02]  /*1ea80*/  IMAD R13, R57.reuse, UR5, R12 ;  /* 0x00000005390d7c24 */ /* 0x040fe4000f8e020c */
[----:B------:R-:W-:Y:S01]  /*1ea90*/  IMAD.WIDE.U32 R8, R57, UR4, R8 ;  /* 0x0000000439087c25 */ /* 0x000fe2000f8e0008 */
[----:B------:R-:W-:Y:S01]  /*1eaa0*/  SHF.R.S32.HI R11, RZ, 0x1f, R3 ;  /* 0x0000001fff0b7819 */ /* 0x000fe20000011403 */
[----:B------:R-:W-:Y:S02]  /*1eab0*/  ULDC.64 UR4, c[0x0][0xae0] ;  /* 0x0002b80000047ab9 */ /* 0x000fe40000000a00 */
[----:B------:R-:W-:-:S02]  /*1eac0*/  IMAD.IADD R9, R9, 0x1, R13 ;  /* 0x0000000109097824 */ /* 0x000fc400078e020d */
[----:B------:R-:W-:Y:S02]  /*1ead0*/  VIADD R0, R2, 0x28820 ;  /* 0x0002882002007836 */ /* 0x000fe40000000000 */
[----:B------:R-:W-:Y:S02]  /*1eae0*/  IMAD.MOV R13, RZ, RZ, -R3 ;  /* 0x000000ffff0d7224 */ /* 0x000fe400078e0a03 */
[----:B------:R-:W-:Y:S01]  /*1eaf0*/  IMAD R12, R11, UR4, RZ ;  /* 0x000000040b0c7c24 */ /* 0x000fe2000f8e02ff */
[----:B------:R-:W-:Y:S01]  /*1eb00*/  PRMT R0, RZ, 0x654, R0 ;  /* 0x00000654ff007816 */ /* 0x000fe20000000000 */
[----:B------:R-:W-:-:S03]  /*1eb10*/  IMAD R11, R14, R13, R15 ;  /* 0x0000000d0e0b7224 */ /* 0x000fc600078e020f */
[----:B--2---:R0:W-:Y:S01]  /*1eb20*/  SYNCS.ARRIVE.TRANS64.RED.A1T0 RZ, [R0+URZ], RZ ;  /* 0x000000ff00ff79a7 */ /* 0x0041e2000810043f */
[C---:B------:R-:W-:Y:S02]  /*1eb30*/  IMAD R13, R3.reuse, UR5, R12 ;  /* 0x00000005030d7c24 */ /* 0x040fe4000f8e020c */
[----:B------:R-:W-:Y:S01]  /*1eb40*/  IMAD.WIDE.U32 R8, R3, UR4, R8 ;  /* 0x0000000403087c25 */ /* 0x000fe2000f8e0008 */
[----:B------:R-:W-:Y:S01]  /*1eb50*/  ULDC.64 UR4, c[0x0][0xad8] ;  /* 0x0002b60000047ab9 */ /* 0x000fe20000000a00 */
[----:B0-----:R-:W-:Y:S02]  /*1eb60*/  SHF.R.S32.HI R0, RZ, 0x1f, R11 ;  /* 0x0000001fff007819 */ /* 0x001fe4000001140b */
[----:B------:R-:W-:-:S03]  /*1eb70*/  IMAD.IADD R9, R9, 0x1, R13 ;  /* 0x0000000109097824 */ /* 0x000fc600078e020d */
[----:B------:R-:W-:Y:S02]  /*1eb80*/  IMAD R0, R0, UR4, RZ ;  /* 0x0000000400007c24 */ /* 0x000fe4000f8e02ff */
[----:B------:R-:W-:-:S04]  /*1eb90*/  IMAD.WIDE.U32 R8, R11, UR4, R8 ;  /* 0x000000040b087c25 */ /* 0x000fc8000f8e0008 */
[----:B------:R-:W-:Y:S01]  /*1eba0*/  IMAD R3, R11, UR5, R0 ;  /* 0x000000050b037c24 */ /* 0x000fe2000f8e0200 */
[----:B------:R-:W-:Y:S02]  /*1ebb0*/  ULDC.64 UR4, c[0x0][0xa80] ;  /* 0x0002a00000047ab9 */ /* 0x000fe40000000a00 */
[----:B------:R-:W-:Y:S01]  /*1ebc0*/  LEA R0, P0, R8, UR4, 0x1 ;  /* 0x0000000408007c11 */ /* 0x000fe2000f8008ff */
[----:B------:R-:W-:Y:S01]  /*1ebd0*/  IMAD.IADD R3, R9, 0x1, R3 ;  /* 0x0000000109037824 */ /* 0x000fe200078e0203 */
[----:B------:R-:W-:Y:S01]  /*1ebe0*/  UMOV UR4, 0xffffffff ;  /* 0xffffffff00047882 */ /* 0x000fe20000000000 */
[----:B------:R-:W-:-:S03]  /*1ebf0*/  IMAD.IADD R193, R23, 0x1, R193 ;  /* 0x0000000117c17824 */ /* 0x000fc600078e02c1 */
[----:B------:R-:W-:Y:S01]  /*1ec00*/  LEA.HI.X R8, R8, UR5, R3, 0x1, P0 ;  /* 0x0000000508087c11 */ /* 0x000fe200080f0c03 */
[----:B------:R-:W-:Y:S06]  /*1ec10*/  BRA.DIV UR4, `(.L_x_1733) ;  /* 0x000000be04f07947 */ /* 0x000fec000b800000 */
[----:B------:R0:W1:Y:S04]  /*1ec20*/  SHFL.IDX PT, R3, R8, RZ, 0x181f ;  /* 0x00181fff08037589 */ /* 0x00006800000e0000 */
[----:B------:R0:W2:Y:S02]  /*1ec30*/  SHFL.IDX PT, R14, R0, RZ, 0x181f ;  /* 0x00181fff000e7589 */ /* 0x0000a400000e0000 */
.L_x_1992:
[----:B------:R-:W-:Y:S01]  /*1ec40*/  ISETP.GE.AND P0, PT, R193, R10, PT ;  /* 0x0000000ac100720c */ /* 0x000fe20003f06270 */
[----:B------:R-:W-:-:S12]  /*1ec50*/  BSSY B1, `(.L_x_1734) ;  /* 0x000000b000017945 */ /* 0x000fd80003800000 */
[----:B------:R-:W-:Y:S05]  /*1ec60*/  @P0 BRA `(.L_x_1735) ;  /* 0x0000000000240947 */ /* 0x000fea0003800000 */
[----:B------:R-:W-:Y:S02]  /*1ec70*/  ULDC UR4, c[0x0][0xac8] ;  /* 0x0002b20000047ab9 */ /* 0x000fe40000000800 */
[----:B------:R-:W-:Y:S02]  /*1ec80*/  ISETP.GE.AND P0, PT, R16, UR4, PT ;  /* 0x0000000410007c0c */ /* 0x000fe4000bf06270 */
[----:B------:R-:W-:-:S11]  /*1ec90*/  ISETP.GE.AND P1, PT, R190, UR4, PT ;  /* 0x00000004be007c0c */ /* 0x000fd6000bf26270 */
[-C--:B--2---:R-:W-:Y:S02]  /*1eca0*/  @!P0 LEA R12, P2, R16, R14.reuse, 0x1 ;  /* 0x0000000e100c8211 */ /* 0x084fe400078408ff */
[----:B------:R-:W-:Y:S02]  /*1ecb0*/  @!P1 LEA R14, P3, R190, R14, 0x1 ;  /* 0x0000000ebe0e9211 */ /* 0x000fe400078608ff */
[-C--:B-1----:R-:W-:Y:S02]  /*1ecc0*/  @!P0 LEA.HI.X R13, R16, R3.reuse, R17, 0x1, P2 ;  /* 0x00000003100d8211 */ /* 0x082fe400010f0c11 */
[----:B------:R-:W-:-:S03]  /*1ecd0*/  @!P1 LEA.HI.X R15, R190, R3, R215, 0x1, P3 ;  /* 0x00000003be0f9211 */ /* 0x000fc600018f0cd7 */
[----:B-----5:R3:W-:Y:S04]  /*1ece0*/  @!P0 ST.E.128 desc[UR40][R12.64], R4 ;  /* 0x000000040c008985 */ /* 0x0207e8000c101d28 */
[----:B------:R3:W-:Y:S02]  /*1ecf0*/  @!P1 ST.E.128 desc[UR40][R14.64], R40 ;  /* 0x000000280e009985 */ /* 0x0007e4000c101d28 */
.L_x_1735:
[----:B------:R-:W-:Y:S05]  /*1ed00*/  BSYNC B1 ;  /* 0x0000000000017941 */ /* 0x000fea0003800000 */
.L_x_1734:
[----:B------:R-:W-:-:S03]  /*1ed10*/  UMOV UR4, 0xffffffff ;  /* 0xffffffff00047882 */ /* 0x000fc60000000000 */
[----:B------:R-:W-:Y:S05]  /*1ed20*/  BRA.DIV UR4, `(.L_x_1736) ;  /* 0x000000be04e07947 */ /* 0x000fea000b800000 */
[----:B-1----:R1:W4:Y:S04]  /*1ed30*/  SHFL.IDX PT, R3, R8, 0x1, 0x181f ;  /* 0x00381f0008037f89 */ /* 0x00232800000e0000 */
[----:B--23--:R1:W2:Y:S02]  /*1ed40*/  SHFL.IDX PT, R14, R0, 0x1, 0x181f ;  /* 0x00381f00000e7f89 */ /* 0x00c2a400000e0000 */
.L_x_1996:
[----:B-----5:R-:W-:Y:S01]  /*1ed50*/  VIADD R5, R193, 0x20 ;  /* 0x00000020c1057836 */ /* 0x020fe20000000000 */
[----:B------:R-:W-:Y:S04]  /*1ed60*/  BSSY B1, `(.L_x_1737) ;  /* 0x000000c000017945 */ /* 0x000fe80003800000 */
[----:B------:R-:W-:-:S13]  /*1ed70*/  ISETP.GE.AND P0, PT, R5, R10, PT ;  /* 0x0000000a0500720c */ /* 0x000fda0003f06270 */
[----:B------:R-:W-:Y:S05]  /*1ed80*/  @P0 BRA `(.L_x_1738) ;  /* 0x0000000000240947 */ /* 0x000fea0003800000 */
[----:B------:R-:W-:Y:S02]  /*1ed90*/  ULDC UR4, c[0x0][0xac8] ;  /* 0x0002b20000047ab9 */ /* 0x000fe40000000800 */
[----:B------:R-:W-:Y:S02]  /*1eda0*/  ISETP.GE.AND P2, PT, R16, UR4, PT ;  /* 0x0000000410007c0c */ /* 0x000fe4000bf46270 */
[----:B------:R-:W-:-:S11]  /*1edb0*/  ISETP.GE.AND P3, PT, R190, UR4, PT ;  /* 0x00000004be007c0c */ /* 0x000fd6000bf66270 */
[-C--:B--2---:R-:W-:Y:S02]  /*1edc0*/  @!P2 LEA R4, P0, R16, R14.reuse, 0x1 ;  /* 0x0000000e1004a211 */ /* 0x084fe400078008ff */
[----:B------:R-:W-:Y:S02]  /*1edd0*/  @!P3 LEA R14, P1, R190, R14, 0x1 ;  /* 0x0000000ebe0eb211 */ /* 0x000fe400078208ff */
[-C--:B----4-:R-:W-:Y:S02]  /*1ede0*/  @!P2 LEA.HI.X R5, R16, R3.reuse, R17, 0x1, P0 ;  /* 0x000000031005a211 */ /* 0x090fe400000f0c11 */
[----:B------:R-:W-:-:S03]  /*1edf0*/  @!P3 LEA.HI.X R15, R190, R3, R215, 0x1, P1 ;  /* 0x00000003be0fb211 */ /* 0x000fc600008f0cd7 */
[----:B------:R3:W-:Y:S04]  /*1ee00*/  @!P2 ST.E.128 desc[UR40][R4.64], R28 ;  /* 0x0000001c0400a985 */ /* 0x0007e8000c101d28 */
[----:B------:R3:W-:Y:S02]  /*1ee10*/  @!P3 ST.E.128 desc[UR40][R14.64], R44 ;  /* 0x0000002c0e00b985 */ /* 0x0007e4000c101d28 */
.L_x_1738:
[----:B------:R-:W-:Y:S05]  /*1ee20*/  BSYNC B1 ;  /* 0x0000000000017941 */ /* 0x000fea0003800000 */
.L_x_1737:
[----:B------:R-:W-:-:S03]  /*1ee30*/  UMOV UR4, 0xffffffff ;  /* 0xffffffff00047882 */ /* 0x000fc60000000000 */
[----:B------:R-:W-:Y:S05]  /*1ee40*/  BRA.DIV UR4, `(.L_x_1739) ;  /* 0x000000be04e07947 */ /* 0x000fea000b800000 */
[----:B----4-:R4:W0:Y:S04]  /*1ee50*/  SHFL.IDX PT, R3, R8, 0x2, 0x181f ;  /* 0x00581f0008037f89 */ /* 0x01082800000e0000 */
[----:B--23--:R4:W2:Y:S02]  /*1ee60*/  SHFL.IDX PT, R14, R0, 0x2, 0x181f ;  /* 0x00581f00000e7f89 */ /* 0x00c8a400000e0000 */
.L_x_2000:
[----:B------:R-:W-:Y:S01]  /*1ee70*/  VIADD R5, R193, 0x40 ;  /* 0x00000040c1057836 */ /* 0x000fe20000000000 */
        /* <DEDUP_REMOVED lines=8> */
[-C--:B0-----:R-:W-:Y:S02]  /*1ef00*/  @!P2 LEA.HI.X R5, R16, R3.reuse, R17, 0x1, P0 ;  /* 0x000000031005a211 */ /* 0x081fe400000f0c11 */
[----:B------:R-:W-:-:S03]  /*1ef10*/  @!P3 LEA.HI.X R15, R190, R3, R215, 0x1, P1 ;  /* 0x00000003be0fb211 */ /* 0x000fc600008f0cd7 */
[----:B------:R3:W-:Y:S04]  /*1ef20*/  @!P2 ST.E.128 desc[UR40][R4.64], R32 ;  /* 0x000000200400a985 */ /* 0x0007e8000c101d28 */
[----:B------:R3:W-:Y:S02]  /*1ef30*/  @!P3 ST.E.128 desc[UR40][R14.64], R48 ;  /* 0x000000300e00b985 */ /* 0x0007e4000c101d28 */
.L_x_1741:
[----:B------:R-:W-:Y:S05]  /*1ef40*/  BSYNC B1 ;  /* 0x0000000000017941 */ /* 0x000fea0003800000 */
.L_x_1740:
[----:B------:R-:W-:-:S03]  /*1ef50*/  UMOV UR4, 0xffffffff ;  /* 0xffffffff00047882 */ /* 0x000fc60000000000 */
[----:B------:R-:W-:Y:S05]  /*1ef60*/  BRA.DIV UR4, `(.L_x_1742) ;  /* 0x000000be04e07947 */ /* 0x000fea000b800000 */
[----:B0-----:R0:W0:Y:S04]  /*1ef70*/  SHFL.IDX PT, R3, R8, 0x3, 0x181f ;  /* 0x00781f0008037f89 */ /* 0x00102800000e0000 */
[----:B--23--:R2:W3:Y:S02]  /*1ef80*/  SHFL.IDX PT, R14, R0, 0x3, 0x181f ;  /* 0x00781f00000e7f89 */ /* 0x00c4e400000e0000 */
.L_x_2004:
[----:B------:R-:W-:-:S05]  /*1ef90*/  VIADD R5, R193, 0x60 ;  /* 0x00000060c1057836 */ /* 0x000fca0000000000 */
[----:B------:R-:W-:-:S13]  /*1efa0*/  ISETP.GE.AND P0, PT, R5, R10, PT ;  /* 0x0000000a0500720c */ /* 0x000fda0003f06270 */
[----:B------:R-:W-:Y:S05]  /*1efb0*/  @P0 BRA `(.L_x_1743) ;  /* 0x0000001800880947 */ /* 0x000fea0003800000 */
[----:B------:R-:W-:Y:S02]  /*1efc0*/  ULDC UR4, c[0x0][0xac8] ;  /* 0x0002b20000047ab9 */ /* 0x000fe40000000800 */
[----:B------:R-:W-:-:S13]  /*1efd0*/  ISETP.GE.AND P1, PT, R16, UR4, PT ;  /* 0x0000000410007c0c */ /* 0x000fda000bf26270 */
[----:B---3--:R-:W-:-:S04]  /*1efe0*/  @!P1 LEA R4, P0, R16, R14, 0x1 ;  /* 0x0000000e10049211 */ /* 0x008fc800078008ff */
[----:B0-----:R-:W-:Y:S02]  /*1eff0*/  @!P1 LEA.HI.X R5, R16, R3, R17, 0x1, P0 ;  /* 0x0000000310059211 */ /* 0x001fe400000f0c11 */
[----:B------:R-:W-:-:S03]  /*1f000*/  ISETP.GE.AND P0, PT, R190, UR4, PT ;  /* 0x00000004be007c0c */ /* 0x000fc6000bf06270 */
[----:B------:R0:W-:Y:S10]  /*1f010*/  @!P1 ST.E.128 desc[UR40][R4.64], R36 ;  /* 0x0000002404009985 */ /* 0x0001f4000c101d28 */
[----:B------:R-:W-:Y:S05]  /*1f020*/  @P0 BRA `(.L_x_1743) ;  /* 0x00000018006c0947 */ /* 0x000fea0003800000 */
[----:B------:R-:W-:-:S04]  /*1f030*/  LEA R14, P0, R190, R14, 0x1 ;  /* 0x0000000ebe0e7211 */ /* 0x000fc800078008ff */
[----:B------:R-:W-:-:S05]  /*1f040*/  LEA.HI.X R15, R190, R3, R215, 0x1, P0 ;  /* 0x00000003be0f7211 */ /* 0x000fca00000f0cd7 */
[----:B------:R3:W-:Y:S01]  /*1f050*/  ST.E.128 desc[UR40][R14.64], R52 ;  /* 0x000000340e007985 */ /* 0x0007e2000c101d28 */
[----:B------:R-:W-:Y:S05]  /*1f060*/  BRA `(.L_x_1743) ;  /* 0x00000018005c7947 */ /* 0x000fea0003800000 */
.L_x_1732:
[----:B------:R-:W-:Y:S01]  /*1f070*/  ULDC.64 UR4, c[0x0][0xb08] ;  /* 0x0002c20000047ab9 */ /* 0x000fe20000000a00 */
[----:B0-----:R-:W0:Y:S01]  /*1f080*/  @P2 LDC R6, c[0x0][0xbec] ;  /* 0x0002fb00ff062b82 */ /* 0x001e220000000800 */
[----:B------:R-:W-:Y:S01]  /*1f090*/  IMAD R24, R24, UR4, RZ ;  /* 0x0000000418187c24 */ /* 0x000fe2000f8e02ff */
[----:B------:R-:W-:Y:S01]  /*1f0a0*/  SHF.R.S32.HI R0, RZ, 0x1f, R57 ;  /* 0x0000001fff007819 */ /* 0x000fe20000011439 */
[----:B------:R-:W-:-:S04]  /*1f0b0*/  IMAD.WIDE.U32 R4, R15, UR4, RZ ;  /* 0x000000040f047c25 */ /* 0x000fc8000f8e00ff */
[----:B------:R-:W-:Y:S01]  /*1f0c0*/  IMAD R15, R15, UR5, R24 ;  /* 0x000000050f0f7c24 */ /* 0x000fe2000f8e0218 */
[----:B------:R-:W1:Y:S01]  /*1f0d0*/  @P2 LDC R9, c[0x0][0xbf0] ;  /* 0x0002fc00ff092b82 */ /* 0x000e620000000800 */
[----:B------:R-:W-:Y:S01]  /*1f0e0*/  ULDC.64 UR4, c[0x0][0xb38] ;  /* 0x0002ce0000047ab9 */ /* 0x000fe20000000a00 */
[----:B------:R-:W-:Y:S02]  /*1f0f0*/  IMAD.MOV.U32 R3, RZ, RZ, R45 ;  /* 0x000000ffff037224 */ /* 0x000fe400078e002d */
[----:B------:R-:W-:Y:S02]  /*1f100*/  IMAD.IADD R5, R5, 0x1, R15 ;  /* 0x0000000105057824 */ /* 0x000fe400078e020f */
[----:B------:R-:W-:-:S04]  /*1f110*/  IMAD.WIDE.U32 R4, R207, UR4, R4 ;  /* 0x00000004cf047c25 */ /* 0x000fc8000f8e0004 */
[----:B------:R-:W-:Y:S01]  /*1f120*/  IMAD R5, R207, UR5, R5 ;  /* 0x00000005cf057c24 */ /* 0x000fe2000f8e0205 */
[----:B------:R-:W-:Y:S02]  /*1f130*/  ULDC.64 UR4, c[0x0][0xb40] ;  /* 0x0002d00000047ab9 */ /* 0x000fe40000000a00 */
[----:B------:R-:W-:Y:S02]  /*1f140*/  IMAD R0, R0, UR4, RZ ;  /* 0x0000000400007c24 */ /* 0x000fe4000f8e02ff */
[----:B------:R-:W-:-:S04]  /*1f150*/  IMAD.WIDE.U32 R4, R57, UR4, R4 ;  /* 0x0000000439047c25 */ /* 0x000fc8000f8e0004 */
[----:B------:R-:W-:Y:S01]  /*1f160*/  IMAD R7, R57, UR5, R0 ;  /* 0x0000000539077c24 */ /* 0x000fe2000f8e0200 */
[----:B------:R-:W-:Y:S01]  /*1f170*/  ULDC.64 UR4, c[0x0][0xb48] ;  /* 0x0002d20000047ab9 */ /* 0x000fe20000000a00 */
[----:B0-----:R-:W-:-:S04]  /*1f180*/  @P2 IMAD.HI.U32 R6, R45, R6, RZ ;  /* 0x000000062d062227 */ /* 0x001fc800078e00ff */
[----:B------:R-:W-:Y:S01]  /*1f190*/  IMAD.IADD R5, R5, 0x1, R7 ;  /* 0x0000000105057824 */ /* 0x000fe200078e0207 */
[----:B-1----:R-:W-:Y:S01]  /*1f1a0*/  @P2 SHF.R.U32.HI R3, RZ, R9, R6 ;  /* 0x00000009ff032219 */ /* 0x002fe20000011606 */
[----:B------:R-:W-:Y:S02]  /*1f1b0*/  VIADD R6, R2, 0x28820 ;  /* 0x0002882002067836 */ /* 0x000fe40000000000 */
[C---:B------:R-:W-:Y:S01]  /*1f1c0*/  IMAD.WIDE.U32 R4, R216.reuse, UR4, R4 ;  /* 0x00000004d8047c25 */ /* 0x040fe2000f8e0004 */
[--C-:B------:R-:W-:Y:S02]  /*1f1d0*/  SHF.R.S32.HI R0, RZ, 0x1f, R3.reuse ;  /* 0x0000001fff007819 */ /* 0x100fe40000011403 */
[----:B------:R-:W-:Y:S01]  /*1f1e0*/  PRMT R6, RZ, 0x654, R6 ;  /* 0x00000654ff067816 */ /* 0x000fe20000000006 */
[----:B------:R-:W-:Y:S02]  /*1f1f0*/  IMAD.MOV R7, RZ, RZ, -R3 ;  /* 0x000000ffff077224 */ /* 0x000fe400078e0a03 */
[----:B------:R-:W-:Y:S01]  /*1f200*/  IMAD R5, R216, UR5, R5 ;  /* 0x00000005d8057c24 */ /* 0x000fe2000f8e0205 */
[----:B------:R-:W-:Y:S01]  /*1f210*/  ULDC.64 UR4, c[0x0][0xb30] ;  /* 0x0002cc0000047ab9 */ /* 0x000fe20000000a00 */
[----:B------:R-:W-:Y:S01]  /*1f220*/  IMAD R7, R14, R7, R45 ;  /* 0x000000070e077224 */ /* 0x000fe200078e022d */
[----:B------:R0:W-:Y:S01]  /*1f230*/  SYNCS.ARRIVE.TRANS64.RED.A1T0 RZ, [R6+URZ], RZ ;  /* 0x000000ff06ff79a7 */ /* 0x0001e2000810043f */
[----:B------:R-:W-:-:S02]  /*1f240*/  IMAD R0, R0, UR4, RZ ;  /* 0x0000000400007c24 */ /* 0x000fc4000f8e02ff */
[----:B------:R-:W-:-:S04]  /*1f250*/  IMAD.WIDE.U32 R4, R3, UR4, R4 ;  /* 0x0000000403047c25 */ /* 0x000fc8000f8e0004 */
[----:B------:R-:W-:Y:S01]  /*1f260*/  IMAD R9, R3, UR5, R0 ;  /* 0x0000000503097c24 */ /* 0x000fe2000f8e0200 */
[----:B------:R-:W-:Y:S01]  /*1f270*/  SHF.R.S32.HI R0, RZ, 0x1f, R7 ;  /* 0x0000001fff007819 */ /* 0x000fe20000011407 */
[----:B------:R-:W-:Y:S02]  /*1f280*/  ULDC.64 UR4, c[0x0][0xb28] ;  /* 0x0002ca0000047ab9 */ /* 0x000fe40000000a00 */
[----:B------:R-:W-:Y:S02]  /*1f290*/  IMAD.IADD R5, R5, 0x1, R9 ;  /* 0x0000000105057824 */ /* 0x000fe400078e0209 */
[----:B------:R-:W-:Y:S02]  /*1f2a0*/  IMAD R0, R0, UR4, RZ ;  /* 0x0000000400007c24 */ /* 0x000fe4000f8e02ff */
[----:B------:R-:W-:-:S04]  /*1f2b0*/  IMAD.WIDE.U32 R4, R7, UR4, R4 ;  /* 0x0000000407047c25 */ /* 0x000fc8000f8e0004 */
[----:B------:R-:W-:Y:S01]  /*1f2c0*/  IMAD R3, R7, UR5, R0 ;  /* 0x0000000507037c24 */ /* 0x000fe2000f8e0200 */
[----:B------:R-:W-:Y:S02]  /*1f2d0*/  ULDC.64 UR4, c[0x0][0xb00] ;  /* 0x0002c00000047ab9 */ /* 0x000fe40000000a00 */
[----:B------:R-:W-:Y:S01]  /*1f2e0*/  LEA R0, P0, R4, UR4, 0x2 ;  /* 0x0000000404007c11 */ /* 0x000fe2000f8010ff */
[----:B------:R-:W-:Y:S01]  /*1f2f0*/  IMAD.IADD R3, R5, 0x1, R3 ;  /* 0x0000000105037824 */ /* 0x000fe200078e0203 */
[----:B------:R-:W-:-:S04]  /*1f300*/  UMOV UR4, 0xffffffff ;  /* 0xffffffff00047882 */ /* 0x000fc80000000000 */
[----:B------:R-:W-:Y:S01]  /*1f310*/  LEA.HI.X R4, R4, UR5, R3, 0x2, P0 ;  /* 0x0000000504047c11 */ /* 0x000fe200080f1403 */
[----:B0-----:R-:W-:Y:S06]  /*1f320*/  BRA.DIV UR4, `(.L_x_1744) ;  /* 0x000000be04387947 */ /* 0x001fec000b800000 */
[----:B------:R0:W1:Y:S04]  /*1f330*/  SHFL.IDX PT, R3, R4, RZ, 0x1c1f ;  /* 0x001c1fff04037589 */ /* 0x00006800000e0000 */
[----:B------:R0:W2:Y:S02]  /*1f340*/  SHFL.IDX PT, R14, R0, RZ, 0x1c1f ;  /* 0x001c1fff000e7589 */ /* 0x0000a400000e0000 */
.L_x_2007:
[----:B------:R-:W-:Y:S01]  /*1f350*/  ISETP.GE.AND P0, PT, R31, R10, PT ;  /* 0x0000000a1f00720c */ /* 0x000fe20003f06270 */
[----:B------:R-:W-:-:S12]  /*1f360*/  BSSY B1, `(.L_x_1745) ;  /* 0x0000050000017945 */ /* 0x000fd80003800000 */
[----:B------:R-:W-:Y:S05]  /*1f370*/  @P0 BRA `(.L_x_1746) ;  /* 0x0000000400380947 */ /* 0x000fea0003800000 */
[----:B------:R-:W-:Y:S01]  /*1f380*/  ULDC UR4, c[0x0][0xac8] ;  /* 0x0002b20000047ab9 */ /* 0x000fe20000000800 */
[----:B------:R-:W-:Y:S02]  /*1f390*/  SHF.R.S32.HI R11, RZ, 0x1f, R188 ;  /* 0x0000001fff0b7819 */ /* 0x000fe400000114bc */
[----:B------:R-:W-:Y:S02]  /*1f3a0*/  ISETP.GE.AND P0, PT, R188, UR4, PT ;  /* 0x00000004bc007c0c */ /* 0x000fe4000bf06270 */
[----:B------:R-:W-:Y:S02]  /*1f3b0*/  ISETP.GE.AND P2, PT, R232, UR4, PT ;  /* 0x00000004e8007c0c */ /* 0x000fe4000bf46270 */
[----:B------:R-:W-:Y:S02]  /*1f3c0*/  ISETP.GE.AND P3, PT, R231, UR4, PT ;  /* 0x00000004e7007c0c */ /* 0x000fe4000bf66270 */
[----:B------:R-:W-:Y:S02]  /*1f3d0*/  ISETP.GE.AND P1, PT, R230, UR4, PT ;  /* 0x00000004e6007c0c */ /* 0x000fe4000bf26270 */
[----:B------:R-:W-:-:S05]  /*1f3e0*/  SHF.R.S32.HI R5, RZ, 0x1f, R232 ;  /* 0x0000001fff057819 */ /* 0x000fca00000114e8 */
[-C--:B--2---:R-:W-:Y:S02]  /*1f3f0*/  @!P0 LEA R8, P4, R188, R14.reuse, 0x2 ;  /* 0x0000000ebc088211 */ /* 0x084fe400078810ff */
[-C--:B------:R-:W-:Y:S02]  /*1f400*/  @!P2 LEA R6, P5, R232, R14.reuse, 0x2 ;  /* 0x0000000ee806a211 */ /* 0x080fe400078a10ff */
[-C--:B-1----:R-:W-:Y:S02]  /*1f410*/  @!P0 LEA.HI.X R9, R188, R3.reuse, R11, 0x2, P4 ;  /* 0x00000003bc098211 */ /* 0x082fe400020f140b */
[----:B------:R-:W-:Y:S02]  /*1f420*/  @!P2 LEA.HI.X R7, R232, R3, R5, 0x2, P5 ;  /* 0x00000003e807a211 */ /* 0x000fe400028f1405 */
[----:B------:R-:W-:Y:S01]  /*1f430*/  @!P3 LEA R12, P4, R231, R14, 0x2 ;  /* 0x0000000ee70cb211 */ /* 0x000fe200078810ff */
[----:B------:R1:W-:Y:S01]  /*1f440*/  @!P0 ST.E.64 desc[UR40][R8.64], R20 ;  /* 0x0000001408008985 */ /* 0x0003e2000c101b28 */
[----:B------:R-:W-:-:S02]  /*1f450*/  ISETP.GE.AND P0, PT, R229, UR4, PT ;  /* 0x00000004e5007c0c */ /* 0x000fc4000bf06270 */
[----:B------:R-:W-:Y:S01]  /*1f460*/  SHF.R.S32.HI R11, RZ, 0x1f, R231 ;  /* 0x0000001fff0b7819 */ /* 0x000fe200000114e7 */
[----:B------:R2:W-:Y:S01]  /*1f470*/  @!P2 ST.E.64 desc[UR40][R6.64], R92 ;  /* 0x0000005c0600a985 */ /* 0x0005e2000c101b28 */
[----:B------:R-:W-:Y:S02]  /*1f480*/  SHF.R.S32.HI R5, RZ, 0x1f, R230 ;  /* 0x0000001fff057819 */ /* 0x000fe400000114e6 */
[----:B------:R-:W-:Y:S02]  /*1f490*/  @!P1 LEA R30, P5, R230, R14, 0x2 ;  /* 0x0000000ee61e9211 */ /* 0x000fe400078a10ff */
[----:B------:R-:W-:Y:S02]  /*1f4a0*/  ISETP.GE.AND P2, PT, R228, UR4, PT ;  /* 0x00000004e4007c0c */ /* 0x000fe4000bf46270 */
[-C--:B------:R-:W-:Y:S02]  /*1f4b0*/  @!P3 LEA.HI.X R13, R231, R3.reuse, R11, 0x2, P4 ;  /* 0x00000003e70db211 */ /* 0x080fe400020f140b */
[----:B------:R-:W-:-:S02]  /*1f4c0*/  @!P1 LEA.HI.X R31, R230, R3, R5, 0x2, P5 ;  /* 0x00000003e61f9211 */ /* 0x000fc400028f1405 */
[----:B------:R-:W-:Y:S01]  /*1f4d0*/  ISETP.GE.AND P4, PT, R227, UR4, PT ;  /* 0x00000004e3007c0c */ /* 0x000fe2000bf86270 */
[----:B------:R3:W-:Y:S01]  /*1f4e0*/  @!P3 ST.E.64 desc[UR40][R12.64], R96 ;  /* 0x000000600c00b985 */ /* 0x0007e2000c101b28 */
[-C--:B------:R-:W-:Y:S02]  /*1f4f0*/  @!P0 LEA R32, P3, R229, R14.reuse, 0x2 ;  /* 0x0000000ee5208211 */ /* 0x080fe400078610ff */
[----:B------:R-:W-:Y:S01]  /*1f500*/  SHF.R.S32.HI R11, RZ, 0x1f, R229 ;  /* 0x0000001fff0b7819 */ /* 0x000fe200000114e5 */
[----:B------:R4:W-:Y:S01]  /*1f510*/  @!P1 ST.E.64 desc[UR40][R30.64], R100 ;  /* 0x000000641e009985 */ /* 0x0009e2000c101b28 */
[----:B------:R-:W-:Y:S02]  /*1f520*/  ISETP.GE.AND P1, PT, R226, UR4, PT ;  /* 0x00000004e2007c0c */ /* 0x000fe4000bf26270 */
[----:B------:R-:W-:Y:S02]  /*1f530*/  SHF.R.S32.HI R5, RZ, 0x1f, R228 ;  /* 0x0000001fff057819 */ /* 0x000fe400000114e4 */
[----:B-1----:R-:W-:-:S02]  /*1f540*/  @!P2 LEA R8, P5, R228, R14, 0x2 ;  /* 0x0000000ee408a211 */ /* 0x002fc400078a10ff */
[-C--:B------:R-:W-:Y:S02]  /*1f550*/  @!P0 LEA.HI.X R33, R229, R3.reuse, R11, 0x2, P3 ;  /* 0x00000003e5218211 */ /* 0x080fe400018f140b */
[----:B------:R-:W-:Y:S02]  /*1f560*/  @!P2 LEA.HI.X R9, R228, R3, R5, 0x2, P5 ;  /* 0x00000003e409a211 */ /* 0x000fe400028f1405 */
[----:B------:R-:W-:Y:S01]  /*1f570*/  ISETP.GE.AND P3, PT, R225, UR4, PT ;  /* 0x00000004e1007c0c */ /* 0x000fe2000bf66270 */
[----:B------:R-:W-:Y:S01]  /*1f580*/  @!P0 ST.E.64 desc[UR40][R32.64], R104 ;  /* 0x0000006820008985 */ /* 0x000fe2000c101b28 */
[----:B--2---:R-:W-:Y:S02]  /*1f590*/  @!P4 LEA R6, P0, R227, R14, 0x2 ;  /* 0x0000000ee306c211 */ /* 0x004fe400078010ff */
[----:B------:R-:W-:Y:S01]  /*1f5a0*/  SHF.R.S32.HI R11, RZ, 0x1f, R227 ;  /* 0x0000001fff0b7819 */ /* 0x000fe200000114e3 */
[----:B------:R1:W-:Y:S01]  /*1f5b0*/  @!P2 ST.E.64 desc[UR40][R8.64], R108 ;  /* 0x0000006c0800a985 */ /* 0x0003e2000c101b28 */
[----:B------:R-:W-:-:S02]  /*1f5c0*/  SHF.R.S32.HI R5, RZ, 0x1f, R226 ;  /* 0x0000001fff057819 */ /* 0x000fc400000114e2 */
[-C--:B---3--:R-:W-:Y:S02]  /*1f5d0*/  @!P1 LEA R12, P5, R226, R14.reuse, 0x2 ;  /* 0x0000000ee20c9211 */ /* 0x088fe400078a10ff */
[----:B------:R-:W-:Y:S02]  /*1f5e0*/  ISETP.GE.AND P2, PT, R224, UR4, PT ;  /* 0x00000004e0007c0c */ /* 0x000fe4000bf46270 */
[-C--:B------:R-:W-:Y:S02]  /*1f5f0*/  @!P4 LEA.HI.X R7, R227, R3.reuse, R11, 0x2, P0 ;  /* 0x00000003e307c211 */ /* 0x080fe400000f140b */
[----:B------:R-:W-:Y:S02]  /*1f600*/  ISETP.GE.AND P0, PT, R223, UR4, PT ;  /* 0x00000004df007c0c */ /* 0x000fe4000bf06270 */
[----:B------:R-:W-:Y:S01]  /*1f610*/  @!P1 LEA.HI.X R13, R226, R3, R5, 0x2, P5 ;  /* 0x00000003e20d9211 */ /* 0x000fe200028f1405 */
[----:B------:R2:W-:Y:S01]  /*1f620*/  @!P4 ST.E.64 desc[UR40][R6.64], R36 ;  /* 0x000000240600c985 */ /* 0x0005e2000c101b28 */
[----:B------:R-:W-:-:S02]  /*1f630*/  @!P3 LEA R20, P5, R225, R14, 0x2 ;  /* 0x0000000ee114b211 */ /* 0x000fc400078a10ff */
[----:B------:R-:W-:Y:S01]  /*1f640*/  SHF.R.S32.HI R5, RZ, 0x1f, R225 ;  /* 0x0000001fff057819 */ /* 0x000fe200000114e1 */
[----:B------:R3:W-:Y:S01]  /*1f650*/  @!P1 ST.E.64 desc[UR40][R12.64], R116 ;  /* 0x000000740c009985 */ /* 0x0007e2000c101b28 */
[----:B------:R-:W-:Y:S02]  /*1f660*/  ISETP.GE.AND P1, PT, R222, UR4, PT ;  /* 0x00000004de007c0c */ /* 0x000fe4000bf26270 */
[----:B------:R-:W-:Y:S02]  /*1f670*/  @!P3 LEA.HI.X R21, R225, R3, R5, 0x2, P5 ;  /* 0x00000003e115b211 */ /* 0x000fe400028f1405 */
[-C--:B----4-:R-:W-:Y:S02]  /*1f680*/  @!P2 LEA R30, P4, R224, R14.reuse, 0x2 ;  /* 0x0000000ee01ea211 */ /* 0x090fe400078810ff */
[----:B------:R-:W-:Y:S01]  /*1f690*/  SHF.R.S32.HI R11, RZ, 0x1f, R224 ;  /* 0x0000001fff0b7819 */ /* 0x000fe200000114e0 */
[----:B------:R4:W-:Y:S01]  /*1f6a0*/  @!P3 ST.E.64 desc[UR40][R20.64], R120 ;  /* 0x000000781400b985 */ /* 0x0009e2000c101b28 */
[----:B-1----:R-:W-:-:S02]  /*1f6b0*/  @!P0 LEA R8, P5, R223, R14, 0x2 ;  /* 0x0000000edf088211 */ /* 0x002fc400078a10ff */
[----:B------:R-:W-:Y:S02]  /*1f6c0*/  SHF.R.S32.HI R5, RZ, 0x1f, R223 ;  /* 0x0000001fff057819 */ /* 0x000fe400000114df */
[-C--:B------:R-:W-:Y:S02]  /*1f6d0*/  @!P2 LEA.HI.X R31, R224, R3.reuse, R11, 0x2, P4 ;  /* 0x00000003e01fa211 */ /* 0x080fe400020f140b */
[----:B------:R-:W-:Y:S02]  /*1f6e0*/  ISETP.GE.AND P3, PT, R221, UR4, PT ;  /* 0x00000004dd007c0c */ /* 0x000fe4000bf66270 */
[----:B------:R-:W-:Y:S01]  /*1f6f0*/  @!P0 LEA.HI.X R9, R223, R3, R5, 0x2, P5 ;  /* 0x00000003df098211 */ /* 0x000fe200028f1405 */
[----:B------:R1:W-:Y:S01]  /*1f700*/  @!P2 ST.E.64 desc[UR40][R30.64], R124 ;  /* 0x0000007c1e00a985 */ /* 0x0003e2000c101b28 */
[----:B------:R-:W-:Y:S02]  /*1f710*/  ISETP.GE.AND P4, PT, R220, UR4, PT ;  /* 0x00000004dc007c0c */ /* 0x000fe4000bf86270 */
[----:B------:R-:W-:Y:S01]  /*1f720*/  SHF.R.S32.HI R5, RZ, 0x1f, R222 ;  /* 0x0000001fff057819 */ /* 0x000fe200000114de */
[----:B------:R0:W-:Y:S01]  /*1f730*/  @!P0 ST.E.64 desc[UR40][R8.64], R128 ;  /* 0x0000008008008985 */ /* 0x0001e2000c101b28 */
[----:B--2---:R-:W-:-:S02]  /*1f740*/  @!P1 LEA R6, P5, R222, R14, 0x2 ;  /* 0x0000000ede069211 */ /* 0x004fc400078a10ff */
[----:B------:R-:W-:Y:S02]  /*1f750*/  ISETP.GE.AND P2, PT, R219, UR4, PT ;  /* 0x00000004db007c0c */ /* 0x000fe4000bf46270 */
[----:B------:R-:W-:Y:S02]  /*1f760*/  ISETP.GE.AND P0, PT, R218, UR4, PT ;  /* 0x00000004da007c0c */ /* 0x000fe4000bf06270 */
[----:B------:R-:W-:Y:S02]  /*1f770*/  @!P1 LEA.HI.X R7, R222, R3, R5, 0x2, P5 ;  /* 0x00000003de079211 */ /* 0x000fe400028f1405 */
[----:B------:R-:W-:Y:S02]  /*1f780*/  SHF.R.S32.HI R5, RZ, 0x1f, R221 ;  /* 0x0000001fff057819 */ /* 0x000fe400000114dd */
[-C--:B---3--:R-:W-:Y:S01]  /*1f790*/  @!P3 LEA R12, P5, R221, R14.reuse, 0x2 ;  /* 0x0000000edd0cb211 */ /* 0x088fe200078a10ff */
[----:B------:R0:W-:Y:S01]  /*1f7a0*/  @!P1 ST.E.64 desc[UR40][R6.64], R132 ;  /* 0x0000008406009985 */ /* 0x0001e2000c101b28 */
[----:B----4-:R-:W-:-:S02]  /*1f7b0*/  @!P4 LEA R20, P1, R220, R14, 0x2 ;  /* 0x0000000edc14c211 */ /* 0x010fc400078210ff */
[-C--:B------:R-:W-:Y:S02]  /*1f7c0*/  @!P3 LEA.HI.X R13, R221, R3.reuse, R5, 0x2, P5 ;  /* 0x00000003dd0db211 */ /* 0x080fe400028f1405 */
[CC--:B-1----:R-:W-:Y:S02]  /*1f7d0*/  @!P2 LEA R30, P5, R219.reuse, R14.reuse, 0x2 ;  /* 0x0000000edb1ea211 */ /* 0x0c2fe400078a10ff */
[-C--:B------:R-:W-:Y:S01]  /*1f7e0*/  @!P4 LEA.HI.X R21, R220, R3.reuse, R237, 0x2, P1 ;  /* 0x00000003dc15c211 */ /* 0x080fe200008f14ed */
[----:B------:R0:W-:Y:S01]  /*1f7f0*/  @!P3 ST.E.64 desc[UR40][R12.64], R136 ;  /* 0x000000880c00b985 */ /* 0x0001e2000c101b28 */
[C---:B------:R-:W-:Y:S02]  /*1f800*/  @!P0 LEA R14, P1, R218.reuse, R14, 0x2 ;  /* 0x0000000eda0e8211 */ /* 0x040fe400078210ff */
[-C--:B------:R-:W-:Y:S01]  /*1f810*/  @!P2 LEA.HI.X R31, R219, R3.reuse, R236, 0x2, P5 ;  /* 0x00000003db1fa211 */ /* 0x080fe200028f14ec */
[----:B------:R0:W-:Y:S01]  /*1f820*/  @!P4 ST.E.64 desc[UR40][R20.64], R140 ;  /* 0x0000008c1400c985 */ /* 0x0001e2000c101b28 */
[----:B------:R-:W-:-:S03]  /*1f830*/  @!P0 LEA.HI.X R15, R218, R3, R235, 0x2, P1 ;  /* 0x00000003da0f8211 */ /* 0x000fc600008f14eb */
[----:B------:R0:W-:Y:S04]  /*1f840*/  @!P2 ST.E.64 desc[UR40][R30.64], R144 ;  /* 0x000000901e00a985 */ /* 0x0001e8000c101b28 */
[----:B------:R0:W-:Y:S02]  /*1f850*/  @!P0 ST.E.64 desc[UR40][R14.64], R148 ;  /* 0x000000940e008985 */ /* 0x0001e4000c101b28 */
.L_x_1746:
[----:B------:R-:W-:Y:S05]  /*1f860*/  BSYNC B1 ;  /* 0x0000000000017941 */ /* 0x000fea0003800000 */
.L_x_1745:
[----:B------:R-:W-:-:S03]  /*1f870*/  UMOV UR4, 0xffffffff ;  /* 0xffffffff00047882 */ /* 0x000fc60000000000 */
[----:B------:R-:W-:Y:S05]  /*1f880*/  BRA.DIV UR4, `(.L_x_1747) ;  /* 0x000000ba04147947 */ /* 0x000fea000b800000 */
[----:B-1----:R1:W3:Y:S04]  /*1f890*/  SHFL.IDX PT, R3, R4, 0x1, 0x1c1f ;  /* 0x003c1f0004037f89 */ /* 0x0022e800000e0000 */
[----:B0-2---:R1:W0:Y:S02]  /*1f8a0*/  SHFL.IDX PT, R14, R0, 0x1, 0x1c1f ;  /* 0x003c1f00000e7f89 */ /* 0x00522400000e0000 */
.L_x_2011:
[----:B------:R-:W-:-:S13]  /*1f8b0*/  ISETP.GE.AND P0, PT, R29, R10, PT ;  /* 0x0000000a1d00720c */ /* 0x000fda0003f06270 */
[----:B------:R-:W-:Y:S05]  /*1f8c0*/  @P0 BRA `(.L_x_1743) ;  /* 0x0000001000440947 */ /* 0x000fea0003800000 */
[----:B------:R-:W-:Y:S01]  /*1f8d0*/  ULDC UR4, c[0x0][0xac8] ;  /* 0x0002b20000047ab9 */ /* 0x000fe20000000800 */
[----:B-1----:R-:W-:Y:S02]  /*1f8e0*/  SHF.R.S32.HI R0, RZ, 0x1f, R188 ;  /* 0x0000001fff007819 */ /* 0x002fe400000114bc */
[----:B------:R-:W-:Y:S02]  /*1f8f0*/  ISETP.GE.AND P2, PT, R188, UR4, PT ;  /* 0x00000004bc007c0c */ /* 0x000fe4000bf46270 */
[----:B------:R-:W-:Y:S02]  /*1f900*/  ISETP.GE.AND P3, PT, R232, UR4, PT ;  /* 0x00000004e8007c0c */ /* 0x000fe4000bf66270 */
[----:B------:R-:W-:Y:S02]  /*1f910*/  ISETP.GE.AND P1, PT, R231, UR4, PT ;  /* 0x00000004e7007c0c */ /* 0x000fe4000bf26270 */
[----:B------:R-:W-:Y:S02]  /*1f920*/  SHF.R.S32.HI R11, RZ, 0x1f, R232 ;  /* 0x0000001fff0b7819 */ /* 0x000fe400000114e8 */
[----:B------:R-:W-:-:S05]  /*1f930*/  SHF.R.S32.HI R15, RZ, 0x1f, R230 ;  /* 0x0000001fff0f7819 */ /* 0x000fca00000114e6 */
[-C--:B0-----:R-:W-:Y:S02]  /*1f940*/  @!P2 LEA R4, P0, R188, R14.reuse, 0x2 ;  /* 0x0000000ebc04a211 */ /* 0x081fe400078010ff */
[----:B------:R-:W-:Y:S02]  /*1f950*/  @!P3 LEA R6, P4, R232, R14, 0x2 ;  /* 0x0000000ee806b211 */ /* 0x000fe400078810ff */
[----:B---3--:R-:W-:Y:S02]  /*1f960*/  @!P2 LEA.HI.X R5, R188, R3, R0, 0x2, P0 ;  /* 0x00000003bc05a211 */ /* 0x008fe400000f1400 */
[----:B------:R-:W-:Y:S02]  /*1f970*/  ISETP.GE.AND P0, PT, R230, UR4, PT ;  /* 0x00000004e6007c0c */ /* 0x000fe4000bf06270 */
[----:B------:R-:W-:Y:S01]  /*1f980*/  SHF.R.S32.HI R0, RZ, 0x1f, R231 ;  /* 0x0000001fff007819 */ /* 0x000fe200000114e7 */
[----:B------:R0:W-:Y:S01]  /*1f990*/  @!P2 ST.E.64 desc[UR40][R4.64], R90 ;  /* 0x0000005a0400a985 */ /* 0x0001e2000c101b28 */
[----:B------:R-:W-:-:S02]  /*1f9a0*/  ISETP.GE.AND P2, PT, R229, UR4, PT ;  /* 0x00000004e5007c0c */ /* 0x000fc4000bf46270 */
[CC--:B------:R-:W-:Y:S02]  /*1f9b0*/  @!P1 LEA R8, P5, R231.reuse, R14.reuse, 0x2 ;  /* 0x0000000ee7089211 */ /* 0x0c0fe400078a10ff */
[-C--:B------:R-:W-:Y:S02]  /*1f9c0*/  @!P3 LEA.HI.X R7, R232, R3.reuse, R11, 0x2, P4 ;  /* 0x00000003e807b211 */ /* 0x080fe400020f140b */
[----:B------:R-:W-:Y:S02]  /*1f9d0*/  ISETP.GE.AND P4, PT, R228, UR4, PT ;  /* 0x00000004e4007c0c */ /* 0x000fe4000bf86270 */
[----:B------:R-:W-:Y:S01]  /*1f9e0*/  @!P1 LEA.HI.X R9, R231, R3, R0, 0x2, P5 ;  /* 0x00000003e7099211 */ /* 0x000fe200028f1400 */
[----:B------:R1:W-:Y:S01]  /*1f9f0*/  @!P3 ST.E.64 desc[UR40][R6.64], R94 ;  /* 0x0000005e0600b985 */ /* 0x0003e2000c101b28 */
[----:B------:R-:W-:Y:S02]  /*1fa00*/  @!P0 LEA R10, P5, R230, R14, 0x2 ;  /* 0x0000000ee60a8211 */ /* 0x000fe400078a10ff */
[----:B------:R-:W-:Y:S01]  /*1fa10*/  ISETP.GE.AND P3, PT, R227, UR4, PT ;  /* 0x00000004e3007c0c */ /* 0x000fe2000bf66270 */
[----:B------:R2:W-:Y:S01]  /*1fa20*/  @!P1 ST.E.64 desc[UR40][R8.64], R98 ;  /* 0x0000006208009985 */ /* 0x0005e2000c101b28 */
[----:B------:R-:W-:-:S02]  /*1fa30*/  SHF.R.S32.HI R0, RZ, 0x1f, R229 ;  /* 0x0000001fff007819 */ /* 0x000fc400000114e5 */
[CC--:B------:R-:W-:Y:S02]  /*1fa40*/  @!P2 LEA R12, P1, R229.reuse, R14.reuse, 0x2 ;  /* 0x0000000ee50ca211 */ /* 0x0c0fe400078210ff */
[-C--:B------:R-:W-:Y:S02]  /*1fa50*/  @!P0 LEA.HI.X R11, R230, R3.reuse, R15, 0x2, P5 ;  /* 0x00000003e60b8211 */ /* 0x080fe400028f140f */
[----:B------:R-:W-:Y:S02]  /*1fa60*/  @!P2 LEA.HI.X R13, R229, R3, R0, 0x2, P1 ;  /* 0x00000003e50da211 */ /* 0x000fe400008f1400 */
[----:B------:R-:W-:Y:S01]  /*1fa70*/  ISETP.GE.AND P1, PT, R226, UR4, PT ;  /* 0x00000004e2007c0c */ /* 0x000fe2000bf26270 */
[----:B------:R3:W-:Y:S01]  /*1fa80*/  @!P0 ST.E.64 desc[UR40][R10.64], R102 ;  /* 0x000000660a008985 */ /* 0x0007e2000c101b28 */
[----:B0-----:R-:W-:Y:S02]  /*1fa90*/  @!P4 LEA R4, P0, R228, R14, 0x2 ;  /* 0x0000000ee404c211 */ /* 0x001fe400078010ff */
[----:B------:R-:W-:Y:S01]  /*1faa0*/  SHF.R.S32.HI R15, RZ, 0x1f, R228 ;  /* 0x0000001fff0f7819 */ /* 0x000fe200000114e4 */
[----:B------:R0:W-:Y:S01]  /*1fab0*/  @!P2 ST.E.64 desc[UR40][R12.64], R106 ;  /* 0x0000006a0c00a985 */ /* 0x0001e2000c101b28 */
[----:B------:R-:W-:-:S02]  /*1fac0*/  SHF.R.S32.HI R0, RZ, 0x1f, R227 ;  /* 0x0000001fff007819 */ /* 0x000fc400000114e3 */
[-C--:B-1----:R-:W-:Y:S02]  /*1fad0*/  @!P3 LEA R6, P5, R227, R14.reuse, 0x2 ;  /* 0x0000000ee306b211 */ /* 0x082fe400078a10ff */
[----:B------:R-:W-:Y:S02]  /*1fae0*/  ISETP.GE.AND P2, PT, R225, UR4, PT ;  /* 0x00000004e1007c0c */ /* 0x000fe4000bf46270 */
[-C--:B------:R-:W-:Y:S02]  /*1faf0*/  @!P4 LEA.HI.X R5, R228, R3.reuse, R15, 0x2, P0 ;  /* 0x00000003e405c211 */ /* 0x080fe400000f140f */
[----:B------:R-:W-:Y:S02]  /*1fb00*/  ISETP.GE.AND P0, PT, R224, UR4, PT ;  /* 0x00000004e0007c0c */ /* 0x000fe4000bf06270 */
[----:B------:R-:W-:Y:S01]  /*1fb10*/  @!P3 LEA.HI.X R7, R227, R3, R0, 0x2, P5 ;  /* 0x00000003e307b211 */ /* 0x000fe200028f1400 */
[----:B------:R1:W-:Y:S01]  /*1fb20*/  @!P4 ST.E.64 desc[UR40][R4.64], R110 ;  /* 0x0000006e0400c985 */ /* 0x0003e2000c101b28 */
[----:B--2---:R-:W-:-:S02]  /*1fb30*/  @!P1 LEA R8, P5, R226, R14, 0x2 ;  /* 0x0000000ee2089211 */ /* 0x004fc400078a10ff */
[----:B------:R-:W-:Y:S01]  /*1fb40*/  SHF.R.S32.HI R0, RZ, 0x1f, R226 ;  /* 0x0000001fff007819 */ /* 0x000fe200000114e2 */
[----:B------:R2:W-:Y:S01]  /*1fb50*/  @!P3 ST.E.64 desc[UR40][R6.64], R114 ;  /* 0x000000720600b985 */ /* 0x0005e2000c101b28 */
[----:B------:R-:W-:Y:S02]  /*1fb60*/  ISETP.GE.AND P3, PT, R223, UR4, PT ;  /* 0x00000004df007c0c */ /* 0x000fe4000bf66270 */
[----:B------:R-:W-:Y:S02]  /*1fb70*/  @!P1 LEA.HI.X R9, R226, R3, R0, 0x2, P5 ;  /* 0x00000003e2099211 */ /* 0x000fe400028f1400 */
[-C--:B---3--:R-:W-:Y:S02]  /*1fb80*/  @!P2 LEA R10, P4, R225, R14.reuse, 0x2 ;  /* 0x0000000ee10aa211 */ /* 0x088fe400078810ff */
[----:B------:R-:W-:Y:S01]  /*1fb90*/  SHF.R.S32.HI R15, RZ, 0x1f, R225 ;  /* 0x0000001fff0f7819 */ /* 0x000fe200000114e1 */
[----:B------:R3:W-:Y:S01]  /*1fba0*/  @!P1 ST.E.64 desc[UR40][R8.64], R118 ;  /* 0x0000007608009985 */ /* 0x0007e2000c101b28 */
[----:B0-----:R-:W-:-:S02]  /*1fbb0*/  @!P0 LEA R12, P5, R224, R14, 0x2 ;  /* 0x0000000ee00c8211 */ /* 0x001fc400078a10ff */
        /* <DEDUP_REMOVED lines=8> */
[----:B-1----:R-:W-:-:S02]  /*1fc40*/  @!P3 LEA R4, P5, R223, R14, 0x2 ;  /* 0x0000000edf04b211 */ /* 0x002fc400078a10ff */
[----:B------:R-:W-:Y:S02]  /*1fc50*/  ISETP.GE.AND P2, PT, R220, UR4, PT ;  /* 0x00000004dc007c0c */ /* 0x000fe4000bf46270 */
[----:B------:R-:W-:Y:S02]  /*1fc60*/  ISETP.GE.AND P0, PT, R219, UR4, PT ;  /* 0x00000004db007c0c */ /* 0x000fe4000bf06270 */
[----:B------:R-:W-:Y:S02]  /*1fc70*/  @!P3 LEA.HI.X R5, R223, R3, R0, 0x2, P5 ;  /* 0x00000003df05b211 */ /* 0x000fe400028f1400 */
[----:B--2---:R-:W-:Y:S02]  /*1fc80*/  @!P1 LEA R6, P5, R222, R14, 0x2 ;  /* 0x0000000ede069211 */ /* 0x004fe400078a10ff */
[----:B------:R-:W-:Y:S01]  /*1fc90*/  SHF.R.S32.HI R15, RZ, 0x1f, R222 ;  /* 0x0000001fff0f7819 */ /* 0x000fe200000114de */
[----:B------:R4:W-:Y:S01]  /*1fca0*/  @!P3 ST.E.64 desc[UR40][R4.64], R130 ;  /* 0x000000820400b985 */ /* 0x0009e2000c101b28 */
[----:B------:R-:W-:-:S02]  /*1fcb0*/  SHF.R.S32.HI R0, RZ, 0x1f, R221 ;  /* 0x0000001fff007819 */ /* 0x000fc400000114dd */
[CC--:B---3--:R-:W-:Y:S02]  /*1fcc0*/  @!P4 LEA R8, P3, R221.reuse, R14.reuse, 0x2 ;  /* 0x0000000edd08c211 */ /* 0x0c8fe400078610ff */
[-C--:B------:R-:W-:Y:S02]  /*1fcd0*/  @!P1 LEA.HI.X R7, R222, R3.reuse, R15, 0x2, P5 ;  /* 0x00000003de079211 */ /* 0x080fe400028f140f */
[CC--:B0-----:R-:W-:Y:S02]  /*1fce0*/  @!P2 LEA R10, P5, R220.reuse, R14.reuse, 0x2 ;  /* 0x0000000edc0aa211 */ /* 0x0c1fe400078a10ff */
[-C--:B------:R-:W-:Y:S01]  /*1fcf0*/  @!P4 LEA.HI.X R9, R221, R3.reuse, R0, 0x2, P3 ;  /* 0x00000003dd09c211 */ /* 0x080fe200018f1400 */
[----:B------:R4:W-:Y:S01]  /*1fd00*/  @!P1 ST.E.64 desc[UR40][R6.64], R134 ;  /* 0x0000008606009985 */ /* 0x0009e2000c101b28 */
[C---:B------:R-:W-:Y:S02]  /*1fd10*/  @!P0 LEA R20, P3, R219.reuse, R14, 0x2 ;  /* 0x0000000edb148211 */ /* 0x040fe400078610ff */
[-C--:B------:R-:W-:Y:S01]  /*1fd20*/  @!P2 LEA.HI.X R11, R220, R3.reuse, R237, 0x2, P5 ;  /* 0x00000003dc0ba211 */ /* 0x080fe200028f14ed */
[----:B------:R4:W-:Y:S01]  /*1fd30*/  @!P4 ST.E.64 desc[UR40][R8.64], R138 ;  /* 0x0000008a0800c985 */ /* 0x0009e2000c101b28 */
[----:B------:R-:W-:-:S03]  /*1fd40*/  @!P0 LEA.HI.X R21, R219, R3, R236, 0x2, P3 ;  /* 0x00000003db158211 */ /* 0x000fc600018f14ec */
[----:B------:R4:W-:Y:S04]  /*1fd50*/  @!P2 ST.E.64 desc[UR40][R10.64], R142 ;  /* 0x0000008e0a00a985 */ /* 0x0009e8000c101b28 */
[----:B------:R4:W-:Y:S01]  /*1fd60*/  @!P0 ST.E.64 desc[UR40][R20.64], R146 ;  /* 0x0000009214008985 */ /* 0x0009e2000c101b28 */
[----:B------:R-:W-:-:S13]  /*1fd70*/  ISETP.GE.AND P0, PT, R218, UR4, PT ;  /* 0x00000004da007c0c */ /* 0x000fda000bf06270 */
[----:B----4-:R-:W-:Y:S05]  /*1fd80*/  @P0 BRA `(.L_x_1743) ;  /* 0x0000000c00140947 */ /* 0x010fea0003800000 */
[----:B------:R-:W-:-:S04]  /*1fd90*/  LEA R14, P0, R218, R14, 0x2 ;  /* 0x0000000eda0e7211 */ /* 0x000fc800078010ff */
[----:B------:R-:W-:-:S05]  /*1fda0*/  LEA.HI.X R15, R218, R3, R235, 0x2, P0 ;  /* 0x00000003da0f7211 */ /* 0x000fca00000f14eb */
[----:B------:R4:W-:Y:S01]  /*1fdb0*/  ST.E.64 desc[UR40][R14.64], R150 ;  /* 0x000000960e007985 */ /* 0x0009e2000c101b28 */
[----:B------:R-:W-:Y:S05]  /*1fdc0*/  BRA `(.L_x_1743) ;  /* 0x0000000c00047947 */ /* 0x000fea0003800000 */
.L_x_1730:
[----:B------:R-:W-:Y:S01]  /*1fdd0*/  ULDC.64 UR4, c[0x0][0xc08] ;  /* 0x0003020000047ab9 */ /* 0x000fe20000000a00 */
[----:B------:R-:W2:Y:S01]  /*1fde0*/  LDC.64 R4, c[0x0][0xc00] ;  /* 0x00030000ff047b82 */ /* 0x000ea20000000a00 */
[----:B------:R-:W-:Y:S01]  /*1fdf0*/  ISETP.NE.U32.AND P0, PT, RZ, UR4, PT ;  /* 0x00000004ff007c0c */ /* 0x000fe2000bf05070 */
[----:B------:R-:W-:-:S03]  /*1fe00*/  IMAD.MOV.U32 R3, RZ, RZ, RZ ;  /* 0x000000ffff037224 */ /* 0x000fc600078e00ff */
[----:B------:R-:W-:Y:S01]  /*1fe10*/  ISETP.NE.AND.EX P1, PT, RZ, UR5, PT, P0 ;  /* 0x00000005ff007c0c */ /* 0x000fe2000bf25300 */
[----:B------:R-:W-:Y:S02]  /*1fe20*/  ULDC.64 UR4, c[0x0][0xc00] ;  /* 0x0003000000047ab9 */ /* 0x000fe40000000a00 */
[----:B------:R-:W-:-:S04]  /*1fe30*/  ISETP.NE.U32.AND P0, PT, RZ, UR4, PT ;  /* 0x00000004ff007c0c */ /* 0x000fc8000bf05070 */
[----:B------:R-:W-:-:S06]  /*1fe40*/  ISETP.NE.AND.EX P0, PT, RZ, UR5, PT, P0 ;  /* 0x00000005ff007c0c */ /* 0x000fcc000bf05300 */
[----:B------:R-:W3:Y:S01]  /*1fe50*/  @P1 LDC.64 R6, c[0x0][0xc08] ;  /* 0x00030200ff061b82 */ /* 0x000ee20000000a00 */
[----:B------:R-:W-:Y:S02]  /*1fe60*/  ULDC UR4, c[0x0][0xa88] ;  /* 0x0002a20000047ab9 */ /* 0x000fe40000000800 */
[----:B------:R-:W-:Y:S02]  /*1fe70*/  IMAD.U32 R20, RZ, RZ, UR4 ;  /* 0x00000004ff147e24 */ /* 0x000fe4000f8e00ff */
[----:B--2---:R-:W-:-:S05]  /*1fe80*/  IMAD.WIDE R4, R210, 0x4, R4 ;  /* 0x00000004d2047825 */ /* 0x004fca00078e0204 */
[----:B------:R2:W5:Y:S01]  /*1fe90*/  @P0 LDG.E R3, desc[UR40][R4.64] ;  /* 0x0000002804030981 */ /* 0x000562000c1e1900 */
[----:B------:R-:W4:Y:S01]  /*1fea0*/  S2R R0, SR_TID.X ;  /* 0x0000000000007919 */ /* 0x000f220000002100 */
[----:B---3--:R-:W-:-:S05]  /*1feb0*/  @P1 IMAD.WIDE R6, R210, 0x4, R6 ;  /* 0x00000004d2061825 */ /* 0x008fca00078e0206 */
[----:B------:R2:W5:Y:S01]  /*1fec0*/  @P1 LDG.E R20, desc[UR40][R6.64] ;  /* 0x0000002806141981 */ /* 0x000562000c1e1900 */
[----:B------:R-:W-:-:S13]  /*1fed0*/  ISETP.NE.AND P2, PT, R209, RZ, PT ;  /* 0x000000ffd100720c */ /* 0x000fda0003f45270 */
[----:B------:R-:W3:Y:S01]  /*1fee0*/  @!P2 LDC R209, c[0x0][0xad4] ;  /* 0x0002b500ffd1ab82 */ /* 0x000ee20000000800 */
[----:B----4-:R-:W-:Y:S01]  /*1fef0*/  VIADD R0, R0, 0xffffff80 ;  /* 0xffffff8000007836 */ /* 0x010fe20000000000 */
[----:B------:R-:W-:-:S04]  /*1ff00*/  SHF.R.S32.HI R30, RZ, 0x1f, R210 ;  /* 0x0000001fff1e7819 */ /* 0x000fc800000114d2 */
[----:B------:R-:W-:Y:S02]  /*1ff10*/  ISETP.GT.AND P3, PT, R0, 0x7f, PT ;  /* 0x0000007f0000780c */ /* 0x000fe40003f64270 */
[----:B---3--:R-:W-:Y:S01]  /*1ff20*/  ISETP.GT.AND P2, PT, R209, 0x1, PT ;  /* 0x00000001d100780c */ /* 0x008fe20003f44270 */
[----:B--2---:R-:W-:-:S12]  /*1ff30*/  @P1 BRA `(.L_x_1748) ;  /* 0x0000000000101947 */ /* 0x004fd80003800000 */
[----:B------:R-:W-:Y:S05]  /*1ff40*/  @!P0 BRA `(.L_x_1748) ;  /* 0x00000000000c8947 */ /* 0x000fea0003800000 */
[----:B------:R-:W2:Y:S04]  /*1ff50*/  LDG.E R7, desc[UR40][R4.64] ;  /* 0x0000002804077981 */ /* 0x000ea8000c1e1900 */
[----:B-----5:R-:W2:Y:S02]  /*1ff60*/  LDG.E R20, desc[UR40][R4.64+0x4] ;  /* 0x0000042804147981 */ /* 0x020ea4000c1e1900 */
[----:B--2---:R-:W-:-:S07]  /*1ff70*/  IMAD.IADD R20, R20, 0x1, -R7 ;  /* 0x0000000114147824 */ /* 0x004fce00078e0a07 */
.L_x_1748:
[----:B------:R-:W-:Y:S01]  /*1ff80*/  BSSY B1, `(.L_x_1749) ;  /* 0x0000036000017945 */ /* 0x000fe20003800000 */
[----:B------:R-:W-:Y:S02]  /*1ff90*/  SEL R33, R210, RZ, !P0 ;  /* 0x000000ffd2217207 */ /* 0x000fe40004000000 */
[----:B------:R-:W-:Y:S02]  /*1ffa0*/  SEL R30, R30, RZ, !P0 ;  /* 0x000000ff1e1e7207 */ /* 0x000fe40004000000 */
[----:B-----5:R-:W-:Y:S01]  /*1ffb0*/  SHF.R.S32.HI R28, RZ, 0x1f, R3 ;  /* 0x0000001fff1c7819 */ /* 0x020fe20000011403 */
[----:B------:R-:W-:Y:S06]  /*1ffc0*/  @P3 BRA `(.L_x_1750) ;  /* 0x0000000000c43947 */ /* 0x000fec0003800000 */
[----:B------:R-:W2:Y:S01]  /*1ffd0*/  S2R R4, SR_TID.X ;  /* 0x0000000000047919 */ /* 0x000ea20000002100 */
[----:B------:R-:W3:Y:S02]  /*1ffe0*/  LDC R37, c[0x0][0xbe8] ;  /* 0x0002fa00ff257b82 */ /* 0x000ee40000000800 */
[----:B---3--:R-:W-:Y:S01]  /*1fff0*/  IMAD R0, R20, R37, RZ ;  /* 0x0000002514007224 */ /* 0x008fe200078e02ff */
[----:B--2---:R-:W-:-:S04]  /*20000*/  IADD3 R35, R193, -0x80, R4 ;  /* 0xffffff80c1237810 */ /* 0x004fc80007ffe004 */
[----:B------:R-:W-:-:S13]  /*20010*/  ISETP.GE.AND P0, PT, R35, R0, PT ;  /* 0x000000002300720c */ /* 0x000fda0003f06270 */
[----:B------:R-:W-:Y:S05]  /*20020*/  @P0 BRA `(.L_x_1750) ;  /* 0x0000000000ac0947 */ /* 0x000fea0003800000 */
[----:B-1----:R-:W-:Y:S01]  /*20030*/  IMAD.MOV.U32 R24, RZ, RZ, 0x9b8 ;  /* 0x000009b8ff187424 */ /* 0x002fe200078e00ff */
[----:B------:R-:W-:Y:S01]  /*20040*/  ISETP.GT.AND P0, PT, R209, 0x1, PT ;  /* 0x00000001d100780c */ /* 0x000fe20003f04270 */
[----:B------:R-:W1:Y:S01]  /*20050*/  LDC.64 R4, c[0x0][0xba8] ;  /* 0x0002ea00ff047b82 */ /* 0x000e620000000a00 */
[----:B------:R-:W-:Y:S01]  /*20060*/  ISETP.NE.AND P1, PT, R37, 0x1, PT ;  /* 0x000000012500780c */ /* 0x000fe20003f25270 */
[----:B------:R-:W-:Y:S01]  /*20070*/  IMAD.MOV.U32 R21, RZ, RZ, R35 ;  /* 0x000000ffff157224 */ /* 0x000fe200078e0023 */
[----:B------:R-:W-:-:S05]  /*20080*/  SEL R24, R24, 0x978, P0 ;  /* 0x0000097818187807 */ /* 0x000fca0000000000 */
[----:B------:R-:W2:Y:S08]  /*20090*/  LDC.64 R8, c[0x0][R24+0x220] ;  /* 0x0000880018087b82 */ /* 0x000eb00000000a00 */
[----:B------:R-:W3:Y:S08]  /*200a0*/  LDC.64 R6, c[0x0][R24+0x218] ;  /* 0x0000860018067b82 */ /* 0x000ef00000000a00 */
[----:B------:R-:W4:Y:S08]  /*200b0*/  LDC.64 R10, c[0x0][R24+0x228] ;  /* 0x00008a00180a7b82 */ /* 0x000f300000000a00 */
[----:B------:R-:W5:Y:S08]  /*200c0*/  @P1 LDC R0, c[0x0][0xbec] ;  /* 0x0002fb00ff001b82 */ /* 0x000f700000000800 */
[----:B------:R-:W0:Y:S08]  /*200d0*/  LDC.64 R12, c[0x0][R24+0x210] ;  /* 0x00008400180c7b82 */ /* 0x000e300000000a00 */
[----:B------:R-:W4:Y:S01]  /*200e0*/  @P1 LDC R31, c[0x0][0xbf0] ;  /* 0x0002fc00ff1f1b82 */ /* 0x000f220000000800 */
[----:B-----5:R-:W-:-:S07]  /*200f0*/  @P1 IMAD.HI.U32 R0, R35, R0, RZ ;  /* 0x0000000023001227 */ /* 0x020fce00078e00ff */
[----:B-1----:R-:W1:Y:S01]  /*20100*/  @!P0 LDC R4, c[0x0][0xb50] ;  /* 0x0002d400ff048b82 */ /* 0x002e620000000800 */
[-C--:B--2---:R-:W-:Y:S02]  /*20110*/  IMAD R9, R9, R33.reuse, RZ ;  /* 0x0000002109097224 */ /* 0x084fe400078e02ff */
[----:B------:R-:W-:-:S05]  /*20120*/  IMAD.WIDE.U32 R14, R8, R33, RZ ;  /* 0x00000021080e7225 */ /* 0x000fca00078e00ff */
[----:B------:R-:W2:Y:S01]  /*20130*/  @!P0 LDC R5, c[0x0][0xb54] ;  /* 0x0002d500ff058b82 */ /* 0x000ea20000000800 */
[-C--:B---3--:R-:W-:Y:S02]  /*20140*/  IMAD R29, R7, R207.reuse, RZ ;  /* 0x000000cf071d7224 */ /* 0x088fe400078e02ff */
[----:B------:R-:W-:Y:S01]  /*20150*/  IMAD.WIDE.U32 R6, R6, R207, RZ ;  /* 0x000000cf06067225 */ /* 0x000fe200078e00ff */
[----:B----4-:R-:W-:-:S03]  /*20160*/  @P1 SHF.R.U32.HI R21, RZ, R31, R0 ;  /* 0x0000001fff151219 */ /* 0x010fc60000011600 */
[----:B------:R-:W-:Y:S01]  /*20170*/  IMAD R31, R8, R30, R9 ;  /* 0x0000001e081f7224 */ /* 0x000fe200078e0209 */
[----:B------:R-:W-:Y:S01]  /*20180*/  SEL R9, R216, RZ, P0 ;  /* 0x000000ffd8097207 */ /* 0x000fe20000000000 */
        /* <DEDUP_REMOVED lines=10> */
[----:B0-----:R-:W-:Y:S01]  /*20230*/  IMAD R0, R13, R9, RZ ;  /* 0x000000090d007224 */ /* 0x001fe200078e02ff */
[----:B------:R-:W-:-:S04]  /*20240*/  SHF.R.S32.HI R21, RZ, 0x1f, R21 ;  /* 0x0000001fff157819 */ /* 0x000fc80000011415 */
[----:B------:R-:W-:Y:S02]  /*20250*/  IADD3.X R7, R21, R8, R11, P0, P1 ;  /* 0x0000000815077210 */ /* 0x000fe400007e240b */
[----:B------:R-:W-:Y:S01]  /*20260*/  SHF.R.S32.HI R11, RZ, 0x1f, R9 ;  /* 0x0000001fff0b7819 */ /* 0x000fe20000011409 */
[----:B------:R-:W-:-:S04]  /*20270*/  IMAD.WIDE.U32 R6, R12, R9, R6 ;  /* 0x000000090c067225 */ /* 0x000fc800078e0006 */
[----:B------:R-:W-:Y:S01]  /*20280*/  IMAD R11, R12, R11, R0 ;  /* 0x0000000b0c0b7224 */ /* 0x000fe200078e0200 */
[----:B-1----:R-:W-:-:S03]  /*20290*/  LEA R4, P0, R6, R4, 0x2 ;  /* 0x0000000406047211 */ /* 0x002fc600078010ff */
[----:B------:R-:W-:Y:S02]  /*202a0*/  IMAD.IADD R0, R7, 0x1, R11 ;  /* 0x0000000107007824 */ /* 0x000fe400078e020b */
[----:B------:R-:W-:-:S03]  /*202b0*/  IMAD.MOV.U32 R7, RZ, RZ, -0x800000 ;  /* 0xff800000ff077424 */ /* 0x000fc600078e00ff */
[----:B--2---:R-:W-:-:S05]  /*202c0*/  LEA.HI.X R5, R6, R5, R0, 0x2, P0 ;  /* 0x0000000506057211 */ /* 0x004fca00000f1400 */
[----:B------:R2:W-:Y:S02]  /*202d0*/  STG.E desc[UR40][R4.64], R7 ;  /* 0x0000000704007986 */ /* 0x0005e4000c101928 */
.L_x_1750:
[----:B------:R-:W-:Y:S05]  /*202e0*/  BSYNC B1 ;  /* 0x0000000000017941 */ /* 0x000fea0003800000 */
.L_x_1749:
[----:B------:R-:W-:Y:S05]  /*202f0*/  @P2 BRA `(.L_x_1743) ;  /* 0x0000000400b82947 */ /* 0x000fea0003800000 */
[----:B------:R-:W3:Y:S01]  /*20300*/  LDC R21, c[0x0][0xbe8] ;  /* 0x0002fa00ff157b82 */ /* 0x000ee20000000800 */
[----:B------:R-:W-:Y:S01]  /*20310*/  ULDC.64 UR4, c[0x0][0xaa0] ;  /* 0x0002a80000047ab9 */ /* 0x000fe20000000a00 */
[----:B------:R-:W-:Y:S01]  /*20320*/  ULDC.64 UR6, c[0x0][0xaf0] ;  /* 0x0002bc0000067ab9 */ /* 0x000fe20000000a00 */
[----:B------:R-:W-:Y:S02]  /*20330*/  IMAD R0, R28, UR4, RZ ;  /* 0x000000041c007c24 */ /* 0x000fe4000f8e02ff */
[----:B--2---:R-:W-:-:S04]  /*20340*/  IMAD.WIDE.U32 R4, R3, UR4, RZ ;  /* 0x0000000403047c25 */ /* 0x004fc8000f8e00ff */
[----:B------:R-:W-:Y:S01]  /*20350*/  IMAD R7, R3, UR5, R0 ;  /* 0x0000000503077c24 */ /* 0x000fe2000f8e0200 */
[----:B------:R-:W-:Y:S01]  /*20360*/  ULDC.64 UR4, c[0x0][0xae8] ;  /* 0x0002ba0000047ab9 */ /* 0x000fe20000000a00 */
[----:B------:R-:W-:Y:S02]  /*20370*/  IMAD R0, R208, 0x20, R23 ;  /* 0x00000020d0007824 */ /* 0x000fe400078e0217 */
[----:B------:R-:W-:Y:S02]  /*20380*/  IMAD.IADD R5, R5, 0x1, R7 ;  /* 0x0000000105057824 */ /* 0x000fe400078e0207 */
[----:B------:R-:W-:Y:S02]  /*20390*/  IMAD.IADD R8, R193, 0x1, R0 ;  /* 0x00000001c1087824 */ /* 0x000fe400078e0200 */
[----:B------:R-:W-:-:S04]  /*203a0*/  IMAD.WIDE.U32 R4, R207, UR4, R4 ;  /* 0x00000004cf047c25 */ /* 0x000fc8000f8e0004 */
[----:B------:R-:W-:Y:S02]  /*203b0*/  IMAD.MOV.U32 R3, RZ, RZ, R8 ;  /* 0x000000ffff037224 */ /* 0x000fe400078e0008 */
[----:B------:R-:W-:Y:S01]  /*203c0*/  IMAD R6, R30, UR6, RZ ;  /* 0x000000061e067c24 */ /* 0x000fe2000f8e02ff */
[----:B---3--:R-:W-:Y:S01]  /*203d0*/  ISETP.NE.AND P0, PT, R21, 0x1, PT ;  /* 0x000000011500780c */ /* 0x008fe20003f05270 */
[----:B------:R-:W-:Y:S01]  /*203e0*/  IMAD R5, R207, UR5, R5 ;  /* 0x00000005cf057c24 */ /* 0x000fe2000f8e0205 */
[----:B------:R-:W-:Y:S01]  /*203f0*/  ULDC.64 UR4, c[0x0][0xae0] ;  /* 0x0002b80000047ab9 */ /* 0x000fe20000000a00 */
[----:B------:R-:W-:Y:S02]  /*20400*/  IMAD.IADD R193, R23, 0x1, R193 ;  /* 0x0000000117c17824 */ /* 0x000fe400078e02c1 */
[----:B------:R-:W-:-:S08]  /*20410*/  IMAD.WIDE.U32 R4, R33, UR6, R4 ;  /* 0x0000000621047c25 */ /* 0x000fd0000f8e0004 */
[----:B------:R-:W2:Y:S08]  /*20420*/  @P0 LDC R9, c[0x0][0xbec] ;  /* 0x0002fb00ff090b82 */ /* 0x000eb00000000800 */
[----:B------:R-:W3:Y:S01]  /*20430*/  @P0 LDC R11, c[0x0][0xbf0] ;  /* 0x0002fc00ff0b0b82 */ /* 0x000ee20000000800 */
[----:B--2---:R-:W-:-:S04]  /*20440*/  @P0 IMAD.HI.U32 R0, R8, R9, RZ ;  /* 0x0000000908000227 */ /* 0x004fc800078e00ff */
[----:B------:R-:W-:Y:S01]  /*20450*/  IMAD R9, R33, UR7, R6 ;  /* 0x0000000721097c24 */ /* 0x000fe2000f8e0206 */
[----:B---3--:R-:W-:-:S03]  /*20460*/  @P0 SHF.R.U32.HI R3, RZ, R11, R0 ;  /* 0x0000000bff030219 */ /* 0x008fc60000011600 */
[----:B------:R-:W-:Y:S01]  /*20470*/  IMAD.IADD R5, R5, 0x1, R9 ;  /* 0x0000000105057824 */ /* 0x000fe200078e0209 */
[--C-:B------:R-:W-:Y:S01]  /*20480*/  SHF.R.S32.HI R0, RZ, 0x1f, R3.reuse ;  /* 0x0000001fff007819 */ /* 0x100fe20000011403 */
[----:B------:R-:W-:Y:S02]  /*20490*/  IMAD.MOV R7, RZ, RZ, -R3 ;  /* 0x000000ffff077224 */ /* 0x000fe400078e0a03 */
[----:B------:R-:W-:-:S04]  /*204a0*/  IMAD.WIDE.U32 R4, R3, UR4, R4 ;  /* 0x0000000403047c25 */ /* 0x000fc8000f8e0004 */
[----:B------:R-:W-:Y:S02]  /*204b0*/  IMAD R7, R21, R7, R8 ;  /* 0x0000000715077224 */ /* 0x000fe400078e0208 */
[----:B------:R-:W-:-:S04]  /*204c0*/  IMAD R0, R0, UR4, RZ ;  /* 0x0000000400007c24 */ /* 0x000fc8000f8e02ff */
        /* <DEDUP_REMOVED lines=12> */
[----:B------:R-:W-:Y:S06]  /*20590*/  BRA.DIV UR4, `(.L_x_1751) ;  /* 0x000000ae04187947 */ /* 0x000fec000b800000 */
[----:B------:R2:W3:Y:S04]  /*205a0*/  SHFL.IDX PT, R3, R4, RZ, 0x181f ;  /* 0x00181fff04037589 */ /* 0x0004e800000e0000 */
[----:B------:R2:W4:Y:S02]  /*205b0*/  SHFL.IDX PT, R14, R0, RZ, 0x181f ;  /* 0x00181fff000e7589 */ /* 0x00052400000e0000 */
.L_x_2014:
[----:B------:R-:W-:Y:S01]  /*205c0*/  IMAD R20, R20, R21, RZ ;  /* 0x0000001514147224 */ /* 0x000fe200078e02ff */
[----:B------:R-:W-:Y:S04]  /*205d0*/  BSSY B1, `(.L_x_1752) ;  /* 0x000000c000017945 */ /* 0x000fe80003800000 */
[----:B------:R-:W-:-:S13]  /*205e0*/  ISETP.GE.AND P0, PT, R193, R20, PT ;  /* 0x00000014c100720c */ /* 0x000fda0003f06270 */
[----:B------:R-:W-:Y:S05]  /*205f0*/  @P0 BRA `(.L_x_1753) ;  /* 0x0000000000240947 */ /* 0x000fea0003800000 */
[----:B------:R-:W-:Y:S02]  /*20600*/  ULDC UR4, c[0x0][0xac8] ;  /* 0x0002b20000047ab9 */ /* 0x000fe40000000800 */
[----:B------:R-:W-:Y:S02]  /*20610*/  ISETP.GE.AND P2, PT, R16, UR4, PT ;  /* 0x0000000410007c0c */ /* 0x000fe4000bf46270 */
[----:B------:R-:W-:-:S11]  /*20620*/  ISETP.GE.AND P3, PT, R190, UR4, PT ;  /* 0x00000004be007c0c */ /* 0x000fd6000bf66270 */
[-C--:B----4-:R-:W-:Y:S02]  /*20630*/  @!P2 LEA R6, P0, R16, R14.reuse, 0x1 ;  /* 0x0000000e1006a211 */ /* 0x090fe400078008ff */
[----:B------:R-:W-:Y:S02]  /*20640*/  @!P3 LEA R14, P1, R190, R14, 0x1 ;  /* 0x0000000ebe0eb211 */ /* 0x000fe400078208ff */
[-C--:B---3--:R-:W-:Y:S02]  /*20650*/  @!P2 LEA.HI.X R7, R16, R3.reuse, R17, 0x1, P0 ;  /* 0x000000031007a211 */ /* 0x088fe400000f0c11 */
[----:B------:R-:W-:-:S03]  /*20660*/  @!P3 LEA.HI.X R15, R190, R3, R215, 0x1, P1 ;  /* 0x00000003be0fb211 */ /* 0x000fc600008f0cd7 */
[----:B------:R3:W-:Y:S04]  /*20670*/  @!P2 ST.E.128 desc[UR40][R6.64], RZ ;  /* 0x000000ff0600a985 */ /* 0x0007e8000c101d28 */
[----:B------:R3:W-:Y:S02]  /*20680*/  @!P3 ST.E.128 desc[UR40][R14.64], RZ ;  /* 0x000000ff0e00b985 */ /* 0x0007e4000c101d28 */
.L_x_1753:
[----:B------:R-:W-:Y:S05]  /*20690*/  BSYNC B1 ;  /* 0x0000000000017941 */ /* 0x000fea0003800000 */
.L_x_1752:
[----:B------:R-:W-:-:S03]  /*206a0*/  UMOV UR4, 0xffffffff ;  /* 0xffffffff00047882 */ /* 0x000fc60000000000 */
[----:B------:R-:W-:Y:S05]  /*206b0*/  BRA.DIV UR4, `(.L_x_1754) ;  /* 0x000000ae04047947 */ /* 0x000fea000b800000 */
[----:B---3--:R3:W0:Y:S04]  /*206c0*/  SHFL.IDX PT, R3, R4, 0x1, 0x181f ;  /* 0x00381f0004037f89 */ /* 0x00862800000e0000 */
[----:B----4-:R3:W4:Y:S02]  /*206d0*/  SHFL.IDX PT, R14, R0, 0x1, 0x181f ;  /* 0x00381f00000e7f89 */ /* 0x01072400000e0000 */
.L_x_2018:
[----:B------:R-:W-:Y:S01]  /*206e0*/  VIADD R5, R193, 0x20 ;  /* 0x00000020c1057836 */ /* 0x000fe20000000000 */
        /* <DEDUP_REMOVED lines=8> */
[-C--:B0-----:R-:W-:Y:S02]  /*20770*/  @!P2 LEA.HI.X R7, R16, R3.reuse, R17, 0x1, P0 ;  /* 0x000000031007a211 */ /* 0x081fe400000f0c11 */
[----:B------:R-:W-:-:S03]  /*20780*/  @!P3 LEA.HI.X R15, R190, R3, R215, 0x1, P1 ;  /* 0x00000003be0fb211 */ /* 0x000fc600008f0cd7 */
[----:B------:R0:W-:Y:S04]  /*20790*/  @!P2 ST.E.128 desc[UR40][R6.64], RZ ;  /* 0x000000ff0600a985 */ /* 0x0001e8000c101d28 */
[----:B------:R0:W-:Y:S02]  /*207a0*/  @!P3 ST.E.128 desc[UR40][R14.64], RZ ;  /* 0x000000ff0e00b985 */ /* 0x0001e4000c101d28 */
.L_x_1756:
[----:B------:R-:W-:Y:S05]  /*207b0*/  BSYNC B1 ;  /* 0x0000000000017941 */ /* 0x000fea0003800000 */
.L_x_1755:
[----:B------:R-:W-:-:S03]  /*207c0*/  UMOV UR4, 0xffffffff ;  /* 0xffffffff00047882 */ /* 0x000fc60000000000 */
[----:B------:R-:W-:Y:S05]  /*207d0*/  BRA.DIV UR4, `(.L_x_1757) ;  /* 0x000000ae04047947 */ /* 0x000fea000b800000 */
[----:B0-----:R0:W0:Y:S04]  /*207e0*/  SHFL.IDX PT, R3, R4, 0x2, 0x181f ;  /* 0x00581f0004037f89 */ /* 0x00102800000e0000 */
[----:B----4-:R4:W0:Y:S02]  /*207f0*/  SHFL.IDX PT, R14, R0, 0x2, 0x181f ;  /* 0x00581f00000e7f89 */ /* 0x01082400000e0000 */
.L_x_2022:
[----:B------:R-:W-:Y:S01]  /*20800*/  VIADD R5, R193, 0x40 ;  /* 0x00000040c1057836 */ /* 0x000fe20000000000 */
[----:B------:R-:W-:Y:S04]  /*20810*/  BSSY B1, `(.L_x_1758) ;  /* 0x000000c000017945 */ /* 0x000fe80003800000 */
[----:B------:R-:W-:-:S13]  /*20820*/  ISETP.GE.AND P0, PT, R5, R20, PT ;  /* 0x000000140500720c */ /* 0x000fda0003f06270 */
[----:B------:R-:W-:Y:S05]  /*20830*/  @P0 BRA `(.L_x_1759) ;  /* 0x0000000000240947 */ /* 0x000fea0003800000 */
[----:B------:R-:W-:Y:S02]  /*20840*/  ULDC UR4, c[0x0][0xac8] ;  /* 0x0002b20000047ab9 */ /* 0x000fe40000000800 */
[----:B------:R-:W-:Y:S02]  /*20850*/  ISETP.GE.AND P2, PT, R16, UR4, PT ;  /* 0x0000000410007c0c */ /* 0x000fe4000bf46270 */
[----:B------:R-:W-:-:S11]  /*20860*/  ISETP.GE.AND P3, PT, R190, UR4, PT ;  /* 0x00000004be007c0c */ /* 0x000fd6000bf66270 */
[-C--:B0-----:R-:W-:Y:S02]  /*20870*/  @!P2 LEA R6, P0, R16, R14.reuse, 0x1 ;  /* 0x0000000e1006a211 */ /* 0x081fe400078008ff */
[----:B------:R-:W-:Y:S02]  /*20880*/  @!P3 LEA R14, P1, R190, R14, 0x1 ;  /* 0x0000000ebe0eb211 */ /* 0x000fe400078208ff */
[-C--:B------:R-:W-:Y:S02]  /*20890*/  @!P2 LEA.HI.X R7, R16, R3.reuse, R17, 0x1, P0 ;  /* 0x000000031007a211 */ /* 0x080fe400000f0c11 */
[----:B------:R-:W-:-:S03]  /*208a0*/  @!P3 LEA.HI.X R15, R190, R3, R215, 0x1, P1 ;  /* 0x00000003be0fb211 */ /* 0x000fc600008f0cd7 */
[----:B------:R0:W-:Y:S04]  /*208b0*/  @!P2 ST.E.128 desc[UR40][R6.64], RZ ;  /* 0x000000ff0600a985 */ /* 0x0001e8000c101d28 */
[----:B------:R0:W-:Y:S02]  /*208c0*/  @!P3 ST.E.128 desc[UR40][R14.64], RZ ;  /* 0x000000ff0e00b985 */ /* 0x0001e4000c101d28 */
.L_x_1759:
[----:B------:R-:W-:Y:S05]  /*208d0*/  BSYNC B1 ;  /* 0x0000000000017941 */ /* 0x000fea0003800000 */
.L_x_1758:
[----:B------:R-:W-:-:S03]  /*208e0*/  UMOV UR4, 0xffffffff ;  /* 0xffffffff00047882 */ /* 0x000fc60000000000 */
[----:B------:R-:W-:Y:S05]  /*208f0*/  BRA.DIV UR4, `(.L_x_1760) ;  /* 0x000000ae04047947 */ /* 0x000fea000b800000 */
[----:B0-----:R0:W0:Y:S04]  /*20900*/  SHFL.IDX PT, R3, R4, 0x3, 0x181f ;  /* 0x00781f0004037f89 */ /* 0x00102800000e0000 */
[----:B------:R0:W0:Y:S02]  /*20910*/  SHFL.IDX PT, R14, R0, 0x3, 0x181f ;  /* 0x00781f00000e7f89 */ /* 0x00002400000e0000 */
.L_x_2026:
[----:B0-234-:R-:W-:-:S05]  /*20920*/  VIADD R0, R193, 0x60 ;  /* 0x00000060c1007836 */ /* 0x01dfca0000000000 */
[----:B------:R-:W-:-:S13]  /*20930*/  ISETP.GE.AND P0, PT, R0, R20, PT ;  /* 0x000000140000720c */ /* 0x000fda0003f06270 */
[----:B------:R-:W-:Y:S05]  /*20940*/  @P0 BRA `(.L_x_1743) ;  /* 0x0000000000240947 */ /* 0x000fea0003800000 */
[----:B------:R-:W-:Y:S02]  /*20950*/  ULDC UR4, c[0x0][0xac8] ;  /* 0x0002b20000047ab9 */ /* 0x000fe40000000800 */
[----:B------:R-:W-:Y:S02]  /*20960*/  ISETP.GE.AND P2, PT, R16, UR4, PT ;  /* 0x0000000410007c0c */ /* 0x000fe4000bf46270 */
[----:B------:R-:W-:-:S11]  /*20970*/  ISETP.GE.AND P3, PT, R190, UR4, PT ;  /* 0x00000004be007c0c */ /* 0x000fd6000bf66270 */
[-C--:B------:R-:W-:Y:S02]  /*20980*/  @!P2 LEA R4, P0, R16, R14.reuse, 0x1 ;  /* 0x0000000e1004a211 */ /* 0x080fe400078008ff */
[----:B------:R-:W-:Y:S02]  /*20990*/  @!P3 LEA R14, P1, R190, R14, 0x1 ;  /* 0x0000000ebe0eb211 */ /* 0x000fe400078208ff */
[-C--:B------:R-:W-:Y:S02]  /*209a0*/  @!P2 LEA.HI.X R5, R16, R3.reuse, R17, 0x1, P0 ;  /* 0x000000031005a211 */ /* 0x080fe400000f0c11 */
[----:B------:R-:W-:-:S03]  /*209b0*/  @!P3 LEA.HI.X R15, R190, R3, R215, 0x1, P1 ;  /* 0x00000003be0fb211 */ /* 0x000fc600008f0cd7 */
[----:B------:R3:W-:Y:S04]  /*209c0*/  @!P2 ST.E.128 desc[UR40][R4.64], RZ ;  /* 0x000000ff0400a985 */ /* 0x0007e8000c101d28 */
[----:B------:R3:W-:Y:S02]  /*209d0*/  @!P3 ST.E.128 desc[UR40][R14.64], RZ ;  /* 0x000000ff0e00b985 */ /* 0x0007e4000c101d28 */
.L_x_1743:
[----:B------:R-:W-:Y:S05]  /*209e0*/  BSYNC B0 ;  /* 0x0000000000007941 */ /* 0x000fea0003800000 */
.L_x_1729:
[----:B------:R-:W-:Y:S02]  /*209f0*/  ULDC UR4, c[0x0][0xc3c] ;  /* 0x00030f0000047ab9 */ /* 0x000fe40000000800 */
[----:B-1----:R-:W-:-:S13]  /*20a00*/  ISETP.GE.AND P0, PT, R27, UR4, PT ;  /* 0x000000041b007c0c */ /* 0x002fda000bf06270 */
[----:B------:R-:W-:Y:S05]  /*20a10*/  @!P0 BRA `(.L_x_1761) ;  /* 0xfffffe0800748947 */ /* 0x000fea000383ffff */
[----:B------:R-:W-:Y:S05]  /*20a20*/  BRA `(.L_x_1486) ;  /* 0x0000008800707947 */ /* 0x000fea0003800000 */
.L_x_1484:
[----:B------:R-:W-:-:S08]  /*20a30*/  NOP ;  /* 0x0000000000007918 */ /* 0x000fd00000000000 */
[----:B--2---:R-:W0:-:S00]  /*20a40*/  USETMAXREG.DEALLOC.CTAPOOL 0x18 ;  /* 0x00000018000079c8 */ /* 0x004e0000080e0500 */
        /* <DEDUP_REMOVED lines=18> */
.L_x_1762:
        /* <DEDUP_REMOVED lines=43> */
.L_x_1766:
        /* <DEDUP_REMOVED lines=39> */
.L_x_1764:
        /* <DEDUP_REMOVED lines=12> */
.L_x_1767:
[----:B----4-:R-:W-:Y:S01]  /*21150*/  IMAD R3, R3, UR5, R10 ;  /* 0x0000000503037c24 */ /* 0x010fe2000f8e020a */
[----:B-1----:R-:W-:Y:S01]  /*21160*/  ISETP.NE.AND P0, PT, R8, 0x1, PT ;  /* 0x000000010800780c */ /* 0x002fe20003f05270 */
[----:B------:R-:W-:-:S03]  /*21170*/  VIADD R14, R9, UR4 ;  /* 0x00000004090e7c36 */ /* 0x000fc60008000000 */
[----:B------:R1:W-:Y:S01]  /*21180*/  STL [R1], R3 ;  /* 0x0000000301007387 */ /* 0x0003e20000100800 */
[----:B---3--:R-:W-:-:S03]  /*21190*/  IADD3 R5, -R3, UR6, RZ ;  /* 0x0000000603057c10 */ /* 0x008fc6000fffe1ff */
[----:B------:R1:W-:Y:S05]  /*211a0*/  STL [R1+0xc], R14 ;  /* 0x00000c0e01007387 */ /* 0x0003ea0000100800 */
[----:B------:R-:W-:Y:S05]  /*211b0*/  @!P0 BRA `(.L_x_1768) ;  /* 0x0000000000e08947 */ /* 0x000fea0003800000 */
[----:B0-2---:R-:W-:Y:S02]  /*211c0*/  IABS R7, R4 ;  /* 0x0000000400077213 */ /* 0x005fe40000000000 */
[----:B------:R-:W-:Y:S02]  /*211d0*/  IABS R9, R8 ;  /* 0x0000000800097213 */ /* 0x000fe40000000000 */
[----:B------:R-:W0:Y:S01]  /*211e0*/  I2F.RP R10, R7 ;  /* 0x00000007000a7306 */ /* 0x000e220000209400 */
[----:B------:R-:W-:-:S07]  /*211f0*/  IABS R12, R5 ;  /* 0x00000005000c7213 */ /* 0x000fce0000000000 */
[----:B------:R-:W-:Y:S08]  /*21200*/  I2F.RP R13, R9 ;  /* 0x00000009000d7306 */ /* 0x000ff00000209400 */
[----:B0-----:R-:W1:Y:S02]  /*21210*/  MUFU.RCP R10, R10 ;  /* 0x0000000a000a7308 */ /* 0x001e640000001000 */
[----:B-1----:R-:W-:-:S06]  /*21220*/  VIADD R3, R10, 0xffffffe ;  /* 0x0ffffffe0a037836 */ /* 0x002fcc0000000000 */
[----:B------:R-:W0:Y:S02]  /*21230*/  F2I.FTZ.U32.TRUNC.NTZ R3, R3 ;  /* 0x0000000300037305 */ /* 0x000e24000021f000 */
[----:B0-----:R-:W-:-:S04]  /*21240*/  IMAD.MOV R2, RZ, RZ, -R3 ;  /* 0x000000ffff027224 */ /* 0x001fc800078e0a03 */
[----:B------:R-:W-:Y:S02]  /*21250*/  IMAD R11, R2, R7, RZ ;  /* 0x00000007020b7224 */ /* 0x000fe400078e02ff */
[----:B------:R-:W-:-:S04]  /*21260*/  IMAD.MOV.U32 R2, RZ, RZ, RZ ;  /* 0x000000ffff027224 */ /* 0x000fc800078e00ff */
[----:B------:R-:W-:Y:S01]  /*21270*/  IMAD.HI.U32 R11, R3, R11, R2 ;  /* 0x0000000b030b7227 */ /* 0x000fe200078e0002 */
[----:B------:R-:W-:Y:S01]  /*21280*/  IABS R3, R4 ;  /* 0x0000000400037213 */ /* 0x000fe20000000000 */
[----:B------:R-:W0:Y:S04]  /*21290*/  MUFU.RCP R2, R13 ;  /* 0x0000000d00027308 */ /* 0x000e280000001000 */
[----:B------:R-:W-:Y:S02]  /*212a0*/  IMAD.MOV R3, RZ, RZ, -R3 ;  /* 0x000000ffff037224 */ /* 0x000fe400078e0a03 */
[----:B------:R-:W-:-:S04]  /*212b0*/  IMAD.HI.U32 R10, R11, R12, RZ ;  /* 0x0000000c0b0a7227 */ /* 0x000fc800078e00ff */
[----:B------:R-:W-:-:S05]  /*212c0*/  IMAD R12, R10, R3, R12 ;  /* 0x000000030a0c7224 */ /* 0x000fca00078e020c */
[----:B------:R-:W-:Y:S01]  /*212d0*/  ISETP.GT.U32.AND P1, PT, R7, R12, PT ;  /* 0x0000000c0700720c */ /* 0x000fe20003f24070 */
[----:B0-----:R-:W-:-:S06]  /*212e0*/  VIADD R3, R2, 0xffffffe ;  /* 0x0ffffffe02037836 */ /* 0x001fcc0000000000 */
[----:B------:R-:W0:Y:S06]  /*212f0*/  F2I.FTZ.U32.TRUNC.NTZ R3, R3 ;  /* 0x0000000300037305 */ /* 0x000e2c000021f000 */
[----:B------:R-:W-:Y:S02]  /*21300*/  @!P1 IMAD.IADD R12, R12, 0x1, -R7 ;  /* 0x000000010c0c9824 */ /* 0x000fe400078e0a07 */
[----:B------:R-:W-:Y:S01]  /*21310*/  @!P1 VIADD R10, R10, 0x1 ;  /* 0x000000010a0a9836 */ /* 0x000fe20000000000 */
[----:B------:R-:W-:Y:S02]  /*21320*/  ISETP.NE.AND P1, PT, R4, RZ, PT ;  /* 0x000000ff0400720c */ /* 0x000fe40003f25270 */
[----:B------:R-:W-:Y:S01]  /*21330*/  ISETP.GE.U32.AND P0, PT, R12, R7, PT ;  /* 0x000000070c00720c */ /* 0x000fe20003f06070 */
[----:B0-----:R-:W-:-:S04]  /*21340*/  IMAD.MOV R2, RZ, RZ, -R3 ;  /* 0x000000ffff027224 */ /* 0x001fc800078e0a03 */
[----:B------:R-:W-:Y:S02]  /*21350*/  IMAD R7, R2, R9, RZ ;  /* 0x0000000902077224 */ /* 0x000fe400078e02ff */
[----:B------:R-:W-:-:S06]  /*21360*/  IMAD.MOV.U32 R2, RZ, RZ, RZ ;  /* 0x000000ffff027224 */ /* 0x000fcc00078e00ff */
[----:B------:R-:W-:Y:S02]  /*21370*/  @P0 VIADD R10, R10, 0x1 ;  /* 0x000000010a0a0836 */ /* 0x000fe40000000000 */
[----:B------:R-:W-:Y:S01]  /*21380*/  IMAD.HI.U32 R7, R3, R7, R2 ;  /* 0x0000000703077227 */ /* 0x000fe200078e0002 */
[----:B------:R-:W-:Y:S02]  /*21390*/  LOP3.LUT R2, R5, R4, RZ, 0x3c, !PT ;  /* 0x0000000405027212 */ /* 0x000fe400078e3cff */
[----:B------:R-:W-:Y:S02]  /*213a0*/  IABS R3, R8 ;  /* 0x0000000800037213 */ /* 0x000fe40000000000 */
        /* <DEDUP_REMOVED lines=25> */
.L_x_1768:
        /* <DEDUP_REMOVED lines=61> */
.L_x_1769:
[----:B01----:R-:W-:-:S05]  /*21910*/  LOP3.LUT R3, RZ, R2, RZ, 0x33, !PT ;  /* 0x00000002ff037212 */ /* 0x003fca00078e33ff */
[----:B------:R-:W-:-:S05]  /*21920*/  IMAD.IADD R2, R4, 0x1, R3 ;  /* 0x0000000104027824 */ /* 0x000fca00078e0203 */
[----:B------:R1:W-:Y:S01]  /*21930*/  STL [R1+0x4], R2 ;  /* 0x0000040201007387 */ /* 0x0003e20000100800 */
[----:B------:R-:W-:Y:S05]  /*21940*/  BRA `(.L_x_1770) ;  /* 0x0000000000107947 */ /* 0x000fea0003800000 */
.L_x_1765:
[----:B------:R-:W-:Y:S01]  /*21950*/  IMAD.U32 R2, RZ, RZ, UR6 ;  /* 0x00000006ff027e24 */ /* 0x000fe2000f8e00ff */
[----:B------:R0:W-:Y:S04]  /*21960*/  STL [R1+0x4], RZ ;  /* 0x000004ff01007387 */ /* 0x0001e80000100800 */
[----:B------:R0:W-:Y:S04]  /*21970*/  STL [R1+0x8], RZ ;  /* 0x000008ff01007387 */ /* 0x0001e80000100800 */
[----:B------:R0:W-:Y:S02]  /*21980*/  STL [R1], R2 ;  /* 0x0000000201007387 */ /* 0x0001e40000100800 */
.L_x_1770:
        /* <DEDUP_REMOVED lines=10> */
.L_x_1763:
        /* <DEDUP_REMOVED lines=31> */
[----:B------:R0:W-:Y:S04]  /*21c20*/  STL [R1+0x20], R2 ;  /* 0x0000200201007387 */ /* 0x0001e80000100800 */
[----:B------:R0:W-:Y:S04]  /*21c30*/  STL [R1+0x1c], RZ ;  /* 0x00001cff01007387 */ /* 0x0001e80000100800 */
[----:B------:R0:W-:Y:S02]  /*21c40*/  STL [R1+0x14], R2 ;  /* 0x0000140201007387 */ /* 0x0001e40000100800 */
.L_x_1926:
[----:B------:R-:W2:Y:S01]  /*21c50*/  LDL R14, [R1+0xc] ;  /* 0x00000c00010e7983 */ /* 0x000ea20000100800 */
[----:B------:R-:W-:Y:S05]  /*21c60*/  YIELD ;  /* 0x0000000000007946 */ /* 0x000fea0003800000 */
[----:B------:R-:W-:Y:S01]  /*21c70*/  ULDC.64 UR4, c[0x0][0xa28] ;  /* 0x00028a0000047ab9 */ /* 0x000fe20000000a00 */
[----:B01----:R-:W-:Y:S02]  /*21c80*/  CS2R R6, SRZ ;  /* 0x0000000000067805 */ /* 0x003fe4000001ff00 */
[----:B------:R-:W-:Y:S01]  /*21c90*/  ISETP.NE.U32.AND P0, PT, RZ, UR4, PT ;  /* 0x00000004ff007c0c */ /* 0x000fe2000bf05070 */
[----:B------:R-:W1:Y:S01]  /*21ca0*/  LDC.64 R12, c[0x0][0xa00] ;  /* 0x00028000ff0c7b82 */ /* 0x000e620000000a00 */
[----:B------:R-:W-:Y:S01]  /*21cb0*/  ULDC.64 UR6, c[0x0][0xa08] ;  /* 0x0002820000067ab9 */ /* 0x000fe20000000a00 */
[----:B------:R-:W-:Y:S01]  /*21cc0*/  ULDC.64 UR8, c[0x0][0xa10] ;  /* 0x0002840000087ab9 */ /* 0x000fe20000000a00 */
[----:B------:R-:W-:Y:S01]  /*21cd0*/  ISETP.NE.AND.EX P0, PT, RZ, UR5, PT, P0 ;  /* 0x00000005ff007c0c */ /* 0x000fe2000bf05300 */
[----:B------:R-:W-:-:S04]  /*21ce0*/  ULDC.64 UR4, c[0x0][0xa18] ;  /* 0x0002860000047ab9 */ /* 0x000fc80000000a00 */
[----:B------:R-:W4:Y:S08]  /*21cf0*/  LDC.64 R4, c[0x0][0xa08] ;  /* 0x00028200ff047b82 */ /* 0x000f300000000a00 */
        /* <DEDUP_REMOVED lines=8> */
[----:B------:R-:W-:Y:S01]  /*21d80*/  ISETP.NE.U32.AND P4, PT, RZ, UR8, PT ;  /* 0x00000008ff007c0c */ /* 0x000fe2000bf85070 */
[----:B---3--:R-:W-:Y:S01]  /*21d90*/  IMAD.MOV.U32 R8, RZ, RZ, RZ ;  /* 0x000000ffff087224 */ /* 0x008fe200078e00ff */
[----:B------:R-:W-:Y:S01]  /*21da0*/  ISETP.NE.U32.AND P1, PT, RZ, UR4, PT ;  /* 0x00000004ff007c0c */ /* 0x000fe2000bf25070 */
[----:B0-----:R-:W0:Y:S01]  /*21db0*/  LDC.64 R2, c[0x0][0xa10] ;  /* 0x00028400ff027b82 */ /* 0x001e220000000a00 */
[----:B------:R-:W-:-:S02]  /*21dc0*/  IMAD.MOV.U32 R0, RZ, RZ, RZ ;  /* 0x000000ffff007224 */ /* 0x000fc400078e00ff */
[----:B------:R-:W-:Y:S01]  /*21dd0*/  ISETP.NE.AND.EX P3, PT, RZ, UR5, PT, P1 ;  /* 0x00000005ff007c0c */ /* 0x000fe2000bf65310 */
[----:B----4-:R-:W-:-:S04]  /*21de0*/  IMAD.WIDE R4, R14, 0x4, R4 ;  /* 0x000000040e047825 */ /* 0x010fc800078e0204 */
[----:B------:R-:W1:Y:S01]  /*21df0*/  @P0 LDC.64 R10, c[0x0][0xa18] ;  /* 0x00028600ff0a0b82 */ /* 0x000e620000000a00 */
[----:B------:R-:W-:Y:S01]  /*21e00*/  ULDC UR4, c[0x0][0x288] ;  /* 0x0000a20000047ab9 */ /* 0x000fe20000000800 */
[----:B------:R-:W-:Y:S02]  /*21e10*/  ISETP.NE.AND.EX P1, PT, RZ, UR7, PT, P2 ;  /* 0x00000007ff007c0c */ /* 0x000fe4000bf25320 */
[----:B------:R-:W-:-:S04]  /*21e20*/  ISETP.NE.AND.EX P2, PT, RZ, UR9, PT, P4 ;  /* 0x00000009ff007c0c */ /* 0x000fc8000bf45340 */
[----:B------:R-:W2:Y:S07]  /*21e30*/  @P3 LDG.E R7, desc[UR40][R12.64] ;  /* 0x000000280c073981 */ /* 0x000eae000c1e1900 */
[----:B------:R3:W5:Y:S01]  /*21e40*/  @P1 LDG.E R8, desc[UR40][R4.64] ;  /* 0x0000002804081981 */ /* 0x000762000c1e1900 */
[----:B0-----:R-:W-:-:S05]  /*21e50*/  IMAD.WIDE R2, R14, 0x4, R2 ;  /* 0x000000040e027825 */ /* 0x001fca00078e0202 */
[----:B------:R3:W5:Y:S01]  /*21e60*/  @P2 LDG.E R0, desc[UR40][R2.64] ;  /* 0x0000002802002981 */ /* 0x000762000c1e1900 */
[----:B-1----:R-:W-:-:S03]  /*21e70*/  @P0 IMAD.WIDE R10, R14, 0x4, R10 ;  /* 0x000000040e0a0825 */ /* 0x002fc600078e020a */
[----:B--2---:R0:W-:Y:S02]  /*21e80*/  STL [R1+0x48], R7 ;  /* 0x0000480701007387 */ /* 0x0041e40000100800 */
[----:B0-----:R-:W-:Y:S01]  /*21e90*/  IMAD.U32 R7, RZ, RZ, UR4 ;  /* 0x00000004ff077e24 */ /* 0x001fe2000f8e00ff */
[----:B------:R-:W-:-:S05]  /*21ea0*/  ULDC.64 UR4, c[0x0][0x418] ;  /* 0x0001060000047ab9 */ /* 0x000fca0000000a00 */
[----:B------:R-:W2:Y:S01]  /*21eb0*/  @P0 LDG.E R7, desc[UR40][R10.64] ;  /* 0x000000280a070981 */ /* 0x000ea2000c1e1900 */
[----:B------:R-:W-:-:S03]  /*21ec0*/  UISETP.NE.U32.AND UP0, UPT, UR4, URZ, UPT ;  /* 0x0000003f0400728c */ /* 0x000fc6000bf05070 */
[----:B------:R-:W-:Y:S01]  /*21ed0*/  ULDC UR4, c[0x0][0x424] ;  /* 0x0001090000047ab9 */ /* 0x000fe20000000800 */
[----:B------:R-:W-:-:S03]  /*21ee0*/  UISETP.NE.AND.EX UP0, UPT, UR5, URZ, UPT, UP0 ;  /* 0x0000003f0500728c */ /* 0x000fc6000bf05300 */
[----:B------:R-:W-:Y:S01]  /*21ef0*/  ULDC UR5, c[0x0][0x2f0] ;  /* 0x0000bc0000057ab9 */ /* 0x000fe20000000800 */
[----:B------:R-:W-:Y:S01]  /*21f00*/  USEL UR4, UR4, 0x1, UP0 ;  /* 0x0000000104047887 */ /* 0x000fe20008000000 */
[----:B--2---:R0:W-:Y:S04]  /*21f10*/  STL [R1+0x34], R7 ;  /* 0x0000340701007387 */ /* 0x0041e80000100800 */
[----:B------:R3:W5:Y:S01]  /*21f20*/  LDL R15, [R1+0x34] ;  /* 0x00003400010f7983 */ /* 0x0007620000100800 */
[----:B------:R-:W-:-:S03]  /*21f30*/  UIMAD UR4, UR4, UR5, URZ ;  /* 0x00000005040472a4 */ /* 0x000fc6000f8e023f */
[----:B------:R-:W-:Y:S02]  /*21f40*/  ULDC UR5, c[0x0][0x348] ;  /* 0x0000d20000057ab9 */ /* 0x000fe40000000800 */
[----:B------:R-:W-:Y:S02]  /*21f50*/  IMAD.U32 R10, RZ, RZ, UR5 ;  /* 0x00000005ff0a7e24 */ /* 0x000fe4000f8e00ff */
[----:B0-----:R-:W-:Y:S01]  /*21f60*/  IMAD.U32 R7, RZ, RZ, UR4 ;  /* 0x00000004ff077e24 */ /* 0x001fe2000f8e00ff */
[----:B---3--:R-:W-:Y:S06]  /*21f70*/  @P0 BRA `(.L_x_1772) ;  /* 0x0000000000140947 */ /* 0x008fec0003800000 */
[----:B------:R-:W-:Y:S05]  /*21f80*/  @!P3 BRA `(.L_x_1772) ;  /* 0x000000000010b947 */ /* 0x000fea0003800000 */
[----:B------:R-:W2:Y:S04]  /*21f90*/  LDG.E R9, desc[UR40][R12.64] ;  /* 0x000000280c097981 */ /* 0x000ea8000c1e1900 */
[----:B------:R-:W2:Y:S02]  /*21fa0*/  LDG.E R12, desc[UR40][R12.64+0x4] ;  /* 0x000004280c0c7981 */ /* 0x000ea4000c1e1900 */
[----:B--2--5:R-:W-:-:S05]  /*21fb0*/  IMAD.IADD R15, R12, 0x1, -R9 ;  /* 0x000000010c0f7824 */ /* 0x024fca00078e0a09 */
[----:B------:R0:W-:Y:S02]  /*21fc0*/  STL [R1+0x34], R15 ;  /* 0x0000340f01007387 */ /* 0x0001e40000100800 */
.L_x_1772:
[----:B------:R-:W2:Y:S01]  /*21fd0*/  LDL.LU R12, [R1+0x8] ;  /* 0x00000800010c7983 */ /* 0x000ea20000300800 */
[----:B-----5:R-:W-:Y:S01]  /*21fe0*/  IMAD.IADD R8, R8, 0x1, R6 ;  /* 0x0000000108087824 */ /* 0x020fe200078e0206 */
[----:B------:R-:W-:Y:S02]  /*21ff0*/  ULDC.64 UR4, c[0x0][0xa20] ;  /* 0x0002880000047ab9 */ /* 0x000fe40000000a00 */
[----:B------:R-:W-:Y:S02]  /*22000*/  ISETP.NE.U32.AND P0, PT, RZ, UR4, PT ;  /* 0x00000004ff007c0c */ /* 0x000fe4000bf05070 */
[----:B------:R1:W-:Y:S02]  /*22010*/  STL [R1+0x18], R8 ;  /* 0x0000180801007387 */ /* 0x0003e40000100800 */
[----:B------:R-:W-:Y:S02]  /*22020*/  ISETP.NE.AND.EX P0, PT, RZ, UR5, PT, P0 ;  /* 0x00000005ff007c0c */ /* 0x000fe4000bf05300 */
[----:B--2---:R-:W-:-:S02]  /*22030*/  LOP3.LUT R11, R12, 0xff000000, RZ, 0xc0, !PT ;  /* 0xff0000000c0b7812 */ /* 0x004fc400078ec0ff */
[C---:B------:R-:W-:Y:S02]  /*22040*/  LOP3.LUT R9, R12.reuse, 0xff0000, RZ, 0xc0, !PT ;  /* 0x00ff00000c097812 */ /* 0x040fe400078ec0ff */
[----:B------:R-:W-:Y:S02]  /*22050*/  SHF.R.U32.HI R11, RZ, 0x8, R11 ;  /* 0x00000008ff0b7819 */ /* 0x000fe4000001160b */
[----:B------:R-:W-:Y:S02]  /*22060*/  LOP3.LUT R16, R12, 0xffff, RZ, 0xc0, !PT ;  /* 0x0000ffff0c107812 */ /* 0x000fe400078ec0ff */
[----:B------:R-:W-:-:S03]  /*22070*/  LEA.HI R11, R9, R11, RZ, 0x10 ;  /* 0x0000000b090b7211 */ /* 0x000fc600078f80ff */
[----:B-1----:R-:W-:Y:S05]  /*22080*/  @!P0 BRA `(.L_x_1773) ;  /* 0x0000000000108947 */ /* 0x002fea0003800000 */
[----:B------:R-:W1:Y:S02]  /*22090*/  LDC.64 R4, c[0x0][0xa20] ;  /* 0x00028800ff047b82 */ /* 0x000e640000000a00 */
[----:B-1----:R-:W-:-:S05]  /*220a0*/  IMAD.WIDE R4, R14, 0x4, R4 ;  /* 0x000000040e047825 */ /* 0x002fca00078e0204 */
[----:B------:R1:W5:Y:S01]  /*220b0*/  LDG.E R7, desc[UR40][R4.64] ;  /* 0x0000002804077981 */ /* 0x000362000c1e1900 */
[----:B------:R-:W-:Y:S05]  /*220c0*/  BRA `(.L_x_1774) ;  /* 0x0000000000107947 */ /* 0x000fea0003800000 */
.L_x_1773:
[----:B------:R-:W-:Y:S05]  /*220d0*/  @!P1 BRA `(.L_x_1774) ;  /* 0x00000000000c9947 */ /* 0x000fea0003800000 */
[----:B------:R-:W2:Y:S04]  /*220e0*/  LDG.E R7, desc[UR40][R4.64] ;  /* 0x0000002804077981 */ /* 0x000ea8000c1e1900 */
[----:B------:R-:W2:Y:S02]  /*220f0*/  LDG.E R4, desc[UR40][R4.64+0x4] ;  /* 0x0000042804047981 */ /* 0x000ea4000c1e1900 */
[----:B--2---:R-:W-:-:S07]  /*22100*/  IMAD.IADD R7, R4, 0x1, -R7 ;  /* 0x0000000104077824 */ /* 0x004fce00078e0a07 */
.L_x_1774:
[----:B------:R-:W2:Y:S04]  /*22110*/  LDL.LU R8, [R1+0x4] ;  /* 0x0000040001087983 */ /* 0x000ea80000300800 */
[----:B-1----:R-:W3:Y:S04]  /*22120*/  @P2 LDG.E R4, desc[UR40][R2.64] ;  /* 0x0000002802042981 */ /* 0x002ee8000c1e1900 */
[----:B------:R1:W3:Y:S01]  /*22130*/  @P2 LDG.E R2, desc[UR40][R2.64+0x4] ;  /* 0x0000042802022981 */ /* 0x0002e2000c1e1900 */
[----:B-----5:R-:W-:Y:S01]  /*22140*/  IMAD.IADD R9, R7, 0x1, -R6 ;  /* 0x0000000107097824 */ /* 0x020fe200078e0a06 */
[----:B-1----:R-:W1:Y:S02]  /*22150*/  LDC R3, c[0x0][0x448] ;  /* 0x00011200ff037b82 */ /* 0x002e640000000800 */
[----:B-1----:R-:W-:-:S13]  /*22160*/  ISETP.NE.AND P1, PT, R3, 0x1, PT ;  /* 0x000000010300780c */ /* 0x002fda0003f25270 */
[----:B------:R-:W1:Y:S08]  /*22170*/  @P1 LDC R3, c[0x0][0x44c] ;  /* 0x00011300ff031b82 */ /* 0x000e700000000800 */
[----:B------:R-:W4:Y:S01]  /*22180*/  @P1 LDC R5, c[0x0][0x450] ;  /* 0x00011400ff051b82 */ /* 0x000f220000000800 */
[----:B--2---:R-:W-:-:S04]  /*22190*/  IMAD.SHL.U32 R13, R8, 0x80, RZ ;  /* 0x00000080080d7824 */ /* 0x004fc800078e00ff */
[----:B------:R-:W-:Y:S01]  /*221a0*/  VIADD R7, R13, 0x7f ;  /* 0x0000007f0d077836 */ /* 0x000fe20000000000 */
[----:B------:R2:W-:Y:S01]  /*221b0*/  STL [R1+0x30], R13 ;  /* 0x0000300d01007387 */ /* 0x0005e20000100800 */
[----:B---3--:R-:W-:Y:S02]  /*221c0*/  @P2 IMAD.IADD R10, R2, 0x1, -R4 ;  /* 0x00000001020a2824 */ /* 0x008fe400078e0a04 */
[----:B-1----:R-:W-:-:S04]  /*221d0*/  @P1 IMAD.HI.U32 R2, R7, R3, RZ ;  /* 0x0000000307021227 */ /* 0x002fc800078e00ff */
[----:B------:R-:W-:Y:S01]  /*221e0*/  IMAD.IADD R6, R9, 0x1, R10 ;  /* 0x0000000109067824 */ /* 0x000fe200078e020a */
[----:B----4-:R-:W-:-:S03]  /*221f0*/  @P1 SHF.R.U32.HI R7, RZ, R5, R2 ;  /* 0x00000005ff071219 */ /* 0x010fc60000011602 */
[C---:B------:R-:W-:Y:S01]  /*22200*/  VIADD R2, R6.reuse, 0x7f ;  /* 0x0000007f06027836 */ /* 0x040fe20000000000 */
[----:B------:R-:W-:-:S04]  /*22210*/  IADD3 R20, R6, 0x1, -R15 ;  /* 0x0000000106147810 */ /* 0x000fc80007ffe80f */
[----:B------:R-:W-:Y:S01]  /*22220*/  SHF.R.S32.HI R3, RZ, 0x1f, R2 ;  /* 0x0000001fff037819 */ /* 0x000fe20000011402 */
[----:B------:R-:W-:-:S03]  /*22230*/  IMAD.IADD R7, R20, 0x1, R7 ;  /* 0x0000000114077824 */ /* 0x000fc600078e0207 */
[----:B------:R-:W-:Y:S02]  /*22240*/  LEA.HI R4, R3, R2, RZ, 0x7 ;  /* 0x0000000203047211 */ /* 0x000fe400078f38ff */
[----:B------:R-:W1:Y:S02]  /*22250*/  LDC.64 R2, c[0x0][0x9e0] ;  /* 0x00027800ff027b82 */ /* 0x000e640000000a00 */
[----:B------:R-:W-:-:S05]  /*22260*/  SHF.R.S32.HI R12, RZ, 0x7, R4 ;  /* 0x00000007ff0c7819 */ /* 0x000fca0000011404 */
[----:B------:R2:W-:Y:S01]  /*22270*/  STL [R1+0x5c], R12 ;  /* 0x00005c0c01007387 */ /* 0x0005e20000100800 */
[----:B-1----:R-:W-:Y:S01]  /*22280*/  ISETP.GE.AND P3, PT, R3, 0x1, PT ;  /* 0x000000010300780c */ /* 0x002fe20003f66270 */
        /* <DEDUP_REMOVED lines=8> */
[----:B------:R-:W1:Y:S02]  /*22310*/  @P0 LDC.64 R4, c[0x0][0x9e8] ;  /* 0x00027a00ff040b82 */ /* 0x000e640000000a00 */
[----:B-1----:R-:W-:-:S05]  /*22320*/  @P0 IMAD.HI.U32 R4, R2, R4, RZ ;  /* 0x0000000402040227 */ /* 0x002fca00078e00ff */
[----:B------:R-:W-:-:S04]  /*22330*/  @P0 SHF.R.U32.HI R2, RZ, R5, R4 ;  /* 0x00000005ff020219 */ /* 0x000fc80000011604 */
[----:B------:R-:W-:Y:S01]  /*22340*/  LOP3.LUT R2, RZ, R2, RZ, 0x33, !PT ;  /* 0x00000002ff027212 */ /* 0x000fe200078e33ff */
[----:B------:R-:W-:Y:S06]  /*22350*/  BRA `(.L_x_1778) ;  /* 0x0000000000107947 */ /* 0x000fec0003800000 */
.L_x_1777:
[----:B------:R-:W-:-:S13]  /*22360*/  ISETP.NE.AND P0, PT, R3, 0x1, PT ;  /* 0x000000010300780c */ /* 0x000fda0003f05270 */
[----:B------:R-:W1:Y:S02]  /*22370*/  @P0 LDC.64 R4, c[0x0][0x9e8] ;  /* 0x00027a00ff040b82 */ /* 0x000e640000000a00 */
[----:B-1----:R-:W-:-:S05]  /*22380*/  @P0 IMAD.HI.U32 R4, R2, R4, RZ ;  /* 0x0000000402040227 */ /* 0x002fca00078e00ff */
[----:B------:R-:W-:-:S07]  /*22390*/  @P0 SHF.R.U32.HI R2, RZ, R5, R4 ;  /* 0x00000005ff020219 */ /* 0x000fce0000011604 */
.L_x_1778:
[----:B------:R-:W-:Y:S05]  /*223a0*/  BSYNC B0 ;  /* 0x0000000000007941 */ /* 0x000fea0003800000 */
.L_x_1776:
[----:B------:R-:W-:-:S05]  /*223b0*/  IMAD R2, R2, R3, R3 ;  /* 0x0000000302027224 */ /* 0x000fca00078e0203 */
[----:B------:R-:W-:-:S07]  /*223c0*/  VIMNMX R8, R8, R2, PT ;  /* 0x0000000208087248 */ /* 0x000fce0003fe0100 */
.L_x_1775:
[----:B------:R-:W1:Y:S01]  /*223d0*/  @P1 LDC R4, c[0x0][0x44c] ;  /* 0x00011300ff041b82 */ /* 0x000e620000000800 */
[----:B------:R-:W-:Y:S01]  /*223e0*/  VIADD R8, R8, 0x7f ;  /* 0x0000007f08087836 */ /* 0x000fe20000000000 */
[----:B------:R-:W-:Y:S01]  /*223f0*/  ULDC UR4, c[0x0][0x9dc] ;  /* 0x0002770000047ab9 */ /* 0x000fe20000000800 */
[----:B------:R-:W-:Y:S02]  /*22400*/  IMAD.MOV.U32 R2, RZ, RZ, R13 ;  /* 0x000000ffff027224 */ /* 0x000fe400078e000d */
[----:B------:R-:W-:-:S03]  /*22410*/  IMAD.IADD R17, R6, 0x1, -R15 ;  /* 0x0000000106117824 */ /* 0x000fc600078e0a0f */
[----:B------:R-:W2:Y:S01]  /*22420*/  @P1 LDC R5, c[0x0][0x450] ;  /* 0x00011400ff051b82 */ /* 0x000ea20000000800 */
[----:B-1----:R-:W-:-:S05]  /*22430*/  @P1 IMAD.HI.U32 R4, R13, R4, RZ ;  /* 0x000000040d041227 */ /* 0x002fca00078e00ff */
[----:B--2---:R-:W-:Y:S02]  /*22440*/  @P1 SHF.R.U32.HI R2, RZ, R5, R4 ;  /* 0x00000005ff021219 */ /* 0x004fe40000011604 */
[----:B------:R-:W-:-:S03]  /*22450*/  SHF.R.S32.HI R4, RZ, 0x1f, R8 ;  /* 0x0000001fff047819 */ /* 0x000fc60000011408 */
[----:B------:R-:W-:Y:S01]  /*22460*/  IMAD.IADD R6, R17, 0x1, R2 ;  /* 0x0000000111067824 */ /* 0x000fe200078e0202 */
[----:B------:R-:W-:-:S03]  /*22470*/  LEA.HI R8, R4, R8, RZ, 0x7 ;  /* 0x0000000804087211 */ /* 0x000fc600078f38ff */
[----:B------:R-:W-:Y:S01]  /*22480*/  VIADD R2, R6, -UR4 ;  /* 0x8000000406027c36 */ /* 0x000fe20008000000 */
[----:B------:R-:W-:-:S04]  /*22490*/  SHF.R.S32.HI R8, RZ, 0x7, R8 ;  /* 0x00000007ff087819 */ /* 0x000fc80000011408 */
[----:B------:R-:W-:Y:S01]  /*224a0*/  VIMNMX R8, R12, R8, PT ;  /* 0x000000080c087248 */ /* 0x000fe20003fe0100 */
[----:B------:R-:W-:Y:S06]  /*224b0*/  @!P3 BRA `(.L_x_1779) ;  /* 0x000000000044b947 */ /* 0x000fec0003800000 */
[----:B------:R-:W-:Y:S01]  /*224c0*/  ISETP.GT.AND P0, PT, R6, -0x1, PT ;  /* 0xffffffff0600780c */ /* 0x000fe20003f04270 */
[----:B------:R-:W-:-:S12]  /*224d0*/  BSSY B0, `(.L_x_1780) ;  /* 0x000000d000007945 */ /* 0x000fd80003800000 */
        /* <DEDUP_REMOVED lines=8> */
.L_x_1781:
[----:B------:R-:W-:-:S13]  /*22560*/  ISETP.NE.AND P0, PT, R3, 0x1, PT ;  /* 0x000000010300780c */ /* 0x000fda0003f05270 */
[----:B------:R-:W1:Y:S02]  /*22570*/  @P0 LDC.64 R4, c[0x0][0x9e8] ;  /* 0x00027a00ff040b82 */ /* 0x000e640000000a00 */
[----:B-1----:R-:W-:-:S05]  /*22580*/  @P0 IMAD.HI.U32 R4, R6, R4, RZ ;  /* 0x0000000406040227 */ /* 0x002fca00078e00ff */
[----:B------:R-:W-:-:S07]  /*22590*/  @P0 SHF.R.U32.HI R6, RZ, R5, R4 ;  /* 0x00000005ff060219 */ /* 0x000fce0000011604 */
.L_x_1782:
[----:B------:R-:W-:Y:S05]  /*225a0*/  BSYNC B0 ;  /* 0x0000000000007941 */ /* 0x000fea0003800000 */
.L_x_1780:
[----:B------:R-:W-:-:S05]  /*225b0*/  IMAD R3, R6, R3, RZ ;  /* 0x0000000306037224 */ /* 0x000fca00078e02ff */
[----:B------:R-:W-:-:S07]  /*225c0*/  VIMNMX R2, R2, R3, !PT ;  /* 0x0000000302027248 */ /* 0x000fce0007fe0100 */
.L_x_1779:
[----:B------:R-:W-:Y:S01]  /*225d0*/  SHF.R.S32.HI R5, RZ, 0x1f, R2 ;  /* 0x0000001fff057819 */ /* 0x000fe20000011402 */
[----:B------:R-:W-:Y:S01]  /*225e0*/  BSSY B0, `(.L_x_1783) ;  /* 0x0000028000007945 */ /* 0x000fe20003800000 */
[----:B------:R-:W-:Y:S02]  /*225f0*/  LOP3.LUT R13, R11, 0xff, RZ, 0xc0, !PT ;  /* 0x000000ff0b0d7812 */ /* 0x000fe400078ec0ff */
[----:B------:R-:W-:Y:S01]  /*22600*/  LEA.HI R5, R5, R2, RZ, 0x7 ;  /* 0x0000000205057211 */ /* 0x000fe200078f38ff */
[----:B------:R-:W-:Y:S01]  /*22610*/  IMAD.MOV.U32 R2, RZ, RZ, RZ ;  /* 0x000000ffff027224 */ /* 0x000fe200078e00ff */
[----:B------:R-:W-:Y:S01]  /*22620*/  SHF.R.U32.HI R4, RZ, 0x10, R11 ;  /* 0x00000010ff047819 */ /* 0x000fe2000001160b */
[----:B------:R1:W-:Y:S01]  /*22630*/  STL [R1+0x50], R13 ;  /* 0x0000500d01007387 */ /* 0x0003e20000100800 */
[----:B------:R-:W-:-:S04]  /*22640*/  SHF.R.S32.HI R5, RZ, 0x7, R5 ;  /* 0x00000007ff057819 */ /* 0x000fc80000011405 */
[----:B------:R-:W-:-:S04]  /*22650*/  VIMNMX R5, RZ, R5, !PT ;  /* 0x00000005ff057248 */ /* 0x000fc80007fe0100 */
[----:B------:R-:W-:-:S13]  /*22660*/  ISETP.GT.AND P0, PT, R8, R5, PT ;  /* 0x000000050800720c */ /* 0x000fda0003f04270 */
[----:B-1----:R-:W-:Y:S05]  /*22670*/  @!P0 BRA `(.L_x_1784) ;  /* 0x0000000000788947 */ /* 0x002fea0003800000 */
[----:B------:R-:W-:Y:S01]  /*22680*/  ISETP.NE.AND P0, PT, R4, RZ, PT ;  /* 0x000000ff0400720c */ /* 0x000fe20003f05270 */
[----:B------:R-:W-:-:S03]  /*22690*/  ULDC UR4, c[0x0][0x9f0] ;  /* 0x00027c0000047ab9 */ /* 0x000fc60000000800 */
[----:B------:R-:W-:-:S04]  /*226a0*/  SEL R6, R4, UR4, P0 ;  /* 0x0000000404067c07 */ /* 0x000fc80008000000 */
[----:B------:R-:W-:Y:S02]  /*226b0*/  IABS R7, R6 ;  /* 0x0000000600077213 */ /* 0x000fe40000000000 */
[----:B------:R-:W-:Y:S02]  /*226c0*/  IADD3 R11, R6, -0x1, R8 ;  /* 0xffffffff060b7810 */ /* 0x000fe40007ffe008 */
[----:B------:R-:W1:Y:S03]  /*226d0*/  I2F.RP R2, R7 ;  /* 0x0000000700027306 */ /* 0x000e660000209400 */
[----:B------:R-:W-:-:S05]  /*226e0*/  IMAD.IADD R11, R11, 0x1, -R5 ;  /* 0x000000010b0b7824 */ /* 0x000fca00078e0a05 */
        /* <DEDUP_REMOVED lines=10> */
[----:B------:R-:W-:-:S03]  /*22790*/  IABS R3, R11 ;  /* 0x0000000b00037213 */ /* 0x000fc60000000000 */
        /* <DEDUP_REMOVED lines=12> */
.L_x_1784:
[----:B------:R-:W-:Y:S05]  /*22860*/  BSYNC B0 ;  /* 0x0000000000007941 */ /* 0x000fea0003800000 */
.L_x_1783:
[-C--:B------:R-:W-:Y:S01]  /*22870*/  IMAD R5, R13, R2.reuse, R5 ;  /* 0x000000020d057224 */ /* 0x080fe200078e0205 */
[----:B------:R-:W-:Y:S03]  /*22880*/  BSSY B0, `(.L_x_1785) ;  /* 0x0000122000007945 */ /* 0x000fe60003800000 */
[C---:B------:R-:W-:Y:S01]  /*22890*/  IMAD R3, R5.reuse, 0x80, -R9 ;  /* 0x0000008005037824 */ /* 0x040fe200078e0a09 */
[----:B------:R-:W-:-:S04]  /*228a0*/  VIADDMNMX R2, R5, R2, R8, PT ;  /* 0x0000000205027246 */ /* 0x000fc80003800108 */
[----:B------:R-:W-:Y:S01]  /*228b0*/  VIMNMX R3, RZ, R3, !PT ;  /* 0x00000003ff037248 */ /* 0x000fe20007fe0100 */
[----:B------:R-:W-:-:S05]  /*228c0*/  IMAD R2, R2, 0x80, -R9 ;  /* 0x0000008002027824 */ /* 0x000fca00078e0a09 */
[----:B------:R-:W-:-:S04]  /*228d0*/  VIMNMX R2, R2, R10, PT ;  /* 0x0000000a02027248 */ /* 0x000fc80003fe0100 */
[----:B------:R-:W-:Y:S02]  /*228e0*/  ISETP.GT.AND P0, PT, R2, R3, PT ;  /* 0x000000030200720c */ /* 0x000fe40003f04270 */
[----:B------:R-:W-:-:S05]  /*228f0*/  SHF.R.U32.HI R3, RZ, 0x7, R3 ;  /* 0x00000007ff037819 */ /* 0x000fca0000011603 */
[----:B------:R-:W-:-:S06]  /*22900*/  IMAD.MOV.U32 R9, RZ, RZ, R3 ;  /* 0x000000ffff097224 */ /* 0x000fcc00078e0003 */
[----:B------:R-:W-:-:S05]  /*22910*/  @P0 VIADD R2, R2, 0x7f ;  /* 0x0000007f02020836 */ /* 0x000fca0000000000 */
[----:B------:R-:W-:-:S04]  /*22920*/  @P0 SHF.R.S32.HI R5, RZ, 0x1f, R2 ;  /* 0x0000001fff050819 */ /* 0x000fc80000011402 */
[----:B------:R-:W-:-:S04]  /*22930*/  @P0 LEA.HI R2, R5, R2, RZ, 0x7 ;  /* 0x0000000205020211 */ /* 0x000fc800078f38ff */
[----:B------:R-:W-:Y:S02]  /*22940*/  @P0 SHF.R.S32.HI R9, RZ, 0x7, R2 ;  /* 0x00000007ff090819 */ /* 0x000fe40000011402 */
        /* <DEDUP_REMOVED lines=10> */
.L_x_2029:
[----:B--2---:R-:W-:Y:S02]  /*229f0*/  ISETP.NE.AND P0, PT, R14, RZ, PT ;  /* 0x000000ff0e00720c */ /* 0x004fe40003f05270 */
[----:B------:R-:W-:-:S11]  /*22a00*/  PLOP3.LUT P6, PT, PT, PT, PT, 0x8, 0x0 ;  /* 0x000000000000781c */ /* 0x000fd60003fce170 */
[----:B------:R-:W-:Y:S05]  /*22a10*/  @P0 BRA `(.L_x_1788) ;  /* 0x00000000000c0947 */ /* 0x000fea0003800000 */
[----:B------:R-:W-:-:S03]  /*22a20*/  UMOV UR4, 0xffffffff ;  /* 0xffffffff00047882 */ /* 0x000fc60000000000 */
[----:B------:R-:W-:Y:S05]  /*22a30*/  BRA.DIV UR4, `(.L_x_1789) ;  /* 0x0000008e04307947 */ /* 0x000fea000b800000 */
[----:B------:R-:W-:-:S13]  /*22a40*/  ELECT P6, URZ, PT ;  /* 0x00000000003f782f */ /* 0x000fda00038c0000 */
.L_x_1788:
        /* <DEDUP_REMOVED lines=9> */
.L_x_2032:
[----:B------:R-:W-:Y:S05]  /*22ae0*/  BSYNC B1 ;  /* 0x0000000000017941 */ /* 0x000fea0003800000 */
.L_x_1790:
        /* <DEDUP_REMOVED lines=12> */
.L_x_2033:
[----:B------:R-:W-:Y:S05]  /*22bb0*/  BSYNC B2 ;  /* 0x0000000000027941 */ /* 0x000fea0003800000 */
.L_x_1794:
        /* <DEDUP_REMOVED lines=9> */
.L_x_1797:
[----:B------:R-:W-:Y:S05]  /*22c50*/  BSYNC B2 ;  /* 0x0000000000027941 */ /* 0x000fea0003800000 */
.L_x_1796:
        /* <DEDUP_REMOVED lines=11> */
[----:B------:R-:W-:Y:S02]  /*22d10*/  IMAD.SHL.U32 R12, R5, 0x4000, RZ ;  /* 0x00004000050c7824 */ /* 0x000fe400078e00ff */
[----:B------:R-:W-:Y:S02]  /*22d20*/  VIADD R5, R7, 0x28890 ;  /* 0x0002889007057836 */ /* 0x000fe40000000000 */
[----:B------:R-:W-:-:S07]  /*22d30*/  VIADD R8, R10, 0x18400 ;  /* 0x000184000a087836 */ /* 0x000fce0000000000 */
.L_x_1798:
        /* <DEDUP_REMOVED lines=10> */
[----:B------:R-:W-:Y:S01]  /*22de0*/  IMAD.MOV.U32 R14, RZ, RZ, 0x40 ;  /* 0x00000040ff0e7424 */ /* 0x000fe200078e00ff */
[----:B------:R-:W-:Y:S01]  /*22df0*/  PLOP3.LUT P0, PT, PT, PT, PT, 0x80, 0x0 ;  /* 0x000000000000781c */ /* 0x000fe20003f0f070 */
[----:B------:R-:W-:Y:S01]  /*22e00*/  VIADD R8, R10, 0x1c400 ;  /* 0x0001c4000a087836 */ /* 0x000fe20000000000 */
[----:B------:R-:W-:Y:S01]  /*22e10*/  UMOV UR6, 0x0 ;  /* 0x0000000000067882 */ /* 0x000fe20000000000 */
[----:B------:R-:W-:Y:S01]  /*22e20*/  UMOV UR7, 0x12f00000 ;  /* 0x12f0000000077882 */ /* 0x000fe20000000000 */
[----:B------:R-:W-:-:S15]  /*22e30*/  R2UR UR10, R14 ;  /* 0x000000000e0a72ca */ /* 0x000fde00000e0000 */
.L_x_1799:
        /* <DEDUP_REMOVED lines=10> */
[----:B------:R-:W1:Y:S01]  /*22ee0*/  SYNCS.PHASECHK.TRANS64.TRYWAIT P0, [R7+URZ+0x288c0], R11 ;  /* 0x0288c00b070075a7 */ /* 0x000e62000800017f */
[----:B------:R-:W-:Y:S04]  /*22ef0*/  BSSY B2, `(.L_x_1800) ;  /* 0x0000002000027945 */ /* 0x000fe80003800000 */
[----:B-1----:R-:W-:Y:S05]  /*22f00*/  @!P0 BRA `(.L_x_1801) ;  /* 0x0000008800448947 */ /* 0x002fea0003800000 */
.L_x_2034:
[----:B------:R-:W-:Y:S05]  /*22f10*/  BSYNC B2 ;  /* 0x0000000000027941 */ /* 0x000fea0003800000 */
.L_x_1800:
[----:B------:R-:W-:Y:S01]  /*22f20*/  BSSY B2, `(.L_x_1802) ;  /* 0x000000b000027945 */ /* 0x000fe20003800000 */
[----:B------:R-:W-:Y:S02]  /*22f30*/  IMAD.MOV.U32 R10, RZ, RZ, 0x0 ;  /* 0x00000000ff0a7424 */ /* 0x000fe400078e00ff */
[----:B-12---:R-:W-:Y:S01]  /*22f40*/  IMAD.MOV.U32 R11, RZ, RZ, 0x12f00000 ;  /* 0x12f00000ff0b7424 */ /* 0x006fe200078e00ff */
        /* <DEDUP_REMOVED lines=8> */
.L_x_1803:
[----:B------:R-:W-:Y:S05]  /*22fd0*/  BSYNC B2 ;  /* 0x0000000000027941 */ /* 0x000fea0003800000 */
.L_x_1802:
[----:B------:R-:W-:Y:S01]  /*22fe0*/  R2UR UR10, R13 ;  /* 0x000000000d0a72ca */ /* 0x000fe200000e0000 */
[----:B------:R-:W-:Y:S01]  /*22ff0*/  IMAD R8, R12, 0x2, R18 ;  /* 0x000000020c087824 */ /* 0x000fe200078e0212 */
[----:B------:R-:W-:Y:S01]  /*23000*/  R2UR UR6, R10 ;  /* 0x000000000a0672ca */ /* 0x000fe200000e0000 */
[----:B------:R-:W-:Y:S01]  /*23010*/  UIADD3 UR4, UP0, UR38, 0x670, URZ ;  /* 0x0000067026047890 */ /* 0x000fe2000ff1e03f */
[----:B------:R-:W-:Y:S01]  /*23020*/  R2UR UR7, R11 ;  /* 0x000000000b0772ca */ /* 0x000fe200000e0000 */
[----:B------:R-:W-:Y:S01]  /*23030*/  VIADD R7, R7, 0x288b0 ;  /* 0x000288b007077836 */ /* 0x000fe20000000000 */
[----:B------:R-:W-:Y:S01]  /*23040*/  PLOP3.LUT P0, PT, PT, PT, PT, 0x80, 0x0 ;  /* 0x000000000000781c */ /* 0x000fe20003f0f070 */
[----:B------:R-:W-:Y:S01]  /*23050*/  VIADD R5, R8, 0x400 ;  /* 0x0000040008057836 */ /* 0x000fe20000000000 */
[----:B------:R-:W-:-:S12]  /*23060*/  UIADD3.X UR5, URZ, UR39, URZ, UP0, !UPT ;  /* 0x000000273f057290 */ /* 0x000fd800087fe43f */
.L_x_1804:
        /* <DEDUP_REMOVED lines=10> */
[----:B------:R-:W-:Y:S01]  /*23110*/  R2UR UR10, R14 ;  /* 0x000000000e0a72ca */ /* 0x000fe200000e0000 */
[----:B------:R-:W-:Y:S01]  /*23120*/  VIADD R5, R8, 0x4400 ;  /* 0x0000440008057836 */ /* 0x000fe20000000000 */
[----:B------:R-:W-:Y:S02]  /*23130*/  R2UR UR6, R10 ;  /* 0x000000000a0672ca */ /* 0x000fe400000e0000 */
[----:B------:R-:W-:Y:S02]  /*23140*/  R2UR UR7, R11 ;  /* 0x000000000b0772ca */ /* 0x000fe400000e0000 */
[----:B------:R-:W-:-:S13]  /*23150*/  PLOP3.LUT P0, PT, PT, PT, PT, 0x80, 0x0 ;  /* 0x000000000000781c */ /* 0x000fda0003f0f070 */
.L_x_1805:
        /* <DEDUP_REMOVED lines=10> */
.L_x_1793:
[----:B------:R-:W-:Y:S05]  /*23200*/  BSYNC B1 ;  /* 0x0000000000017941 */ /* 0x000fea0003800000 */
.L_x_1792:
        /* <DEDUP_REMOVED lines=13> */
.L_x_1820:
        /* <DEDUP_REMOVED lines=13> */
.L_x_2035:
[----:B------:R-:W-:Y:S05]  /*233b0*/  BSYNC B2 ;  /* 0x0000000000027941 */ /* 0x000fea0003800000 */
.L_x_1808:
        /* <DEDUP_REMOVED lines=9> */
.L_x_1811:
[----:B------:R-:W-:Y:S05]  /*23450*/  BSYNC B2 ;  /* 0x0000000000027941 */ /* 0x000fea0003800000 */
.L_x_1810:
[----:B------:R-:W2:Y:S01]  /*23460*/  LDL R5, [R1+0x1c] ;  /* 0x00001c0001057983 */ /* 0x000ea20000100800 */
[----:B------:R-:W-:Y:S01]  /*23470*/  IMAD.MOV.U32 R14, RZ, RZ, RZ ;  /* 0x000000ffff0e7224 */ /* 0x000fe200078e00ff */
        /* <DEDUP_REMOVED lines=10> */
.L_x_1812:
        /* <DEDUP_REMOVED lines=10> */
[----:B0-----:R-:W-:Y:S01]  /*235c0*/  IMAD.MOV.U32 R15, RZ, RZ, 0x40 ;  /* 0x00000040ff0f7424 */ /* 0x001fe200078e00ff */
[----:B------:R-:W-:Y:S01]  /*235d0*/  PLOP3.LUT P1, PT, PT, PT, PT, 0x80, 0x0 ;  /* 0x000000000000781c */ /* 0x000fe20003f2f070 */
[----:B------:R-:W-:Y:S01]  /*235e0*/  VIADD R11, R7, 0x1c400 ;  /* 0x0001c400070b7836 */ /* 0x000fe20000000000 */
[----:B------:R-:W-:Y:S01]  /*235f0*/  UMOV UR6, 0x0 ;  /* 0x0000000000067882 */ /* 0x000fe20000000000 */
[----:B------:R-:W-:Y:S01]  /*23600*/  UMOV UR7, 0x12f00000 ;  /* 0x12f0000000077882 */ /* 0x000fe20000000000 */
[----:B------:R-:W-:-:S15]  /*23610*/  R2UR UR10, R15 ;  /* 0x000000000f0a72ca */ /* 0x000fde00000e0000 */
.L_x_1813:
        /* <DEDUP_REMOVED lines=13> */
.L_x_2036:
[----:B------:R-:W-:Y:S05]  /*236f0*/  BSYNC B2 ;  /* 0x0000000000027941 */ /* 0x000fea0003800000 */
.L_x_1814:
        /* <DEDUP_REMOVED lines=11> */
.L_x_1817:
[----:B------:R-:W-:Y:S05]  /*237b0*/  BSYNC B2 ;  /* 0x0000000000027941 */ /* 0x000fea0003800000 */
.L_x_1816:
        /* <DEDUP_REMOVED lines=8> */
.L_x_1818:
        /* <DEDUP_REMOVED lines=15> */
.L_x_1819:
        /* <DEDUP_REMOVED lines=10> */
.L_x_1807:
[----:B------:R-:W-:Y:S05]  /*239d0*/  BSYNC B1 ;  /* 0x0000000000017941 */ /* 0x000fea0003800000 */
.L_x_1806:
        /* <DEDUP_REMOVED lines=12> */
.L_x_1786:
[----:B------:R-:W-:Y:S05]  /*23aa0*/  BSYNC B0 ;  /* 0x0000000000007941 */ /* 0x000fea0003800000 */
.L_x_1785:
[----:B-12---:R-:W2:Y:S01]  /*23ab0*/  LDL R8, [R1+0x30] ;  /* 0x0000300001087983 */ /* 0x006ea20000100800 */
[----:B------:R-:W1:Y:S01]  /*23ac0*/  LDC R0, c[0x0][0x448] ;  /* 0x00011200ff007b82 */ /* 0x000e620000000800 */
[----:B------:R-:W-:Y:S07]  /*23ad0*/  @!P0 WARPSYNC.ALL ;  /* 0x0000000000008948 */ /* 0x000fee0003800000 */
[----:B------:R-:W-:Y:S01]  /*23ae0*/  @!P0 BAR.SYNC.DEFER_BLOCKING 0xc, 0x180 ;  /* 0x0306000000008b1d */ /* 0x000fe20000010000 */
[----:B-1----:R-:W-:-:S13]  /*23af0*/  ISETP.NE.AND P1, PT, R0, 0x1, PT ;  /* 0x000000010000780c */ /* 0x002fda0003f25270 */
[----:B------:R-:W1:Y:S08]  /*23b00*/  @P1 LDC R0, c[0x0][0x44c] ;  /* 0x00011300ff001b82 */ /* 0x000e700000000800 */
[----:B------:R-:W3:Y:S01]  /*23b10*/  @P1 LDC R3, c[0x0][0x450] ;  /* 0x00011400ff031b82 */ /* 0x000ee20000000800 */
[----:B--2---:R-:W-:-:S04]  /*23b20*/  VIADD R2, R8, 0x7f ;  /* 0x0000007f08027836 */ /* 0x004fc80000000000 */
[----:B-1----:R-:W-:-:S05]  /*23b30*/  @P1 IMAD.HI.U32 R0, R2, R0, RZ ;  /* 0x0000000002001227 */ /* 0x002fca00078e00ff */
[----:B---3--:R-:W-:-:S05]  /*23b40*/  @P1 SHF.R.U32.HI R2, RZ, R3, R0 ;  /* 0x00000003ff021219 */ /* 0x008fca0000011600 */
[----:B------:R-:W-:Y:S02]  /*23b50*/  IMAD.IADD R0, R20, 0x1, R2 ;  /* 0x0000000114007824 */ /* 0x000fe400078e0202 */
[----:B------:R-:W1:Y:S02]  /*23b60*/  LDC.64 R2, c[0x0][0x9e0] ;  /* 0x00027800ff027b82 */ /* 0x000e640000000a00 */
[----:B-1----:R-:W-:Y:S01]  /*23b70*/  ISETP.GE.AND P2, PT, R3, 0x1, PT ;  /* 0x000000010300780c */ /* 0x002fe20003f46270 */
[----:B------:R-:W-:-:S12]  /*23b80*/  IMAD.IADD R2, R0, 0x1, R2 ;  /* 0x0000000100027824 */ /* 0x000fd800078e0202 */
[----:B------:R-:W-:Y:S05]  /*23b90*/  @!P2 BRA `(.L_x_1821) ;  /* 0x000000000048a947 */ /* 0x000fea0003800000 */
        /* <DEDUP_REMOVED lines=11> */
.L_x_1823:
[----:B------:R-:W-:-:S13]  /*23c50*/  ISETP.NE.AND P0, PT, R3, 0x1, PT ;  /* 0x000000010300780c */ /* 0x000fda0003f05270 */
[----:B------:R-:W1:Y:S02]  /*23c60*/  @P0 LDC.64 R6, c[0x0][0x9e8] ;  /* 0x00027a00ff060b82 */ /* 0x000e640000000a00 */
[----:B-1----:R-:W-:-:S05]  /*23c70*/  @P0 IMAD.HI.U32 R6, R5, R6, RZ ;  /* 0x0000000605060227 */ /* 0x002fca00078e00ff */
[----:B------:R-:W-:-:S07]  /*23c80*/  @P0 SHF.R.U32.HI R5, RZ, R7, R6 ;  /* 0x00000007ff050219 */ /* 0x000fce0000011606 */
.L_x_1824:
[----:B------:R-:W-:Y:S05]  /*23c90*/  BSYNC B0 ;  /* 0x0000000000007941 */ /* 0x000fea0003800000 */
.L_x_1822:
[----:B------:R-:W-:-:S05]  /*23ca0*/  IMAD R5, R5, R3, R3 ;  /* 0x0000000305057224 */ /* 0x000fca00078e0203 */
[----:B------:R-:W-:-:S07]  /*23cb0*/  VIMNMX R2, R2, R5, PT ;  /* 0x0000000502027248 */ /* 0x000fce0003fe0100 */
.L_x_1821:
[----:B------:R-:W2:Y:S01]  /*23cc0*/  LDL R7, [R1+0x5c] ;  /* 0x00005c0001077983 */ /* 0x000ea20000100800 */
[----:B------:R-:W1:Y:S01]  /*23cd0*/  @P1 LDC R5, c[0x0][0x44c] ;  /* 0x00011300ff051b82 */ /* 0x000e620000000800 */
[----:B------:R-:W-:Y:S01]  /*23ce0*/  IMAD.MOV.U32 R0, RZ, RZ, R8 ;  /* 0x000000ffff007224 */ /* 0x000fe200078e0008 */
[----:B------:R-:W-:-:S06]  /*23cf0*/  ULDC UR4, c[0x0][0x9dc] ;  /* 0x0002770000047ab9 */ /* 0x000fcc0000000800 */
[----:B------:R-:W3:Y:S01]  /*23d00*/  @P1 LDC R6, c[0x0][0x450] ;  /* 0x00011400ff061b82 */ /* 0x000ee20000000800 */
[----:B-1----:R-:W-:-:S05]  /*23d10*/  @P1 IMAD.HI.U32 R5, R8, R5, RZ ;  /* 0x0000000508051227 */ /* 0x002fca00078e00ff */
[----:B---3--:R-:W-:Y:S01]  /*23d20*/  @P1 SHF.R.U32.HI R0, RZ, R6, R5 ;  /* 0x00000006ff001219 */ /* 0x008fe20000011605 */
[----:B------:R-:W-:-:S04]  /*23d30*/  VIADD R5, R2, 0x7f ;  /* 0x0000007f02057836 */ /* 0x000fc80000000000 */
[----:B------:R-:W-:Y:S01]  /*23d40*/  IMAD.IADD R2, R17, 0x1, R0 ;  /* 0x0000000111027824 */ /* 0x000fe200078e0200 */
[----:B------:R-:W-:-:S04]  /*23d50*/  SHF.R.S32.HI R0, RZ, 0x1f, R5 ;  /* 0x0000001fff007819 */ /* 0x000fc80000011405 */
[----:B------:R-:W-:-:S04]  /*23d60*/  LEA.HI R0, R0, R5, RZ, 0x7 ;  /* 0x0000000500007211 */ /* 0x000fc800078f38ff */
[----:B------:R-:W-:Y:S01]  /*23d70*/  SHF.R.S32.HI R8, RZ, 0x7, R0 ;  /* 0x00000007ff087819 */ /* 0x000fe20000011400 */
[----:B------:R-:W-:-:S04]  /*23d80*/  VIADD R0, R2, -UR4 ;  /* 0x8000000402007c36 */ /* 0x000fc80008000000 */
[----:B------:R1:W-:Y:S01]  /*23d90*/  STL [R1+0x60], R8 ;  /* 0x0000600801007387 */ /* 0x0003e20000100800 */
[----:B--2---:R-:W-:Y:S01]  /*23da0*/  VIMNMX R5, R7, R8, PT ;  /* 0x0000000807057248 */ /* 0x004fe20003fe0100 */
[----:B-1----:R-:W-:Y:S06]  /*23db0*/  @!P2 BRA `(.L_x_1825) ;  /* 0x000000000044a947 */ /* 0x002fec0003800000 */
        /* <DEDUP_REMOVED lines=10> */
.L_x_1827:
[----:B------:R-:W-:-:S13]  /*23e60*/  ISETP.NE.AND P0, PT, R3, 0x1, PT ;  /* 0x000000010300780c */ /* 0x000fda0003f05270 */
[----:B------:R-:W1:Y:S02]  /*23e70*/  @P0 LDC.64 R6, c[0x0][0x9e8] ;  /* 0x00027a00ff060b82 */ /* 0x000e640000000a00 */
[----:B-1----:R-:W-:-:S05]  /*23e80*/  @P0 IMAD.HI.U32 R6, R2, R6, RZ ;  /* 0x0000000602060227 */ /* 0x002fca00078e00ff */
[----:B------:R-:W-:-:S07]  /*23e90*/  @P0 SHF.R.U32.HI R2, RZ, R7, R6 ;  /* 0x00000007ff020219 */ /* 0x000fce0000011606 */
.L_x_1828:
[----:B------:R-:W-:Y:S05]  /*23ea0*/  BSYNC B0 ;  /* 0x0000000000007941 */ /* 0x000fea0003800000 */
.L_x_1826:
[----:B------:R-:W-:-:S05]  /*23eb0*/  IMAD R2, R2, R3, RZ ;  /* 0x0000000302027224 */ /* 0x000fca00078e02ff */
[----:B------:R-:W-:-:S07]  /*23ec0*/  VIMNMX R0, R0, R2, !PT ;  /* 0x0000000200007248 */ /* 0x000fce0007fe0100 */
.L_x_1825:
[----:B------:R-:W-:Y:S01]  /*23ed0*/  SHF.R.S32.HI R2, RZ, 0x1f, R0 ;  /* 0x0000001fff027819 */ /* 0x000fe20000011400 */
[----:B------:R-:W-:Y:S01]  /*23ee0*/  BSSY B0, `(.L_x_1829) ;  /* 0x0000026000007945 */ /* 0x000fe20003800000 */
[----:B------:R-:W-:Y:S02]  /*23ef0*/  ISETP.NE.AND P1, PT, R4, RZ, PT ;  /* 0x000000ff0400720c */ /* 0x000fe40003f25270 */
[----:B------:R-:W-:-:S04]  /*23f00*/  LEA.HI R2, R2, R0, RZ, 0x7 ;  /* 0x0000000002027211 */ /* 0x000fc800078f38ff */
[----:B------:R-:W-:-:S04]  /*23f10*/  SHF.R.S32.HI R2, RZ, 0x7, R2 ;  /* 0x00000007ff027819 */ /* 0x000fc80000011402 */
[----:B------:R-:W-:-:S03]  /*23f20*/  VIMNMX R9, RZ, R2, !PT ;  /* 0x00000002ff097248 */ /* 0x000fc60007fe0100 */
[----:B------:R-:W1:Y:S01]  /*23f30*/  @!P1 LDC R4, c[0x0][0x9f0] ;  /* 0x00027c00ff049b82 */ /* 0x000e620000000800 */
[----:B------:R-:W-:Y:S01]  /*23f40*/  ISETP.GT.AND P0, PT, R5, R9, PT ;  /* 0x000000090500720c */ /* 0x000fe20003f04270 */
[----:B------:R2:W-:Y:S04]  /*23f50*/  STL [R1+0x38], R9 ;  /* 0x0000380901007387 */ /* 0x0005e80000100800 */
[----:B------:R2:W-:Y:S08]  /*23f60*/  STL [R1+0x40], RZ ;  /* 0x000040ff01007387 */ /* 0x0005f00000100800 */
[----:B--2---:R-:W-:Y:S05]  /*23f70*/  @!P0 BRA `(.L_x_1830) ;  /* 0x0000000000708947 */ /* 0x004fea0003800000 */
[----:B-1----:R-:W-:-:S04]  /*23f80*/  IABS R0, R4 ;  /* 0x0000000400007213 */ /* 0x002fc80000000000 */
[----:B------:R-:W1:Y:S08]  /*23f90*/  I2F.RP R2, R0 ;  /* 0x0000000000027306 */ /* 0x000e700000209400 */
[----:B-1----:R-:W1:Y:S02]  /*23fa0*/  MUFU.RCP R2, R2 ;  /* 0x0000000200027308 */ /* 0x002e640000001000 */
[----:B-1----:R-:W-:-:S06]  /*23fb0*/  VIADD R2, R2, 0xffffffe ;  /* 0x0ffffffe02027836 */ /* 0x002fcc0000000000 */
[----:B------:R-:W1:Y:S02]  /*23fc0*/  F2I.FTZ.U32.TRUNC.NTZ R3, R2 ;  /* 0x0000000200037305 */ /* 0x000e64000021f000 */
[----:B-1----:R-:W-:-:S04]  /*23fd0*/  IMAD.MOV R2, RZ, RZ, -R3 ;  /* 0x000000ffff027224 */ /* 0x002fc800078e0a03 */
[----:B------:R-:W-:Y:S02]  /*23fe0*/  IMAD R6, R2, R0, RZ ;  /* 0x0000000002067224 */ /* 0x000fe400078e02ff */
[----:B------:R-:W-:-:S04]  /*23ff0*/  IMAD.MOV.U32 R2, RZ, RZ, RZ ;  /* 0x000000ffff027224 */ /* 0x000fc800078e00ff */
[----:B------:R-:W-:Y:S01]  /*24000*/  IMAD.HI.U32 R8, R3, R6, R2 ;  /* 0x0000000603087227 */ /* 0x000fe200078e0002 */
[----:B------:R-:W-:Y:S02]  /*24010*/  IADD3 R6, R4, -0x1, R5 ;  /* 0xffffffff04067810 */ /* 0x000fe40007ffe005 */
[----:B------:R-:W-:-:S03]  /*24020*/  IABS R2, R4 ;  /* 0x0000000400027213 */ /* 0x000fc60000000000 */
[----:B------:R-:W-:Y:S02]  /*24030*/  IMAD.IADD R6, R6, 0x1, -R9 ;  /* 0x0000000106067824 */ /* 0x000fe400078e0a09 */
[----:B------:R-:W-:-:S03]  /*24040*/  IMAD.MOV R2, RZ, RZ, -R2 ;  /* 0x000000ffff027224 */ /* 0x000fc600078e0a02 */
[----:B------:R-:W-:Y:S01]  /*24050*/  IABS R3, R6 ;  /* 0x0000000600037213 */ /* 0x000fe20000000000 */
[----:B------:R-:W-:Y:S01]  /*24060*/  IMAD.MOV.U32 R7, RZ, RZ, R2 ;  /* 0x000000ffff077224 */ /* 0x000fe200078e0002 */
        /* <DEDUP_REMOVED lines=13> */
.L_x_1830:
[----:B------:R-:W-:Y:S05]  /*24140*/  BSYNC B0 ;  /* 0x0000000000007941 */ /* 0x000fea0003800000 */
.L_x_1829:
[----:B------:R-:W3:Y:S04]  /*24150*/  LDL R0, [R1+0x40] ;  /* 0x0000400001007983 */ /* 0x000ee80000100800 */
[----:B--2---:R-:W3:Y:S01]  /*24160*/  LDL R2, [R1+0x50] ;  /* 0x0000500001027983 */ /* 0x004ee20000100800 */
[----:B------:R-:W-:Y:S01]  /*24170*/  BSSY B7, `(.L_x_1831) ;  /* 0x00003cf000077945 */ /* 0x000fe20003800000 */
[----:B---3--:R-:W-:-:S05]  /*24180*/  IMAD R2, R2, R0, R9 ;  /* 0x0000000002027224 */ /* 0x008fca00078e0209 */
[----:B------:R-:W-:Y:S01]  /*24190*/  VIADDMNMX R0, R2, R0, R5, PT ;  /* 0x0000000002007246 */ /* 0x000fe20003800105 */
[----:B------:R2:W-:Y:S03]  /*241a0*/  STL [R1+0x28], R2 ;  /* 0x0000280201007387 */ /* 0x0005e60000100800 */
[----:B------:R-:W-:Y:S01]  /*241b0*/  ISETP.GT.AND P0, PT, R0, R2, PT ;  /* 0x000000020000720c */ /* 0x000fe20003f04270 */
[----:B------:R2:W-:-:S12]  /*241c0*/  STL [R1+0x3c], R0 ;  /* 0x00003c0001007387 */ /* 0x0005d80000100800 */
[----:B--2---:R-:W-:Y:S05]  /*241d0*/  @P0 BRA `(.L_x_1832) ;  /* 0x0000000000480947 */ /* 0x004fea0003800000 */
[----:B------:R-:W2:Y:S02]  /*241e0*/  S2R R0, SR_TID.X ;  /* 0x0000000000007919 */ /* 0x000ea40000002100 */
[----:B--2---:R-:W-:-:S04]  /*241f0*/  LOP3.LUT R0, R0, 0x7f, RZ, 0xc0, !PT ;  /* 0x0000007f00007812 */ /* 0x004fc800078ec0ff */
[----:B------:R-:W-:-:S13]  /*24200*/  ISETP.NE.AND P0, PT, R0, RZ, PT ;  /* 0x000000ff0000720c */ /* 0x000fda0003f05270 */
[----:B------:R-:W-:Y:S05]  /*24210*/  @P0 BRA `(.L_x_1833) ;  /* 0x0000003c00100947 */ /* 0x000fea0003800000 */
[----:B------:R-:W2:Y:S01]  /*24220*/  S2R R3, SR_LANEID ;  /* 0x0000000000037919 */ /* 0x000ea20000000000 */
[----:B------:R-:W-:Y:S02]  /*24230*/  VOTEU.ANY UR4, UPT, PT ;  /* 0x0000000000047886 */ /* 0x000fe400038e0100 */
[----:B------:R-:W2:Y:S08]  /*24240*/  FLO.U32 R0, UR4 ;  /* 0x0000000400007d00 */ /* 0x000eb000080e0000 */
[----:B------:R-:W3:Y:S01]  /*24250*/  POPC R5, UR4 ;  /* 0x0000000400057d09 */ /* 0x000ee20008000000 */
[----:B--2---:R-:W-:-:S02]  /*24260*/  ISETP.EQ.U32.AND P0, PT, R0, R3, PT ;  /* 0x000000030000720c */ /* 0x004fc40003f02070 */
[----:B------:R-:W3:Y:S11]  /*24270*/  LDC.64 R2, c[0x0][0xc60] ;  /* 0x00031800ff027b82 */ /* 0x000ef60000000a00 */
[----:B---3--:R-:W2:Y:S01]  /*24280*/  @P0 ATOMG.E.ADD.STRONG.GPU PT, R3, desc[UR40][R2.64], R5 ;  /* 0x00000005020309a8 */ /* 0x008ea200081ee1e8 */
[----:B-1----:R-:W1:Y:S02]  /*24290*/  S2R R4, SR_LTMASK ;  /* 0x0000000000047919 */ /* 0x002e640000003900 */
[----:B-1----:R-:W-:-:S04]  /*242a0*/  LOP3.LUT R4, R4, UR4, RZ, 0xc0, !PT ;  /* 0x0000000404047c12 */ /* 0x002fc8000f8ec0ff */
[----:B------:R-:W1:Y:S01]  /*242b0*/  POPC R7, R4 ;  /* 0x0000000400077309 */ /* 0x000e620000000000 */
[----:B--2---:R-:W1:Y:S02]  /*242c0*/  SHFL.IDX PT, R0, R3, R0, 0x1f ;  /* 0x00001f0003007589 */ /* 0x004e6400000e0000 */
[----:B-1----:R-:W-:-:S05]  /*242d0*/  IADD3 R0, R0, UR36, R7 ;  /* 0x0000002400007c10 */ /* 0x002fca000fffe007 */
[----:B------:R2:W-:Y:S01]  /*242e0*/  STL [R1], R0 ;  /* 0x0000000001007387 */ /* 0x0005e20000100800 */
[----:B------:R-:W-:Y:S05]  /*242f0*/  BRA `(.L_x_1833) ;  /* 0x0000003800d87947 */ /* 0x000fea0003800000 */
.L_x_1832:
        /* <DEDUP_REMOVED lines=19> */
[----:B01----:R-:W-:Y:S05]  /*24430*/  CALL.ABS.NOINC R2 ;  /* 0x0000000002007343 */ /* 0x003fea0003c00000 */
.L_x_1835:
[----:B------:R-:W-:Y:S05]  /*24440*/  BSYNC B6 ;  /* 0x0000000000067941 */ /* 0x000fea0003800000 */
.L_x_1834:
        /* <DEDUP_REMOVED lines=8> */
[----:B------:R2:W3:Y:S01]  /*244d0*/  LDC.64 R2, c[0x4][R17] ;  /* 0x0100000011027b82 */ /* 0x0004e20000000a00 */
[----:B-1----:R-:W-:Y:S02]  /*244e0*/  IMAD.U32 R4, RZ, RZ, UR6 ;  /* 0x00000006ff047e24 */ /* 0x002fe4000f8e00ff */
[----:B------:R-:W-:Y:S02]  /*244f0*/  IMAD.U32 R5, RZ, RZ, UR7 ;  /* 0x00000007ff057e24 */ /* 0x000fe4000f8e00ff */
[----:B------:R-:W-:Y:S02]  /*24500*/  IMAD.U32 R6, RZ, RZ, UR8 ;  /* 0x00000008ff067e24 */ /* 0x000fe4000f8e00ff */
[----:B------:R-:W-:-:S02]  /*24510*/  IMAD.U32 R7, RZ, RZ, UR9 ;  /* 0x00000009ff077e24 */ /* 0x000fc4000f8e00ff */
[----:B------:R-:W-:Y:S02]  /*24520*/  IMAD.U32 R10, RZ, RZ, UR4 ;  /* 0x00000004ff0a7e24 */ /* 0x000fe4000f8e00ff */
[----:B------:R-:W-:Y:S02]  /*24530*/  IMAD.U32 R11, RZ, RZ, UR5 ;  /* 0x00000005ff0b7e24 */ /* 0x000fe4000f8e00ff */
[----:B------:R-:W-:Y:S02]  /*24540*/  IMAD.MOV.U32 R8, RZ, RZ, 0x70 ;  /* 0x00000070ff087424 */ /* 0x000fe400078e00ff */
[----:B------:R-:W-:Y:S02]  /*24550*/  IMAD.MOV.U32 R12, RZ, RZ, 0x1 ;  /* 0x00000001ff0c7424 */ /* 0x000fe400078e00ff */
[----:B--2---:R-:W-:-:S07]  /*24560*/  IMAD.MOV.U32 R13, RZ, RZ, RZ ;  /* 0x000000ffff0d7224 */ /* 0x004fce00078e00ff */
[----:B------:R-:W-:-:S07]  /*24570*/  LEPC R20, `(.L_x_1838) ;  /* 0x000000001014794e */ /* 0x000fce0000000000 */
[----:B0--3--:R-:W-:Y:S05]  /*24580*/  CALL.ABS.NOINC R2 ;  /* 0x0000000002007343 */ /* 0x009fea0003c00000 */
.L_x_1838:
        /* <DEDUP_REMOVED lines=15> */
.L_x_1837:
[----:B------:R-:W-:Y:S05]  /*24680*/  BSYNC B6 ;  /* 0x0000000000067941 */ /* 0x000fea0003800000 */
.L_x_1836:
[----:B------:R-:W2:Y:S01]  /*24690*/  LDL R0, [R1+0xc] ;  /* 0x00000c0001007983 */ /* 0x000ea20000100800 */
[----:B------:R-:W-:Y:S02]  /*246a0*/  ULDC.64 UR4, c[0x0][0x9f8] ;  /* 0x00027e0000047ab9 */ /* 0x000fe40000000a00 */
[----:B------:R-:W-:Y:S01]  /*246b0*/  ISETP.NE.U32.AND P0, PT, RZ, UR4, PT ;  /* 0x00000004ff007c0c */ /* 0x000fe2000bf05070 */
[----:B------:R-:W3:Y:S03]  /*246c0*/  LDL R17, [R1+0x3c] ;  /* 0x00003c0001117983 */ /* 0x000ee60000100800 */
[----:B------:R-:W-:Y:S01]  /*246d0*/  ISETP.NE.AND.EX P0, PT, RZ, UR5, PT, P0 ;  /* 0x00000005ff007c0c */ /* 0x000fe2000bf05300 */
[----:B------:R-:W-:-:S12]  /*246e0*/  ULDC.64 UR4, c[0x0][0xa08] ;  /* 0x0002820000047ab9 */ /* 0x000fd80000000a00 */
[----:B------:R-:W4:Y:S01]  /*246f0*/  @P0 LDC.64 R2, c[0x0][0x9f8] ;  /* 0x00027e00ff020b82 */ /* 0x000f220000000a00 */
[----:B--2---:R-:W-:Y:S02]  /*24700*/  IMAD.MOV.U32 R7, RZ, RZ, R0 ;  /* 0x000000ffff077224 */ /* 0x004fe400078e0000 */
[----:B----4-:R-:W-:-:S05]  /*24710*/  @P0 IMAD.WIDE R2, R0, 0x4, R2 ;  /* 0x0000000400020825 */ /* 0x010fca00078e0202 */
[----:B------:R2:W4:Y:S01]  /*24720*/  @P0 LDG.E R7, desc[UR40][R2.64] ;  /* 0x0000002802070981 */ /* 0x000522000c1e1900 */
[----:B---3--:R-:W-:Y:S01]  /*24730*/  VIADD R0, R17, 0xffffffff ;  /* 0xffffffff11007836 */ /* 0x008fe20000000000 */
[----:B--2---:R-:W2:Y:S02]  /*24740*/  LDC.64 R2, c[0x0][0x418] ;  /* 0x00010600ff027b82 */ /* 0x004ea40000000a00 */
[----:B--2---:R-:W-:Y:S01]  /*24750*/  LOP3.LUT P0, RZ, R2, UR4, RZ, 0xfc, !PT ;  /* 0x0000000402ff7c12 */ /* 0x004fe2000f80fcff */
[----:B------:R-:W-:-:S03]  /*24760*/  UMOV UR4, 0xffffffff ;  /* 0xffffffff00047882 */ /* 0x000fc60000000000 */
[----:B------:R-:W-:Y:S02]  /*24770*/  LOP3.LUT P0, RZ, R3, UR5, RZ, 0xfc, P0 ;  /* 0x0000000503ff7c12 */ /* 0x000fe4000800fcff */
[----:B----4-:R-:W-:Y:S01]  /*24780*/  SHF.R.S32.HI R8, RZ, 0x1f, R7 ;  /* 0x0000001fff087819 */ /* 0x010fe20000011407 */
        /* <DEDUP_REMOVED lines=8> */
.L_x_2039:
        /* <DEDUP_REMOVED lines=11> */
.L_x_2042:
        /* <DEDUP_REMOVED lines=24> */
.L_x_1842:
[----:B---3--:R-:W3:Y:S01]  /*24a40*/  LDL R2, [R1+0x14] ;  /* 0x0000140001027983 */ /* 0x008ee20000100800 */
[----:B-1----:R-:W-:Y:S01]  /*24a50*/  IMAD R0, R19, 0x8, R18 ;  /* 0x0000000813007824 */ /* 0x002fe200078e0212 */
[----:B---3--:R-:W-:-:S04]  /*24a60*/  SHF.L.U32 R2, R2, 0x1f, RZ ;  /* 0x0000001f02027819 */ /* 0x008fc800000006ff */
[----:B------:R-:W1:Y:S02]  /*24a70*/  SYNCS.PHASECHK.TRANS64.TRYWAIT P0, [R0+URZ+0x28840], R2 ;  /* 0x02884002000075a7 */ /* 0x000e64000800017f */
[----:B-1----:R-:W-:Y:S05]  /*24a80*/  @!P0 BRA `(.L_x_1843) ;  /* 0x0000006c00f48947 */ /* 0x002fea0003800000 */
.L_x_2043:
        /* <DEDUP_REMOVED lines=11> */
.L_x_1844:
        /* <DEDUP_REMOVED lines=29> */
.L_x_1840:
        /* <DEDUP_REMOVED lines=23> */
[----:B--2---:R-:W-:-:S02]  /*24e80*/  IMAD.U32 R7, RZ, RZ, UR7 ;  /* 0x00000007ff077e24 */ /* 0x004fc4000f8e00ff */
[----:B------:R-:W-:Y:S02]  /*24e90*/  IMAD.U32 R10, RZ, RZ, UR8 ;  /* 0x00000008ff0a7e24 */ /* 0x000fe4000f8e00ff */
[----:B------:R-:W-:Y:S02]  /*24ea0*/  IMAD.U32 R11, RZ, RZ, UR9 ;  /* 0x00000009ff0b7e24 */ /* 0x000fe4000f8e00ff */
[----:B------:R-:W-:Y:S02]  /*24eb0*/  IMAD.MOV.U32 R8, RZ, RZ, 0x70 ;  /* 0x00000070ff087424 */ /* 0x000fe400078e00ff */
[----:B------:R-:W-:Y:S02]  /*24ec0*/  IMAD.MOV.U32 R12, RZ, RZ, 0x1 ;  /* 0x00000001ff0c7424 */ /* 0x000fe400078e00ff */
[----:B------:R-:W-:-:S07]  /*24ed0*/  IMAD.MOV.U32 R13, RZ, RZ, RZ ;  /* 0x000000ffff0d7224 */ /* 0x000fce00078e00ff */
[----:B------:R-:W-:-:S07]  /*24ee0*/  LEPC R20, `(.L_x_1846) ;  /* 0x000000001014794e */ /* 0x000fce0000000000 */
[----:B01----:R-:W-:Y:S05]  /*24ef0*/  CALL.ABS.NOINC R2 ;  /* 0x0000000002007343 */ /* 0x003fea0003c00000 */
.L_x_1846:
[----:B------:R-:W-:Y:S05]  /*24f00*/  BSYNC B6 ;  /* 0x0000000000067941 */ /* 0x000fea0003800000 */
.L_x_1845:
[----:B-1----:R-:W3:Y:S01]  /*24f10*/  LDL.LU R0, [R1+0x54] ;  /* 0x0000540001007983 */ /* 0x002ee20000300800 */
[----:B------:R-:W-:Y:S01]  /*24f20*/  ULDC.64 UR6, c[0x0][0xa00] ;  /* 0x0002800000067ab9 */ /* 0x000fe20000000a00 */
[----:B--2---:R-:W1:Y:S01]  /*24f30*/  LDC R7, c[0x0][0x448] ;  /* 0x00011200ff077b82 */ /* 0x004e620000000800 */
[----:B------:R-:W-:Y:S01]  /*24f40*/  ULDC.64 UR4, c[0x0][0x2d8] ;  /* 0x0000b60000047ab9 */ /* 0x000fe20000000a00 */
[----:B------:R-:W3:Y:S04]  /*24f50*/  LDL.LU.64 R2, [R1+0x48] ;  /* 0x0000480001027983 */ /* 0x000ee80000300a00 */
[----:B------:R-:W2:Y:S04]  /*24f60*/  LDL R5, [R1+0xc] ;  /* 0x00000c0001057983 */ /* 0x000ea80000100800 */
[----:B------:R-:W4:Y:S01]  /*24f70*/  LDL R8, [R1+0x30] ;  /* 0x0000300001087983 */ /* 0x000f220000100800 */
[----:B------:R-:W-:-:S04]  /*24f80*/  ISETP.NE.U32.AND P0, PT, RZ, UR6, PT ;  /* 0x00000006ff007c0c */ /* 0x000fc8000bf05070 */
[----:B------:R-:W-:Y:S01]  /*24f90*/  ISETP.NE.AND.EX P0, PT, RZ, UR7, PT, P0 ;  /* 0x00000007ff007c0c */ /* 0x000fe2000bf05300 */
[----:B------:R-:W0:Y:S01]  /*24fa0*/  S2R R9, SR_TID.X ;  /* 0x0000000000097919 */ /* 0x000e220000002100 */
[----:B------:R-:W-:Y:S01]  /*24fb0*/  ULDC.64 UR6, c[0x0][0x280] ;  /* 0x0000a00000067ab9 */ /* 0x000fe20000000a00 */
[----:B0-----:R-:W-:Y:S02]  /*24fc0*/  IMAD.SHL.U32 R9, R9, 0x10, RZ ;  /* 0x0000001009097824 */ /* 0x001fe400078e00ff */
[----:B---3--:R-:W-:Y:S01]  /*24fd0*/  IMAD.MOV.U32 R3, RZ, RZ, R0 ;  /* 0x000000ffff037224 */ /* 0x008fe200078e0000 */
[----:B--2---:R-:W-:-:S04]  /*24fe0*/  SHF.R.S32.HI R0, RZ, 0x1f, R5 ;  /* 0x0000001fff007819 */ /* 0x004fc80000011405 */
[----:B------:R-:W-:Y:S02]  /*24ff0*/  SEL R4, R0, RZ, !P0 ;  /* 0x000000ff00047207 */ /* 0x000fe40004000000 */
[----:B------:R-:W-:Y:S02]  /*25000*/  SEL R0, R5, RZ, !P0 ;  /* 0x000000ff05007207 */ /* 0x000fe40004000000 */
[----:B------:R-:W0:Y:S01]  /*25010*/  S2R R5, SR_TID.X ;  /* 0x0000000000057919 */ /* 0x000e220000002100 */
[----:B-1----:R-:W-:Y:S01]  /*25020*/  ISETP.NE.AND P0, PT, R7, 0x1, PT ;  /* 0x000000010700780c */ /* 0x002fe20003f05270 */
[----:B------:R-:W-:-:S04]  /*25030*/  IMAD.WIDE.U32 R2, R16, UR4, R2 ;  /* 0x0000000410027c25 */ /* 0x000fc8000f8e0002 */
[----:B------:R-:W-:Y:S01]  /*25040*/  IMAD R3, R16, UR5, R3 ;  /* 0x0000000510037c24 */ /* 0x000fe2000f8e0203 */
[----:B------:R-:W-:Y:S02]  /*25050*/  ULDC.64 UR4, c[0x0][0x2e0] ;  /* 0x0000b80000047ab9 */ /* 0x000fe40000000a00 */
[----:B------:R-:W-:-:S05]  /*25060*/  IMAD R4, R4, UR4, RZ ;  /* 0x0000000404047c24 */ /* 0x000fca000f8e02ff */
[----:B------:R-:W1:Y:S01]  /*25070*/  @P0 LDC R6, c[0x0][0x450] ;  /* 0x00011400ff060b82 */ /* 0x000e620000000800 */
[----:B0-----:R-:W-:-:S04]  /*25080*/  LOP3.LUT R5, R5, 0x7f, RZ, 0xc0, !PT ;  /* 0x0000007f05057812 */ /* 0x001fc800078ec0ff */
[----:B------:R-:W-:-:S04]  /*25090*/  SHF.R.U32.HI R5, RZ, 0x3, R5 ;  /* 0x00000003ff057819 */ /* 0x000fc80000011605 */
[----:B------:R-:W-:Y:S02]  /*250a0*/  LOP3.LUT R9, R5, 0x70, R9, 0xf8, !PT ;  /* 0x0000007005097812 */ /* 0x000fe400078ef809 */
[----:B------:R-:W0:Y:S01]  /*250b0*/  @P0 LDC R5, c[0x0][0x44c] ;  /* 0x00011300ff050b82 */ /* 0x000e220000000800 */
[----:B------:R-:W-:-:S04]  /*250c0*/  IMAD.WIDE.U32 R2, R0, UR4, R2 ;  /* 0x0000000400027c25 */ /* 0x000fc8000f8e0002 */
[----:B------:R-:W-:Y:S01]  /*250d0*/  IMAD R0, R0, UR5, R4 ;  /* 0x0000000500007c24 */ /* 0x000fe2000f8e0204 */
[----:B------:R-:W-:Y:S01]  /*250e0*/  ULDC.64 UR4, c[0x0][0x2d0] ;  /* 0x0000b40000047ab9 */ /* 0x000fe20000000a00 */
[----:B----4-:R-:W-:Y:S02]  /*250f0*/  IMAD.IADD R4, R9, 0x1, R8 ;  /* 0x0000000109047824 */ /* 0x010fe400078e0208 */
[----:B------:R-:W2:Y:S01]  /*25100*/  S2R R9, SR_TID.X ;  /* 0x0000000000097919 */ /* 0x000ea20000002100 */
[----:B------:R-:W-:Y:S02]  /*25110*/  IMAD.IADD R3, R3, 0x1, R0 ;  /* 0x0000000103037824 */ /* 0x000fe400078e0200 */
[----:B------:R-:W-:Y:S02]  /*25120*/  IMAD.MOV.U32 R0, RZ, RZ, R4 ;  /* 0x000000ffff007224 */ /* 0x000fe400078e0004 */
[----:B0-----:R-:W-:-:S05]  /*25130*/  @P0 IMAD.HI.U32 R5, R4, R5, RZ ;  /* 0x0000000504050227 */ /* 0x001fca00078e00ff */
[----:B-1----:R-:W-:-:S05]  /*25140*/  @P0 SHF.R.U32.HI R0, RZ, R6, R5 ;  /* 0x00000006ff000219 */ /* 0x002fca0000011605 */
        /* <DEDUP_REMOVED lines=107> */
.L_x_2060:
        /* <DEDUP_REMOVED lines=11> */
.L_x_1849:
[----:B------:R-:W-:Y:S05]  /*258b0*/  BSYNC B0 ;  /* 0x0000000000007941 */ /* 0x000fea0003800000 */
.L_x_1848:
[----:B------:R-:W-:Y:S01]  /*258c0*/  NOP ;  /* 0x0000000000007918 */ /* 0x000fe20000000000 */
[----:B------:R-:W-:Y:S01]  /*258d0*/  PLOP3.LUT P0, PT, PT, PT, PT, 0x80, 0x0 ;  /* 0x000000000000781c */ /* 0x000fe20003f0f070 */
[----:B------:R-:W-:-:S12]  /*258e0*/  VIADD R11, R18, 0x28800 ;  /* 0x00028800120b7836 */ /* 0x000fd80000000000 */
.L_x_1850:
        /* <DEDUP_REMOVED lines=18> */
.L_x_2061:
[----:B------:R-:W-:Y:S05]  /*25a10*/  BSYNC B0 ;  /* 0x0000000000007941 */ /* 0x000fea0003800000 */
.L_x_1851:
[----:B------:R-:W3:Y:S04]  /*25a20*/  LDL R2, [R1+0x3c] ;  /* 0x00003c0001027983 */ /* 0x000ee80000100800 */
[----:B0-----:R-:W4:Y:S01]  /*25a30*/  LDL R4, [R1+0x28] ;  /* 0x0000280001047983 */ /* 0x001f220000100800 */
[----:B------:R-:W-:Y:S01]  /*25a40*/  BSSY B0, `(.L_x_1853) ;  /* 0x00001eb000007945 */ /* 0x000fe20003800000 */
[----:B---3--:R-:W-:-:S05]  /*25a50*/  VIADD R0, R2, 0xfffffffe ;  /* 0xfffffffe02007836 */ /* 0x008fca0000000000 */
[----:B----4-:R-:W-:-:S13]  /*25a60*/  ISETP.GE.AND P0, PT, R0, R4, PT ;  /* 0x000000040000720c */ /* 0x010fda0003f06270 */
[----:B------:R-:W-:Y:S05]  /*25a70*/  @!P0 BRA `(.L_x_1854) ;  /* 0x0000001c009c8947 */ /* 0x000fea0003800000 */
[----:B--2---:R-:W2:Y:S04]  /*25a80*/  LDL.LU R3, [R1+0x50] ;  /* 0x0000500001037983 */ /* 0x004ea80000300800 */
[----:B------:R-:W3:Y:S04]  /*25a90*/  LDL.LU R7, [R1+0x40] ;  /* 0x0000400001077983 */ /* 0x000ee80000300800 */
[----:B------:R-:W4:Y:S04]  /*25aa0*/  LDL.LU R2, [R1+0x60] ;  /* 0x0000600001027983 */ /* 0x000f280000300800 */
[----:B------:R-:W5:Y:S04]  /*25ab0*/  LDL.LU R6, [R1+0x38] ;  /* 0x0000380001067983 */ /* 0x000f680000300800 */
[----:B-1----:R-:W5:Y:S01]  /*25ac0*/  LDL.LU R5, [R1+0x5c] ;  /* 0x00005c0001057983 */ /* 0x002f620000300800 */
[----:B------:R-:W-:Y:S01]  /*25ad0*/  LOP3.LUT R10, RZ, R4, RZ, 0x33, !PT ;  /* 0x00000004ff0a7212 */ /* 0x000fe200078e33ff */
[----:B------:R-:W-:Y:S01]  /*25ae0*/  BSSY B2, `(.L_x_1855) ;  /* 0x00000aa000027945 */ /* 0x000fe20003800000 */
[----:B--2---:R-:W-:-:S04]  /*25af0*/  VIADD R3, R3, 0x1 ;  /* 0x0000000103037836 */ /* 0x004fc80000000000 */
[----:B---3--:R-:W-:Y:S01]  /*25b00*/  IMAD R3, R3, R7, RZ ;  /* 0x0000000703037224 */ /* 0x008fe200078e02ff */
[----:B----4-:R-:W-:-:S04]  /*25b10*/  LOP3.LUT R2, RZ, R2, RZ, 0x33, !PT ;  /* 0x00000002ff027212 */ /* 0x010fc800078e33ff */
        /* <DEDUP_REMOVED lines=44> */
.L_x_1859:
[----:B------:R-:W-:Y:S01]  /*25de0*/  IMAD R3, R7, 0x8, R18 ;  /* 0x0000000807037824 */ /* 0x000fe200078e0212 */
[----:B------:R-:W-:Y:S01]  /*25df0*/  SHF.L.U32 R2, R9, 0x1f, RZ ;  /* 0x0000001f09027819 */ /* 0x000fe200000006ff */
[----:B------:R-:W-:Y:S03]  /*25e00*/  BSSY B3, `(.L_x_1860) ;  /* 0x0000003000037945 */ /* 0x000fe60003800000 */
[----:B------:R-:W1:Y:S02]  /*25e10*/  SYNCS.PHASECHK.TRANS64.TRYWAIT P0, [R3+URZ+0x28840], R2 ;  /* 0x02884002030075a7 */ /* 0x000e64000800017f */
[----:B-1----:R-:W-:Y:S05]  /*25e20*/  @!P0 BRA `(.L_x_1861) ;  /* 0x0000006400f08947 */ /* 0x002fea0003800000 */
.L_x_2062:
[----:B------:R-:W-:Y:S05]  /*25e30*/  BSYNC B3 ;  /* 0x0000000000037941 */ /* 0x000fea0003800000 */
.L_x_1860:
        /* <DEDUP_REMOVED lines=12> */
.L_x_1863:
[----:B------:R-:W-:Y:S05]  /*25f00*/  BSYNC B3 ;  /* 0x0000000000037941 */ /* 0x000fea0003800000 */
.L_x_1862:
        /* <DEDUP_REMOVED lines=12> */
.L_x_1864:
        /* <DEDUP_REMOVED lines=16> */
.L_x_1865:
        /* <DEDUP_REMOVED lines=16> */
.L_x_2063:
[----:B------:R-:W-:Y:S05]  /*261d0*/  BSYNC B3 ;  /* 0x0000000000037941 */ /* 0x000fea0003800000 */
.L_x_1866:
        /* <DEDUP_REMOVED lines=12> */
.L_x_1869:
[----:B------:R-:W-:Y:S05]  /*262a0*/  BSYNC B3 ;  /* 0x0000000000037941 */ /* 0x000fea0003800000 */
.L_x_1868:
        /* <DEDUP_REMOVED lines=13> */
.L_x_1870:
        /* <DEDUP_REMOVED lines=15> */
.L_x_1871:
        /* <DEDUP_REMOVED lines=12> */
.L_x_1858:
[----:B------:R-:W-:Y:S05]  /*26530*/  BSYNC B1 ;  /* 0x0000000000017941 */ /* 0x000fea0003800000 */
.L_x_1857:
[----:B0-----:R-:W2:Y:S01]  /*26540*/  LDL.LU R0, [R1+0x3c] ;  /* 0x00003c0001007983 */ /* 0x001ea20000300800 */
[----:B------:R-:W-:-:S03]  /*26550*/  IMAD.MOV.U32 R19, RZ, RZ, R7 ;  /* 0x000000ffff137224 */ /* 0x000fc600078e0007 */
[----:B------:R0:W-:Y:S02]  /*26560*/  STL [R1+0x14], R9 ;  /* 0x0000140901007387 */ /* 0x0001e40000100800 */
[----:B0-2---:R-:W-:-:S07]  /*26570*/  VIADD R0, R0, 0xfffffffd ;  /* 0xfffffffd00007836 */ /* 0x005fce0000000000 */
.L_x_1856:
[----:B------:R-:W-:Y:S05]  /*26580*/  BSYNC B2 ;  /* 0x0000000000027941 */ /* 0x000fea0003800000 */
.L_x_1855:
[----:B------:R-:W-:-:S05]  /*26590*/  VIADD R10, R10, 0xfffffffe ;  /* 0xfffffffe0a0a7836 */ /* 0x000fca0000000000 */
[----:B------:R-:W-:-:S13]  /*265a0*/  ISETP.NE.AND P0, PT, R10, R6, PT ;  /* 0x000000060a00720c */ /* 0x000fda0003f05270 */
[----:B------:R-:W-:Y:S05]  /*265b0*/  @!P0 BRA `(.L_x_1854) ;  /* 0x0000001000cc8947 */ /* 0x000fea0003800000 */
[----:B------:R-:W-:-:S07]  /*265c0*/  IMAD.MOV.U32 R8, RZ, RZ, R17 ;  /* 0x000000ffff087224 */ /* 0x000fce00078e0011 */
.L_x_1902:
        /* <DEDUP_REMOVED lines=35> */
.L_x_1874:
[----:B------:R-:W-:Y:S01]  /*26800*/  IMAD R3, R4, 0x8, R18 ;  /* 0x0000000804037824 */ /* 0x000fe200078e0212 */
[----:B------:R-:W-:Y:S01]  /*26810*/  SHF.L.U32 R2, R5, 0x1f, RZ ;  /* 0x0000001f05027819 */ /* 0x000fe200000006ff */
[----:B------:R-:W-:Y:S03]  /*26820*/  BSSY B2, `(.L_x_1875) ;  /* 0x0000003000027945 */ /* 0x000fe60003800000 */
[----:B------:R-:W1:Y:S02]  /*26830*/  SYNCS.PHASECHK.TRANS64.TRYWAIT P0, [R3+URZ+0x28840], R2 ;  /* 0x02884002030075a7 */ /* 0x000e64000800017f */
[----:B-1----:R-:W-:Y:S05]  /*26840*/  @!P0 BRA `(.L_x_1876) ;  /* 0x0000005c00908947 */ /* 0x002fea0003800000 */
.L_x_2064:
[----:B------:R-:W-:Y:S05]  /*26850*/  BSYNC B2 ;  /* 0x0000000000027941 */ /* 0x000fea0003800000 */
.L_x_1875:
        /* <DEDUP_REMOVED lines=12> */
.L_x_1878:
[----:B------:R-:W-:Y:S05]  /*26920*/  BSYNC B2 ;  /* 0x0000000000027941 */ /* 0x000fea0003800000 */
.L_x_1877:
        /* <DEDUP_REMOVED lines=12> */
.L_x_1879:
        /* <DEDUP_REMOVED lines=16> */
.L_x_1880:
        /* <DEDUP_REMOVED lines=16> */
.L_x_2065:
[----:B------:R-:W-:Y:S05]  /*26bf0*/  BSYNC B2 ;  /* 0x0000000000027941 */ /* 0x000fea0003800000 */
.L_x_1881:
        /* <DEDUP_REMOVED lines=11> */
.L_x_1884:
[----:B------:R-:W-:Y:S05]  /*26cb0*/  BSYNC B2 ;  /* 0x0000000000027941 */ /* 0x000fea0003800000 */
.L_x_1883:
        /* <DEDUP_REMOVED lines=12> */
.L_x_1885:
        /* <DEDUP_REMOVED lines=15> */
.L_x_1886:
        /* <DEDUP_REMOVED lines=12> */
.L_x_1873:
[----:B------:R-:W-:Y:S05]  /*26f30*/  BSYNC B1 ;  /* 0x0000000000017941 */ /* 0x000fea0003800000 */
.L_x_1872:
        /* <DEDUP_REMOVED lines=35> */
.L_x_1889:
[----:B------:R-:W-:Y:S01]  /*27170*/  IMAD R2, R19, 0x8, R18 ;  /* 0x0000000813027824 */ /* 0x000fe200078e0212 */
[----:B------:R-:W-:Y:S01]  /*27180*/  SHF.L.U32 R3, R10, 0x1f, RZ ;  /* 0x0000001f0a037819 */ /* 0x000fe200000006ff */
[----:B------:R-:W-:Y:S03]  /*27190*/  BSSY B2, `(.L_x_1890) ;  /* 0x0000003000027945 */ /* 0x000fe60003800000 */
[----:B------:R-:W2:Y:S02]  /*271a0*/  SYNCS.PHASECHK.TRANS64.TRYWAIT P0, [R2+URZ+0x28840], R3 ;  /* 0x02884003020075a7 */ /* 0x000ea4000800017f */
[----:B--2---:R-:W-:Y:S05]  /*271b0*/  @!P0 BRA `(.L_x_1891) ;  /* 0x00000054005c8947 */ /* 0x004fea0003800000 */
.L_x_2066:
[----:B------:R-:W-:Y:S05]  /*271c0*/  BSYNC B2 ;  /* 0x0000000000027941 */ /* 0x000fea0003800000 */
.L_x_1890:
        /* <DEDUP_REMOVED lines=12> */
.L_x_1893:
[----:B------:R-:W-:Y:S05]  /*27290*/  BSYNC B2 ;  /* 0x0000000000027941 */ /* 0x000fea0003800000 */
.L_x_1892:
        /* <DEDUP_REMOVED lines=13> */
.L_x_1894:
        /* <DEDUP_REMOVED lines=16> */
.L_x_1895:
        /* <DEDUP_REMOVED lines=15> */
.L_x_2067:
[----:B------:R-:W-:Y:S05]  /*27560*/  BSYNC B2 ;  /* 0x0000000000027941 */ /* 0x000fea0003800000 */
.L_x_1896:
        /* <DEDUP_REMOVED lines=11> */
.L_x_1899:
[----:B------:R-:W-:Y:S05]  /*27620*/  BSYNC B2 ;  /* 0x0000000000027941 */ /* 0x000fea0003800000 */
.L_x_1898:
        /* <DEDUP_REMOVED lines=12> */
.L_x_1900:
        /* <DEDUP_REMOVED lines=15> */
.L_x_1901:
        /* <DEDUP_REMOVED lines=12> */
.L_x_1888:
[----:B------:R-:W-:Y:S05]  /*278a0*/  BSYNC B1 ;  /* 0x0000000000017941 */ /* 0x000fea0003800000 */
.L_x_1887:
[----:B------:R-:W2:Y:S01]  /*278b0*/  LDL R2, [R1+0x28] ;  /* 0x0000280001027983 */ /* 0x000ea20000100800 */
[----:B------:R-:W-:Y:S01]  /*278c0*/  VIADD R0, R0, 0xfffffffe ;  /* 0xfffffffe00007836 */ /* 0x000fe20000000000 */
[----:B--2---:R-:W-:-:S13]  /*278d0*/  ISETP.GT.AND P0, PT, R6, R2, PT ;  /* 0x000000020600720c */ /* 0x004fda0003f04270 */
[----:B------:R-:W-:Y:S05]  /*278e0*/  @P0 BRA `(.L_x_1902) ;  /* 0xffffffec00380947 */ /* 0x000fea000383ffff */
.L_x_1854:
[----:B------:R-:W-:Y:S05]  /*278f0*/  BSYNC B0 ;  /* 0x0000000000007941 */ /* 0x000fea0003800000 */
.L_x_1853:
[----:B--2---:R-:W2:Y:S01]  /*27900*/  S2R R3, SR_TID.X ;  /* 0x0000000000037919 */ /* 0x004ea20000002100 */
[----:B------:R-:W-:Y:S01]  /*27910*/  BSSY B0, `(.L_x_1903) ;  /* 0x0000011000007945 */ /* 0x000fe20003800000 */
[----:B--2---:R-:W-:-:S04]  /*27920*/  LOP3.LUT R3, R3, 0x7f, RZ, 0xc0, !PT ;  /* 0x0000007f03037812 */ /* 0x004fc800078ec0ff */
[----:B------:R-:W-:-:S13]  /*27930*/  ISETP.NE.AND P0, PT, R3, RZ, PT ;  /* 0x000000ff0300720c */ /* 0x000fda0003f05270 */
[----:B------:R-:W-:Y:S05]  /*27940*/  @P0 BRA `(.L_x_1904) ;  /* 0x0000000000340947 */ /* 0x000fea0003800000 */
[----:B------:R-:W2:Y:S01]  /*27950*/  S2R R2, SR_LANEID ;  /* 0x0000000000027919 */ /* 0x000ea20000000000 */
[----:B------:R-:W-:Y:S01]  /*27960*/  VOTEU.ANY UR4, UPT, PT ;  /* 0x0000000000047886 */ /* 0x000fe200038e0100 */
[----:B-1----:R-:W1:Y:S01]  /*27970*/  LDC.64 R4, c[0x0][0xc60] ;  /* 0x00031800ff047b82 */ /* 0x002e620000000a00 */
[----:B------:R-:W2:Y:S02]  /*27980*/  FLO.U32 R0, UR4 ;  /* 0x0000000400007d00 */ /* 0x000ea400080e0000 */
        /* <DEDUP_REMOVED lines=9> */
.L_x_1904:
[----:B------:R-:W-:Y:S05]  /*27a20*/  BSYNC B0 ;  /* 0x0000000000007941 */ /* 0x000fea0003800000 */
.L_x_1903:
[----:B--2---:R-:W2:Y:S01]  /*27a30*/  LDL R0, [R1+0x10] ;  /* 0x0000100001007983 */ /* 0x004ea20000100800 */
        /* <DEDUP_REMOVED lines=10> */
.L_x_2068:
[----:B------:R-:W-:Y:S05]  /*27ae0*/  BSYNC B1 ;  /* 0x0000000000017941 */ /* 0x000fea0003800000 */
.L_x_1907:
        /* <DEDUP_REMOVED lines=9> */
.L_x_1910:
[----:B------:R-:W-:Y:S05]  /*27b80*/  BSYNC B1 ;  /* 0x0000000000017941 */ /* 0x000fea0003800000 */
.L_x_1909:
        /* <DEDUP_REMOVED lines=12> */
.L_x_1911:
        /* <DEDUP_REMOVED lines=15> */
.L_x_1912:
        /* <DEDUP_REMOVED lines=10> */
.L_x_1906:
[----:B------:R-:W-:Y:S05]  /*27de0*/  BSYNC B0 ;  /* 0x0000000000007941 */ /* 0x000fea0003800000 */
.L_x_1905:
[----:B------:R-:W2:Y:S01]  /*27df0*/  LDL.LU R4, [R1+0x14] ;  /* 0x0000140001047983 */ /* 0x000ea20000300800 */
[----:B------:R-:W-:-:S05]  /*27e00*/  VIADD R19, R19, 0x1 ;  /* 0x0000000113137836 */ /* 0x000fca0000000000 */
[----:B------:R-:W-:-:S04]  /*27e10*/  ISETP.NE.AND P0, PT, R19, 0x2, PT ;  /* 0x000000021300780c */ /* 0x000fc80003f05270 */
[----:B------:R-:W-:Y:S02]  /*27e20*/  SEL R0, RZ, 0x1, P0 ;  /* 0x00000001ff007807 */ /* 0x000fe40000000000 */
[----:B------:R-:W-:Y:S02]  /*27e30*/  SEL R19, R19, RZ, P0 ;  /* 0x000000ff13137207 */ /* 0x000fe40000000000 */
[----:B--2---:R-:W-:-:S05]  /*27e40*/  LOP3.LUT R4, R4, R0, RZ, 0x3c, !PT ;  /* 0x0000000004047212 */ /* 0x004fca00078e3cff */
[----:B------:R3:W-:Y:S02]  /*27e50*/  STL [R1+0x14], R4 ;  /* 0x0000140401007387 */ /* 0x0007e40000100800 */
.L_x_1833:
[----:B------:R-:W-:Y:S05]  /*27e60*/  BSYNC B7 ;  /* 0x0000000000077941 */ /* 0x000fea0003800000 */
.L_x_1831:
[----:B--2---:R-:W2:Y:S02]  /*27e70*/  LDL R0, [R1+0x10] ;  /* 0x0000100001007983 */ /* 0x004ea40000100800 */
[----:B--2---:R-:W-:-:S13]  /*27e80*/  LOP3.LUT P0, RZ, R0, 0x2, RZ, 0xc0, !PT ;  /* 0x0000000200ff7812 */ /* 0x004fda000780c0ff */
[----:B------:R-:W-:Y:S05]  /*27e90*/  @!P0 BRA `(.L_x_1913) ;  /* 0x00000000002c8947 */ /* 0x000fea0003800000 */
[----:B------:R-:W-:Y:S05]  /*27ea0*/  WARPSYNC.ALL ;  /* 0x0000000000007948 */ /* 0x000fea0003800000 */
[----:B------:R-:W2:Y:S08]  /*27eb0*/  S2UR UR5, SR_CgaCtaId ;  /* 0x00000000000579c3 */ /* 0x000eb00000008800 */
[----:B------:R-:W-:Y:S06]  /*27ec0*/  BAR.SYNC.DEFER_BLOCKING 0x5, 0x180 ;  /* 0x0146000000007b1d */ /* 0x000fec0000010000 */
[----:B------:R-:W-:-:S02]  /*27ed0*/  UMOV UR4, 0x400 ;  /* 0x0000040000047882 */ /* 0x000fc40000000000 */
[----:B--2---:R-:W-:-:S06]  /*27ee0*/  ULEA UR4, UR5, UR4, 0x18 ;  /* 0x0000000405047291 */ /* 0x004fcc000f8ec03f */
[----:B------:R-:W-:-:S05]  /*27ef0*/  IMAD.U32 R18, RZ, RZ, UR4 ;  /* 0x00000004ff127e24 */ /* 0x000fca000f8e00ff */
[----:B-1-3--:R-:W1:Y:S04]  /*27f00*/  LDS.128 R4, [R18+0x288d0] ;  /* 0x0288d00012047984 */ /* 0x00ae680000000c00 */
[----:B-1----:R1:W-:Y:S04]  /*27f10*/  STL.64 [R1], R4 ;  /* 0x0000000401007387 */ /* 0x0023e80000100a00 */
[----:B------:R1:W-:Y:S01]  /*27f20*/  STL.64 [R1+0x8], R6 ;  /* 0x0000080601007387 */ /* 0x0003e20000100a00 */
[----:B------:R-:W-:Y:S06]  /*27f30*/  BAR.ARV 0x4, 0x180 ;  /* 0x0106000000007b1d */ /* 0x000fec0000002000 */
[----:B------:R-:W-:Y:S05]  /*27f40*/  BRA `(.L_x_1914) ;  /* 0x0000001000347947 */ /* 0x000fea0003800000 */
.L_x_1913:
[----:B------:R-:W2:Y:S01]  /*27f50*/  S2R R16, SR_TID.X ;  /* 0x0000000000107919 */ /* 0x000ea20000002100 */
[----:B------:R-:W-:Y:S01]  /*27f60*/  UMOV UR4, 0xffffffff ;  /* 0xffffffff00047882 */ /* 0x000fe20000000000 */
[----:B--2---:R-:W-:-:S04]  /*27f70*/  LOP3.LUT R16, R16, 0x1f, RZ, 0xc0, !PT ;  /* 0x0000001f10107812 */ /* 0x004fc800078ec0ff */
[----:B------:R-:W-:Y:S01]  /*27f80*/  ISETP.NE.AND P0, PT, R16, 0x1f, PT ;  /* 0x0000001f1000780c */ /* 0x000fe20003f05270 */
[----:B------:R-:W-:-:S12]  /*27f90*/  BRA.DIV UR4, `(.L_x_1915) ;  /* 0x0000004a04207947 */ /* 0x000fd8000b800000 */
[----:B------:R-:W0:Y:S01]  /*27fa0*/  LDL.LU R2, [R1] ;  /* 0x0000000001027983 */ /* 0x000e220000300800 */
[----:B------:R-:W-:-:S03]  /*27fb0*/  ULDC UR4, c[0x0][0xc3c] ;  /* 0x00030f0000047ab9 */ /* 0x000fc60000000800 */
[----:B------:R-:W2:Y:S01]  /*27fc0*/  LDL R3, [R1+0xc] ;  /* 0x00000c0001037983 */ /* 0x000ea20000100800 */
[----:B0-----:R-:W-:Y:S02]  /*27fd0*/  IMAD.MOV.U32 R10, RZ, RZ, R2 ;  /* 0x000000ffff0a7224 */ /* 0x001fe400078e0002 */
[----:B--2---:R-:W-:-:S05]  /*27fe0*/  IMAD.IADD R0, R3, 0x1, R16 ;  /* 0x0000000103007824 */ /* 0x004fca00078e0210 */
[----:B------:R-:W-:-:S13]  /*27ff0*/  ISETP.GE.OR P1, PT, R0, UR4, !P0 ;  /* 0x0000000400007c0c */ /* 0x000fda000c726670 */
[----:B------:R-:W0:Y:S08]  /*28000*/  @!P1 LDC.64 R2, c[0x0][0xc80] ;  /* 0x00032000ff029b82 */ /* 0x000e300000000a00 */
[----:B-1----:R-:W1:Y:S01]  /*28010*/  @!P1 LDC.64 R6, c[0x0][0xc78] ;  /* 0x00031e00ff069b82 */ /* 0x002e620000000a00 */
[----:B0-----:R-:W-:-:S05]  /*28020*/  @!P1 IMAD.WIDE R2, R0, 0x4, R2 ;  /* 0x0000000400029825 */ /* 0x001fca00078e0202 */
[----:B------:R1:W2:Y:S02]  /*28030*/  @!P1 LDG.E R8, desc[UR40][R2.64] ;  /* 0x0000002802089981 */ /* 0x0002a4000c1e1900 */
[----:B-1----:R-:W-:-:S06]  /*28040*/  @!P1 IMAD.WIDE R2, R0, 0x4, R6 ;  /* 0x0000000400029825 */ /* 0x002fcc00078e0206 */
[----:B------:R-:W4:Y:S01]  /*28050*/  @!P1 LDG.E R2, desc[UR40][R2.64] ;  /* 0x0000002802029981 */ /* 0x000f22000c1e1900 */
[----:B---3--:R-:W-:Y:S01]  /*28060*/  IMAD.MOV.U32 R4, RZ, RZ, RZ ;  /* 0x000000ffff047224 */ /* 0x008fe200078e00ff */
[C---:B------:R-:W-:Y:S01]  /*28070*/  ISETP.GE.U32.AND P2, PT, R16.reuse, 0x2, PT ;  /* 0x000000021000780c */ /* 0x040fe20003f46070 */
[----:B------:R-:W-:Y:S01]  /*28080*/  IMAD.MOV.U32 R6, RZ, RZ, RZ ;  /* 0x000000ffff067224 */ /* 0x000fe200078e00ff */
[C---:B------:R-:W-:Y:S01]  /*28090*/  ISETP.GE.U32.AND P3, PT, R16.reuse, 0x4, PT ;  /* 0x000000041000780c */ /* 0x040fe20003f66070 */
[----:B------:R-:W-:Y:S01]  /*280a0*/  SHFL.IDX PT, R5, R10, RZ, 0x1f ;  /* 0x00001fff0a057589 */ /* 0x000fe200000e0000 */
[C---:B------:R-:W-:Y:S02]  /*280b0*/  ISETP.GE.U32.AND P4, PT, R16.reuse, 0x8, PT ;  /* 0x000000081000780c */ /* 0x040fe40003f86070 */
[----:B------:R-:W-:Y:S01]  /*280c0*/  ISETP.GE.U32.AND P5, PT, R16, 0x10, PT ;  /* 0x000000101000780c */ /* 0x000fe20003fa6070 */
[----:B------:R-:W-:Y:S01]  /*280d0*/  SHFL.IDX PT, R0, R10, 0x1, 0x1f ;  /* 0x00201f000a007f89 */ /* 0x000fe200000e0000 */
[----:B--2---:R-:W-:-:S02]  /*280e0*/  @!P1 IMAD.MOV.U32 R4, RZ, RZ, R8 ;  /* 0x000000ffff049224 */ /* 0x004fc400078e0008 */
[----:B------:R-:W-:Y:S02]  /*280f0*/  IMAD.MOV.U32 R8, RZ, RZ, RZ ;  /* 0x000000ffff087224 */ /* 0x000fe400078e00ff */
[----:B----4-:R-:W-:Y:S01]  /*28100*/  @!P1 IMAD.MOV.U32 R6, RZ, RZ, R2 ;  /* 0x000000ffff069224 */ /* 0x010fe200078e0002 */
        /* <DEDUP_REMOVED lines=18> */
.L_x_2078:
[----:B------:R-:W-:Y:S02]  /*28230*/  ULDC UR4, c[0x0][0xc38] ;  /* 0x00030e0000047ab9 */ /* 0x000fe40000000800 */
[----:B------:R-:W-:-:S04]  /*28240*/  IMAD.U32 R2, RZ, RZ, UR4 ;  /* 0x00000004ff027e24 */ /* 0x000fc8000f8e00ff */
[----:B-1----:R-:W-:-:S04]  /*28250*/  IMAD R9, R9, R2, RZ ;  /* 0x0000000209097224 */ /* 0x002fc800078e02ff */
[----:B------:R-:W-:-:S05]  /*28260*/  IMAD.IADD R0, R0, 0x1, R9 ;  /* 0x0000000100007824 */ /* 0x000fca00078e0209 */
[----:B------:R-:W-:-:S13]  /*28270*/  ISETP.GT.AND P6, PT, R0, R5, PT ;  /* 0x000000050000720c */ /* 0x000fda0003fc4270 */
[----:B------:R-:W-:Y:S05]  /*28280*/  @P6 BRA `(.L_x_1916) ;  /* 0x0000000000ac6947 */ /* 0x000fea0003800000 */
.L_x_1919:
[----:B------:R-:W2:Y:S01]  /*28290*/  LDL.LU R3, [R1+0xc] ;  /* 0x00000c0001037983 */ /* 0x000ea20000300800 */
[----:B------:R-:W1:Y:S01]  /*282a0*/  LDC R2, c[0x0][0xc3c] ;  /* 0x00030f00ff027b82 */ /* 0x000e620000000800 */
[----:B--2---:R-:W-:-:S05]  /*282b0*/  VIADD R3, R3, 0x1f ;  /* 0x0000001f03037836 */ /* 0x004fca0000000000 */
[----:B-1----:R-:W-:-:S13]  /*282c0*/  ISETP.GE.AND P6, PT, R3, R2, PT ;  /* 0x000000020300720c */ /* 0x002fda0003fc6270 */
[----:B------:R-:W-:Y:S05]  /*282d0*/  @P6 BRA `(.L_x_1917) ;  /* 0x0000000800e86947 */ /* 0x000fea0003800000 */
[----:B------:R-:W1:Y:S01]  /*282e0*/  S2R R4, SR_TID.X ;  /* 0x0000000000047919 */ /* 0x000e620000002100 */
        /* <DEDUP_REMOVED lines=31> */
.L_x_2086:
[----:B------:R-:W-:Y:S02]  /*284e0*/  ULDC UR4, c[0x0][0xc38] ;  /* 0x00030e0000047ab9 */ /* 0x000fe40000000800 */
[----:B------:R-:W-:-:S04]  /*284f0*/  IMAD.U32 R2, RZ, RZ, UR4 ;  /* 0x00000004ff027e24 */ /* 0x000fc8000f8e00ff */
[----:B-1----:R-:W-:-:S04]  /*28500*/  IMAD R9, R9, R2, RZ ;  /* 0x0000000209097224 */ /* 0x002fc800078e02ff */
[----:B------:R-:W-:-:S05]  /*28510*/  IMAD.IADD R0, R9, 0x1, R0 ;  /* 0x0000000109007824 */ /* 0x000fca00078e0200 */
[----:B------:R-:W-:-:S13]  /*28520*/  ISETP.GT.AND P6, PT, R0, R5, PT ;  /* 0x000000050000720c */ /* 0x000fda0003fc4270 */
[----:B------:R-:W-:Y:S05]  /*28530*/  @!P6 BRA `(.L_x_1919) ;  /* 0xfffffffc0054e947 */ /* 0x000fea000383ffff */
.L_x_1916:
        /* <DEDUP_REMOVED lines=8> */
[----:B-1----:R1:W3:Y:S04]  /*285c0*/  SHFL.IDX PT, R4, R4, R3, 0x1f ;  /* 0x00001f0304047589 */ /* 0x0022e800000e0000 */
[----:B------:R1:W4:Y:S01]  /*285d0*/  SHFL.IDX PT, R6, R6, R3, 0x1f ;  /* 0x00001f0306067589 */ /* 0x00032200000e0000 */
[----:B--2---:R-:W-:-:S05]  /*285e0*/  IMAD.IADD R10, R3, 0x1, R10 ;  /* 0x00000001030a7824 */ /* 0x004fca00078e020a */
[----:B---34-:R1:W-:Y:S02]  /*285f0*/  STL [R1+0xc], R10 ;  /* 0x00000c0a01007387 */ /* 0x0183e40000100800 */
.L_x_2091:
[----:B------:R-:W-:-:S13]  /*28600*/  ISETP.NE.AND P0, PT, R0, RZ, PT ;  /* 0x000000ff0000720c */ /* 0x000fda0003f05270 */
[----:B------:R-:W-:Y:S05]  /*28610*/  @!P0 BRA `(.L_x_1921) ;  /* 0x0000000000148947 */ /* 0x000fea0003800000 */
[----:B------:R-:W-:Y:S01]  /*28620*/  UMOV UR4, 0xffffffff ;  /* 0xffffffff00047882 */ /* 0x000fe20000000000 */
[----:B-1----:R-:W-:Y:S02]  /*28630*/  VIADD R3, R3, 0xffffffff ;  /* 0xffffffff03037836 */ /* 0x002fe40000000000 */
[----:B------:R-:W-:Y:S05]  /*28640*/  BRA.DIV UR4, `(.L_x_1922) ;  /* 0x0000004e04147947 */ /* 0x000fea000b800000 */
[----:B------:R1:W3:Y:S02]  /*28650*/  SHFL.IDX PT, R3, R7, R3, 0x1f ;  /* 0x00001f0307037589 */ /* 0x0002e400000e0000 */
.L_x_2094:
[----:B---3--:R-:W-:-:S07]  /*28660*/  IMAD.MOV.U32 R8, RZ, RZ, R3 ;  /* 0x000000ffff087224 */ /* 0x008fce00078e0003 */
.L_x_1921:
[----:B------:R-:W-:Y:S01]  /*28670*/  ISETP.NE.AND P0, PT, R6, 0x1, PT ;  /* 0x000000010600780c */ /* 0x000fe20003f05270 */
[----:B------:R-:W-:-:S05]  /*28680*/  IMAD R0, R8, R2, R9 ;  /* 0x0000000208007224 */ /* 0x000fca00078e0209 */
[----:B------:R3:W-:Y:S02]  /*28690*/  STL [R1], R0 ;  /* 0x0000000001007387 */ /* 0x0007e40000100800 */
[----:B---3--:R-:W-:-:S05]  /*286a0*/  IMAD.IADD R0, R5, 0x1, -R0 ;  /* 0x0000000105007824 */ /* 0x008fca00078e0a00 */
[----:B------:R-:W-:Y:S05]  /*286b0*/  @!P0 BRA `(.L_x_1923) ;  /* 0x0000000000e48947 */ /* 0x000fea0003800000 */
[----:B------:R-:W-:-:S04]  /*286c0*/  IABS R5, R4 ;  /* 0x0000000400057213 */ /* 0x000fc80000000000 */
[----:B------:R-:W3:Y:S08]  /*286d0*/  I2F.RP R2, R5 ;  /* 0x0000000500027306 */ /* 0x000ef00000209400 */
[----:B---3--:R-:W3:Y:S02]  /*286e0*/  MUFU.RCP R2, R2 ;  /* 0x0000000200027308 */ /* 0x008ee40000001000 */
[----:B---3--:R-:W-:-:S06]  /*286f0*/  VIADD R2, R2, 0xffffffe ;  /* 0x0ffffffe02027836 */ /* 0x008fcc0000000000 */
[----:B-1----:R-:W1:Y:S02]  /*28700*/  F2I.FTZ.U32.TRUNC.NTZ R3, R2 ;  /* 0x0000000200037305 */ /* 0x002e64000021f000 */
[----:B-1----:R-:W-:-:S04]  /*28710*/  IMAD.MOV R2, RZ, RZ, -R3 ;  /* 0x000000ffff027224 */ /* 0x002fc800078e0a03 */
        /* <DEDUP_REMOVED lines=14> */
[----:B------:R-:W1:Y:S07]  /*28800*/  I2F.RP R2, R5 ;  /* 0x0000000500027306 */ /* 0x000e6e0000209400 */
[----:B------:R-:W-:Y:S01]  /*28810*/  @P0 VIADD R8, R8, 0x1 ;  /* 0x0000000108080836 */ /* 0x000fe20000000000 */
[----:B-1----:R-:W1:Y:S02]  /*28820*/  MUFU.RCP R2, R2 ;  /* 0x0000000200027308 */ /* 0x002e640000001000 */
[----:B-1----:R-:W-:-:S06]  /*28830*/  VIADD R2, R2, 0xffffffe ;  /* 0x0ffffffe02027836 */ /* 0x002fcc0000000000 */
[----:B------:R-:W1:Y:S02]  /*28840*/  F2I.FTZ.U32.TRUNC.NTZ R3, R2 ;  /* 0x0000000200037305 */ /* 0x000e64000021f000 */
[----:B-1----:R-:W-:-:S04]  /*28850*/  IMAD.MOV R2, RZ, RZ, -R3 ;  /* 0x000000ffff027224 */ /* 0x002fc800078e0a03 */
[----:B0-----:R-:W-:Y:S02]  /*28860*/  IMAD R7, R2, R5, RZ ;  /* 0x0000000502077224 */ /* 0x001fe400078e02ff */
        /* <DEDUP_REMOVED lines=17> */
[----:B------:R-:W-:-:S04]  /*28980*/  IMAD.MOV R2, RZ, RZ, -R3 ;  /* 0x000000ffff027224 */ /* 0x000fc800078e0a03 */
[----:B------:R-:W-:Y:S01]  /*28990*/  IMAD R0, R4, R2, R0 ;  /* 0x0000000204007224 */ /* 0x000fe200078e0200 */
[----:B------:R-:W-:-:S04]  /*289a0*/  LOP3.LUT R2, R3, R6, RZ, 0x3c, !PT ;  /* 0x0000000603027212 */ /* 0x000fc800078e3cff */
[----:B------:R-:W-:-:S03]  /*289b0*/  ISETP.GE.AND P2, PT, R2, RZ, PT ;  /* 0x000000ff0200720c */ /* 0x000fc60003f46270 */
[----:B------:R-:W-:-:S10]  /*289c0*/  @P0 VIADD R7, R7, 0x1 ;  /* 0x0000000107070836 */ /* 0x000fd40000000000 */
[----:B------:R-:W-:Y:S01]  /*289d0*/  @!P2 IMAD.MOV R7, RZ, RZ, -R7 ;  /* 0x000000ffff07a224 */ /* 0x000fe200078e0a07 */
[----:B------:R-:W-:-:S05]  /*289e0*/  @!P1 LOP3.LUT R7, RZ, R6, RZ, 0x33, !PT ;  /* 0x00000006ff079212 */ /* 0x000fca00078e33ff */
[----:B------:R-:W-:-:S04]  /*289f0*/  IMAD.MOV R2, RZ, RZ, -R7 ;  /* 0x000000ffff027224 */ /* 0x000fc800078e0a07 */
[C---:B------:R-:W-:Y:S02]  /*28a00*/  IMAD R2, R6.reuse, R2, R3 ;  /* 0x0000000206027224 */ /* 0x040fe400078e0203 */
[----:B------:R-:W-:-:S04]  /*28a10*/  IMAD R6, R6, 0x1000000, R7 ;  /* 0x0100000006067824 */ /* 0x000fc800078e0207 */
[----:B------:R-:W-:-:S05]  /*28a20*/  IMAD R2, R2, 0x10000, R6 ;  /* 0x0001000002027824 */ /* 0x000fca00078e0206 */
[----:B------:R1:W-:Y:S01]  /*28a30*/  STL [R1+0x8], R2 ;  /* 0x0000080201007387 */ /* 0x0003e20000100800 */
[----:B------:R-:W-:Y:S05]  /*28a40*/  BRA `(.L_x_1924) ;  /* 0x0000000000fc7947 */ /* 0x000fea0003800000 */
.L_x_1923:
[----:B-1----:R-:W3:Y:S01]  /*28a50*/  LDL R3, [R1+0xc] ;  /* 0x00000c0001037983 */ /* 0x002ee20000100800 */
[----:B0-----:R-:W3:Y:S02]  /*28a60*/  LDC.64 R6, c[0x0][0xc90] ;  /* 0x00032400ff067b82 */ /* 0x001ee40000000a00 */
[----:B---3--:R-:W-:-:S05]  /*28a70*/  IMAD.WIDE R6, R3, 0x4, R6 ;  /* 0x0000000403067825 */ /* 0x008fca00078e0206 */
[----:B------:R-:W3:Y:S02]  /*28a80*/  LDG.E R3, desc[UR40][R6.64] ;  /* 0x0000002806037981 */ /* 0x000ee4000c1e1900 */
[----:B---3--:R-:W-:-:S05]  /*28a90*/  IMAD R5, R4, R3, RZ ;  /* 0x0000000304057224 */ /* 0x008fca00078e02ff */
        /* <DEDUP_REMOVED lines=28> */
[----:B------:R-:W-:-:S04]  /*28c60*/  VIADDMNMX R8, R8, R2, R3, PT ;  /* 0x0000000208087246 */ /* 0x000fc80003800103 */
[----:B------:R-:W-:-:S04]  /*28c70*/  IABS R9, R8 ;  /* 0x0000000800097213 */ /* 0x000fc80000000000 */
[----:B------:R-:W0:Y:S08]  /*28c80*/  I2F.RP R2, R9 ;  /* 0x0000000900027306 */ /* 0x000e300000209400 */
[----:B0-----:R-:W0:Y:S02]  /*28c90*/  MUFU.RCP R2, R2 ;  /* 0x0000000200027308 */ /* 0x001e240000001000 */
[----:B0-----:R-:W-:-:S06]  /*28ca0*/  VIADD R2, R2, 0xffffffe ;  /* 0x0ffffffe02027836 */ /* 0x001fcc0000000000 */
[----:B------:R0:W1:Y:S02]  /*28cb0*/  F2I.FTZ.U32.TRUNC.NTZ R3, R2 ;  /* 0x0000000200037305 */ /* 0x000064000021f000 */
[----:B0-----:R-:W-:Y:S02]  /*28cc0*/  IMAD.MOV.U32 R2, RZ, RZ, RZ ;  /* 0x000000ffff027224 */ /* 0x001fe400078e00ff */
[----:B-1----:R-:W-:-:S04]  /*28cd0*/  IMAD.MOV R0, RZ, RZ, -R3 ;  /* 0x000000ffff007224 */ /* 0x002fc800078e0a03 */
[----:B------:R-:W-:-:S04]  /*28ce0*/  IMAD R0, R0, R9, RZ ;  /* 0x0000000900007224 */ /* 0x000fc800078e02ff */
        /* <DEDUP_REMOVED lines=11> */
[----:B------:R-:W-:Y:S02]  /*28da0*/  LOP3.LUT R0, R6, R8, RZ, 0x3c, !PT ;  /* 0x0000000806007212 */ /* 0x000fe400078e3cff */
[----:B------:R-:W-:Y:S02]  /*28db0*/  IADD3 R6, R7, 0x1000000, R6 ;  /* 0x0100000007067810 */ /* 0x000fe40007ffe006 */
[----:B------:R-:W-:-:S07]  /*28dc0*/  ISETP.GE.AND P2, PT, R0, RZ, PT ;  /* 0x000000ff0000720c */ /* 0x000fce0003f46270 */
[----:B------:R-:W-:-:S04]  /*28dd0*/  @P0 VIADD R2, R2, 0x1 ;  /* 0x0000000102020836 */ /* 0x000fc80000000000 */
[----:B------:R-:W-:-:S04]  /*28de0*/  IMAD.MOV.U32 R0, RZ, RZ, R2 ;  /* 0x000000ffff007224 */ /* 0x000fc800078e0002 */
[----:B------:R-:W-:Y:S01]  /*28df0*/  @!P2 IMAD.MOV R0, RZ, RZ, -R0 ;  /* 0x000000ffff00a224 */ /* 0x000fe200078e0a00 */
[----:B------:R-:W-:Y:S01]  /*28e00*/  @!P1 LOP3.LUT R0, RZ, R8, RZ, 0x33, !PT ;  /* 0x00000008ff009212 */ /* 0x000fe200078e33ff */
[----:B------:R-:W-:-:S04]  /*28e10*/  IMAD.MOV R8, RZ, RZ, -R8 ;  /* 0x000000ffff087224 */ /* 0x000fc800078e0a08 */
[----:B------:R-:W-:-:S05]  /*28e20*/  IMAD R2, R0, R8, R6 ;  /* 0x0000000800027224 */ /* 0x000fca00078e0206 */
[----:B------:R0:W-:Y:S02]  /*28e30*/  STL [R1+0x8], R2 ;  /* 0x0000080201007387 */ /* 0x0001e40000100800 */
.L_x_1924:
[----:B------:R-:W-:-:S05]  /*28e40*/  LOP3.LUT R3, RZ, R0, RZ, 0x33, !PT ;  /* 0x00000000ff037212 */ /* 0x000fca00078e33ff */
[----:B------:R-:W-:-:S05]  /*28e50*/  IMAD.IADD R0, R4, 0x1, R3 ;  /* 0x0000000104007824 */ /* 0x000fca00078e0203 */
[----:B------:R3:W-:Y:S01]  /*28e60*/  STL [R1+0x4], R0 ;  /* 0x0000040001007387 */ /* 0x0007e20000100800 */
[----:B------:R-:W-:Y:S05]  /*28e70*/  BRA `(.L_x_1925) ;  /* 0x0000000000287947 */ /* 0x000fea0003800000 */
.L_x_1917:
[----:B------:R-:W-:Y:S01]  /*28e80*/  UMOV UR4, URZ ;  /* 0x0000003f00047c82 */ /* 0x000fe20008000000 */
[----:B------:R-:W-:Y:S01]  /*28e90*/  ULDC UR6, c[0x0][0xc3c] ;  /* 0x00030f0000067ab9 */ /* 0x000fe20000000800 */
[----:B------:R-:W-:Y:S01]  /*28ea0*/  UMOV UR5, URZ ;  /* 0x0000003f00057c82 */ /* 0x000fe20008000000 */
[----:B------:R-:W-:Y:S01]  /*28eb0*/  IMAD.U32 R3, RZ, RZ, UR4 ;  /* 0x00000004ff037e24 */ /* 0x000fe2000f8e00ff */
[----:B------:R1:W-:Y:S01]  /*28ec0*/  STL [R1], R5 ;  /* 0x0000000501007387 */ /* 0x0003e20000100800 */
[----:B------:R-:W-:Y:S02]  /*28ed0*/  IMAD.U32 R0, RZ, RZ, UR6 ;  /* 0x00000006ff007e24 */ /* 0x000fe4000f8e00ff */
[----:B------:R-:W-:Y:S01]  /*28ee0*/  IMAD.U32 R2, RZ, RZ, UR5 ;  /* 0x00000005ff027e24 */ /* 0x000fe2000f8e00ff */
[----:B------:R1:W-:Y:S04]  /*28ef0*/  STL [R1+0x4], R3 ;  /* 0x0000040301007387 */ /* 0x0003e80000100800 */
[----:B------:R1:W-:Y:S04]  /*28f00*/  STL [R1+0xc], R0 ;  /* 0x00000c0001007387 */ /* 0x0003e80000100800 */
[----:B------:R1:W-:Y:S02]  /*28f10*/  STL [R1+0x8], R2 ;  /* 0x0000080201007387 */ /* 0x0003e40000100800 */
.L_x_1925:
[----:B01----:R-:W4:Y:S04]  /*28f20*/  LDL R2, [R1+0xc] ;  /* 0x00000c0001027983 */ /* 0x003f280000100800 */
[----:B------:R-:W5:Y:S04]  /*28f30*/  LDL R3, [R1+0x8] ;  /* 0x0000080001037983 */ /* 0x000f680000100800 */
[----:B------:R-:W2:Y:S04]  /*28f40*/  LDL R5, [R1+0x4] ;  /* 0x0000040001057983 */ /* 0x000ea80000100800 */
[----:B------:R-:W2:Y:S01]  /*28f50*/  LDL R4, [R1] ;  /* 0x0000000001047983 */ /* 0x000ea20000100800 */
[----:B---3--:R-:W0:Y:S01]  /*28f60*/  S2R R0, SR_TID.X ;  /* 0x0000000000007919 */ /* 0x008e220000002100 */
[----:B------:R-:W-:Y:S05]  /*28f70*/  WARPSYNC.ALL ;  /* 0x0000000000007948 */ /* 0x000fea0003800000 */
[----:B0-----:R-:W-:Y:S01]  /*28f80*/  LOP3.LUT R0, R0, 0x1f, RZ, 0xc0, !PT ;  /* 0x0000001f00007812 */ /* 0x001fe200078ec0ff */
[----:B------:R-:W-:Y:S03]  /*28f90*/  BAR.SYNC.DEFER_BLOCKING 0x4, 0x180 ;  /* 0x0106000000007b1d */ /* 0x000fe60000010000 */
[----:B------:R-:W-:-:S13]  /*28fa0*/  ISETP.NE.AND P0, PT, R0, RZ, PT ;  /* 0x000000ff0000720c */ /* 0x000fda0003f05270 */
[----:B------:R-:W0:Y:S01]  /*28fb0*/  @!P0 S2R R0, SR_CgaCtaId ;  /* 0x0000000000008919 */ /* 0x000e220000008800 */
[----:B----4-:R-:W-:Y:S01]  /*28fc0*/  IMAD.MOV.U32 R7, RZ, RZ, R2 ;  /* 0x000000ffff077224 */ /* 0x010fe200078e0002 */
[----:B------:R-:W-:Y:S01]  /*28fd0*/  @!P0 MOV R2, 0x400 ;  /* 0x0000040000028802 */ /* 0x000fe20000000f00 */
[----:B-----5:R-:W-:-:S03]  /*28fe0*/  IMAD.MOV.U32 R6, RZ, RZ, R3 ;  /* 0x000000ffff067224 */ /* 0x020fc600078e0003 */
[----:B0-----:R-:W-:-:S05]  /*28ff0*/  @!P0 LEA R18, R0, R2, 0x18 ;  /* 0x0000000200128211 */ /* 0x001fca00078ec0ff */
[----:B--2---:R0:W-:Y:S01]  /*29000*/  @!P0 STS.128 [R18+0x288d0], R4 ;  /* 0x0288d00412008388 */ /* 0x0041e20000000c00 */
[----:B------:R-:W-:Y:S06]  /*29010*/  BAR.ARV 0x5, 0x180 ;  /* 0x0146000000007b1d */ /* 0x000fec0000002000 */
.L_x_1914:
[----:B------:R-:W2:Y:S01]  /*29020*/  LDL R0, [R1+0xc] ;  /* 0x00000c0001007983 */ /* 0x000ea20000100800 */
[----:B------:R-:W-:Y:S02]  /*29030*/  ULDC UR4, c[0x0][0xc3c] ;  /* 0x00030f0000047ab9 */ /* 0x000fe40000000800 */
[----:B--2---:R-:W-:-:S13]  /*29040*/  ISETP.GE.AND P0, PT, R0, UR4, PT ;  /* 0x0000000400007c0c */ /* 0x004fda000bf06270 */
[----:B------:R-:W-:Y:S05]  /*29050*/  @!P0 BRA `(.L_x_1926) ;  /* 0xffffff8800fc8947 */ /* 0x000fea000383ffff */
[----:B------:R-:W-:Y:S05]  /*29060*/  BSYNC B8 ;  /* 0x0000000000087941 */ /* 0x000fea0003800000 */
.L_x_1771:
        /* <DEDUP_REMOVED lines=12> */
.L_x_2095:
[----:B------:R-:W-:Y:S05]  /*29130*/  BSYNC B0 ;  /* 0x0000000000007941 */ /* 0x000fea0003800000 */
.L_x_1927:
[----:B------:R-:W-:-:S03]  /*29140*/  UMOV UR4, 0xffffffff ;  /* 0xffffffff00047882 */ /* 0x000fc60000000000 */
[----:B------:R-:W-:Y:S05]  /*29150*/  BRA.DIV UR4, `(.L_x_1929) ;  /* 0x0000004204907947 */ /* 0x000fea000b800000 */
[----:B------:R-:W1:Y:S02]  /*29160*/  S2R R2, SR_TID.X ;  /* 0x0000000000027919 */ /* 0x000e640000002100 */
[----:B-1----:R-:W-:-:S04]  /*29170*/  SHF.R.U32.HI R2, RZ, 0x5, R2 ;  /* 0x00000005ff027819 */ /* 0x002fc80000011602 */
[----:B------:R-:W-:-:S05]  /*29180*/  LOP3.LUT R2, R2, 0x3, RZ, 0xc0, !PT ;  /* 0x0000000302027812 */ /* 0x000fca00078ec0ff */
[----:B------:R1:W2:Y:S02]  /*29190*/  SHFL.IDX PT, R14, R2, RZ, 0x1f ;  /* 0x00001fff020e7589 */ /* 0x0002a400000e0000 */
.L_x_2098:
[----:B--2---:R-:W-:-:S13]  /*291a0*/  ISETP.NE.AND P0, PT, R14, RZ, PT ;  /* 0x000000ff0e00720c */ /* 0x004fda0003f05270 */
[----:B------:R-:W-:Y:S05]  /*291b0*/  @P0 BRA `(.L_x_1486) ;  /* 0x00000000008c0947 */ /* 0x000fea0003800000 */
[----:B------:R-:W-:-:S03]  /*291c0*/  UMOV UR4, 0xffffffff ;  /* 0xffffffff00047882 */ /* 0x000fc60000000000 */
[----:B------:R-:W-:Y:S05]  /*291d0*/  BRA.DIV UR4, `(.L_x_1930) ;  /* 0x0000004204a47947 */ /* 0x000fea000b800000 */
[----:B------:R-:W-:-:S13]  /*291e0*/  ELECT P6, URZ, PT ;  /* 0x00000000003f782f */ /* 0x000fda00038c0000 */
.L_x_2101:
[----:B------:R-:W-:Y:S05]  /*291f0*/  @!P6 BRA `(.L_x_1486) ;  /* 0x00000000007ce947 */ /* 0x000fea0003800000 */
[----:B-1----:R-:W2:Y:S02]  /*29200*/  LDL.LU R2, [R1+0x64] ;  /* 0x0000640001027983 */ /* 0x002ea40000300800 */
[----:B--2---:R-:W-:-:S04]  /*29210*/  LOP3.LUT R2, R2, 0x2, RZ, 0xfc, !PT ;  /* 0x0000000202027812 */ /* 0x004fc800078efcff */
[----:B------:R-:W-:-:S13]  /*29220*/  ISETP.NE.AND P2, PT, R2, 0x3, PT ;  /* 0x000000030200780c */ /* 0x000fda0003f45270 */
[----:B------:R-:W-:Y:S05]  /*29230*/  @!P2 BRA `(.L_x_1931) ;  /* 0x000000000004a947 */ /* 0x000fea0003800000 */
[----:B------:R-:W-:Y:S01]  /*29240*/  BPT.TRAP 0x1 ;  /* 0x000000040000795c */ /* 0x000fe20000300000 */
.L_x_1931:
        /* <DEDUP_REMOVED lines=13> */
.L_x_2102:
[----:B------:R-:W1:Y:S02]  /*29320*/  SYNCS.PHASECHK.TRANS64.TRYWAIT P0, [R7+URZ], R2 ;  /* 0x00000002070075a7 */ /* 0x000e64000800017f */
[----:B-1----:R-:W-:Y:S05]  /*29330*/  @!P0 BRA `(.L_x_1933) ;  /* 0x0000004000808947 */ /* 0x002fea0003800000 */
.L_x_2103:
[----:B------:R-:W-:Y:S05]  /*29340*/  @!P2 BRA `(.L_x_1934) ;  /* 0x000000000004a947 */ /* 0x000fea0003800000 */
[----:B------:R-:W-:Y:S01]  /*29350*/  BPT.TRAP 0x1 ;  /* 0x000000040000795c */ /* 0x000fe20000300000 */
.L_x_1934:
[----:B------:R-:W-:-:S04]  /*29360*/  VIADD R0, R0, 0x28860 ;  /* 0x0002886000007836 */ /* 0x000fc80000000000 */
[----:B------:R-:W-:-:S04]  /*29370*/  IMAD R4, R19, 0x8, R0 ;  /* 0x0000000813047824 */ /* 0x000fc800078e0200 */
[----:B------:R-:W2:Y:S02]  /*29380*/  SYNCS.PHASECHK.TRANS64.TRYWAIT P0, [R4+URZ], R5 ;  /* 0x00000005040075a7 */ /* 0x000ea4000800017f */
[----:B--2---:R-:W-:Y:S05]  /*29390*/  @!P0 BRA `(.L_x_1935) ;  /* 0x00000040007c8947 */ /* 0x004fea0003800000 */
.L_x_2104:
[----:B------:R-:W-:-:S07]  /*293a0*/  IMAD R3, R3, 0x8, R0 ;  /* 0x0000000803037824 */ /* 0x000fce00078e0200 */
.L_x_1936:
[----:B----4-:R4:W0:Y:S02]  /*293b0*/  SYNCS.PHASECHK.TRANS64.TRYWAIT P0, [R3+URZ], R2 ;  /* 0x00000002030075a7 */ /* 0x010824000800017f */
[----:B0-----:R-:W-:Y:S05]  /*293c0*/  @!P0 NANOSLEEP.SYNCS 0x989680 ;  /* 0x009896800000895d */ /* 0x001fea0003900000 */
[----:B------:R-:W0:Y:S02]  /*293d0*/  @!P0 SYNCS.PHASECHK.TRANS64 P0, [R3+URZ], R2 ;  /* 0x00000002030085a7 */ /* 0x000e24000800007f */
[----:B0-----:R-:W-:Y:S05]  /*293e0*/  @!P0 BRA `(.L_x_1936) ;  /* 0xfffffffc00f08947 */ /* 0x001fea000383ffff */
.L_x_1486:
[----:B------:R-:W-:Y:S05]  /*293f0*/  BSYNC B9 ;  /* 0x0000000000097941 */ /* 0x000fea0003800000 */
.L_x_1483:
[----:B------:R-:W-:Y:S05]  /*29400*/  EXIT ;  /* 0x000000000000794d */ /* 0x000fea0003800000 */
.L_x_1518:
[----:B0-----:R0:W1:Y:S02]  /*29410*/  SYNCS.PHASECHK.TRANS64.TRYWAIT P6, [R106+URZ+0x28890], R117 ;  /* 0x028890756a0075a7 */ /* 0x00106400080c017f */
[----:B-1----:R-:W-:Y:S05]  /*29420*/  @!P6 NANOSLEEP.SYNCS 0x989680 ;  /* 0x009896800000e95d */ /* 0x002fea0003900000 */
[----:B------:R-:W1:Y:S02]  /*29430*/  @!P6 SYNCS.PHASECHK.TRANS64 P6, [R106+URZ+0x28890], R117 ;  /* 0x028890756a00e5a7 */ /* 0x000e6400080c007f */
[----:B-1----:R-:W-:Y:S05]  /*29440*/  @!P6 BRA `(.L_x_1518) ;  /* 0xfffffffc00f0e947 */ /* 0x002fea000383ffff */
[----:B------:R-:W-:Y:S05]  /*29450*/  BRA `(.L_x_1937) ;  /* 0xfffffda4007c7947 */ /* 0x000fea000383ffff */
.L_x_1554:
[----:B0-----:R0:W1:Y:S02]  /*29460*/  SYNCS.PHASECHK.TRANS64.TRYWAIT P4, [R106+URZ+0x28890], R117 ;  /* 0x028890756a0075a7 */ /* 0x001064000808017f */
[----:B-1----:R-:W-:Y:S05]  /*29470*/  @!P4 NANOSLEEP.SYNCS 0x989680 ;  /* 0x009896800000c95d */ /* 0x002fea0003900000 */
[----:B------:R-:W1:Y:S02]  /*29480*/  @!P4 SYNCS.PHASECHK.TRANS64 P4, [R106+URZ+0x28890], R117 ;  /* 0x028890756a00c5a7 */ /* 0x000e64000808007f */
[----:B-1----:R-:W-:Y:S05]  /*29490*/  @!P4 BRA `(.L_x_1554) ;  /* 0xfffffffc00f0c947 */ /* 0x002fea000383ffff */
[----:B------:R-:W-:Y:S05]  /*294a0*/  BRA `(.L_x_1938) ;  /* 0xfffffdcc00887947 */ /* 0x000fea000383ffff */
.L_x_1571:
[----:B0-----:R0:W1:Y:S02]  /*294b0*/  SYNCS.PHASECHK.TRANS64.TRYWAIT P3, [R106+URZ+0x28890], R117 ;  /* 0x028890756a0075a7 */ /* 0x001064000806017f */
[----:B-1----:R-:W-:Y:S05]  /*294c0*/  @!P3 NANOSLEEP.SYNCS 0x989680 ;  /* 0x009896800000b95d */ /* 0x002fea0003900000 */
[----:B------:R-:W1:Y:S02]  /*294d0*/  @!P3 SYNCS.PHASECHK.TRANS64 P3, [R106+URZ+0x28890], R117 ;  /* 0x028890756a00b5a7 */ /* 0x000e64000806007f */
[----:B-1----:R-:W-:Y:S05]  /*294e0*/  @!P3 BRA `(.L_x_1571) ;  /* 0xfffffffc00f0b947 */ /* 0x002fea000383ffff */
[----:B------:R-:W-:Y:S05]  /*294f0*/  BRA `(.L_x_1939) ;  /* 0xfffffdf0003c7947 */ /* 0x000fea000383ffff */
.L_x_1581:
[----:B--2---:R2:W3:Y:S02]  /*29500*/  SYNCS.PHASECHK.TRANS64.TRYWAIT P0, [R106+URZ+0x288b0], R117 ;  /* 0x0288b0756a0075a7 */ /* 0x0044e4000800017f */
[----:B---3--:R-:W-:Y:S05]  /*29510*/  @!P0 NANOSLEEP.SYNCS 0x989680 ;  /* 0x009896800000895d */ /* 0x008fea0003900000 */
[----:B------:R-:W3:Y:S02]  /*29520*/  @!P0 SYNCS.PHASECHK.TRANS64 P0, [R106+URZ+0x288b0], R117 ;  /* 0x0288b0756a0085a7 */ /* 0x000ee4000800007f */
[----:B---3--:R-:W-:Y:S05]  /*29530*/  @!P0 BRA `(.L_x_1581) ;  /* 0xfffffffc00f08947 */ /* 0x008fea000383ffff */
[----:B------:R-:W-:Y:S05]  /*29540*/  BRA `(.L_x_1940) ;  /* 0xfffffdf400d87947 */ /* 0x000fea000383ffff */
.L_x_1603:
[----:B------:R-:W0:Y:S01]  /*29550*/  S2R R5, SR_TID.X ;  /* 0x0000000000057919 */ /* 0x000e220000002100 */
[----:B------:R-:W-:Y:S01]  /*29560*/  BSSY B0, `(.L_x_1941) ;  /* 0x000000c000007945 */ /* 0x000fe20003800000 */
[----:B------:R-:W-:Y:S02]  /*29570*/  IMAD.MOV.U32 R12, RZ, RZ, RZ ;  /* 0x000000ffff0c7224 */ /* 0x000fe400078e00ff */
[----:B------:R-:W-:Y:S02]  /*29580*/  IMAD.MOV.U32 R11, RZ, RZ, 0x1f ;  /* 0x0000001fff0b7424 */ /* 0x000fe400078e00ff */
[----:B------:R-:W-:Y:S02]  /*29590*/  IMAD.MOV.U32 R15, RZ, RZ, -0x1 ;  /* 0xffffffffff0f7424 */ /* 0x000fe400078e00ff */
[----:B0-----:R-:W-:-:S05]  /*295a0*/  VIADD R5, R5, 0xffffff80 ;  /* 0xffffff8005057836 */ /* 0x001fca0000000000 */
[----:B------:R-:W-:-:S04]  /*295b0*/  SHF.R.S32.HI R4, RZ, 0x1f, R5 ;  /* 0x0000001fff047819 */ /* 0x000fc80000011405 */
[----:B------:R-:W-:-:S04]  /*295c0*/  LEA.HI R4, R4, R5, RZ, 0x7 ;  /* 0x0000000504047211 */ /* 0x000fc800078f38ff */
[----:B------:R-:W-:-:S05]  /*295d0*/  SHF.R.S32.HI R4, RZ, 0x7, R4 ;  /* 0x00000007ff047819 */ /* 0x000fca0000011404 */
[----:B------:R-:W-:-:S07]  /*295e0*/  IMAD.MOV.U32 R13, RZ, RZ, R4 ;  /* 0x000000ffff0d7224 */ /* 0x000fce00078e0004 */
[----:B-----5:R-:W-:Y:S05]  /*295f0*/  WARPSYNC.COLLECTIVE R15, `(.L_x_1942) ;  /* 0x000000000f087348 */ /* 0x020fea0003c00000 */
[----:B------:R0:W1:Y:S02]  /*29600*/  SHFL.IDX P6, R14, R13, R12, R11 ;  /* 0x0000000c0d0e7389 */ /* 0x00006400000c000b */
[----:B01---5:R-:W-:Y:S01]  /*29610*/  ENDCOLLECTIVE ;  /* 0x000000000000791b */ /* 0x023fe20003800000 */
.L_x_1942:
[----:B------:R-:W-:Y:S05]  /*29620*/  BSYNC B0 ;  /* 0x0000000000007941 */ /* 0x000fea0003800000 */
.L_x_1941:
[----:B------:R-:W-:Y:S01]  /*29630*/  IMAD.MOV.U32 R194, RZ, RZ, R14 ;  /* 0x000000ffffc27224 */ /* 0x000fe200078e000e */
[----:B------:R-:W-:Y:S06]  /*29640*/  BRA `(.L_x_1943) ;  /* 0xfffffe0400987947 */ /* 0x000fec000383ffff */
.L_x_1613:
[----:B------:R-:W-:Y:S01]  /*29650*/  BSSY B1, `(.L_x_1944) ;  /* 0x0000008000017945 */ /* 0x000fe20003800000 */
[----:B------:R-:W-:Y:S02]  /*29660*/  IMAD.MOV.U32 R13, RZ, RZ, R7 ;  /* 0x000000ffff0d7224 */ /* 0x000fe400078e0007 */
[----:B------:R-:W-:Y:S02]  /*29670*/  IMAD.MOV.U32 R12, RZ, RZ, RZ ;  /* 0x000000ffff0c7224 */ /* 0x000fe400078e00ff */
[----:B------:R-:W-:Y:S02]  /*29680*/  IMAD.MOV.U32 R11, RZ, RZ, 0x181f ;  /* 0x0000181fff0b7424 */ /* 0x000fe400078e00ff */
[----:B------:R-:W-:-:S07]  /*29690*/  IMAD.MOV.U32 R15, RZ, RZ, -0x1 ;  /* 0xffffffffff0f7424 */ /* 0x000fce00078e00ff */
[----:B------:R-:W-:Y:S05]  /*296a0*/  WARPSYNC.COLLECTIVE R15, `(.L_x_1945) ;  /* 0x000000000f087348 */ /* 0x000fea0003c00000 */
[----:B------:R0:W1:Y:S02]  /*296b0*/  SHFL.IDX P6, R14, R13, R12, R11 ;  /* 0x0000000c0d0e7389 */ /* 0x00006400000c000b */
[----:B01----:R-:W-:Y:S01]  /*296c0*/  ENDCOLLECTIVE ;  /* 0x000000000000791b */ /* 0x003fe20003800000 */
.L_x_1945:
[----:B------:R-:W-:Y:S05]  /*296d0*/  BSYNC B1 ;  /* 0x0000000000017941 */ /* 0x000fea0003800000 */
.L_x_1944:
        /* <DEDUP_REMOVED lines=8> */
.L_x_1946:
[----:B------:R-:W-:Y:S02]  /*29760*/  IMAD.MOV.U32 R13, RZ, RZ, R10 ;  /* 0x000000ffff0d7224 */ /* 0x000fe400078e000a */
[----:B------:R-:W-:-:S07]  /*29770*/  IMAD.MOV.U32 R4, RZ, RZ, R14 ;  /* 0x000000ffff047224 */ /* 0x000fce00078e000e */
[----:B------:R-:W-:Y:S05]  /*29780*/  WARPSYNC.COLLECTIVE R15, `(.L_x_1947) ;  /* 0x000000000f087348 */ /* 0x000fea0003c00000 */
[----:B------:R0:W1:Y:S02]  /*29790*/  SHFL.IDX P6, R14, R13, R12, R11 ;  /* 0x0000000c0d0e7389 */ /* 0x00006400000c000b */
[----:B01----:R-:W-:Y:S01]  /*297a0*/  ENDCOLLECTIVE ;  /* 0x000000000000791b */ /* 0x003fe20003800000 */
.L_x_1947:
[----:B------:R-:W-:Y:S02]  /*297b0*/  IMAD.MOV.U32 R13, RZ, RZ, R0 ;  /* 0x000000ffff0d7224 */ /* 0x000fe400078e0000 */
[----:B------:R-:W-:-:S07]  /*297c0*/  IMAD.MOV.U32 R5, RZ, RZ, R14 ;  /* 0x000000ffff057224 */ /* 0x000fce00078e000e */
[----:B------:R-:W-:Y:S05]  /*297d0*/  WARPSYNC.COLLECTIVE R15, `(.L_x_1948) ;  /* 0x000000000f087348 */ /* 0x000fea0003c00000 */
[----:B------:R0:W1:Y:S02]  /*297e0*/  SHFL.IDX P6, R14, R13, R12, R11 ;  /* 0x0000000c0d0e7389 */ /* 0x00006400000c000b */
[----:B01----:R-:W-:Y:S01]  /*297f0*/  ENDCOLLECTIVE ;  /* 0x000000000000791b */ /* 0x003fe20003800000 */
.L_x_1948:
[----:B------:R-:W-:Y:S05]  /*29800*/  BRA `(.L_x_1949) ;  /* 0xfffffe0800e87947 */ /* 0x000fea000383ffff */
.L_x_1616:
[----:B------:R-:W-:Y:S01]  /*29810*/  BSSY B1, `(.L_x_1950) ;  /* 0x0000008000017945 */ /* 0x000fe20003800000 */
[----:B------:R-:W-:Y:S02]  /*29820*/  IMAD.MOV.U32 R13, RZ, RZ, R7 ;  /* 0x000000ffff0d7224 */ /* 0x000fe400078e0007 */
[----:B------:R-:W-:Y:S02]  /*29830*/  IMAD.MOV.U32 R12, RZ, RZ, 0x1 ;  /* 0x00000001ff0c7424 */ /* 0x000fe400078e00ff */
[----:B------:R-:W-:Y:S02]  /*29840*/  IMAD.MOV.U32 R11, RZ, RZ, 0x181f ;  /* 0x0000181fff0b7424 */ /* 0x000fe400078e00ff */
[----:B------:R-:W-:-:S07]  /*29850*/  IMAD.MOV.U32 R15, RZ, RZ, -0x1 ;  /* 0xffffffffff0f7424 */ /* 0x000fce00078e00ff */
[----:B0---4-:R-:W-:Y:S05]  /*29860*/  WARPSYNC.COLLECTIVE R15, `(.L_x_1951) ;  /* 0x000000000f087348 */ /* 0x011fea0003c00000 */
[----:B----4-:R1:W2:Y:S02]  /*29870*/  SHFL.IDX P6, R14, R13, R12, R11 ;  /* 0x0000000c0d0e7389 */ /* 0x0102a400000c000b */
[----:B012---:R-:W-:Y:S01]  /*29880*/  ENDCOLLECTIVE ;  /* 0x000000000000791b */ /* 0x007fe20003800000 */
.L_x_1951:
[----:B------:R-:W-:Y:S05]  /*29890*/  BSYNC B1 ;  /* 0x0000000000017941 */ /* 0x000fea0003800000 */
.L_x_1950:
        /* <DEDUP_REMOVED lines=8> */
.L_x_1952:
[----:B------:R-:W-:Y:S02]  /*29920*/  IMAD.MOV.U32 R13, RZ, RZ, R10 ;  /* 0x000000ffff0d7224 */ /* 0x000fe400078e000a */
[----:B------:R-:W-:-:S07]  /*29930*/  IMAD.MOV.U32 R4, RZ, RZ, R14 ;  /* 0x000000ffff047224 */ /* 0x000fce00078e000e */
[----:B------:R-:W-:Y:S05]  /*29940*/  WARPSYNC.COLLECTIVE R15, `(.L_x_1953) ;  /* 0x000000000f087348 */ /* 0x000fea0003c00000 */
[----:B------:R0:W1:Y:S02]  /*29950*/  SHFL.IDX P6, R14, R13, R12, R11 ;  /* 0x0000000c0d0e7389 */ /* 0x00006400000c000b */
[----:B01----:R-:W-:Y:S01]  /*29960*/  ENDCOLLECTIVE ;  /* 0x000000000000791b */ /* 0x003fe20003800000 */
.L_x_1953:
[----:B------:R-:W-:Y:S02]  /*29970*/  IMAD.MOV.U32 R13, RZ, RZ, R0 ;  /* 0x000000ffff0d7224 */ /* 0x000fe400078e0000 */
[----:B------:R-:W-:-:S07]  /*29980*/  IMAD.MOV.U32 R5, RZ, RZ, R14 ;  /* 0x000000ffff057224 */ /* 0x000fce00078e000e */
[----:B------:R-:W-:Y:S05]  /*29990*/  WARPSYNC.COLLECTIVE R15, `(.L_x_1954) ;  /* 0x000000000f087348 */ /* 0x000fea0003c00000 */
[----:B------:R0:W1:Y:S02]  /*299a0*/  SHFL.IDX P6, R14, R13, R12, R11 ;  /* 0x0000000c0d0e7389 */ /* 0x00006400000c000b */
[----:B01----:R-:W-:Y:S01]  /*299b0*/  ENDCOLLECTIVE ;  /* 0x000000000000791b */ /* 0x003fe20003800000 */
.L_x_1954:
[----:B------:R-:W-:Y:S05]  /*299c0*/  BRA `(.L_x_1955) ;  /* 0xfffffe0c00547947 */ /* 0x000fea000383ffff */
.L_x_1619:
[----:B------:R-:W-:Y:S01]  /*299d0*/  BSSY B1, `(.L_x_1956) ;  /* 0x0000008000017945 */ /* 0x000fe20003800000 */
[----:B------:R-:W-:Y:S02]  /*299e0*/  IMAD.MOV.U32 R13, RZ, RZ, R7 ;  /* 0x000000ffff0d7224 */ /* 0x000fe400078e0007 */
[----:B------:R-:W-:Y:S02]  /*299f0*/  IMAD.MOV.U32 R12, RZ, RZ, 0x2 ;  /* 0x00000002ff0c7424 */ /* 0x000fe400078e00ff */
[----:B------:R-:W-:Y:S02]  /*29a00*/  IMAD.MOV.U32 R11, RZ, RZ, 0x181f ;  /* 0x0000181fff0b7424 */ /* 0x000fe400078e00ff */
[----:B------:R-:W-:-:S07]  /*29a10*/  IMAD.MOV.U32 R15, RZ, RZ, -0x1 ;  /* 0xffffffffff0f7424 */ /* 0x000fce00078e00ff */
[----:B-1--4-:R-:W-:Y:S05]  /*29a20*/  WARPSYNC.COLLECTIVE R15, `(.L_x_1957) ;  /* 0x000000000f087348 */ /* 0x012fea0003c00000 */
[----:B----4-:R0:W2:Y:S02]  /*29a30*/  SHFL.IDX P6, R14, R13, R12, R11 ;  /* 0x0000000c0d0e7389 */ /* 0x0100a400000c000b */
[----:B012---:R-:W-:Y:S01]  /*29a40*/  ENDCOLLECTIVE ;  /* 0x000000000000791b */ /* 0x007fe20003800000 */
.L_x_1957:
[----:B------:R-:W-:Y:S05]  /*29a50*/  BSYNC B1 ;  /* 0x0000000000017941 */ /* 0x000fea0003800000 */
.L_x_1956:
        /* <DEDUP_REMOVED lines=8> */
.L_x_1958:
[----:B------:R-:W-:Y:S02]  /*29ae0*/  IMAD.MOV.U32 R13, RZ, RZ, R10 ;  /* 0x000000ffff0d7224 */ /* 0x000fe400078e000a */
[----:B------:R-:W-:-:S07]  /*29af0*/  IMAD.MOV.U32 R4, RZ, RZ, R14 ;  /* 0x000000ffff047224 */ /* 0x000fce00078e000e */
[----:B------:R-:W-:Y:S05]  /*29b00*/  WARPSYNC.COLLECTIVE R15, `(.L_x_1959) ;  /* 0x000000000f087348 */ /* 0x000fea0003c00000 */
[----:B------:R0:W1:Y:S02]  /*29b10*/  SHFL.IDX P6, R14, R13, R12, R11 ;  /* 0x0000000c0d0e7389 */ /* 0x00006400000c000b */
[----:B01----:R-:W-:Y:S01]  /*29b20*/  ENDCOLLECTIVE ;  /* 0x000000000000791b */ /* 0x003fe20003800000 */
.L_x_1959:
[----:B------:R-:W-:Y:S02]  /*29b30*/  IMAD.MOV.U32 R13, RZ, RZ, R0 ;  /* 0x000000ffff0d7224 */ /* 0x000fe400078e0000 */
[----:B------:R-:W-:-:S07]  /*29b40*/  IMAD.MOV.U32 R5, RZ, RZ, R14 ;  /* 0x000000ffff057224 */ /* 0x000fce00078e000e */
[----:B------:R-:W-:Y:S05]  /*29b50*/  WARPSYNC.COLLECTIVE R15, `(.L_x_1960) ;  /* 0x000000000f087348 */ /* 0x000fea0003c00000 */
[----:B------:R0:W1:Y:S02]  /*29b60*/  SHFL.IDX P6, R14, R13, R12, R11 ;  /* 0x0000000c0d0e7389 */ /* 0x00006400000c000b */
[----:B01----:R-:W-:Y:S01]  /*29b70*/  ENDCOLLECTIVE ;  /* 0x000000000000791b */ /* 0x003fe20003800000 */
.L_x_1960:
[----:B------:R-:W-:Y:S05]  /*29b80*/  BRA `(.L_x_1961) ;  /* 0xfffffe0c00b87947 */ /* 0x000fea000383ffff */
.L_x_1622:
[----:B------:R-:W-:Y:S01]  /*29b90*/  BSSY B1, `(.L_x_1962) ;  /* 0x0000008000017945 */ /* 0x000fe20003800000 */
[----:B------:R-:W-:Y:S02]  /*29ba0*/  IMAD.MOV.U32 R13, RZ, RZ, R7 ;  /* 0x000000ffff0d7224 */ /* 0x000fe400078e0007 */
[----:B------:R-:W-:Y:S02]  /*29bb0*/  IMAD.MOV.U32 R12, RZ, RZ, 0x3 ;  /* 0x00000003ff0c7424 */ /* 0x000fe400078e00ff */
[----:B------:R-:W-:Y:S02]  /*29bc0*/  IMAD.MOV.U32 R11, RZ, RZ, 0x181f ;  /* 0x0000181fff0b7424 */ /* 0x000fe400078e00ff */
[----:B------:R-:W-:-:S07]  /*29bd0*/  IMAD.MOV.U32 R15, RZ, RZ, -0x1 ;  /* 0xffffffffff0f7424 */ /* 0x000fce00078e00ff */
[----:B-1--4-:R-:W-:Y:S05]  /*29be0*/  WARPSYNC.COLLECTIVE R15, `(.L_x_1963) ;  /* 0x000000000f087348 */ /* 0x012fea0003c00000 */
[----:B------:R0:W2:Y:S02]  /*29bf0*/  SHFL.IDX P6, R14, R13, R12, R11 ;  /* 0x0000000c0d0e7389 */ /* 0x0000a400000c000b */
[----:B012-4-:R-:W-:Y:S01]  /*29c00*/  ENDCOLLECTIVE ;  /* 0x000000000000791b */ /* 0x017fe20003800000 */
.L_x_1963:
[----:B------:R-:W-:Y:S05]  /*29c10*/  BSYNC B1 ;  /* 0x0000000000017941 */ /* 0x000fea0003800000 */
.L_x_1962:
        /* <DEDUP_REMOVED lines=8> */
.L_x_1964:
[----:B------:R-:W-:Y:S02]  /*29ca0*/  IMAD.MOV.U32 R13, RZ, RZ, R10 ;  /* 0x000000ffff0d7224 */ /* 0x000fe400078e000a */
[----:B------:R-:W-:-:S07]  /*29cb0*/  IMAD.MOV.U32 R4, RZ, RZ, R14 ;  /* 0x000000ffff047224 */ /* 0x000fce00078e000e */
[----:B------:R-:W-:Y:S05]  /*29cc0*/  WARPSYNC.COLLECTIVE R15, `(.L_x_1965) ;  /* 0x000000000f087348 */ /* 0x000fea0003c00000 */
[----:B------:R0:W1:Y:S02]  /*29cd0*/  SHFL.IDX P6, R14, R13, R12, R11 ;  /* 0x0000000c0d0e7389 */ /* 0x00006400000c000b */
[----:B01----:R-:W-:Y:S01]  /*29ce0*/  ENDCOLLECTIVE ;  /* 0x000000000000791b */ /* 0x003fe20003800000 */
.L_x_1965:
[----:B------:R-:W-:Y:S02]  /*29cf0*/  IMAD.MOV.U32 R13, RZ, RZ, R0 ;  /* 0x000000ffff0d7224 */ /* 0x000fe400078e0000 */
[----:B------:R-:W-:-:S07]  /*29d00*/  IMAD.MOV.U32 R5, RZ, RZ, R14 ;  /* 0x000000ffff057224 */ /* 0x000fce00078e000e */
[----:B------:R-:W-:Y:S05]  /*29d10*/  WARPSYNC.COLLECTIVE R15, `(.L_x_1966) ;  /* 0x000000000f087348 */ /* 0x000fea0003c00000 */
[----:B------:R0:W1:Y:S02]  /*29d20*/  SHFL.IDX P6, R14, R13, R12, R11 ;  /* 0x0000000c0d0e7389 */ /* 0x00006400000c000b */
[----:B01----:R-:W-:Y:S01]  /*29d30*/  ENDCOLLECTIVE ;  /* 0x000000000000791b */ /* 0x003fe20003800000 */
.L_x_1966:
[----:B------:R-:W-:Y:S01]  /*29d40*/  IMAD.MOV.U32 R0, RZ, RZ, R14 ;  /* 0x000000ffff007224 */ /* 0x000fe200078e000e */
[----:B------:R-:W-:Y:S06]  /*29d50*/  BRA `(.L_x_1967) ;  /* 0xfffffe1000207947 */ /* 0x000fec000383ffff */
.L_x_1626:
[----:B0-----:R0:W1:Y:S02]  /*29d60*/  SYNCS.PHASECHK.TRANS64.TRYWAIT P0, [R2+URZ+0x28800], R75 ;  /* 0x0288004b020075a7 */ /* 0x001064000800017f */
[----:B-1----:R-:W-:Y:S05]  /*29d70*/  @!P0 NANOSLEEP.SYNCS 0x989680 ;  /* 0x009896800000895d */ /* 0x002fea0003900000 */
[----:B------:R-:W1:Y:S02]  /*29d80*/  @!P0 SYNCS.PHASECHK.TRANS64 P0, [R2+URZ+0x28800], R75 ;  /* 0x0288004b020085a7 */ /* 0x000e64000800007f */
[----:B-1----:R-:W-:Y:S05]  /*29d90*/  @!P0 BRA `(.L_x_1626) ;  /* 0xfffffffc00f08947 */ /* 0x002fea000383ffff */
[----:B------:R-:W-:Y:S05]  /*29da0*/  BRA `(.L_x_1968) ;  /* 0xfffffe1000e07947 */ /* 0x000fea000383ffff */
.L_x_1642:
[----:B------:R-:W0:Y:S01]  /*29db0*/  LDC R55, c[0x0][0x3f4] ;  /* 0x0000fd00ff377b82 */ /* 0x000e220000000800 */
[----:B------:R-:W-:Y:S01]  /*29dc0*/  BSSY B1, `(.L_x_1969) ;  /* 0x0000008000017945 */ /* 0x000fe20003800000 */
[----:B------:R-:W-:Y:S02]  /*29dd0*/  IMAD.MOV.U32 R13, RZ, RZ, R35 ;  /* 0x000000ffff0d7224 */ /* 0x000fe400078e0023 */
[----:B------:R-:W-:Y:S02]  /*29de0*/  IMAD.MOV.U32 R12, RZ, RZ, RZ ;  /* 0x000000ffff0c7224 */ /* 0x000fe400078e00ff */
[----:B------:R-:W-:Y:S02]  /*29df0*/  IMAD.MOV.U32 R11, RZ, RZ, 0x181f ;  /* 0x0000181fff0b7424 */ /* 0x000fe400078e00ff */
[----:B------:R-:W-:-:S07]  /*29e00*/  IMAD.MOV.U32 R15, RZ, RZ, -0x1 ;  /* 0xffffffffff0f7424 */ /* 0x000fce00078e00ff */
[----:B0-----:R-:W-:Y:S05]  /*29e10*/  WARPSYNC.COLLECTIVE R15, `(.L_x_1970) ;  /* 0x000000000f087348 */ /* 0x001fea0003c00000 */
[----:B------:R1:W2:Y:S02]  /*29e20*/  SHFL.IDX P6, R14, R13, R12, R11 ;  /* 0x0000000c0d0e7389 */ /* 0x0002a400000c000b */
[----:B012---:R-:W-:Y:S01]  /*29e30*/  ENDCOLLECTIVE ;  /* 0x000000000000791b */ /* 0x007fe20003800000 */
.L_x_1970:
[----:B------:R-:W-:Y:S05]  /*29e40*/  BSYNC B1 ;  /* 0x0000000000017941 */ /* 0x000fea0003800000 */
.L_x_1969:
[----:B------:R-:W-:Y:S01]  /*29e50*/  IMAD.MOV.U32 R13, RZ, RZ, R32 ;  /* 0x000000ffff0d7224 */ /* 0x000fe200078e0020 */
[----:B------:R-:W-:Y:S01]  /*29e60*/  ISETP.GE.AND P0, PT, R16, R55, PT ;  /* 0x000000371000720c */ /* 0x000fe20003f06270 */
[----:B------:R-:W-:Y:S02]  /*29e70*/  IMAD.MOV.U32 R12, RZ, RZ, RZ ;  /* 0x000000ffff0c7224 */ /* 0x000fe400078e00ff */
[----:B------:R-:W-:Y:S02]  /*29e80*/  IMAD.MOV.U32 R11, RZ, RZ, 0x181f ;  /* 0x0000181fff0b7424 */ /* 0x000fe400078e00ff */
[----:B------:R-:W-:Y:S02]  /*29e90*/  IMAD.MOV.U32 R15, RZ, RZ, -0x1 ;  /* 0xffffffffff0f7424 */ /* 0x000fe400078e00ff */
[----:B------:R-:W-:Y:S02]  /*29ea0*/  IMAD.MOV.U32 R3, RZ, RZ, R14 ;  /* 0x000000ffff037224 */ /* 0x000fe400078e000e */
[----:B------:R-:W-:-:S07]  /*29eb0*/  IMAD R0, R187, R0, RZ ;  /* 0x00000000bb007224 */ /* 0x000fce00078e02ff */
[----:B------:R-:W-:Y:S05]  /*29ec0*/  WARPSYNC.COLLECTIVE R15, `(.L_x_1971) ;  /* 0x000000000f087348 */ /* 0x000fea0003c00000 */
[----:B------:R0:W1:Y:S02]  /*29ed0*/  SHFL.IDX P6, R14, R13, R12, R11 ;  /* 0x0000000c0d0e7389 */ /* 0x00006400000c000b */
[----:B01----:R-:W-:Y:S01]  /*29ee0*/  ENDCOLLECTIVE ;  /* 0x000000000000791b */ /* 0x003fe20003800000 */
.L_x_1971:
[----:B------:R-:W-:Y:S01]  /*29ef0*/  ISETP.GE.OR P1, PT, R57, R0, P0 ;  /* 0x000000003900720c */ /* 0x000fe20000726670 */
[----:B------:R-:W-:-:S12]  /*29f00*/  IMAD.MOV.U32 R13, RZ, RZ, R33 ;  /* 0x000000ffff0d7224 */ /* 0x000fd800078e0021 */
[C---:B------:R-:W-:Y:S01]  /*29f10*/  @!P1 IMAD.SHL.U32 R7, R16.reuse, 0x2, RZ ;  /* 0x0000000210079824 */ /* 0x040fe200078e00ff */
[----:B------:R-:W-:Y:S01]  /*29f20*/  @!P1 SHF.L.U64.HI R6, R16, 0x1, R17 ;  /* 0x0000000110069819 */ /* 0x000fe20000010211 */
[----:B------:R-:W-:-:S07]  /*29f30*/  IMAD.MOV.U32 R4, RZ, RZ, R14 ;  /* 0x000000ffff047224 */ /* 0x000fce00078e000e */
[----:B------:R-:W-:Y:S05]  /*29f40*/  WARPSYNC.COLLECTIVE R15, `(.L_x_1972) ;  /* 0x000000000f087348 */ /* 0x000fea0003c00000 */
[----:B------:R0:W1:Y:S02]  /*29f50*/  SHFL.IDX P6, R14, R13, R12, R11 ;  /* 0x0000000c0d0e7389 */ /* 0x00006400000c000b */
[----:B01----:R-:W-:Y:S01]  /*29f60*/  ENDCOLLECTIVE ;  /* 0x000000000000791b */ /* 0x003fe20003800000 */
.L_x_1972:
[----:B------:R-:W-:-:S05]  /*29f70*/  @!P1 IADD3 R4, P2, R4, R7, RZ ;  /* 0x0000000704049210 */ /* 0x000fca0007f5e0ff */
[----:B------:R-:W-:Y:S02]  /*29f80*/  @!P1 IMAD.X R3, R3, 0x1, R6, P2 ;  /* 0x0000000103039824 */ /* 0x000fe400010e0606 */
[----:B------:R-:W-:Y:S02]  /*29f90*/  @!P1 IMAD.MOV.U32 R8, RZ, RZ, R4 ;  /* 0x000000ffff089224 */ /* 0x000fe400078e0004 */
[----:B------:R-:W-:Y:S02]  /*29fa0*/  @!P1 IMAD.MOV.U32 R9, RZ, RZ, R3 ;  /* 0x000000ffff099224 */ /* 0x000fe400078e0003 */
[----:B------:R-:W-:Y:S02]  /*29fb0*/  IMAD.MOV.U32 R13, RZ, RZ, R34 ;  /* 0x000000ffff0d7224 */ /* 0x000fe400078e0022 */
[----:B------:R-:W-:-:S07]  /*29fc0*/  IMAD.MOV.U32 R5, RZ, RZ, R14 ;  /* 0x000000ffff057224 */ /* 0x000fce00078e000e */
[----:B------:R-:W-:Y:S05]  /*29fd0*/  WARPSYNC.COLLECTIVE R15, `(.L_x_1973) ;  /* 0x000000000f087348 */ /* 0x000fea0003c00000 */
[----:B------:R0:W1:Y:S02]  /*29fe0*/  SHFL.IDX P6, R14, R13, R12, R11 ;  /* 0x0000000c0d0e7389 */ /* 0x00006400000c000b */
[----:B01----:R-:W-:Y:S01]  /*29ff0*/  ENDCOLLECTIVE ;  /* 0x000000000000791b */ /* 0x003fe20003800000 */
.L_x_1973:
[----:B------:R-:W2:Y:S01]  /*2a000*/  @!P1 LD.E.128 R8, desc[UR40][R8.64] ;  /* 0x0000002808089980 */ /* 0x000ea2000c101d00 */
[----:B------:R-:W-:-:S05]  /*2a010*/  @!P1 IADD3 R14, P2, R14, R7, RZ ;  /* 0x000000070e0e9210 */ /* 0x000fca0007f5e0ff */
[----:B------:R-:W-:Y:S02]  /*2a020*/  @!P1 IMAD.X R5, R5, 0x1, R6, P2 ;  /* 0x0000000105059824 */ /* 0x000fe400010e0606 */
[----:B------:R-:W-:-:S06]  /*2a030*/  @!P1 IMAD.MOV.U32 R4, RZ, RZ, R14 ;  /* 0x000000ffff049224 */ /* 0x000fcc00078e000e */
[----:B------:R-:W5:Y:S01]  /*2a040*/  @!P1 LD.E.128 R4, desc[UR40][R4.64] ;  /* 0x0000002804049980 */ /* 0x000f62000c101d00 */
[----:B------:R-:W-:Y:S02]  /*2a050*/  CS2R R46, SRZ ;  /* 0x00000000002e7805 */ /* 0x000fe4000001ff00 */
[----:B------:R-:W-:Y:S01]  /*2a060*/  CS2R R48, SRZ ;  /* 0x0000000000307805 */ /* 0x000fe2000001ff00 */
[----:B------:R-:W-:Y:S01]  /*2a070*/  IMAD.MOV.U32 R13, RZ, RZ, R35 ;  /* 0x000000ffff0d7224 */ /* 0x000fe200078e0023 */
[----:B------:R-:W-:Y:S02]  /*2a080*/  CS2R R44, SRZ ;  /* 0x00000000002c7805 */ /* 0x000fe4000001ff00 */
[----:B------:R-:W-:Y:S02]  /*2a090*/  CS2R R50, SRZ ;  /* 0x0000000000327805 */ /* 0x000fe4000001ff00 */
[----:B------:R-:W-:Y:S01]  /*2a0a0*/  CS2R R24, SRZ ;  /* 0x0000000000187805 */ /* 0x000fe2000001ff00 */
[----:B--2---:R-:W-:-:S02]  /*2a0b0*/  @!P1 IMAD.MOV.U32 R47, RZ, RZ, R9 ;  /* 0x000000ffff2f9224 */ /* 0x004fc400078e0009 */
[----:B------:R-:W-:Y:S02]  /*2a0c0*/  @!P1 IMAD.MOV.U32 R49, RZ, RZ, R11 ;  /* 0x000000ffff319224 */ /* 0x000fe400078e000b */
[----:B------:R-:W-:Y:S02]  /*2a0d0*/  IMAD.MOV.U32 R12, RZ, RZ, R47 ;  /* 0x000000ffff0c7224 */ /* 0x000fe400078e002f */
[----:B------:R-:W-:Y:S02]  /*2a0e0*/  IMAD.MOV.U32 R11, RZ, RZ, 0x181f ;  /* 0x0000181fff0b7424 */ /* 0x000fe400078e00ff */
[----:B------:R-:W-:Y:S01]  /*2a0f0*/  @!P1 IMAD.MOV.U32 R46, RZ, RZ, R8 ;  /* 0x000000ffff2e9224 */ /* 0x000fe200078e0008 */
[----:B------:R-:W-:Y:S01]  /*2a100*/  PRMT R78, R12, 0x7610, R78 ;  /* 0x000076100c4e7816 */ /* 0x000fe2000000004e */
[----:B------:R-:W-:Y:S02]  /*2a110*/  IMAD.MOV.U32 R12, RZ, RZ, 0x1 ;  /* 0x00000001ff0c7424 */ /* 0x000fe400078e00ff */
[----:B------:R-:W-:-:S02]  /*2a120*/  IMAD.MOV.U32 R3, RZ, RZ, R46 ;  /* 0x000000ffff037224 */ /* 0x000fc400078e002e */
[----:B------:R-:W-:-:S07]  /*2a130*/  @!P1 IMAD.MOV.U32 R48, RZ, RZ, R10 ;  /* 0x000000ffff309224 */ /* 0x000fce00078e000a */
[----:B-----5:R-:W-:Y:S05]  /*2a140*/  WARPSYNC.COLLECTIVE R15, `(.L_x_1974) ;  /* 0x000000000f087348 */ /* 0x020fea0003c00000 */
[----:B------:R0:W1:Y:S02]  /*2a150*/  SHFL.IDX P6, R14, R13, R12, R11 ;  /* 0x0000000c0d0e7389 */ /* 0x00006400000c000b */
[----:B01---5:R-:W-:Y:S01]  /*2a160*/  ENDCOLLECTIVE ;  /* 0x000000000000791b */ /* 0x023fe20003800000 */
.L_x_1974:
[----:B------:R-:W-:Y:S01]  /*2a170*/  IMAD.MOV.U32 R20, RZ, RZ, R49 ;  /* 0x000000ffff147224 */ /* 0x000fe200078e0031 */
[----:B------:R-:W-:Y:S01]  /*2a180*/  PRMT R77, R3, 0x7610, R77 ;  /* 0x00007610034d7816 */ /* 0x000fe2000000004d */
[----:B------:R-:W-:-:S03]  /*2a190*/  IMAD.MOV.U32 R10, RZ, RZ, R48 ;  /* 0x000000ffff0a7224 */ /* 0x000fc600078e0030 */
[----:B------:R-:W-:Y:S01]  /*2a1a0*/  PRMT R52, R20, 0x7610, R52 ;  /* 0x0000761014347816 */ /* 0x000fe20000000034 */
[----:B------:R-:W-:Y:S01]  /*2a1b0*/  @!P1 IMAD.MOV.U32 R44, RZ, RZ, R4 ;  /* 0x000000ffff2c9224 */ /* 0x000fe200078e0004 */
[----:B------:R-:W-:Y:S01]  /*2a1c0*/  PRMT R37, R10, 0x7610, R37 ;  /* 0x000076100a257816 */ /* 0x000fe20000000025 */
[----:B------:R-:W-:Y:S02]  /*2a1d0*/  @!P1 IMAD.MOV.U32 R45, RZ, RZ, R5 ;  /* 0x000000ffff2d9224 */ /* 0x000fe400078e0005 */
[----:B------:R-:W-:Y:S02]  /*2a1e0*/  @!P1 IMAD.MOV.U32 R50, RZ, RZ, R6 ;  /* 0x000000ffff329224 */ /* 0x000fe400078e0006 */
[----:B------:R-:W-:Y:S02]  /*2a1f0*/  IMAD.MOV.U32 R13, RZ, RZ, R32 ;  /* 0x000000ffff0d7224 */ /* 0x000fe400078e0020 */
[----:B------:R-:W-:Y:S02]  /*2a200*/  @!P1 IMAD.MOV.U32 R51, RZ, RZ, R7 ;  /* 0x000000ffff339224 */ /* 0x000fe400078e0007 */
[----:B------:R-:W-:-:S02]  /*2a210*/  IMAD.MOV.U32 R4, RZ, RZ, R44 ;  /* 0x000000ffff047224 */ /* 0x000fc400078e002c */
[----:B------:R-:W-:Y:S02]  /*2a220*/  IMAD.MOV.U32 R5, RZ, RZ, R45 ;  /* 0x000000ffff057224 */ /* 0x000fe400078e002d */
[----:B------:R-:W-:Y:S01]  /*2a230*/  IMAD.MOV.U32 R6, RZ, RZ, R50 ;  /* 0x000000ffff067224 */ /* 0x000fe200078e0032 */
[----:B------:R-:W-:Y:S01]  /*2a240*/  PRMT R79, R4, 0x7610, R79 ;  /* 0x00007610044f7816 */ /* 0x000fe2000000004f */
[----:B------:R-:W-:Y:S01]  /*2a250*/  IMAD.MOV.U32 R3, RZ, RZ, R14 ;  /* 0x000000ffff037224 */ /* 0x000fe200078e000e */
[----:B------:R-:W-:-:S07]  /*2a260*/  PRMT R80, R5, 0x7610, R80 ;  /* 0x0000761005507816 */ /* 0x000fce0000000050 */
[----:B------:R-:W-:Y:S05]  /*2a270*/  WARPSYNC.COLLECTIVE R15, `(.L_x_1975) ;  /* 0x000000000f087348 */ /* 0x000fea0003c00000 */
[----:B------:R0:W1:Y:S02]  /*2a280*/  SHFL.IDX P6, R14, R13, R12, R11 ;  /* 0x0000000c0d0e7389 */ /* 0x00006400000c000b */
[----:B01----:R-:W-:Y:S01]  /*2a290*/  ENDCOLLECTIVE ;  /* 0x000000000000791b */ /* 0x003fe20003800000 */
.L_x_1975:
[----:B------:R-:W-:Y:S01]  /*2a2a0*/  IMAD.MOV.U32 R7, RZ, RZ, R51 ;  /* 0x000000ffff077224 */ /* 0x000fe200078e0033 */
[----:B------:R-:W-:-:S04]  /*2a2b0*/  PRMT R81, R6, 0x7610, R81 ;  /* 0x0000761006517816 */ /* 0x000fc80000000051 */
[----:B------:R-:W-:Y:S01]  /*2a2c0*/  PRMT R82, R7, 0x7610, R82 ;  /* 0x0000761007527816 */ /* 0x000fe20000000052 */
[----:B------:R-:W-:Y:S02]  /*2a2d0*/  IMAD.MOV.U32 R13, RZ, RZ, R33 ;  /* 0x000000ffff0d7224 */ /* 0x000fe400078e0021 */
[----:B------:R-:W-:-:S07]  /*2a2e0*/  IMAD.MOV.U32 R8, RZ, RZ, R14 ;  /* 0x000000ffff087224 */ /* 0x000fce00078e000e */
[----:B------:R-:W-:Y:S05]  /*2a2f0*/  WARPSYNC.COLLECTIVE R15, `(.L_x_1976) ;  /* 0x000000000f087348 */ /* 0x000fea0003c00000 */
[----:B------:R0:W1:Y:S02]  /*2a300*/  SHFL.IDX P6, R14, R13, R12, R11 ;  /* 0x0000000c0d0e7389 */ /* 0x00006400000c000b */
[----:B01----:R-:W-:Y:S01]  /*2a310*/  ENDCOLLECTIVE ;  /* 0x000000000000791b */ /* 0x003fe20003800000 */
.L_x_1976:
[----:B------:R-:W-:Y:S02]  /*2a320*/  IMAD.MOV.U32 R13, RZ, RZ, R34 ;  /* 0x000000ffff0d7224 */ /* 0x000fe400078e0022 */
[----:B------:R-:W-:-:S07]  /*2a330*/  IMAD.MOV.U32 R9, RZ, RZ, R14 ;  /* 0x000000ffff097224 */ /* 0x000fce00078e000e */
[----:B------:R-:W-:Y:S05]  /*2a340*/  WARPSYNC.COLLECTIVE R15, `(.L_x_1977) ;  /* 0x000000000f087348 */ /* 0x000fea0003c00000 */
[----:B------:R0:W1:Y:S02]  /*2a350*/  SHFL.IDX P6, R14, R13, R12, R11 ;  /* 0x0000000c0d0e7389 */ /* 0x00006400000c000b */
[----:B01----:R-:W-:Y:S01]  /*2a360*/  ENDCOLLECTIVE ;  /* 0x000000000000791b */ /* 0x003fe20003800000 */
.L_x_1977:
[----:B------:R-:W-:Y:S05]  /*2a370*/  BRA `(.L_x_1978) ;  /* 0xfffffe2c001c7947 */ /* 0x000fea000383ffff */
.L_x_1645:
[----:B------:R-:W-:Y:S01]  /*2a380*/  BSSY B1, `(.L_x_1979) ;  /* 0x0000008000017945 */ /* 0x000fe20003800000 */
[----:B------:R-:W-:Y:S02]  /*2a390*/  IMAD.MOV.U32 R13, RZ, RZ, R35 ;  /* 0x000000ffff0d7224 */ /* 0x000fe400078e0023 */
[----:B------:R-:W-:Y:S02]  /*2a3a0*/  IMAD.MOV.U32 R12, RZ, RZ, 0x2 ;  /* 0x00000002ff0c7424 */ /* 0x000fe400078e00ff */
[----:B------:R-:W-:Y:S02]  /*2a3b0*/  IMAD.MOV.U32 R11, RZ, RZ, 0x181f ;  /* 0x0000181fff0b7424 */ /* 0x000fe400078e00ff */
[----:B0-----:R-:W-:-:S07]  /*2a3c0*/  IMAD.MOV.U32 R15, RZ, RZ, -0x1 ;  /* 0xffffffffff0f7424 */ /* 0x001fce00078e00ff */
[----:B------:R-:W-:Y:S05]  /*2a3d0*/  WARPSYNC.COLLECTIVE R15, `(.L_x_1980) ;  /* 0x000000000f087348 */ /* 0x000fea0003c00000 */
[----:B------:R0:W1:Y:S02]  /*2a3e0*/  SHFL.IDX P6, R14, R13, R12, R11 ;  /* 0x0000000c0d0e7389 */ /* 0x00006400000c000b */
[----:B01----:R-:W-:Y:S01]  /*2a3f0*/  ENDCOLLECTIVE ;  /* 0x000000000000791b */ /* 0x003fe20003800000 */
.L_x_1980:
[----:B------:R-:W-:Y:S05]  /*2a400*/  BSYNC B1 ;  /* 0x0000000000017941 */ /* 0x000fea0003800000 */
.L_x_1979:
[----:B------:R-:W-:Y:S02]  /*2a410*/  IMAD.MOV.U32 R13, RZ, RZ, R32 ;  /* 0x000000ffff0d7224 */ /* 0x000fe400078e0020 */
[----:B------:R-:W-:Y:S02]  /*2a420*/  IMAD.MOV.U32 R12, RZ, RZ, 0x2 ;  /* 0x00000002ff0c7424 */ /* 0x000fe400078e00ff */
[----:B------:R-:W-:Y:S02]  /*2a430*/  IMAD.MOV.U32 R11, RZ, RZ, 0x181f ;  /* 0x0000181fff0b7424 */ /* 0x000fe400078e00ff */
[----:B------:R-:W-:Y:S02]  /*2a440*/  IMAD.MOV.U32 R15, RZ, RZ, -0x1 ;  /* 0xffffffffff0f7424 */ /* 0x000fe400078e00ff */
[----:B------:R-:W-:Y:S02]  /*2a450*/  IMAD.MOV.U32 R3, RZ, RZ, R14 ;  /* 0x000000ffff037224 */ /* 0x000fe400078e000e */
[----:B------:R-:W-:-:S07]  /*2a460*/  VIADD R9, R57, 0x40 ;  /* 0x0000004039097836 */ /* 0x000fce0000000000 */
[----:B------:R-:W-:Y:S05]  /*2a470*/  WARPSYNC.COLLECTIVE R15, `(.L_x_1981) ;  /* 0x000000000f087348 */ /* 0x000fea0003c00000 */
[----:B------:R0:W1:Y:S02]  /*2a480*/  SHFL.IDX P6, R14, R13, R12, R11 ;  /* 0x0000000c0d0e7389 */ /* 0x00006400000c000b */
[----:B01----:R-:W-:Y:S01]  /*2a490*/  ENDCOLLECTIVE ;  /* 0x000000000000791b */ /* 0x003fe20003800000 */
.L_x_1981:
        /* <DEDUP_REMOVED lines=8> */
.L_x_1982:
[----:B------:R-:W-:-:S05]  /*2a520*/  @!P1 IADD3 R8, P2, R8, R21, RZ ;  /* 0x0000001508089210 */ /* 0x000fca0007f5e0ff */
[----:B------:R-:W-:Y:S02]  /*2a530*/  @!P1 IMAD.X R9, R3, 0x1, R29, P2 ;  /* 0x0000000103099824 */ /* 0x000fe400010e061d */
[----:B------:R-:W-:Y:S02]  /*2a540*/  IMAD.MOV.U32 R13, RZ, RZ, R34 ;  /* 0x000000ffff0d7224 */ /* 0x000fe400078e0022 */
[----:B------:R-:W-:-:S07]  /*2a550*/  IMAD.MOV.U32 R20, RZ, RZ, R14 ;  /* 0x000000ffff147224 */ /* 0x000fce00078e000e */
[----:B------:R-:W-:Y:S05]  /*2a560*/  WARPSYNC.COLLECTIVE R15, `(.L_x_1983) ;  /* 0x000000000f087348 */ /* 0x000fea0003c00000 */
[----:B------:R0:W1:Y:S02]  /*2a570*/  SHFL.IDX P6, R14, R13, R12, R11 ;  /* 0x0000000c0d0e7389 */ /* 0x00006400000c000b */
[----:B01----:R-:W-:Y:S01]  /*2a580*/  ENDCOLLECTIVE ;  /* 0x000000000000791b */ /* 0x003fe20003800000 */
.L_x_1983:
[----:B------:R-:W2:Y:S01]  /*2a590*/  @!P1 LD.E.128 R8, desc[UR40][R8.64] ;  /* 0x0000002808089980 */ /* 0x000ea2000c101d00 */
[----:B------:R-:W-:-:S05]  /*2a5a0*/  @!P1 IADD3 R28, P2, R14, R21, RZ ;  /* 0x000000150e1c9210 */ /* 0x000fca0007f5e0ff */
[----:B------:R-:W-:-:S06]  /*2a5b0*/  @!P1 IMAD.X R29, R20, 0x1, R29, P2 ;  /* 0x00000001141d9824 */ /* 0x000fcc00010e061d */
[----:B------:R-:W5:Y:S01]  /*2a5c0*/  @!P1 LD.E.128 R28, desc[UR40][R28.64] ;  /* 0x000000281c1c9980 */ /* 0x000f62000c101d00 */
[----:B------:R-:W-:Y:S02]  /*2a5d0*/  CS2R R20, SRZ ;  /* 0x0000000000147805 */ /* 0x000fe4000001ff00 */
[----:B------:R-:W-:Y:S01]  /*2a5e0*/  CS2R R38, SRZ ;  /* 0x0000000000267805 */ /* 0x000fe2000001ff00 */
[----:B------:R-:W-:Y:S01]  /*2a5f0*/  IMAD.MOV.U32 R13, RZ, RZ, R35 ;  /* 0x000000ffff0d7224 */ /* 0x000fe200078e0023 */
[----:B------:R-:W-:Y:S02]  /*2a600*/  CS2R R40, SRZ ;  /* 0x0000000000287805 */ /* 0x000fe4000001ff00 */
[----:B------:R-:W-:Y:S01]  /*2a610*/  CS2R R42, SRZ ;  /* 0x00000000002a7805 */ /* 0x000fe2000001ff00 */
[----:B--2---:R-:W-:Y:S02]  /*2a620*/  @!P1 IMAD.MOV.U32 R21, RZ, RZ, R9 ;  /* 0x000000ffff159224 */ /* 0x004fe400078e0009 */
[----:B------:R-:W-:-:S02]  /*2a630*/  @!P1 IMAD.MOV.U32 R39, RZ, RZ, R11 ;  /* 0x000000ffff279224 */ /* 0x000fc400078e000b */
[----:B------:R-:W-:Y:S02]  /*2a640*/  IMAD.MOV.U32 R12, RZ, RZ, R21 ;  /* 0x000000ffff0c7224 */ /* 0x000fe400078e0015 */
[----:B------:R-:W-:Y:S02]  /*2a650*/  IMAD.MOV.U32 R11, RZ, RZ, 0x181f ;  /* 0x0000181fff0b7424 */ /* 0x000fe400078e00ff */
[----:B------:R-:W-:Y:S01]  /*2a660*/  @!P1 IMAD.MOV.U32 R20, RZ, RZ, R8 ;  /* 0x000000ffff149224 */ /* 0x000fe200078e0008 */
[----:B------:R-:W-:Y:S01]  /*2a670*/  PRMT R66, R12, 0x7610, R66 ;  /* 0x000076100c427816 */ /* 0x000fe20000000042 */
[----:B------:R-:W-:Y:S02]  /*2a680*/  IMAD.MOV.U32 R12, RZ, RZ, 0x3 ;  /* 0x00000003ff0c7424 */ /* 0x000fe400078e00ff */
[----:B------:R-:W-:Y:S02]  /*2a690*/  IMAD.MOV.U32 R3, RZ, RZ, R20 ;  /* 0x000000ffff037224 */ /* 0x000fe400078e0014 */
[----:B------:R-:W-:-:S07]  /*2a6a0*/  @!P1 IMAD.MOV.U32 R38, RZ, RZ, R10 ;  /* 0x000000ffff269224 */ /* 0x000fce00078e000a */
[----:B-----5:R-:W-:Y:S05]  /*2a6b0*/  WARPSYNC.COLLECTIVE R15, `(.L_x_1984) ;  /* 0x000000000f087348 */ /* 0x020fea0003c00000 */
[----:B------:R0:W1:Y:S02]  /*2a6c0*/  SHFL.IDX P6, R14, R13, R12, R11 ;  /* 0x0000000c0d0e7389 */ /* 0x00006400000c000b */
[----:B01---5:R-:W-:Y:S01]  /*2a6d0*/  ENDCOLLECTIVE ;  /* 0x000000000000791b */ /* 0x023fe20003800000 */
.L_x_1984:
[----:B------:R-:W-:Y:S01]  /*2a6e0*/  IMAD.MOV.U32 R9, RZ, RZ, R39 ;  /* 0x000000ffff097224 */ /* 0x000fe200078e0027 */
[----:B------:R-:W-:Y:S01]  /*2a6f0*/  PRMT R65, R3, 0x7610, R65 ;  /* 0x0000761003417816 */ /* 0x000fe20000000041 */
[----:B------:R-:W-:Y:S02]  /*2a700*/  IMAD.MOV.U32 R8, RZ, RZ, R38 ;  /* 0x000000ffff087224 */ /* 0x000fe400078e0026 */
[----:B------:R-:W-:Y:S01]  /*2a710*/  @!P1 IMAD.MOV.U32 R40, RZ, RZ, R28 ;  /* 0x000000ffff289224 */ /* 0x000fe200078e001c */
[----:B------:R-:W-:Y:S01]  /*2a720*/  PRMT R54, R9, 0x7610, R54 ;  /* 0x0000761009367816 */ /* 0x000fe20000000036 */
[----:B------:R-:W-:Y:S01]  /*2a730*/  @!P1 IMAD.MOV.U32 R41, RZ, RZ, R29 ;  /* 0x000000ffff299224 */ /* 0x000fe200078e001d */
[----:B------:R-:W-:Y:S01]  /*2a740*/  PRMT R53, R8, 0x7610, R53 ;  /* 0x0000761008357816 */ /* 0x000fe20000000035 */
[----:B------:R-:W-:Y:S02]  /*2a750*/  @!P1 IMAD.MOV.U32 R42, RZ, RZ, R30 ;  /* 0x000000ffff2a9224 */ /* 0x000fe400078e001e */
[----:B------:R-:W-:-:S02]  /*2a760*/  @!P1 IMAD.MOV.U32 R43, RZ, RZ, R31 ;  /* 0x000000ffff2b9224 */ /* 0x000fc400078e001f */
[----:B------:R-:W-:Y:S02]  /*2a770*/  IMAD.MOV.U32 R13, RZ, RZ, R32 ;  /* 0x000000ffff0d7224 */ /* 0x000fe400078e0020 */
[----:B------:R-:W-:Y:S02]  /*2a780*/  IMAD.MOV.U32 R8, RZ, RZ, R40 ;  /* 0x000000ffff087224 */ /* 0x000fe400078e0028 */
[----:B------:R-:W-:Y:S02]  /*2a790*/  IMAD.MOV.U32 R9, RZ, RZ, R41 ;  /* 0x000000ffff097224 */ /* 0x000fe400078e0029 */
[----:B------:R-:W-:Y:S01]  /*2a7a0*/  IMAD.MOV.U32 R10, RZ, RZ, R42 ;  /* 0x000000ffff0a7224 */ /* 0x000fe200078e002a */
[----:B------:R-:W-:Y:S02]  /*2a7b0*/  PRMT R72, R8, 0x7610, R72 ;  /* 0x0000761008487816 */ /* 0x000fe40000000048 */
[----:B------:R-:W-:Y:S01]  /*2a7c0*/  PRMT R73, R9, 0x7610, R73 ;  /* 0x0000761009497816 */ /* 0x000fe20000000049 */
[----:B------:R-:W-:Y:S01]  /*2a7d0*/  IMAD.MOV.U32 R3, RZ, RZ, R14 ;  /* 0x000000ffff037224 */ /* 0x000fe200078e000e */
[----:B------:R-:W-:-:S07]  /*2a7e0*/  PRMT R74, R10, 0x7610, R74 ;  /* 0x000076100a4a7816 */ /* 0x000fce000000004a */
[----:B------:R-:W-:Y:S05]  /*2a7f0*/  WARPSYNC.COLLECTIVE R15, `(.L_x_1985) ;  /* 0x000000000f087348 */ /* 0x000fea0003c00000 */
[----:B------:R0:W1:Y:S02]  /*2a800*/  SHFL.IDX P6, R14, R13, R12, R11 ;  /* 0x0000000c0d0e7389 */ /* 0x00006400000c000b */
[----:B01----:R-:W-:Y:S01]  /*2a810*/  ENDCOLLECTIVE ;  /* 0x000000000000791b */ /* 0x003fe20003800000 */
.L_x_1985:
[----:B------:R-:W-:Y:S01]  /*2a820*/  CS2R R8, SRZ ;  /* 0x0000000000087805 */ /* 0x000fe2000001ff00 */
[----:B------:R-:W-:Y:S02]  /*2a830*/  IMAD.MOV.U32 R13, RZ, RZ, R33 ;  /* 0x000000ffff0d7224 */ /* 0x000fe400078e0021 */
[----:B------:R-:W-:-:S07]  /*2a840*/  IMAD.MOV.U32 R32, RZ, RZ, R14 ;  /* 0x000000ffff207224 */ /* 0x000fce00078e000e */
[----:B------:R-:W-:Y:S05]  /*2a850*/  WARPSYNC.COLLECTIVE R15, `(.L_x_1986) ;  /* 0x000000000f087348 */ /* 0x000fea0003c00000 */
[----:B------:R0:W1:Y:S02]  /*2a860*/  SHFL.IDX P6, R14, R13, R12, R11 ;  /* 0x0000000c0d0e7389 */ /* 0x00006400000c000b */
[----:B01----:R-:W-:Y:S01]  /*2a870*/  ENDCOLLECTIVE ;  /* 0x000000000000791b */ /* 0x003fe20003800000 */
.L_x_1986:
[----:B------:R-:W-:Y:S02]  /*2a880*/  IMAD.MOV.U32 R13, RZ, RZ, R34 ;  /* 0x000000ffff0d7224 */ /* 0x000fe400078e0022 */
[----:B------:R-:W-:-:S07]  /*2a890*/  IMAD.MOV.U32 R33, RZ, RZ, R14 ;  /* 0x000000ffff217224 */ /* 0x000fce00078e000e */
[----:B------:R-:W-:Y:S05]  /*2a8a0*/  WARPSYNC.COLLECTIVE R15, `(.L_x_1987) ;  /* 0x000000000f087348 */ /* 0x000fea0003c00000 */
[----:B------:R0:W1:Y:S02]  /*2a8b0*/  SHFL.IDX P6, R14, R13, R12, R11 ;  /* 0x0000000c0d0e7389 */ /* 0x00006400000c000b */
[----:B01----:R-:W-:Y:S01]  /*2a8c0*/  ENDCOLLECTIVE ;  /* 0x000000000000791b */ /* 0x003fe20003800000 */
.L_x_1987:
[----:B------:R-:W-:-:S05]  /*2a8d0*/  IMAD.MOV.U32 R11, RZ, RZ, R43 ;  /* 0x000000ffff0b7224 */ /* 0x000fca00078e002b */
[----:B------:R-:W-:Y:S01]  /*2a8e0*/  PRMT R75, R11, 0x7610, R75 ;  /* 0x000076100b4b7816 */ /* 0x000fe2000000004b */
[----:B------:R-:W-:Y:S01]  /*2a8f0*/  IMAD.MOV.U32 R34, RZ, RZ, R14 ;  /* 0x000000ffff227224 */ /* 0x000fe200078e000e */
[----:B------:R-:W-:Y:S06]  /*2a900*/  BRA `(.L_x_1988) ;  /* 0xfffffe2c000c7947 */ /* 0x000fec000383ffff */
.L_x_1649:
[----:B0-----:R0:W1:Y:S02]  /*2a910*/  SYNCS.PHASECHK.TRANS64.TRYWAIT P4, [R2+URZ+0x28800], R29 ;  /* 0x0288001d020075a7 */ /* 0x001064000808017f */
[----:B-1----:R-:W-:Y:S05]  /*2a920*/  @!P4 NANOSLEEP.SYNCS 0x989680 ;  /* 0x009896800000c95d */ /* 0x002fea0003900000 */
[----:B------:R-:W1:Y:S02]  /*2a930*/  @!P4 SYNCS.PHASECHK.TRANS64 P4, [R2+URZ+0x28800], R29 ;  /* 0x0288001d0200c5a7 */ /* 0x000e64000808007f */
[----:B-1----:R-:W-:Y:S05]  /*2a940*/  @!P4 BRA `(.L_x_1649) ;  /* 0xfffffffc00f0c947 */ /* 0x002fea000383ffff */
[----:B------:R-:W-:Y:S05]  /*2a950*/  BRA `(.L_x_1989) ;  /* 0xfffffe2c00b07947 */ /* 0x000fea000383ffff */
.L_x_1659:
[----:B0-----:R0:W1:Y:S02]  /*2a960*/  SYNCS.PHASECHK.TRANS64.TRYWAIT P2, [R89+URZ+0x28830], R0 ;  /* 0x02883000590075a7 */ /* 0x001064000804017f */
[----:B-1----:R-:W-:Y:S05]  /*2a970*/  @!P2 NANOSLEEP.SYNCS 0x989680 ;  /* 0x009896800000a95d */ /* 0x002fea0003900000 */
[----:B------:R-:W1:Y:S02]  /*2a980*/  @!P2 SYNCS.PHASECHK.TRANS64 P2, [R89+URZ+0x28830], R0 ;  /* 0x028830005900a5a7 */ /* 0x000e64000804007f */
[----:B-1----:R-:W-:Y:S05]  /*2a990*/  @!P2 BRA `(.L_x_1659) ;  /* 0xfffffffc00f0a947 */ /* 0x002fea000383ffff */
[----:B------:R-:W-:Y:S05]  /*2a9a0*/  BRA `(.L_x_1658) ;  /* 0xfffffe4800a87947 */ /* 0x000fea000383ffff */
.L_x_1677:
[----:B-1----:R1:W2:Y:S02]  /*2a9b0*/  SYNCS.PHASECHK.TRANS64.TRYWAIT P5, [R7+URZ+0x28830], R6 ;  /* 0x02883006070075a7 */ /* 0x0022a400080a017f */
[----:B--2---:R-:W-:Y:S05]  /*2a9c0*/  @!P5 NANOSLEEP.SYNCS 0x989680 ;  /* 0x009896800000d95d */ /* 0x004fea0003900000 */
[----:B------:R-:W2:Y:S02]  /*2a9d0*/  @!P5 SYNCS.PHASECHK.TRANS64 P5, [R7+URZ+0x28830], R6 ;  /* 0x028830060700d5a7 */ /* 0x000ea400080a007f */
[----:B--2---:R-:W-:Y:S05]  /*2a9e0*/  @!P5 BRA `(.L_x_1677) ;  /* 0xfffffffc00f0d947 */ /* 0x004fea000383ffff */
[----:B------:R-:W-:Y:S05]  /*2a9f0*/  BRA `(.L_x_1676) ;  /* 0xfffffe8400787947 */ /* 0x000fea000383ffff */
.L_x_1681:
[----:B-1----:R1:W2:Y:S02]  /*2aa00*/  SYNCS.PHASECHK.TRANS64.TRYWAIT P4, [R7+URZ+0x28850], R6 ;  /* 0x02885006070075a7 */ /* 0x0022a4000808017f */
[----:B--2---:R-:W-:Y:S05]  /*2aa10*/  @!P4 NANOSLEEP.SYNCS 0x989680 ;  /* 0x009896800000c95d */ /* 0x004fea0003900000 */
[----:B------:R-:W2:Y:S02]  /*2aa20*/  @!P4 SYNCS.PHASECHK.TRANS64 P4, [R7+URZ+0x28850], R6 ;  /* 0x028850060700c5a7 */ /* 0x000ea4000808007f */
[----:B--2---:R-:W-:Y:S05]  /*2aa30*/  @!P4 BRA `(.L_x_1681) ;  /* 0xfffffffc00f0c947 */ /* 0x004fea000383ffff */
[----:B------:R-:W-:Y:S05]  /*2aa40*/  BRA `(.L_x_1678) ;  /* 0xfffffe8800787947 */ /* 0x000fea000383ffff */
.L_x_1700:
[----:B-1----:R1:W2:Y:S02]  /*2aa50*/  SYNCS.PHASECHK.TRANS64.TRYWAIT P3, [R7+URZ+0x28830], R8 ;  /* 0x02883008070075a7 */ /* 0x0022a4000806017f */
[----:B--2---:R-:W-:Y:S05]  /*2aa60*/  @!P3 NANOSLEEP.SYNCS 0x989680 ;  /* 0x009896800000b95d */ /* 0x004fea0003900000 */
[----:B------:R-:W2:Y:S02]  /*2aa70*/  @!P3 SYNCS.PHASECHK.TRANS64 P3, [R7+URZ+0x28830], R8 ;  /* 0x028830080700b5a7 */ /* 0x000ea4000806007f */
[----:B--2---:R-:W-:Y:S05]  /*2aa80*/  @!P3 BRA `(.L_x_1700) ;  /* 0xfffffffc00f0b947 */ /* 0x004fea000383ffff */
[----:B------:R-:W-:Y:S05]  /*2aa90*/  BRA `(.L_x_1699) ;  /* 0xfffffec000847947 */ /* 0x000fea000383ffff */
.L_x_1704:
[----:B-1----:R1:W2:Y:S02]  /*2aaa0*/  SYNCS.PHASECHK.TRANS64.TRYWAIT P2, [R7+URZ+0x28850], R6 ;  /* 0x02885006070075a7 */ /* 0x0022a4000804017f */
[----:B--2---:R-:W-:Y:S05]  /*2aab0*/  @!P2 NANOSLEEP.SYNCS 0x989680 ;  /* 0x009896800000a95d */ /* 0x004fea0003900000 */
[----:B------:R-:W2:Y:S02]  /*2aac0*/  @!P2 SYNCS.PHASECHK.TRANS64 P2, [R7+URZ+0x28850], R6 ;  /* 0x028850060700a5a7 */ /* 0x000ea4000804007f */
[----:B--2---:R-:W-:Y:S05]  /*2aad0*/  @!P2 BRA `(.L_x_1704) ;  /* 0xfffffffc00f0a947 */ /* 0x004fea000383ffff */
[----:B------:R-:W-:Y:S05]  /*2aae0*/  BRA `(.L_x_1701) ;  /* 0xfffffec400847947 */ /* 0x000fea000383ffff */
.L_x_1711:
[----:B-1----:R1:W2:Y:S02]  /*2aaf0*/  SYNCS.PHASECHK.TRANS64.TRYWAIT P3, [R7+URZ+0x28830], R8 ;  /* 0x02883008070075a7 */ /* 0x0022a4000806017f */
[----:B--2---:R-:W-:Y:S05]  /*2ab00*/  @!P3 NANOSLEEP.SYNCS 0x989680 ;  /* 0x009896800000b95d */ /* 0x004fea0003900000 */
[----:B------:R-:W2:Y:S02]  /*2ab10*/  @!P3 SYNCS.PHASECHK.TRANS64 P3, [R7+URZ+0x28830], R8 ;  /* 0x028830080700b5a7 */ /* 0x000ea4000806007f */
[----:B--2---:R-:W-:Y:S05]  /*2ab20*/  @!P3 BRA `(.L_x_1711) ;  /* 0xfffffffc00f0b947 */ /* 0x004fea000383ffff */
[----:B------:R-:W-:Y:S05]  /*2ab30*/  BRA `(.L_x_1710) ;  /* 0xfffffee800d87947 */ /* 0x000fea000383ffff */
.L_x_1715:
[----:B-1----:R1:W2:Y:S02]  /*2ab40*/  SYNCS.PHASECHK.TRANS64.TRYWAIT P2, [R7+URZ+0x28850], R6 ;  /* 0x02885006070075a7 */ /* 0x0022a4000804017f */
[----:B--2---:R-:W-:Y:S05]  /*2ab50*/  @!P2 NANOSLEEP.SYNCS 0x989680 ;  /* 0x009896800000a95d */ /* 0x004fea0003900000 */
[----:B------:R-:W2:Y:S02]  /*2ab60*/  @!P2 SYNCS.PHASECHK.TRANS64 P2, [R7+URZ+0x28850], R6 ;  /* 0x028850060700a5a7 */ /* 0x000ea4000804007f */
[----:B--2---:R-:W-:Y:S05]  /*2ab70*/  @!P2 BRA `(.L_x_1715) ;  /* 0xfffffffc00f0a947 */ /* 0x004fea000383ffff */
[----:B------:R-:W-:Y:S05]  /*2ab80*/  BRA `(.L_x_1712) ;  /* 0xfffffeec00d87947 */ /* 0x000fea000383ffff */
.L_x_1728:
[----:B-1----:R1:W2:Y:S02]  /*2ab90*/  SYNCS.PHASECHK.TRANS64.TRYWAIT P0, [R9+URZ+0x28850], R4 ;  /* 0x02885004090075a7 */ /* 0x0022a4000800017f */
[----:B--2---:R-:W-:Y:S05]  /*2aba0*/  @!P0 NANOSLEEP.SYNCS 0x989680 ;  /* 0x009896800000895d */ /* 0x004fea0003900000 */
[----:B------:R-:W2:Y:S02]  /*2abb0*/  @!P0 SYNCS.PHASECHK.TRANS64 P0, [R9+URZ+0x28850], R4 ;  /* 0x02885004090085a7 */ /* 0x000ea4000800007f */
[----:B--2---:R-:W-:Y:S05]  /*2abc0*/  @!P0 BRA `(.L_x_1728) ;  /* 0xfffffffc00f08947 */ /* 0x004fea000383ffff */
[----:B------:R-:W-:Y:S05]  /*2abd0*/  BRA `(.L_x_1727) ;  /* 0xffffff24001c7947 */ /* 0x000fea000383ffff */
.L_x_1733:
[----:B------:R-:W-:Y:S02]  /*2abe0*/  IMAD.MOV.U32 R13, RZ, RZ, R8 ;  /* 0x000000ffff0d7224 */ /* 0x000fe400078e0008 */
[----:B------:R-:W-:Y:S02]  /*2abf0*/  IMAD.MOV.U32 R12, RZ, RZ, RZ ;  /* 0x000000ffff0c7224 */ /* 0x000fe400078e00ff */
[----:B------:R-:W-:Y:S02]  /*2ac00*/  IMAD.MOV.U32 R11, RZ, RZ, 0x181f ;  /* 0x0000181fff0b7424 */ /* 0x000fe400078e00ff */
[----:B------:R-:W-:-:S07]  /*2ac10*/  IMAD.MOV.U32 R15, RZ, RZ, -0x1 ;  /* 0xffffffffff0f7424 */ /* 0x000fce00078e00ff */
[----:B-----5:R-:W-:Y:S05]  /*2ac20*/  WARPSYNC.COLLECTIVE R15, `(.L_x_1990) ;  /* 0x000000000f087348 */ /* 0x020fea0003c00000 */
[----:B------:R0:W1:Y:S02]  /*2ac30*/  SHFL.IDX P6, R14, R13, R12, R11 ;  /* 0x0000000c0d0e7389 */ /* 0x00006400000c000b */
[----:B01---5:R-:W-:Y:S01]  /*2ac40*/  ENDCOLLECTIVE ;  /* 0x000000000000791b */ /* 0x023fe20003800000 */
.L_x_1990:
[----:B------:R-:W-:Y:S02]  /*2ac50*/  IMAD.MOV.U32 R13, RZ, RZ, R0 ;  /* 0x000000ffff0d7224 */ /* 0x000fe400078e0000 */
[----:B------:R-:W-:-:S07]  /*2ac60*/  IMAD.MOV.U32 R3, RZ, RZ, R14 ;  /* 0x000000ffff037224 */ /* 0x000fce00078e000e */
[----:B------:R-:W-:Y:S05]  /*2ac70*/  WARPSYNC.COLLECTIVE R15, `(.L_x_1991) ;  /* 0x000000000f087348 */ /* 0x000fea0003c00000 */
[----:B------:R0:W1:Y:S02]  /*2ac80*/  SHFL.IDX P6, R14, R13, R12, R11 ;  /* 0x0000000c0d0e7389 */ /* 0x00006400000c000b */
[----:B01----:R-:W-:Y:S01]  /*2ac90*/  ENDCOLLECTIVE ;  /* 0x000000000000791b */ /* 0x003fe20003800000 */
.L_x_1991:
[----:B------:R-:W-:Y:S05]  /*2aca0*/  BRA `(.L_x_1992) ;  /* 0xffffff3c00e47947 */ /* 0x000fea000383ffff */
.L_x_1736:
[----:B------:R-:W-:Y:S01]  /*2acb0*/  BSSY B1, `(.L_x_1993) ;  /* 0x0000008000017945 */ /* 0x000fe20003800000 */
[----:B---3--:R-:W-:Y:S02]  /*2acc0*/  IMAD.MOV.U32 R13, RZ, RZ, R8 ;  /* 0x000000ffff0d7224 */ /* 0x008fe400078e0008 */
[----:B------:R-:W-:Y:S02]  /*2acd0*/  IMAD.MOV.U32 R12, RZ, RZ, 0x1 ;  /* 0x00000001ff0c7424 */ /* 0x000fe400078e00ff */
[----:B------:R-:W-:Y:S02]  /*2ace0*/  IMAD.MOV.U32 R11, RZ, RZ, 0x181f ;  /* 0x0000181fff0b7424 */ /* 0x000fe400078e00ff */
[----:B------:R-:W-:-:S07]  /*2acf0*/  IMAD.MOV.U32 R15, RZ, RZ, -0x1 ;  /* 0xffffffffff0f7424 */ /* 0x000fce00078e00ff */
[----:B012--5:R-:W-:Y:S05]  /*2ad00*/  WARPSYNC.COLLECTIVE R15, `(.L_x_1994) ;  /* 0x000000000f087348 */ /* 0x027fea0003c00000 */
[----:B--2---:R2:W3:Y:S02]  /*2ad10*/  SHFL.IDX P6, R14, R13, R12, R11 ;  /* 0x0000000c0d0e7389 */ /* 0x0044e400000c000b */
[----:B0123-5:R-:W-:Y:S01]  /*2ad20*/  ENDCOLLECTIVE ;  /* 0x000000000000791b */ /* 0x02ffe20003800000 */
.L_x_1994:
[----:B------:R-:W-:Y:S05]  /*2ad30*/  BSYNC B1 ;  /* 0x0000000000017941 */ /* 0x000fea0003800000 */
.L_x_1993:
        /* <DEDUP_REMOVED lines=8> */
.L_x_1995:
[----:B------:R-:W-:Y:S05]  /*2adc0*/  BRA `(.L_x_1996) ;  /* 0xffffff3c00e07947 */ /* 0x000fea000383ffff */
.L_x_1739:
        /* <DEDUP_REMOVED lines=8> */
.L_x_1998:
[----:B------:R-:W-:Y:S05]  /*2ae50*/  BSYNC B1 ;  /* 0x0000000000017941 */ /* 0x000fea0003800000 */
.L_x_1997:
        /* <DEDUP_REMOVED lines=8> */
.L_x_1999:
[----:B------:R-:W-:Y:S05]  /*2aee0*/  BRA `(.L_x_2000) ;  /* 0xffffff3c00e07947 */ /* 0x000fea000383ffff */
.L_x_1742:
        /* <DEDUP_REMOVED lines=8> */
.L_x_2002:
[----:B------:R-:W-:Y:S05]  /*2af70*/  BSYNC B1 ;  /* 0x0000000000017941 */ /* 0x000fea0003800000 */
.L_x_2001:
        /* <DEDUP_REMOVED lines=8> */
.L_x_2003:
[----:B------:R-:W-:Y:S05]  /*2b000*/  BRA `(.L_x_2004) ;  /* 0xffffff3c00e07947 */ /* 0x000fea000383ffff */
.L_x_1744:
[----:B------:R-:W-:Y:S02]  /*2b010*/  IMAD.MOV.U32 R13, RZ, RZ, R4 ;  /* 0x000000ffff0d7224 */ /* 0x000fe400078e0004 */
[----:B------:R-:W-:Y:S02]  /*2b020*/  IMAD.MOV.U32 R12, RZ, RZ, RZ ;  /* 0x000000ffff0c7224 */ /* 0x000fe400078e00ff */
[----:B------:R-:W-:Y:S02]  /*2b030*/  IMAD.MOV.U32 R11, RZ, RZ, 0x1c1f ;  /* 0x00001c1fff0b7424 */ /* 0x000fe400078e00ff */
[----:B------:R-:W-:-:S07]  /*2b040*/  IMAD.MOV.U32 R15, RZ, RZ, -0x1 ;  /* 0xffffffffff0f7424 */ /* 0x000fce00078e00ff */
[----:B------:R-:W-:Y:S05]  /*2b050*/  WARPSYNC.COLLECTIVE R15, `(.L_x_2005) ;  /* 0x000000000f087348 */ /* 0x000fea0003c00000 */
[----:B------:R0:W1:Y:S02]  /*2b060*/  SHFL.IDX P6, R14, R13, R12, R11 ;  /* 0x0000000c0d0e7389 */ /* 0x00006400000c000b */
[----:B01----:R-:W-:Y:S01]  /*2b070*/  ENDCOLLECTIVE ;  /* 0x000000000000791b */ /* 0x003fe20003800000 */
.L_x_2005:
[----:B------:R-:W-:Y:S02]  /*2b080*/  IMAD.MOV.U32 R13, RZ, RZ, R0 ;  /* 0x000000ffff0d7224 */ /* 0x000fe400078e0000 */
[----:B------:R-:W-:-:S07]  /*2b090*/  IMAD.MOV.U32 R3, RZ, RZ, R14 ;  /* 0x000000ffff037224 */ /* 0x000fce00078e000e */
[----:B------:R-:W-:Y:S05]  /*2b0a0*/  WARPSYNC.COLLECTIVE R15, `(.L_x_2006) ;  /* 0x000000000f087348 */ /* 0x000fea0003c00000 */
[----:B------:R0:W1:Y:S02]  /*2b0b0*/  SHFL.IDX P6, R14, R13, R12, R11 ;  /* 0x0000000c0d0e7389 */ /* 0x00006400000c000b */
[----:B01----:R-:W-:Y:S01]  /*2b0c0*/  ENDCOLLECTIVE ;  /* 0x000000000000791b */ /* 0x003fe20003800000 */
.L_x_2006:
[----:B------:R-:W-:Y:S05]  /*2b0d0*/  BRA `(.L_x_2007) ;  /* 0xffffff40009c7947 */ /* 0x000fea000383ffff */
.L_x_1747:
[----:B------:R-:W-:Y:S01]  /*2b0e0*/  BSSY B1, `(.L_x_2008) ;  /* 0x0000008000017945 */ /* 0x000fe20003800000 */
[----:B0-----:R-:W-:Y:S02]  /*2b0f0*/  IMAD.MOV.U32 R13, RZ, RZ, R4 ;  /* 0x000000ffff0d7224 */ /* 0x001fe400078e0004 */
[----:B------:R-:W-:Y:S02]  /*2b100*/  IMAD.MOV.U32 R12, RZ, RZ, 0x1 ;  /* 0x00000001ff0c7424 */ /* 0x000fe400078e00ff */
[----:B------:R-:W-:Y:S02]  /*2b110*/  IMAD.MOV.U32 R11, RZ, RZ, 0x1c1f ;  /* 0x00001c1fff0b7424 */ /* 0x000fe400078e00ff */
[----:B------:R-:W-:-:S07]  /*2b120*/  IMAD.MOV.U32 R15, RZ, RZ, -0x1 ;  /* 0xffffffffff0f7424 */ /* 0x000fce00078e00ff */
[----:B-12---:R-:W-:Y:S05]  /*2b130*/  WARPSYNC.COLLECTIVE R15, `(.L_x_2009) ;  /* 0x000000000f087348 */ /* 0x006fea0003c00000 */
[----:B--2---:R0:W2:Y:S02]  /*2b140*/  SHFL.IDX P6, R14, R13, R12, R11 ;  /* 0x0000000c0d0e7389 */ /* 0x0040a400000c000b */
[----:B012---:R-:W-:Y:S01]  /*2b150*/  ENDCOLLECTIVE ;  /* 0x000000000000791b */ /* 0x007fe20003800000 */
.L_x_2009:
[----:B------:R-:W-:Y:S05]  /*2b160*/  BSYNC B1 ;  /* 0x0000000000017941 */ /* 0x000fea0003800000 */
.L_x_2008:
        /* <DEDUP_REMOVED lines=8> */
.L_x_2010:
[----:B------:R-:W-:Y:S05]  /*2b1f0*/  BRA `(.L_x_2011) ;  /* 0xffffff4400ac7947 */ /* 0x000fea000383ffff */
.L_x_1751:
[----:B------:R-:W-:Y:S02]  /*2b200*/  IMAD.MOV.U32 R13, RZ, RZ, R4 ;  /* 0x000000ffff0d7224 */ /* 0x000fe400078e0004 */
[----:B------:R-:W-:Y:S02]  /*2b210*/  IMAD.MOV.U32 R12, RZ, RZ, RZ ;  /* 0x000000ffff0c7224 */ /* 0x000fe400078e00ff */
[----:B------:R-:W-:Y:S02]  /*2b220*/  IMAD.MOV.U32 R11, RZ, RZ, 0x181f ;  /* 0x0000181fff0b7424 */ /* 0x000fe400078e00ff */
[----:B------:R-:W-:-:S07]  /*2b230*/  IMAD.MOV.U32 R15, RZ, RZ, -0x1 ;  /* 0xffffffffff0f7424 */ /* 0x000fce00078e00ff */
[----:B01----:R-:W-:Y:S05]  /*2b240*/  WARPSYNC.COLLECTIVE R15, `(.L_x_2012) ;  /* 0x000000000f087348 */ /* 0x003fea0003c00000 */
[----:B------:R2:W3:Y:S02]  /*2b250*/  SHFL.IDX P6, R14, R13, R12, R11 ;  /* 0x0000000c0d0e7389 */ /* 0x0004e400000c000b */
[----:B0123--:R-:W-:Y:S01]  /*2b260*/  ENDCOLLECTIVE ;  /* 0x000000000000791b */ /* 0x00ffe20003800000 */
.L_x_2012:
[----:B------:R-:W-:Y:S02]  /*2b270*/  IMAD.MOV.U32 R13, RZ, RZ, R0 ;  /* 0x000000ffff0d7224 */ /* 0x000fe400078e0000 */
[----:B------:R-:W-:-:S07]  /*2b280*/  IMAD.MOV.U32 R3, RZ, RZ, R14 ;  /* 0x000000ffff037224 */ /* 0x000fce00078e000e */
[----:B------:R-:W-:Y:S05]  /*2b290*/  WARPSYNC.COLLECTIVE R15, `(.L_x_2013) ;  /* 0x000000000f087348 */ /* 0x000fea0003c00000 */
[----:B------:R0:W1:Y:S02]  /*2b2a0*/  SHFL.IDX P6, R14, R13, R12, R11 ;  /* 0x0000000c0d0e7389 */ /* 0x00006400000c000b */
[----:B01----:R-:W-:Y:S01]  /*2b2b0*/  ENDCOLLECTIVE ;  /* 0x000000000000791b */ /* 0x003fe20003800000 */
.L_x_2013:
[----:B------:R-:W-:Y:S05]  /*2b2c0*/  BRA `(.L_x_2014) ;  /* 0xffffff5000bc7947 */ /* 0x000fea000383ffff */
.L_x_1754:
        /* <DEDUP_REMOVED lines=8> */
.L_x_2016:
[----:B------:R-:W-:Y:S05]  /*2b350*/  BSYNC B1 ;  /* 0x0000000000017941 */ /* 0x000fea0003800000 */
.L_x_2015:
        /* <DEDUP_REMOVED lines=8> */
.L_x_2017:
[----:B------:R-:W-:Y:S05]  /*2b3e0*/  BRA `(.L_x_2018) ;  /* 0xffffff5000bc7947 */ /* 0x000fea000383ffff */
.L_x_1757:
        /* <DEDUP_REMOVED lines=8> */
.L_x_2020:
[----:B------:R-:W-:Y:S05]  /*2b470*/  BSYNC B1 ;  /* 0x0000000000017941 */ /* 0x000fea0003800000 */
.L_x_2019:
        /* <DEDUP_REMOVED lines=8> */
.L_x_2021:
[----:B------:R-:W-:Y:S05]  /*2b500*/  BRA `(.L_x_2022) ;  /* 0xffffff5000bc7947 */ /* 0x000fea000383ffff */
.L_x_1760:
        /* <DEDUP_REMOVED lines=8> */
.L_x_2024:
[----:B------:R-:W-:Y:S05]  /*2b590*/  BSYNC B1 ;  /* 0x0000000000017941 */ /* 0x000fea0003800000 */
.L_x_2023:
        /* <DEDUP_REMOVED lines=8> */
.L_x_2025:
[----:B------:R-:W-:Y:S05]  /*2b620*/  BRA `(.L_x_2026) ;  /* 0xffffff5000bc7947 */ /* 0x000fea000383ffff */
.L_x_1787:
[----:B------:R-:W1:Y:S01]  /*2b630*/  S2R R6, SR_TID.X ;  /* 0x0000000000067919 */ /* 0x000e620000002100 */
[----:B------:R-:W-:Y:S01]  /*2b640*/  BSSY B1, `(.L_x_2027) ;  /* 0x000000a000017945 */ /* 0x000fe20003800000 */
[----:B------:R-:W-:Y:S02]  /*2b650*/  IMAD.MOV.U32 R12, RZ, RZ, RZ ;  /* 0x000000ffff0c7224 */ /* 0x000fe400078e00ff */
[----:B------:R-:W-:Y:S02]  /*2b660*/  IMAD.MOV.U32 R11, RZ, RZ, 0x1f ;  /* 0x0000001fff0b7424 */ /* 0x000fe400078e00ff */
[----:B0-----:R-:W-:Y:S01]  /*2b670*/  IMAD.MOV.U32 R15, RZ, RZ, -0x1 ;  /* 0xffffffffff0f7424 */ /* 0x001fe200078e00ff */
[----:B-1----:R-:W-:-:S04]  /*2b680*/  SHF.R.U32.HI R6, RZ, 0x5, R6 ;  /* 0x00000005ff067819 */ /* 0x002fc80000011606 */
[----:B------:R-:W-:-:S05]  /*2b690*/  LOP3.LUT R6, R6, 0x3, RZ, 0xc0, !PT ;  /* 0x0000000306067812 */ /* 0x000fca00078ec0ff */
[----:B------:R-:W-:-:S07]  /*2b6a0*/  IMAD.MOV.U32 R13, RZ, RZ, R6 ;  /* 0x000000ffff0d7224 */ /* 0x000fce00078e0006 */
[----:B------:R-:W-:Y:S05]  /*2b6b0*/  WARPSYNC.COLLECTIVE R15, `(.L_x_2028) ;  /* 0x000000000f087348 */ /* 0x000fea0003c00000 */
[----:B------:R0:W1:Y:S02]  /*2b6c0*/  SHFL.IDX P6, R14, R13, R12, R11 ;  /* 0x0000000c0d0e7389 */ /* 0x00006400000c000b */
[----:B01----:R-:W-:Y:S01]  /*2b6d0*/  ENDCOLLECTIVE ;  /* 0x000000000000791b */ /* 0x003fe20003800000 */
.L_x_2028:
[----:B------:R-:W-:Y:S05]  /*2b6e0*/  BSYNC B1 ;  /* 0x0000000000017941 */ /* 0x000fea0003800000 */
.L_x_2027:
[----:B------:R-:W-:Y:S05]  /*2b6f0*/  BRA `(.L_x_2029) ;  /* 0xffffff7000bc7947 */ /* 0x000fea000383ffff */
.L_x_1789:
[----:B------:R-:W-:Y:S01]  /*2b700*/  BSSY B1, `(.L_x_2030) ;  /* 0x0000006000017945 */ /* 0x000fe20003800000 */
[----:B0-----:R-:W-:-:S07]  /*2b710*/  IMAD.MOV.U32 R15, RZ, RZ, -0x1 ;  /* 0xffffffffff0f7424 */ /* 0x001fce00078e00ff */
[----:B-1----:R-:W-:Y:S05]  /*2b720*/  WARPSYNC.COLLECTIVE R15, `(.L_x_2031) ;  /* 0x000000000f0c7348 */ /* 0x002fea0003c00000 */
[----:B------:R-:W-:Y:S02]  /*2b730*/  ELECT P6, UR62, PT ;  /* 0x00000000003e782f */ /* 0x000fe400038c0000 */
[----:B------:R-:W-:Y:S01]  /*2b740*/  MOV R14, UR62 ;  /* 0x0000003e000e7c02 */ /* 0x000fe20008000f00 */
[----:B-1----:R-:W-:Y:S10]  /*2b750*/  ENDCOLLECTIVE ;  /* 0x000000000000791b */ /* 0x002ff40003800000 */
.L_x_2031:
[----:B------:R-:W-:Y:S05]  /*2b760*/  BSYNC B1 ;  /* 0x0000000000017941 */ /* 0x000fea0003800000 */
.L_x_2030:
[----:B------:R-:W-:Y:S05]  /*2b770*/  BRA `(.L_x_1788) ;  /* 0xffffff7000b47947 */ /* 0x000fea000383ffff */
.L_x_1791:
[----:B-1----:R1:W2:Y:S02]  /*2b780*/  SYNCS.PHASECHK.TRANS64.TRYWAIT P0, [R18+URZ+0x28820], R5 ;  /* 0x02882005120075a7 */ /* 0x0022a4000800017f */
[----:B--2---:R-:W-:Y:S05]  /*2b790*/  @!P0 NANOSLEEP.SYNCS 0x989680 ;  /* 0x009896800000895d */ /* 0x004fea0003900000 */
[----:B------:R-:W2:Y:S02]  /*2b7a0*/  @!P0 SYNCS.PHASECHK.TRANS64 P0, [R18+URZ+0x28820], R5 ;  /* 0x02882005120085a7 */ /* 0x000ea4000800007f */
[----:B--2---:R-:W-:Y:S05]  /*2b7b0*/  @!P0 BRA `(.L_x_1791) ;  /* 0xfffffffc00f08947 */ /* 0x004fea000383ffff */
[----:B------:R-:W-:Y:S05]  /*2b7c0*/  BRA `(.L_x_2032) ;  /* 0xffffff7000c47947 */ /* 0x000fea000383ffff */
.L_x_1795:
[----:B--2---:R2:W3:Y:S02]  /*2b7d0*/  SYNCS.PHASECHK.TRANS64.TRYWAIT P0, [R7+URZ+0x288a0], R11 ;  /* 0x0288a00b070075a7 */ /* 0x0044e4000800017f */
[----:B---3--:R-:W-:Y:S05]  /*2b7e0*/  @!P0 NANOSLEEP.SYNCS 0x989680 ;  /* 0x009896800000895d */ /* 0x008fea0003900000 */
[----:B------:R-:W3:Y:S02]  /*2b7f0*/  @!P0 SYNCS.PHASECHK.TRANS64 P0, [R7+URZ+0x288a0], R11 ;  /* 0x0288a00b070085a7 */ /* 0x000ee4000800007f */
[----:B---3--:R-:W-:Y:S05]  /*2b800*/  @!P0 BRA `(.L_x_1795) ;  /* 0xfffffffc00f08947 */ /* 0x008fea000383ffff */
[----:B------:R-:W-:Y:S05]  /*2b810*/  BRA `(.L_x_2033) ;  /* 0xffffff7000e47947 */ /* 0x000fea000383ffff */
.L_x_1801:
[----:B-1----:R1:W3:Y:S02]  /*2b820*/  SYNCS.PHASECHK.TRANS64.TRYWAIT P0, [R7+URZ+0x288c0], R11 ;  /* 0x0288c00b070075a7 */ /* 0x0022e4000800017f */
[----:B---3--:R-:W-:Y:S05]  /*2b830*/  @!P0 NANOSLEEP.SYNCS 0x989680 ;  /* 0x009896800000895d */ /* 0x008fea0003900000 */
[----:B------:R-:W3:Y:S02]  /*2b840*/  @!P0 SYNCS.PHASECHK.TRANS64 P0, [R7+URZ+0x288c0], R11 ;  /* 0x0288c00b070085a7 */ /* 0x000ee4000800007f */
[----:B---3--:R-:W-:Y:S05]  /*2b850*/  @!P0 BRA `(.L_x_1801) ;  /* 0xfffffffc00f08947 */ /* 0x008fea000383ffff */
[----:B------:R-:W-:Y:S05]  /*2b860*/  BRA `(.L_x_2034) ;  /* 0xffffff7400a87947 */ /* 0x000fea000383ffff */
.L_x_1809:
[----:B-1----:R1:W2:Y:S02]  /*2b870*/  SYNCS.PHASECHK.TRANS64.TRYWAIT P1, [R9+URZ+0x288a0], R8 ;  /* 0x0288a008090075a7 */ /* 0x0022a4000802017f */
[----:B--2---:R-:W-:Y:S05]  /*2b880*/  @!P1 NANOSLEEP.SYNCS 0x989680 ;  /* 0x009896800000995d */ /* 0x004fea0003900000 */
[----:B------:R-:W2:Y:S02]  /*2b890*/  @!P1 SYNCS.PHASECHK.TRANS64 P1, [R9+URZ+0x288a0], R8 ;  /* 0x0288a008090095a7 */ /* 0x000ea4000802007f */
[----:B--2---:R-:W-:Y:S05]  /*2b8a0*/  @!P1 BRA `(.L_x_1809) ;  /* 0xfffffffc00f09947 */ /* 0x004fea000383ffff */
[----:B------:R-:W-:Y:S05]  /*2b8b0*/  BRA `(.L_x_2035) ;  /* 0xffffff7800bc7947 */ /* 0x000fea000383ffff */
.L_x_1815:
[----:B0-----:R0:W2:Y:S02]  /*2b8c0*/  SYNCS.PHASECHK.TRANS64.TRYWAIT P1, [R9+URZ+0x288c0], R8 ;  /* 0x0288c008090075a7 */ /* 0x0010a4000802017f */
[----:B--2---:R-:W-:Y:S05]  /*2b8d0*/  @!P1 NANOSLEEP.SYNCS 0x989680 ;  /* 0x009896800000995d */ /* 0x004fea0003900000 */
[----:B------:R-:W2:Y:S02]  /*2b8e0*/  @!P1 SYNCS.PHASECHK.TRANS64 P1, [R9+URZ+0x288c0], R8 ;  /* 0x0288c008090095a7 */ /* 0x000ea4000802007f */
[----:B--2---:R-:W-:Y:S05]  /*2b8f0*/  @!P1 BRA `(.L_x_1815) ;  /* 0xfffffffc00f09947 */ /* 0x004fea000383ffff */
[----:B------:R-:W-:Y:S05]  /*2b900*/  BRA `(.L_x_2036) ;  /* 0xffffff7c00787947 */ /* 0x000fea000383ffff */
.L_x_1839:
[----:B-1----:R-:W1:Y:S01]  /*2b910*/  S2R R4, SR_TID.X ;  /* 0x0000000000047919 */ /* 0x002e620000002100 */
[----:B------:R-:W-:Y:S01]  /*2b920*/  BSSY B0, `(.L_x_2037) ;  /* 0x000000a000007945 */ /* 0x000fe20003800000 */
[----:B------:R-:W-:Y:S02]  /*2b930*/  IMAD.MOV.U32 R12, RZ, RZ, RZ ;  /* 0x000000ffff0c7224 */ /* 0x000fe400078e00ff */
[----:B------:R-:W-:Y:S02]  /*2b940*/  IMAD.MOV.U32 R11, RZ, RZ, 0x1f ;  /* 0x0000001fff0b7424 */ /* 0x000fe400078e00ff */
[----:B0-----:R-:W-:Y:S01]  /*2b950*/  IMAD.MOV.U32 R15, RZ, RZ, -0x1 ;  /* 0xffffffffff0f7424 */ /* 0x001fe200078e00ff */
[----:B-1----:R-:W-:-:S04]  /*2b960*/  SHF.R.U32.HI R4, RZ, 0x5, R4 ;  /* 0x00000005ff047819 */ /* 0x002fc80000011604 */
[----:B------:R-:W-:-:S05]  /*2b970*/  LOP3.LUT R4, R4, 0x3, RZ, 0xc0, !PT ;  /* 0x0000000304047812 */ /* 0x000fca00078ec0ff */
[----:B------:R-:W-:-:S07]  /*2b980*/  IMAD.MOV.U32 R13, RZ, RZ, R4 ;  /* 0x000000ffff0d7224 */ /* 0x000fce00078e0004 */
[----:B--2---:R-:W-:Y:S05]  /*2b990*/  WARPSYNC.COLLECTIVE R15, `(.L_x_2038) ;  /* 0x000000000f087348 */ /* 0x004fea0003c00000 */
[----:B------:R0:W1:Y:S02]  /*2b9a0*/  SHFL.IDX P6, R14, R13, R12, R11 ;  /* 0x0000000c0d0e7389 */ /* 0x00006400000c000b */
[----:B012---:R-:W-:Y:S01]  /*2b9b0*/  ENDCOLLECTIVE ;  /* 0x000000000000791b */ /* 0x007fe20003800000 */
.L_x_2038:
[----:B------:R-:W-:Y:S05]  /*2b9c0*/  BSYNC B0 ;  /* 0x0000000000007941 */ /* 0x000fea0003800000 */
.L_x_2037:
[----:B------:R-:W-:Y:S05]  /*2b9d0*/  BRA `(.L_x_2039) ;  /* 0xffffff8c008c7947 */ /* 0x000fea000383ffff */
.L_x_1841:
[----:B------:R-:W-:Y:S01]  /*2b9e0*/  BSSY B0, `(.L_x_2040) ;  /* 0x0000006000007945 */ /* 0x000fe20003800000 */
[----:B0-----:R-:W-:-:S07]  /*2b9f0*/  IMAD.MOV.U32 R15, RZ, RZ, -0x1 ;  /* 0xffffffffff0f7424 */ /* 0x001fce00078e00ff */
[----:B-12---:R-:W-:Y:S05]  /*2ba00*/  WARPSYNC.COLLECTIVE R15, `(.L_x_2041) ;  /* 0x000000000f0c7348 */ /* 0x006fea0003c00000 */
[----:B------:R-:W-:Y:S02]  /*2ba10*/  ELECT P6, UR62, PT ;  /* 0x00000000003e782f */ /* 0x000fe400038c0000 */
[----:B------:R-:W-:Y:S01]  /*2ba20*/  MOV R14, UR62 ;  /* 0x0000003e000e7c02 */ /* 0x000fe20008000f00 */
[----:B-12---:R-:W-:Y:S10]  /*2ba30*/  ENDCOLLECTIVE ;  /* 0x000000000000791b */ /* 0x006ff40003800000 */
.L_x_2041:
[----:B------:R-:W-:Y:S05]  /*2ba40*/  BSYNC B0 ;  /* 0x0000000000007941 */ /* 0x000fea0003800000 */
.L_x_2040:
[----:B------:R-:W-:Y:S05]  /*2ba50*/  BRA `(.L_x_2042) ;  /* 0xffffff8c00987947 */ /* 0x000fea000383ffff */
.L_x_1843:
[----:B-1----:R1:W3:Y:S02]  /*2ba60*/  SYNCS.PHASECHK.TRANS64.TRYWAIT P0, [R0+URZ+0x28840], R2 ;  /* 0x02884002000075a7 */ /* 0x0022e4000800017f */
[----:B---3--:R-:W-:Y:S05]  /*2ba70*/  @!P0 NANOSLEEP.SYNCS 0x989680 ;  /* 0x009896800000895d */ /* 0x008fea0003900000 */
[----:B------:R-:W3:Y:S02]  /*2ba80*/  @!P0 SYNCS.PHASECHK.TRANS64 P0, [R0+URZ+0x28840], R2 ;  /* 0x02884002000085a7 */ /* 0x000ee4000800007f */
[----:B---3--:R-:W-:Y:S05]  /*2ba90*/  @!P0 BRA `(.L_x_1843) ;  /* 0xfffffffc00f08947 */ /* 0x008fea000383ffff */
[----:B------:R-:W-:Y:S05]  /*2baa0*/  BRA `(.L_x_2043) ;  /* 0xffffff8c00f87947 */ /* 0x000fea000383ffff */
.L_x_1847:
        /* <DEDUP_REMOVED lines=15> */
.L_x_2044:
[----:B------:R-:W-:Y:S02]  /*2bba0*/  IMAD.MOV.U32 R13, RZ, RZ, R4 ;  /* 0x000000ffff0d7224 */ /* 0x000fe400078e0004 */
[----:B------:R-:W-:-:S07]  /*2bbb0*/  IMAD.MOV.U32 R6, RZ, RZ, R14 ;  /* 0x000000ffff067224 */ /* 0x000fce00078e000e */
[----:B------:R-:W-:Y:S05]  /*2bbc0*/  WARPSYNC.COLLECTIVE R15, `(.L_x_2045) ;  /* 0x000000000f087348 */ /* 0x000fea0003c00000 */
[----:B------:R0:W1:Y:S02]  /*2bbd0*/  SHFL.IDX P6, R14, R13, R12, R11 ;  /* 0x0000000c0d0e7389 */ /* 0x00006400000c000b */
[----:B01----:R-:W-:Y:S01]  /*2bbe0*/  ENDCOLLECTIVE ;  /* 0x000000000000791b */ /* 0x003fe20003800000 */
.L_x_2045:
[----:B------:R-:W-:Y:S02]  /*2bbf0*/  IMAD.MOV.U32 R13, RZ, RZ, R3 ;  /* 0x000000ffff0d7224 */ /* 0x000fe400078e0003 */
[----:B------:R-:W-:Y:S02]  /*2bc00*/  IMAD.MOV.U32 R12, RZ, RZ, 0x1 ;  /* 0x00000001ff0c7424 */ /* 0x000fe400078e00ff */
[----:B------:R-:W-:-:S07]  /*2bc10*/  IMAD.MOV.U32 R7, RZ, RZ, R14 ;  /* 0x000000ffff077224 */ /* 0x000fce00078e000e */
[----:B------:R-:W-:Y:S05]  /*2bc20*/  WARPSYNC.COLLECTIVE R15, `(.L_x_2046) ;  /* 0x000000000f087348 */ /* 0x000fea0003c00000 */
[----:B------:R0:W1:Y:S02]  /*2bc30*/  SHFL.IDX P6, R14, R13, R12, R11 ;  /* 0x0000000c0d0e7389 */ /* 0x00006400000c000b */
[----:B01----:R-:W-:Y:S01]  /*2bc40*/  ENDCOLLECTIVE ;  /* 0x000000000000791b */ /* 0x003fe20003800000 */
.L_x_2046:
        /* <DEDUP_REMOVED lines=10> */
.L_x_2047:
        /* <DEDUP_REMOVED lines=12> */
.L_x_2048:
        /* <DEDUP_REMOVED lines=17> */
.L_x_2049:
[----:B------:R-:W-:Y:S02]  /*2bec0*/  IMAD.MOV.U32 R13, RZ, RZ, R3 ;  /* 0x000000ffff0d7224 */ /* 0x000fe400078e0003 */
[----:B------:R-:W-:Y:S02]  /*2bed0*/  IMAD.MOV.U32 R12, RZ, RZ, 0x3 ;  /* 0x00000003ff0c7424 */ /* 0x000fe400078e00ff */
[----:B------:R-:W-:-:S07]  /*2bee0*/  IMAD.MOV.U32 R5, RZ, RZ, R14 ;  /* 0x000000ffff057224 */ /* 0x000fce00078e000e */
[----:B------:R-:W-:Y:S05]  /*2bef0*/  WARPSYNC.COLLECTIVE R15, `(.L_x_2050) ;  /* 0x000000000f087348 */ /* 0x000fea0003c00000 */
[----:B------:R0:W1:Y:S02]  /*2bf00*/  SHFL.IDX P6, R14, R13, R12, R11 ;  /* 0x0000000c0d0e7389 */ /* 0x00006400000c000b */
[----:B01----:R-:W-:Y:S01]  /*2bf10*/  ENDCOLLECTIVE ;  /* 0x000000000000791b */ /* 0x003fe20003800000 */
.L_x_2050:
        /* <DEDUP_REMOVED lines=16> */
.L_x_2051:
[----:B------:R-:W-:Y:S02]  /*2c020*/  IMAD.MOV.U32 R13, RZ, RZ, R3 ;  /* 0x000000ffff0d7224 */ /* 0x000fe400078e0003 */
[----:B------:R-:W-:Y:S02]  /*2c030*/  IMAD.MOV.U32 R12, RZ, RZ, 0x4 ;  /* 0x00000004ff0c7424 */ /* 0x000fe400078e00ff */
[----:B------:R-:W-:-:S07]  /*2c040*/  IMAD.MOV.U32 R5, RZ, RZ, R14 ;  /* 0x000000ffff057224 */ /* 0x000fce00078e000e */
[----:B------:R-:W-:Y:S05]  /*2c050*/  WARPSYNC.COLLECTIVE R15, `(.L_x_2052) ;  /* 0x000000000f087348 */ /* 0x000fea0003c00000 */
[----:B------:R0:W1:Y:S02]  /*2c060*/  SHFL.IDX P6, R14, R13, R12, R11 ;  /* 0x0000000c0d0e7389 */ /* 0x00006400000c000b */
[----:B01----:R-:W-:Y:S01]  /*2c070*/  ENDCOLLECTIVE ;  /* 0x000000000000791b */ /* 0x003fe20003800000 */
.L_x_2052:
        /* <DEDUP_REMOVED lines=16> */
.L_x_2053:
[----:B------:R-:W-:Y:S02]  /*2c180*/  IMAD.MOV.U32 R13, RZ, RZ, R3 ;  /* 0x000000ffff0d7224 */ /* 0x000fe400078e0003 */
[----:B------:R-:W-:Y:S02]  /*2c190*/  IMAD.MOV.U32 R12, RZ, RZ, 0x5 ;  /* 0x00000005ff0c7424 */ /* 0x000fe400078e00ff */
[----:B------:R-:W-:-:S07]  /*2c1a0*/  IMAD.MOV.U32 R5, RZ, RZ, R14 ;  /* 0x000000ffff057224 */ /* 0x000fce00078e000e */
[----:B------:R-:W-:Y:S05]  /*2c1b0*/  WARPSYNC.COLLECTIVE R15, `(.L_x_2054) ;  /* 0x000000000f087348 */ /* 0x000fea0003c00000 */
[----:B------:R0:W1:Y:S02]  /*2c1c0*/  SHFL.IDX P6, R14, R13, R12, R11 ;  /* 0x0000000c0d0e7389 */ /* 0x00006400000c000b */
[----:B01----:R-:W-:Y:S01]  /*2c1d0*/  ENDCOLLECTIVE ;  /* 0x000000000000791b */ /* 0x003fe20003800000 */
.L_x_2054:
        /* <DEDUP_REMOVED lines=16> */
.L_x_2055:
[----:B------:R-:W-:Y:S02]  /*2c2e0*/  IMAD.MOV.U32 R13, RZ, RZ, R3 ;  /* 0x000000ffff0d7224 */ /* 0x000fe400078e0003 */
[----:B------:R-:W-:Y:S02]  /*2c2f0*/  IMAD.MOV.U32 R12, RZ, RZ, 0x6 ;  /* 0x00000006ff0c7424 */ /* 0x000fe400078e00ff */
[----:B------:R-:W-:-:S07]  /*2c300*/  IMAD.MOV.U32 R5, RZ, RZ, R14 ;  /* 0x000000ffff057224 */ /* 0x000fce00078e000e */
[----:B------:R-:W-:Y:S05]  /*2c310*/  WARPSYNC.COLLECTIVE R15, `(.L_x_2056) ;  /* 0x000000000f087348 */ /* 0x000fea0003c00000 */
[----:B------:R0:W1:Y:S02]  /*2c320*/  SHFL.IDX P6, R14, R13, R12, R11 ;  /* 0x0000000c0d0e7389 */ /* 0x00006400000c000b */
[----:B01----:R-:W-:Y:S01]  /*2c330*/  ENDCOLLECTIVE ;  /* 0x000000000000791b */ /* 0x003fe20003800000 */
.L_x_2056:
        /* <DEDUP_REMOVED lines=14> */
.L_x_2057:
        /* <DEDUP_REMOVED lines=8> */
.L_x_2058:
        /* <DEDUP_REMOVED lines=14> */
.L_x_2059:
[----:B------:R-:W-:Y:S01]  /*2c580*/  IMAD.MOV.U32 R3, RZ, RZ, R14 ;  /* 0x000000ffff037224 */ /* 0x000fe200078e000e */
[----:B------:R-:W-:Y:S06]  /*2c590*/  BRA `(.L_x_2060) ;  /* 0xffffff9000987947 */ /* 0x000fec000383ffff */
.L_x_1852:
[----:B---3--:R3:W4:Y:S02]  /*2c5a0*/  SYNCS.PHASECHK.TRANS64.TRYWAIT P0, [R18+URZ+0x28820], R0 ;  /* 0x02882000120075a7 */ /* 0x008724000800017f */
[----:B----4-:R-:W-:Y:S05]  /*2c5b0*/  @!P0 NANOSLEEP.SYNCS 0x989680 ;  /* 0x009896800000895d */ /* 0x010fea0003900000 */
[----:B------:R-:W4:Y:S02]  /*2c5c0*/  @!P0 SYNCS.PHASECHK.TRANS64 P0, [R18+URZ+0x28820], R0 ;  /* 0x02882000120085a7 */ /* 0x000f24000800007f */
[----:B----4-:R-:W-:Y:S05]  /*2c5d0*/  @!P0 BRA `(.L_x_1852) ;  /* 0xfffffffc00f08947 */ /* 0x010fea000383ffff */
[----:B------:R-:W-:Y:S05]  /*2c5e0*/  BRA `(.L_x_2061) ;  /* 0xffffff9400087947 */ /* 0x000fea000383ffff */
.L_x_1861:
[----:B-1----:R1:W2:Y:S02]  /*2c5f0*/  SYNCS.PHASECHK.TRANS64.TRYWAIT P0, [R3+URZ+0x28840], R2 ;  /* 0x02884002030075a7 */ /* 0x0022a4000800017f */
[----:B--2---:R-:W-:Y:S05]  /*2c600*/  @!P0 NANOSLEEP.SYNCS 0x989680 ;  /* 0x009896800000895d */ /* 0x004fea0003900000 */
[----:B------:R-:W2:Y:S02]  /*2c610*/  @!P0 SYNCS.PHASECHK.TRANS64 P0, [R3+URZ+0x28840], R2 ;  /* 0x02884002030085a7 */ /* 0x000ea4000800007f */
[----:B--2---:R-:W-:Y:S05]  /*2c620*/  @!P0 BRA `(.L_x_1861) ;  /* 0xfffffffc00f08947 */ /* 0x004fea000383ffff */
[----:B------:R-:W-:Y:S05]  /*2c630*/  BRA `(.L_x_2062) ;  /* 0xffffff9400fc7947 */ /* 0x000fea000383ffff */
.L_x_1867:
[----:B0-----:R0:W1:Y:S02]  /*2c640*/  SYNCS.PHASECHK.TRANS64.TRYWAIT P0, [R3+URZ+0x60], R2 ;  /* 0x00006002030075a7 */ /* 0x001064000800017f */
[----:B-1----:R-:W-:Y:S05]  /*2c650*/  @!P0 NANOSLEEP.SYNCS 0x989680 ;  /* 0x009896800000895d */ /* 0x002fea0003900000 */
[----:B------:R-:W1:Y:S02]  /*2c660*/  @!P0 SYNCS.PHASECHK.TRANS64 P0, [R3+URZ+0x60], R2 ;  /* 0x00006002030085a7 */ /* 0x000e64000800007f */
[----:B-1----:R-:W-:Y:S05]  /*2c670*/  @!P0 BRA `(.L_x_1867) ;  /* 0xfffffffc00f08947 */ /* 0x002fea000383ffff */
[----:B------:R-:W-:Y:S05]  /*2c680*/  BRA `(.L_x_2063) ;  /* 0xffffff9800d07947 */ /* 0x000fea000383ffff */
.L_x_1876:
[----:B-1----:R1:W2:Y:S02]  /*2c690*/  SYNCS.PHASECHK.TRANS64.TRYWAIT P0, [R3+URZ+0x28840], R2 ;  /* 0x02884002030075a7 */ /* 0x0022a4000800017f */
[----:B--2---:R-:W-:Y:S05]  /*2c6a0*/  @!P0 NANOSLEEP.SYNCS 0x989680 ;  /* 0x009896800000895d */ /* 0x004fea0003900000 */
[----:B------:R-:W2:Y:S02]  /*2c6b0*/  @!P0 SYNCS.PHASECHK.TRANS64 P0, [R3+URZ+0x28840], R2 ;  /* 0x02884002030085a7 */ /* 0x000ea4000800007f */
[----:B--2---:R-:W-:Y:S05]  /*2c6c0*/  @!P0 BRA `(.L_x_1876) ;  /* 0xfffffffc00f08947 */ /* 0x004fea000383ffff */
[----:B------:R-:W-:Y:S05]  /*2c6d0*/  BRA `(.L_x_2064) ;  /* 0xffffffa0005c7947 */ /* 0x000fea000383ffff */
.L_x_1882:
[----:B0-----:R0:W1:Y:S02]  /*2c6e0*/  SYNCS.PHASECHK.TRANS64.TRYWAIT P0, [R2+URZ+0x60], R3 ;  /* 0x00006003020075a7 */ /* 0x001064000800017f */
[----:B-1----:R-:W-:Y:S05]  /*2c6f0*/  @!P0 NANOSLEEP.SYNCS 0x989680 ;  /* 0x009896800000895d */ /* 0x002fea0003900000 */
[----:B------:R-:W1:Y:S02]  /*2c700*/  @!P0 SYNCS.PHASECHK.TRANS64 P0, [R2+URZ+0x60], R3 ;  /* 0x00006003020085a7 */ /* 0x000e64000800007f */
[----:B-1----:R-:W-:Y:S05]  /*2c710*/  @!P0 BRA `(.L_x_1882) ;  /* 0xfffffffc00f08947 */ /* 0x002fea000383ffff */
[----:B------:R-:W-:Y:S05]  /*2c720*/  BRA `(.L_x_2065) ;  /* 0xffffffa400307947 */ /* 0x000fea000383ffff */
.L_x_1891:
[----:B--2---:R2:W3:Y:S02]  /*2c730*/  SYNCS.PHASECHK.TRANS64.TRYWAIT P0, [R2+URZ+0x28840], R3 ;  /* 0x02884003020075a7 */ /* 0x0044e4000800017f */
[----:B---3--:R-:W-:Y:S05]  /*2c740*/  @!P0 NANOSLEEP.SYNCS 0x989680 ;  /* 0x009896800000895d */ /* 0x008fea0003900000 */
[----:B------:R-:W3:Y:S02]  /*2c750*/  @!P0 SYNCS.PHASECHK.TRANS64 P0, [R2+URZ+0x28840], R3 ;  /* 0x02884003020085a7 */ /* 0x000ee4000800007f */
[----:B---3--:R-:W-:Y:S05]  /*2c760*/  @!P0 BRA `(.L_x_1891) ;  /* 0xfffffffc00f08947 */ /* 0x008fea000383ffff */
[----:B------:R-:W-:Y:S05]  /*2c770*/  BRA `(.L_x_2066) ;  /* 0xffffffa800907947 */ /* 0x000fea000383ffff */
.L_x_1897:
[----:B0-----:R0:W1:Y:S02]  /*2c780*/  SYNCS.PHASECHK.TRANS64.TRYWAIT P0, [R2+URZ+0x60], R5 ;  /* 0x00006005020075a7 */ /* 0x001064000800017f */
[----:B-1----:R-:W-:Y:S05]  /*2c790*/  @!P0 NANOSLEEP.SYNCS 0x989680 ;  /* 0x009896800000895d */ /* 0x002fea0003900000 */
[----:B------:R-:W1:Y:S02]  /*2c7a0*/  @!P0 SYNCS.PHASECHK.TRANS64 P0, [R2+URZ+0x60], R5 ;  /* 0x00006005020085a7 */ /* 0x000e64000800007f */
[----:B-1----:R-:W-:Y:S05]  /*2c7b0*/  @!P0 BRA `(.L_x_1897) ;  /* 0xfffffffc00f08947 */ /* 0x002fea000383ffff */
[----:B------:R-:W-:Y:S05]  /*2c7c0*/  BRA `(.L_x_2067) ;  /* 0xffffffac00647947 */ /* 0x000fea000383ffff */
.L_x_1908:
[----:B--2---:R2:W3:Y:S02]  /*2c7d0*/  SYNCS.PHASECHK.TRANS64.TRYWAIT P0, [R0+URZ+0x28860], R2 ;  /* 0x02886002000075a7 */ /* 0x0044e4000800017f */
[----:B---3--:R-:W-:Y:S05]  /*2c7e0*/  @!P0 NANOSLEEP.SYNCS 0x989680 ;  /* 0x009896800000895d */ /* 0x008fea0003900000 */
[----:B------:R-:W3:Y:S02]  /*2c7f0*/  @!P0 SYNCS.PHASECHK.TRANS64 P0, [R0+URZ+0x28860], R2 ;  /* 0x02886002000085a7 */ /* 0x000ee4000800007f */
[----:B---3--:R-:W-:Y:S05]  /*2c800*/  @!P0 BRA `(.L_x_1908) ;  /* 0xfffffffc00f08947 */ /* 0x008fea000383ffff */
[----:B------:R-:W-:Y:S05]  /*2c810*/  BRA `(.L_x_2068) ;  /* 0xffffffb000b07947 */ /* 0x000fea000383ffff */
.L_x_1915:
[----:B------:R-:W2:Y:S01]  /*2c820*/  LDL R0, [R1] ;  /* 0x0000000001007983 */ /* 0x000ea20000100800 */
[----:B------:R-:W-:Y:S01]  /*2c830*/  BSSY B0, `(.L_x_2069) ;  /* 0x0000008000007945 */ /* 0x000fe20003800000 */
[----:B------:R-:W-:Y:S02]  /*2c840*/  IMAD.MOV.U32 R12, RZ, RZ, RZ ;  /* 0x000000ffff0c7224 */ /* 0x000fe400078e00ff */
[----:B------:R-:W-:Y:S02]  /*2c850*/  IMAD.MOV.U32 R11, RZ, RZ, 0x1f ;  /* 0x0000001fff0b7424 */ /* 0x000fe400078e00ff */
[----:B0-----:R-:W-:Y:S02]  /*2c860*/  IMAD.MOV.U32 R15, RZ, RZ, -0x1 ;  /* 0xffffffffff0f7424 */ /* 0x001fe400078e00ff */
[----:B--2---:R-:W-:-:S07]  /*2c870*/  IMAD.MOV.U32 R13, RZ, RZ, R0 ;  /* 0x000000ffff0d7224 */ /* 0x004fce00078e0000 */
[----:B-1-3--:R-:W-:Y:S05]  /*2c880*/  WARPSYNC.COLLECTIVE R15, `(.L_x_2070) ;  /* 0x000000000f087348 */ /* 0x00afea0003c00000 */
[----:B------:R0:W2:Y:S02]  /*2c890*/  SHFL.IDX P6, R14, R13, R12, R11 ;  /* 0x0000000c0d0e7389 */ /* 0x0000a400000c000b */
[----:B0123--:R-:W-:Y:S01]  /*2c8a0*/  ENDCOLLECTIVE ;  /* 0x000000000000791b */ /* 0x00ffe20003800000 */
.L_x_2070:
[----:B------:R-:W-:Y:S05]  /*2c8b0*/  BSYNC B0 ;  /* 0x0000000000007941 */ /* 0x000fea0003800000 */
.L_x_2069:
        /* <DEDUP_REMOVED lines=9> */
.L_x_2071:
        /* <DEDUP_REMOVED lines=26> */
.L_x_2072:
        /* <DEDUP_REMOVED lines=8> */
.L_x_2073:
        /* <DEDUP_REMOVED lines=8> */
.L_x_2074:
        /* <DEDUP_REMOVED lines=8> */
.L_x_2075:
        /* <DEDUP_REMOVED lines=8> */
.L_x_2076:
        /* <DEDUP_REMOVED lines=9> */
.L_x_2077:
[----:B------:R-:W-:Y:S01]  /*2cd80*/  IMAD.MOV.U32 R9, RZ, RZ, R14 ;  /* 0x000000ffff097224 */ /* 0x000fe200078e000e */
[----:B------:R-:W-:Y:S06]  /*2cd90*/  BRA `(.L_x_2078) ;  /* 0xffffffb400247947 */ /* 0x000fec000383ffff */
.L_x_1918:
        /* <DEDUP_REMOVED lines=8> */
.L_x_2080:
[----:B------:R-:W-:Y:S05]  /*2ce20*/  BSYNC B0 ;  /* 0x0000000000007941 */ /* 0x000fea0003800000 */
.L_x_2079:
        /* <DEDUP_REMOVED lines=10> */
.L_x_2081:
        /* <DEDUP_REMOVED lines=8> */
.L_x_2082:
        /* <DEDUP_REMOVED lines=8> */
.L_x_2083:
        /* <DEDUP_REMOVED lines=8> */
.L_x_2084:
        /* <DEDUP_REMOVED lines=9> */
.L_x_2085:
[----:B------:R-:W-:Y:S01]  /*2d0e0*/  IMAD.MOV.U32 R9, RZ, RZ, R14 ;  /* 0x000000ffff097224 */ /* 0x000fe200078e000e */
[----:B------:R-:W-:Y:S06]  /*2d0f0*/  BRA `(.L_x_2086) ;  /* 0xffffffb000f87947 */ /* 0x000fec000383ffff */
.L_x_1920:
[----:B------:R-:W-:Y:S01]  /*2d100*/  BSSY B0, `(.L_x_2087) ;  /* 0x0000006000007945 */ /* 0x000fe20003800000 */
[----:B------:R-:W-:Y:S01]  /*2d110*/  PLOP3.LUT P6, PT, P6, PT, PT, 0x8, 0x0 ;  /* 0x000000000000781c */ /* 0x000fe200037ce170 */
[----:B------:R-:W-:-:S12]  /*2d120*/  IMAD.MOV.U32 R15, RZ, RZ, -0x1 ;  /* 0xffffffffff0f7424 */ /* 0x000fd800078e00ff */
[----:B0-----:R-:W-:Y:S05]  /*2d130*/  WARPSYNC.COLLECTIVE R15, `(.L_x_2088) ;  /* 0x000000000f087348 */ /* 0x001fea0003c00000 */
[----:B------:R-:W-:Y:S01]  /*2d140*/  VOTE.ANY R14, PT, P6 ;  /* 0x00000000000e7806 */ /* 0x000fe200030e0100 */
[----:B0-----:R-:W-:Y:S06]  /*2d150*/  ENDCOLLECTIVE ;  /* 0x000000000000791b */ /* 0x001fec0003800000 */
.L_x_2088:
[----:B------:R-:W-:Y:S05]  /*2d160*/  BSYNC B0 ;  /* 0x0000000000007941 */ /* 0x000fea0003800000 */
.L_x_2087:
        /* <DEDUP_REMOVED lines=10> */
.L_x_2089:
[----:B------:R-:W-:Y:S02]  /*2d210*/  IMAD.MOV.U32 R13, RZ, RZ, R6 ;  /* 0x000000ffff0d7224 */ /* 0x000fe400078e0006 */
[----:B------:R-:W-:-:S07]  /*2d220*/  IMAD.MOV.U32 R4, RZ, RZ, R14 ;  /* 0x000000ffff047224 */ /* 0x000fce00078e000e */
[----:B------:R-:W-:Y:S05]  /*2d230*/  WARPSYNC.COLLECTIVE R15, `(.L_x_2090) ;  /* 0x000000000f087348 */ /* 0x000fea0003c00000 */
[----:B------:R0:W1:Y:S02]  /*2d240*/  SHFL.IDX P6, R14, R13, R12, R11 ;  /* 0x0000000c0d0e7389 */ /* 0x00006400000c000b */
[----:B01----:R-:W-:Y:S01]  /*2d250*/  ENDCOLLECTIVE ;  /* 0x000000000000791b */ /* 0x003fe20003800000 */
.L_x_2090:
[----:B------:R-:W-:Y:S02]  /*2d260*/  IMAD.MOV.U32 R6, RZ, RZ, R14 ;  /* 0x000000ffff067224 */ /* 0x000fe400078e000e */
[----:B------:R-:W-:-:S05]  /*2d270*/  IMAD.IADD R10, R3, 0x1, R10 ;  /* 0x00000001030a7824 */ /* 0x000fca00078e020a */
[----:B------:R2:W-:Y:S01]  /*2d280*/  STL [R1+0xc], R10 ;  /* 0x00000c0a01007387 */ /* 0x0005e20000100800 */
[----:B------:R-:W-:Y:S05]  /*2d290*/  BRA `(.L_x_2091) ;  /* 0xffffffb000d87947 */ /* 0x000fea000383ffff */
.L_x_1922:
[----:B------:R-:W-:Y:S01]  /*2d2a0*/  BSSY B0, `(.L_x_2092) ;  /* 0x0000008000007945 */ /* 0x000fe20003800000 */
[----:B------:R-:W-:Y:S02]  /*2d2b0*/  IMAD.MOV.U32 R13, RZ, RZ, R7 ;  /* 0x000000ffff0d7224 */ /* 0x000fe400078e0007 */
[----:B------:R-:W-:Y:S02]  /*2d2c0*/  IMAD.MOV.U32 R12, RZ, RZ, R3 ;  /* 0x000000ffff0c7224 */ /* 0x000fe400078e0003 */
[----:B------:R-:W-:Y:S02]  /*2d2d0*/  IMAD.MOV.U32 R11, RZ, RZ, 0x1f ;  /* 0x0000001fff0b7424 */ /* 0x000fe400078e00ff */
[----:B------:R-:W-:-:S07]  /*2d2e0*/  IMAD.MOV.U32 R15, RZ, RZ, -0x1 ;  /* 0xffffffffff0f7424 */ /* 0x000fce00078e00ff */
[----:B0-2---:R-:W-:Y:S05]  /*2d2f0*/  WARPSYNC.COLLECTIVE R15, `(.L_x_2093) ;  /* 0x000000000f087348 */ /* 0x005fea0003c00000 */
[----:B------:R1:W3:Y:S02]  /*2d300*/  SHFL.IDX P6, R14, R13, R12, R11 ;  /* 0x0000000c0d0e7389 */ /* 0x0002e400000c000b */
[----:B0123--:R-:W-:Y:S01]  /*2d310*/  ENDCOLLECTIVE ;  /* 0x000000000000791b */ /* 0x00ffe20003800000 */
.L_x_2093:
[----:B------:R-:W-:Y:S05]  /*2d320*/  BSYNC B0 ;  /* 0x0000000000007941 */ /* 0x000fea0003800000 */
.L_x_2092:
[----:B------:R-:W-:Y:S01]  /*2d330*/  IMAD.MOV.U32 R3, RZ, RZ, R14 ;  /* 0x000000ffff037224 */ /* 0x000fe200078e000e */
[----:B------:R-:W-:Y:S06]  /*2d340*/  BRA `(.L_x_2094) ;  /* 0xffffffb000c47947 */ /* 0x000fec000383ffff */
.L_x_1928:
[----:B0-----:R0:W1:Y:S02]  /*2d350*/  SYNCS.PHASECHK.TRANS64.TRYWAIT P0, [R0+URZ+0x28820], R3 ;  /* 0x02882003000075a7 */ /* 0x001064000800017f */
[----:B-1----:R-:W-:Y:S05]  /*2d360*/  @!P0 NANOSLEEP.SYNCS 0x989680 ;  /* 0x009896800000895d */ /* 0x002fea0003900000 */
[----:B------:R-:W1:Y:S02]  /*2d370*/  @!P0 SYNCS.PHASECHK.TRANS64 P0, [R0+URZ+0x28820], R3 ;  /* 0x02882003000085a7 */ /* 0x000e64000800007f */
[----:B-1----:R-:W-:Y:S05]  /*2d380*/  @!P0 BRA `(.L_x_1928) ;  /* 0xfffffffc00f08947 */ /* 0x002fea000383ffff */
[----:B------:R-:W-:Y:S05]  /*2d390*/  BRA `(.L_x_2095) ;  /* 0xffffffbc00647947 */ /* 0x000fea000383ffff */
.L_x_1929:
        /* <DEDUP_REMOVED lines=11> */
.L_x_2097:
[----:B------:R-:W-:Y:S05]  /*2d450*/  BSYNC B0 ;  /* 0x0000000000007941 */ /* 0x000fea0003800000 */
.L_x_2096:
[----:B------:R-:W-:Y:S05]  /*2d460*/  BRA `(.L_x_2098) ;  /* 0xffffffbc004c7947 */ /* 0x000fea000383ffff */
.L_x_1930:
[----:B------:R-:W-:Y:S01]  /*2d470*/  BSSY B0, `(.L_x_2099) ;  /* 0x0000006000007945 */ /* 0x000fe20003800000 */
[----:B------:R-:W-:-:S07]  /*2d480*/  IMAD.MOV.U32 R15, RZ, RZ, -0x1 ;  /* 0xffffffffff0f7424 */ /* 0x000fce00078e00ff */
[----:B01-3--:R-:W-:Y:S05]  /*2d490*/  WARPSYNC.COLLECTIVE R15, `(.L_x_2100) ;  /* 0x000000000f0c7348 */ /* 0x00bfea0003c00000 */
[----:B------:R-:W-:Y:S02]  /*2d4a0*/  ELECT P6, UR62, PT ;  /* 0x00000000003e782f */ /* 0x000fe400038c0000 */
[----:B------:R-:W-:Y:S01]  /*2d4b0*/  MOV R14, UR62 ;  /* 0x0000003e000e7c02 */ /* 0x000fe20008000f00 */
[----:B01-3--:R-:W-:Y:S10]  /*2d4c0*/  ENDCOLLECTIVE ;  /* 0x000000000000791b */ /* 0x00bff40003800000 */
.L_x_2100:
[----:B------:R-:W-:Y:S05]  /*2d4d0*/  BSYNC B0 ;  /* 0x0000000000007941 */ /* 0x000fea0003800000 */
.L_x_2099:
[----:B------:R-:W-:Y:S05]  /*2d4e0*/  BRA `(.L_x_2101) ;  /* 0xffffffbc00407947 */ /* 0x000fea000383ffff */
.L_x_1932:
[----:B0-----:R0:W1:Y:S02]  /*2d4f0*/  SYNCS.PHASECHK.TRANS64.TRYWAIT P0, [R6+URZ], R5 ;  /* 0x00000005060075a7 */ /* 0x001064000800017f */
[----:B-1----:R-:W-:Y:S05]  /*2d500*/  @!P0 NANOSLEEP.SYNCS 0x989680 ;  /* 0x009896800000895d */ /* 0x002fea0003900000 */
[----:B------:R-:W1:Y:S02]  /*2d510*/  @!P0 SYNCS.PHASECHK.TRANS64 P0, [R6+URZ], R5 ;  /* 0x00000005060085a7 */ /* 0x000e64000800007f */
[----:B-1----:R-:W-:Y:S05]  /*2d520*/  @!P0 BRA `(.L_x_1932) ;  /* 0xfffffffc00f08947 */ /* 0x002fea000383ffff */
[----:B------:R-:W-:Y:S05]  /*2d530*/  BRA `(.L_x_2102) ;  /* 0xffffffbc00787947 */ /* 0x000fea000383ffff */
.L_x_1933:
[----:B-1----:R1:W2:Y:S02]  /*2d540*/  SYNCS.PHASECHK.TRANS64.TRYWAIT P0, [R7+URZ], R2 ;  /* 0x00000002070075a7 */ /* 0x0022a4000800017f */
[----:B--2---:R-:W-:Y:S05]  /*2d550*/  @!P0 NANOSLEEP.SYNCS 0x989680 ;  /* 0x009896800000895d */ /* 0x004fea0003900000 */
[----:B------:R-:W2:Y:S02]  /*2d560*/  @!P0 SYNCS.PHASECHK.TRANS64 P0, [R7+URZ], R2 ;  /* 0x00000002070085a7 */ /* 0x000ea4000800007f */
[----:B--2---:R-:W-:Y:S05]  /*2d570*/  @!P0 BRA `(.L_x_1933) ;  /* 0xfffffffc00f08947 */ /* 0x004fea000383ffff */
[----:B------:R-:W-:Y:S05]  /*2d580*/  BRA `(.L_x_2103) ;  /* 0xffffffbc006c7947 */ /* 0x000fea000383ffff */
.L_x_1935:
[----:B--2---:R2:W4:Y:S02]  /*2d590*/  SYNCS.PHASECHK.TRANS64.TRYWAIT P0, [R4+URZ], R5 ;  /* 0x00000005040075a7 */ /* 0x004524000800017f */
[----:B----4-:R-:W-:Y:S05]  /*2d5a0*/  @!P0 NANOSLEEP.SYNCS 0x989680 ;  /* 0x009896800000895d */ /* 0x010fea0003900000 */
[----:B------:R-:W4:Y:S02]  /*2d5b0*/  @!P0 SYNCS.PHASECHK.TRANS64 P0, [R4+URZ], R5 ;  /* 0x00000005040085a7 */ /* 0x000f24000800007f */
[----:B----4-:R-:W-:Y:S05]  /*2d5c0*/  @!P0 BRA `(.L_x_1935) ;  /* 0xfffffffc00f08947 */ /* 0x010fea000383ffff */
[----:B------:R-:W-:Y:S05]  /*2d5d0*/  BRA `(.L_x_2104) ;  /* 0xffffffbc00707947 */ /* 0x000fea000383ffff */
.L_x_2105:
        /* <DEDUP_REMOVED lines=10> */
.L_x_3096:


//--------------------- .text._ZN7cutlass13device_kernelIN5flash11enable_sm90INS1_16FlashAttnFwdSm90INS1_25CollectiveMainloopFwdSm90ILi2EN4cute5tupleIJNS5_1CILi1EEES8_S8_EEENS6_IJNS7_ILi128EEESA_SA_EEELi128ENS_10bfloat16_tEfNS_4arch4Sm90ELb1ELb0ELb1ELb0ELb0ELb0ELb0ELb1ELb1ELb1ELb1ELb0EEENS1_21CollectiveEpilogueFwdISB_S9_SC_SE_Li256ELb0ELb1ELb1ELb0EEENS1_19SingleTileSchedulerILb0ELb1ELb1ELi128EEEEEEEEEvNT_6ParamsE --------------------------
	.section	.text._ZN7cutlass13device_kernelIN5flash11enable_sm90INS1_16FlashAttnFwdSm90INS1_25CollectiveMainloopFwdSm90ILi2EN4cute5tupleIJNS5_1CILi1EEES8_S8_EEENS6_IJNS7_ILi128EEESA_SA_EEELi128ENS_10bfloat16_tEfNS_4arch4Sm90ELb1ELb0ELb1ELb0ELb0ELb0ELb0ELb1ELb1ELb1ELb1ELb0EEENS1_21CollectiveEpilogueFwdISB_S9_SC_SE_Li256ELb0ELb1ELb1ELb0EEENS1_19SingleTileSchedulerILb0ELb1ELb1ELi128EEEEEEEEEvNT_6ParamsE,"ax",@progbits
	.align	128
.text._ZN7cutlass13device_kernelIN5flash11enable_sm90INS1_16FlashAttnFwdSm90INS1_25CollectiveMainloopFwdSm90ILi2EN4cute5tupleIJNS5_1CILi1EEES8_S8_EEENS6_IJNS7_ILi128EEESA_SA_EEELi128ENS_10bfloat16_tEfNS_4arch4Sm90ELb1ELb0ELb1ELb0ELb0ELb0ELb0ELb1ELb1ELb1ELb1ELb0EEENS1_21CollectiveEpilogueFwdISB_S9_SC_SE_Li256ELb0ELb1ELb1ELb0EEENS1_19SingleTileSchedulerILb0ELb1ELb1ELi128EEEEEEEEEvNT_6ParamsE:
        .type           _ZN7cutlass13device_kernelIN5flash11enable_sm90INS1_16FlashAttnFwdSm90INS1_25CollectiveMainloopFwdSm90ILi2EN4cute5tupleIJNS5_1CILi1EEES8_S8_EEENS6_IJNS7_ILi128EEESA_SA_EEELi128ENS_10bfloat16_tEfNS_4arch4Sm90ELb1ELb0ELb1ELb0ELb0ELb0ELb0ELb1ELb1ELb1ELb1ELb0EEENS1_21CollectiveEpilogueFwdISB_S9_SC_SE_Li256ELb0ELb1ELb1ELb0EEENS1_19SingleTileSchedulerILb0ELb1ELb1ELi128EEEEEEEEEvNT_6ParamsE,@function
        .size           _ZN7cutlass13device_kernelIN5flash11enable_sm90INS1_16FlashAttnFwdSm90INS1_25CollectiveMainloopFwdSm90ILi2EN4cute5tupleIJNS5_1CILi1EEES8_S8_EEENS6_IJNS7_ILi128EEESA_SA_EEELi128ENS_10bfloat16_tEfNS_4arch4Sm90ELb1ELb0ELb1ELb0ELb0ELb0ELb0ELb1ELb1ELb1ELb1ELb0EEENS1_21CollectiveEpilogueFwdISB_S9_SC_SE_Li256ELb0ELb1ELb1ELb0EEENS1_19SingleTileSchedulerILb0ELb1ELb1ELi128EEEEEEEEEvNT_6ParamsE,(.L_x_3097 - _ZN7cutlass13device_kernelIN5flash11enable_sm90INS1_16FlashAttnFwdSm90INS1_25CollectiveMainloopFwdSm90ILi2EN4cute5tupleIJNS5_1CILi1EEES8_S8_EEENS6_IJNS7_ILi128EEESA_SA_EEELi128ENS_10bfloat16_tEfNS_4arch4Sm90ELb1ELb0ELb1ELb0ELb0ELb0ELb0ELb1ELb1ELb1ELb1ELb0EEENS1_21CollectiveEpilogueFwdISB_S9_SC_SE_Li256ELb0ELb1ELb1ELb0EEENS1_19SingleTileSchedulerILb0ELb1ELb1ELi128EEEEEEEEEvNT_6ParamsE)
        .other          _ZN7cutlass13device_kernelIN5flash11enable_sm90INS1_16FlashAttnFwdSm90INS1_25CollectiveMainloopFwdSm90ILi2EN4cute5tupleIJNS5_1CILi1EEES8_S8_EEENS6_IJNS7_ILi128EEESA_SA_EEELi128ENS_10bfloat16_tEfNS_4arch4Sm90ELb1ELb0ELb1ELb0ELb0ELb0ELb0ELb1ELb1ELb1ELb1ELb0EEENS1_21CollectiveEpilogueFwdISB_S9_SC_SE_Li256ELb0ELb1ELb1ELb0EEENS1_19SingleTileSchedulerILb0ELb1ELb1ELi128EEEEEEEEEvNT_6ParamsE,@"STO_CUDA_ENTRY STV_DEFAULT"
_ZN7cutlass13device_kernelIN5flash11enable_sm90INS1_16FlashAttnFwdSm90INS1_25CollectiveMainloopFwdSm90ILi2EN4cute5tupleIJNS5_1CILi1EEES8_S8_EEENS6_IJNS7_ILi128EEESA_SA_EEELi128ENS_10bfloat16_tEfNS_4arch4Sm90ELb1ELb0ELb1ELb0ELb0ELb0ELb0ELb1ELb1ELb1ELb1ELb0EEENS1_21CollectiveEpilogueFwdISB_S9_SC_SE_Li256ELb0ELb1ELb1ELb0EEENS1_19SingleTileSchedulerILb0ELb1ELb1ELi128EEEEEEEEEvNT_6ParamsE:
        /* <DEDUP_REMOVED lines=17> */
.L_x_2107:
[----:B------:R-:W-:Y:S05]  /*0110*/  BSYNC B0 ;  /* 0x0000000000007941 */ /* 0x000fea0003800000 */
.L_x_2106:
        /* <DEDUP_REMOVED lines=40> */
.L_x_2108:
        /* <DEDUP_REMOVED lines=22> */
.L_x_2109:
        /* <DEDUP_REMOVED lines=18> */
.L_x_2110:
        /* <DEDUP_REMOVED lines=22> */
.L_x_2111:
        /* <DEDUP_REMOVED lines=22> */
.L_x_2112:
        /* <DEDUP_REMOVED lines=9> */
.L_x_2115:
        /* <DEDUP_REMOVED lines=24> */
[----:B------:R-:W-:Y:S01]  /*0af0*/  SHF.R.U32.HI R4, RZ, 0x10, R17 ;  /* 0x00000010ff047819 */ /* 0x000fe20000011611 */
[----:B------:R-:W-:Y:S01]  /*0b00*/  IMAD.MOV.U32 R22, RZ, RZ, RZ ;  /* 0x000000ffff167224 */ /* 0x000fe200078e00ff */
[----:B------:R-:W-:-:S04]  /*0b10*/  LOP3.LUT R17, R17, 0xffff, RZ, 0xc0, !PT ;  /* 0x0000ffff11117812 */ /* 0x000fc800078ec0ff */
[----:B------:R-:W2:Y:S08]  /*0b20*/  LDC.64 R10, c[0x0][0x418] ;  /* 0x00010600ff0a7b82 */ /* 0x000eb00000000a00 */
[----:B------:R-:W3:Y:S01]  /*0b30*/  LDC R3, c[0x0][0x288] ;  /* 0x0000a200ff037b82 */ /* 0x000ee20000000800 */
[----:B0-----:R-:W-:-:S07]  /*0b40*/  ISETP.NE.AND P1, PT, R0, 0x1, PT ;  /* 0x000000010000780c */ /* 0x001fce0003f25270 */
[----:B------:R-:W0:Y:S01]  /*0b50*/  LDC R16, c[0x0][0x424] ;  /* 0x00010900ff107b82 */ /* 0x000e220000000800 */
[----:B--2---:R-:W-:-:S07]  /*0b60*/  ISETP.NE.U32.AND P0, PT, R10, RZ, PT ;  /* 0x000000ff0a00720c */ /* 0x004fce0003f05070 */
[----:B------:R-:W2:Y:S01]  /*0b70*/  LDC R9, c[0x0][0x2f0] ;  /* 0x0000bc00ff097b82 */ /* 0x000ea20000000800 */
[----:B-1----:R-:W-:Y:S01]  /*0b80*/  IMAD.SHL.U32 R23, R23, 0x80, RZ ;  /* 0x0000008017177824 */ /* 0x002fe200078e00ff */
[----:B------:R-:W-:-:S04]  /*0b90*/  ISETP.NE.AND.EX P0, PT, R11, RZ, PT, P0 ;  /* 0x000000ff0b00720c */ /* 0x000fc80003f05300 */
[----:B------:R-:W-:Y:S02]  /*0ba0*/  @P1 IADD3 R0, R23, 0x7f, RZ ;  /* 0x0000007f17001810 */ /* 0x000fe40007ffe0ff */
[----:B------:R-:W1:Y:S01]  /*0bb0*/  @P1 LDC R5, c[0x0][0x44c] ;  /* 0x00011300ff051b82 */ /* 0x000e620000000800 */
[----:B---3--:R-:W-:-:S07]  /*0bc0*/  IADD3 R3, -R3, 0x80, RZ ;  /* 0x0000008003037810 */ /* 0x008fce0007ffe1ff */
[----:B------:R-:W3:Y:S01]  /*0bd0*/  @P1 LDC R7, c[0x0][0x450] ;  /* 0x00011400ff071b82 */ /* 0x000ee20000000800 */
[----:B0-----:R-:W-:Y:S02]  /*0be0*/  SEL R16, R16, 0x1, P0 ;  /* 0x0000000110107807 */ /* 0x001fe40000000000 */
[----:B------:R-:W-:-:S03]  /*0bf0*/  ISETP.NE.AND P0, PT, R4, RZ, PT ;  /* 0x000000ff0400720c */ /* 0x000fc60003f05270 */
[----:B--2---:R-:W-:Y:S02]  /*0c00*/  IMAD R3, R16, R9, R3 ;  /* 0x0000000910037224 */ /* 0x004fe400078e0203 */
[----:B-1----:R-:W-:-:S08]  /*0c10*/  @P1 IMAD.HI.U32 R2, R0, R5, RZ ;  /* 0x0000000500021227 */ /* 0x002fd000078e00ff */
[----:B------:R-:W0:Y:S01]  /*0c20*/  @!P0 LDC R4, c[0x0][0x9f0] ;  /* 0x00027c00ff048b82 */ /* 0x000e220000000800 */
[----:B------:R-:W-:Y:S01]  /*0c30*/  VIADD R0, R23, 0x7f ;  /* 0x0000007f17007836 */ /* 0x000fe20000000000 */
[----:B---3--:R-:W-:Y:S01]  /*0c40*/  @P1 SHF.R.U32.HI R0, RZ, R7, R2 ;  /* 0x00000007ff001219 */ /* 0x008fe20000011602 */
[----:B------:R-:W-:-:S04]  /*0c50*/  IMAD R2, R16, R9, 0x7f ;  /* 0x0000007f10027424 */ /* 0x000fc800078e0209 */
[----:B------:R-:W-:Y:S01]  /*0c60*/  IMAD.IADD R0, R3, 0x1, R0 ;  /* 0x0000000103007824 */ /* 0x000fe200078e0200 */
[----:B------:R-:W-:-:S04]  /*0c70*/  SHF.R.S32.HI R3, RZ, 0x1f, R2 ;  /* 0x0000001fff037819 */ /* 0x000fc80000011402 */
[----:B------:R-:W-:Y:S02]  /*0c80*/  SHF.R.S32.HI R5, RZ, 0x1f, R0 ;  /* 0x0000001fff057819 */ /* 0x000fe40000011400 */
[----:B------:R-:W-:Y:S02]  /*0c90*/  LEA.HI R3, R3, R2, RZ, 0x7 ;  /* 0x0000000203037211 */ /* 0x000fe400078f38ff */
[----:B------:R-:W-:Y:S02]  /*0ca0*/  LEA.HI R5, R5, R0, RZ, 0x7 ;  /* 0x0000000005057211 */ /* 0x000fe400078f38ff */
[----:B------:R-:W-:Y:S02]  /*0cb0*/  SHF.R.S32.HI R3, RZ, 0x7, R3 ;  /* 0x00000007ff037819 */ /* 0x000fe40000011403 */
[----:B------:R-:W-:-:S04]  /*0cc0*/  SHF.R.S32.HI R0, RZ, 0x7, R5 ;  /* 0x00000007ff007819 */ /* 0x000fc80000011405 */
[----:B------:R-:W-:-:S04]  /*0cd0*/  VIMNMX R11, R3, R0, PT ;  /* 0x00000000030b7248 */ /* 0x000fc80003fe0100 */
[----:B------:R-:W-:-:S13]  /*0ce0*/  ISETP.GE.AND P1, PT, R11, 0x1, PT ;  /* 0x000000010b00780c */ /* 0x000fda0003f26270 */
[----:B------:R-:W-:Y:S05]  /*0cf0*/  @!P1 BRA `(.L_x_2117) ;  /* 0x00000000006c9947 */ /* 0x000fea0003800000 */
[-C--:B0-----:R-:W-:Y:S02]  /*0d00*/  IABS R7, R4.reuse ;  /* 0x0000000400077213 */ /* 0x081fe40000000000 */
[----:B------:R-:W-:Y:S02]  /*0d10*/  IADD3 R5, R4, -0x1, R11 ;  /* 0xffffffff04057810 */ /* 0x000fe40007ffe00b */
[----:B------:R-:W0:Y:S01]  /*0d20*/  I2F.RP R0, R7 ;  /* 0x0000000700007306 */ /* 0x000e220000209400 */
[----:B------:R-:W-:-:S04]  /*0d30*/  IABS R8, R4 ;  /* 0x0000000400087213 */ /* 0x000fc80000000000 */
[----:B------:R-:W-:-:S03]  /*0d40*/  IADD3 R8, RZ, -R8, RZ ;  /* 0x80000008ff087210 */ /* 0x000fc60007ffe0ff */
[----:B0-----:R-:W0:Y:S02]  /*0d50*/  MUFU.RCP R0, R0 ;  /* 0x0000000000007308 */ /* 0x001e240000001000 */
[----:B0-----:R-:W-:Y:S01]  /*0d60*/  VIADD R2, R0, 0xffffffe ;  /* 0x0ffffffe00027836 */ /* 0x001fe20000000000 */
[----:B------:R-:W-:Y:S02]  /*0d70*/  IABS R0, R5 ;  /* 0x0000000500007213 */ /* 0x000fe40000000000 */
[----:B------:R-:W-:-:S03]  /*0d80*/  LOP3.LUT R5, R5, R4, RZ, 0x3c, !PT ;  /* 0x0000000405057212 */ /* 0x000fc600078e3cff */
[----:B------:R0:W1:Y:S01]  /*0d90*/  F2I.FTZ.U32.TRUNC.NTZ R3, R2 ;  /* 0x0000000200037305 */ /* 0x000062000021f000 */
[----:B------:R-:W-:Y:S01]  /*0da0*/  ISETP.GE.AND P2, PT, R5, RZ, PT ;  /* 0x000000ff0500720c */ /* 0x000fe20003f46270 */
[----:B0-----:R-:W-:Y:S02]  /*0db0*/  IMAD.MOV.U32 R2, RZ, RZ, RZ ;  /* 0x000000ffff027224 */ /* 0x001fe400078e00ff */
[----:B-1----:R-:W-:-:S04]  /*0dc0*/  IMAD.MOV R6, RZ, RZ, -R3 ;  /* 0x000000ffff067224 */ /* 0x002fc800078e0a03 */
[----:B------:R-:W-:-:S04]  /*0dd0*/  IMAD R9, R6, R7, RZ ;  /* 0x0000000706097224 */ /* 0x000fc800078e02ff */
[----:B------:R-:W-:-:S04]  /*0de0*/  IMAD.HI.U32 R3, R3, R9, R2 ;  /* 0x0000000903037227 */ /* 0x000fc800078e0002 */
        /* <DEDUP_REMOVED lines=8> */
[----:B------:R-:W-:-:S05]  /*0e70*/  @P0 VIADD R3, R3, 0x1 ;  /* 0x0000000103030836 */ /* 0x000fca0000000000 */
[----:B------:R-:W-:Y:S02]  /*0e80*/  @!P2 IADD3 R3, -R3, RZ, RZ ;  /* 0x000000ff0303a210 */ /* 0x000fe40007ffe1ff */
[----:B------:R-:W-:-:S05]  /*0e90*/  @!P1 LOP3.LUT R3, RZ, R4, RZ, 0x33, !PT ;  /* 0x00000004ff039212 */ /* 0x000fca00078e33ff */
[----:B------:R-:W-:-:S07]  /*0ea0*/  IMAD.MOV.U32 R22, RZ, RZ, R3 ;  /* 0x000000ffff167224 */ /* 0x000fce00078e0003 */
.L_x_2117:
[-C--:B------:R-:W-:Y:S01]  /*0eb0*/  IMAD R17, R17, R22.reuse, RZ ;  /* 0x0000001611117224 */ /* 0x080fe200078e02ff */
[----:B------:R-:W-:Y:S01]  /*0ec0*/  PLOP3.LUT P0, PT, PT, PT, PT, 0x80, 0x0 ;  /* 0x000000000000781c */ /* 0x000fe20003f0f070 */
[----:B------:R-:W-:Y:S01]  /*0ed0*/  VIADD R152, R12, 0xffffff80 ;  /* 0xffffff800c987836 */ /* 0x000fe20000000000 */
[----:B------:R-:W-:Y:S01]  /*0ee0*/  CS2R R150, SRZ ;  /* 0x0000000000967805 */ /* 0x000fe2000001ff00 */
[----:B------:R-:W-:Y:S01]  /*0ef0*/  IMAD.MOV.U32 R0, RZ, RZ, RZ ;  /* 0x000000ffff007224 */ /* 0x000fe200078e00ff */
[----:B------:R-:W-:Y:S01]  /*0f00*/  VIADDMNMX R22, R17, R22, R11, PT ;  /* 0x0000001611167246 */ /* 0x000fe2000380010b */
[----:B------:R-:W-:Y:S01]  /*0f10*/  IMAD.MOV.U32 R2, RZ, RZ, RZ ;  /* 0x000000ffff027224 */ /* 0x000fe200078e00ff */
[----:B------:R-:W-:Y:S02]  /*0f20*/  CS2R R148, SRZ ;  /* 0x0000000000947805 */ /* 0x000fe4000001ff00 */
[----:B------:R-:W-:Y:S02]  /*0f30*/  CS2R R146, SRZ ;  /* 0x0000000000927805 */ /* 0x000fe4000001ff00 */
[----:B------:R-:W-:-:S02]  /*0f40*/  ISETP.GT.AND P1, PT, R22, R17, PT ;  /* 0x000000111600720c */ /* 0x000fc40003f24270 */
        /* <DEDUP_REMOVED lines=31> */
[----:B------:R-:W1:Y:S01]  /*1140*/  S2UR UR5, SR_CgaCtaId ;  /* 0x00000000000579c3 */ /* 0x000e620000008800 */
[----:B------:R-:W-:Y:S02]  /*1150*/  UMOV UR36, 0x400 ;  /* 0x0000040000247882 */ /* 0x000fe40000000000 */
[----:B------:R-:W-:-:S04]  /*1160*/  LEA.HI R88, R89, R152, RZ, 0x7 ;  /* 0x0000009859587211 */ /* 0x000fc800078f38ff */
[----:B------:R-:W-:-:S05]  /*1170*/  SHF.R.S32.HI R90, RZ, 0x7, R88 ;  /* 0x00000007ff5a7819 */ /* 0x000fca0000011458 */
[----:B------:R-:W2:Y:S01]  /*1180*/  SHFL.IDX PT, R0, R90, RZ, 0x1f ;  /* 0x00001fff5a007589 */ /* 0x000ea200000e0000 */
[----:B-1----:R-:W-:-:S04]  /*1190*/  ULEA UR36, UR5, UR36, 0x18 ;  /* 0x0000002405247291 */ /* 0x002fc8000f8ec03f */
[----:B------:R-:W-:-:S04]  /*11a0*/  UIADD3 UR5, UR36, 0x10400, URZ ;  /* 0x0001040024057890 */ /* 0x000fc8000fffe03f */
[----:B------:R-:W-:Y:S01]  /*11b0*/  ULOP3.LUT UP0, URZ, UR5, 0x3ff, URZ, 0xc0, !UPT ;  /* 0x000003ff053f7892 */ /* 0x000fe2000f80c03f */
[----:B--2---:R-:W-:-:S05]  /*11c0*/  R2UR UR37, R0 ;  /* 0x00000000002572ca */ /* 0x004fca00000e0000 */
        /* <DEDUP_REMOVED lines=11> */
[----:B0-----:R-:W-:Y:S01]  /*1280*/  IMAD.U32 R4, RZ, RZ, UR4 ;  /* 0x00000004ff047e24 */ /* 0x001fe2000f8e00ff */
[----:B------:R0:W1:Y:S01]  /*1290*/  LDC.64 R2, c[0x4][R0] ;  /* 0x0100000000027b82 */ /* 0x0000620000000a00 */
[----:B------:R-:W-:Y:S01]  /*12a0*/  MOV R5, UR5 ;  /* 0x0000000500057c02 */ /* 0x000fe20008000f00 */
[----:B------:R-:W-:Y:S01]  /*12b0*/  ULDC.64 UR4, c[0x4][0xa8] ;  /* 0x01002a0000047ab9 */ /* 0x000fe20000000a00 */
[----:B------:R-:W-:Y:S01]  /*12c0*/  IMAD.U32 R10, RZ, RZ, UR6 ;  /* 0x00000006ff0a7e24 */ /* 0x000fe2000f8e00ff */
[----:B------:R-:W-:Y:S01]  /*12d0*/  MOV R12, 0x1 ;  /* 0x00000001000c7802 */ /* 0x000fe20000000f00 */
[----:B------:R-:W-:Y:S02]  /*12e0*/  IMAD.U32 R6, RZ, RZ, UR4 ;  /* 0x00000004ff067e24 */ /* 0x000fe4000f8e00ff */
[----:B------:R-:W-:-:S02]  /*12f0*/  IMAD.U32 R7, RZ, RZ, UR5 ;  /* 0x00000005ff077e24 */ /* 0x000fc4000f8e00ff */
[----:B------:R-:W-:Y:S02]  /*1300*/  IMAD.U32 R11, RZ, RZ, UR7 ;  /* 0x00000007ff0b7e24 */ /* 0x000fe4000f8e00ff */
[----:B------:R-:W-:Y:S02]  /*1310*/  IMAD.MOV.U32 R8, RZ, RZ, 0x70 ;  /* 0x00000070ff087424 */ /* 0x000fe400078e00ff */
[----:B0-----:R-:W-:-:S07]  /*1320*/  IMAD.MOV.U32 R13, RZ, RZ, RZ ;  /* 0x000000ffff0d7224 */ /* 0x001fce00078e00ff */
[----:B------:R-:W-:-:S07]  /*1330*/  LEPC R20, `(.L_x_2119) ;  /* 0x000000001014794e */ /* 0x000fce0000000000 */
[----:B-1----:R-:W-:Y:S05]  /*1340*/  CALL.ABS.NOINC R2 ;  /* 0x0000000002007343 */ /* 0x002fea0003c00000 */
.L_x_2119:
[----:B------:R-:W2:Y:S01]  /*1350*/  LDL.LU R2, [R1+0x14] ;  /* 0x0000140001027983 */ /* 0x000ea20000300800 */
[----:B------:R-:W-:-:S04]  /*1360*/  SHF.L.U32 R3, RZ, 0x1f, RZ ;  /* 0x0000001fff037819 */ /* 0x000fc800000006ff */
[----:B------:R-:W1:Y:S01]  /*1370*/  SYNCS.PHASECHK.TRANS64.TRYWAIT P1, [UR36+0x28800], R3 ;  /* 0x02880003ff0075a7 */ /* 0x000e620008020164 */
[----:B--2---:R-:W-:-:S04]  /*1380*/  LOP3.LUT R0, R2, 0x1, RZ, 0xfc, !PT ;  /* 0x0000000102007812 */ /* 0x004fc800078efcff */
[----:B------:R-:W-:Y:S01]  /*1390*/  ISETP.NE.AND P0, PT, R0, 0x3, PT ;  /* 0x000000030000780c */ /* 0x000fe20003f05270 */
[----:B-1----:R-:W-:-:S12]  /*13a0*/  @!P1 BRA `(.L_x_2120) ;  /* 0x000000e000f89947 */ /* 0x002fd80003800000 */
.L_x_2234:
[----:B------:R-:W-:Y:S05]  /*13b0*/  @!P0 BRA `(.L_x_2121) ;  /* 0x0000000000048947 */ /* 0x000fea0003800000 */
[----:B------:R-:W-:Y:S01]  /*13c0*/  BPT.TRAP 0x1 ;  /* 0x000000040000795c */ /* 0x000fe20000300000 */
.L_x_2121:
[----:B------:R2:W3:Y:S01]  /*13d0*/  SYNCS.PHASECHK.TRANS64.TRYWAIT P2, [UR36+0x28830], R3 ;  /* 0x02883003ff0075a7 */ /* 0x0004e20008040164 */
[----:B------:R-:W-:Y:S05]  /*13e0*/  @!P0 BRA `(.L_x_2122) ;  /* 0x0000000000048947 */ /* 0x000fea0003800000 */
[----:B------:R-:W-:Y:S01]  /*13f0*/  BPT.TRAP 0x1 ;  /* 0x000000040000795c */ /* 0x000fe20000300000 */
.L_x_2122:
[----:B-1----:R-:W1:Y:S01]  /*1400*/  S2R R0, SR_TID.X ;  /* 0x0000000000007919 */ /* 0x002e620000002100 */
[----:B------:R-:W-:-:S05]  /*1410*/  IMAD.U32 R2, RZ, RZ, UR38 ;  /* 0x00000026ff027e24 */ /* 0x000fca000f8e00ff */
[----:B------:R-:W-:Y:S02]  /*1420*/  LOP3.LUT R2, R2, 0x10000, RZ, 0xfc, !PT ;  /* 0x0001000002027812 */ /* 0x000fe400078efcff */
[----:B-1----:R-:W-:-:S04]  /*1430*/  LOP3.LUT R0, R0, 0x7f, RZ, 0xc0, !PT ;  /* 0x0000007f00007812 */ /* 0x002fc800078ec0ff */
[----:B------:R-:W-:Y:S01]  /*1440*/  ISETP.NE.AND P1, PT, R0, RZ, PT ;  /* 0x000000ff0000720c */ /* 0x000fe20003f25270 */
[----:B---3--:R-:W-:-:S12]  /*1450*/  @P2 BRA `(.L_x_2123) ;  /* 0x0000000000082947 */ /* 0x008fd80003800000 */
[----:B------:R-:W1:Y:S02]  /*1460*/  SYNCS.PHASECHK.TRANS64.TRYWAIT P2, [UR36+0x28830], R3 ;  /* 0x02883003ff0075a7 */ /* 0x000e640008040164 */
[----:B-1----:R-:W-:Y:S05]  /*1470*/  @!P2 BRA `(.L_x_2124) ;  /* 0x000000e000dca947 */ /* 0x002fea0003800000 */
.L_x_2123:
[----:B------:R-:W-:Y:S05]  /*1480*/  WARPSYNC.ALL ;  /* 0x0000000000007948 */ /* 0x000fea0003800000 */
[----:B-12---:R-:W-:Y:S01]  /*1490*/  IMAD.MOV.U32 R3, RZ, RZ, 0x40000040 ;  /* 0x40000040ff037424 */ /* 0x006fe200078e00ff */
[----:B------:R-:W-:Y:S01]  /*14a0*/  UIADD3 UR4, UR36, 0x18400, URZ ;  /* 0x0001840024047890 */ /* 0x000fe2000fffe03f */
[C---:B------:R-:W-:Y:S01]  /*14b0*/  R2UR UR8, R2.reuse ;  /* 0x00000000020872ca */ /* 0x040fe200000e0000 */
[----:B------:R-:W-:Y:S02]  /*14c0*/  WARPGROUP.ARRIVE ;  /* 0x00000000000079c5 */ /* 0x000fe40000000000 */
[----:B------:R-:W-:Y:S01]  /*14d0*/  R2UR UR9, R3 ;  /* 0x00000000030972ca */ /* 0x000fe200000e0000 */
[----:B------:R-:W-:Y:S01]  /*14e0*/  USHF.R.U32.HI UR4, URZ, 0x4, UR4 ;  /* 0x000000043f047899 */ /* 0x000fe20008011604 */
[----:B------:R-:W-:Y:S01]  /*14f0*/  R2UR UR28, R2 ;  /* 0x00000000021c72ca */ /* 0x000fe200000e0000 */
[----:B------:R-:W-:Y:S01]  /*1500*/  UMOV UR11, 0x40000040 ;  /* 0x40000040000b7882 */ /* 0x000fe20000000000 */
[----:B------:R-:W-:Y:S01]  /*1510*/  UMOV UR33, 0x40000040 ;  /* 0x4000004000217882 */ /* 0x000fe20000000000 */
[----:B------:R-:W-:Y:S01]  /*1520*/  ULOP3.LUT UR4, UR4, 0x3fff, URZ, 0xc0, !UPT ;  /* 0x00003fff04047892 */ /* 0x000fe2000f8ec03f */
[----:B------:R-:W1:Y:S01]  /*1530*/  LDC R0, c[0x0][0x448] ;  /* 0x00011200ff007b82 */ /* 0x000e620000000800 */
[----:B------:R-:W-:Y:S01]  /*1540*/  UMOV UR35, 0x40000040 ;  /* 0x4000004000237882 */ /* 0x000fe20000000000 */
[----:B------:R-:W-:Y:S01]  /*1550*/  UMOV UR13, 0x40000040 ;  /* 0x40000040000d7882 */ /* 0x000fe20000000000 */
[----:B------:R-:W-:Y:S01]  /*1560*/  ULOP3.LUT UR6, UR4, 0x10000, URZ, 0xfc, !UPT ;  /* 0x0001000004067892 */ /* 0x000fe2000f8efc3f */
[----:B------:R-:W-:Y:S01]  /*1570*/  LOP3.LUT R5, R88, 0xffffff80, RZ, 0xc0, !PT ;  /* 0xffffff8058057812 */ /* 0x000fe200078ec0ff */
[----:B------:R-:W-:Y:S01]  /*1580*/  UMOV UR15, 0x40000040 ;  /* 0x40000040000f7882 */ /* 0x000fe20000000000 */
[----:B------:R-:W-:Y:S01]  /*1590*/  UMOV UR17, 0x40000040 ;  /* 0x4000004000117882 */ /* 0x000fe20000000000 */
[----:B------:R-:W-:Y:S01]  /*15a0*/  UIADD3 UR34, UR6, 0x2, URZ ;  /* 0x0000000206227890 */ /* 0x000fe2000fffe03f */
[----:B0-----:R-:W-:Y:S01]  /*15b0*/  LEA.HI R4, R90, R90, RZ, 0x1 ;  /* 0x0000005a5a047211 */ /* 0x001fe200078f08ff */
[----:B------:R-:W-:Y:S01]  /*15c0*/  UIADD3 UR32, UR28, 0x2, URZ ;  /* 0x000000021c207890 */ /* 0x000fe2000fffe03f */
[----:B------:R-:W-:Y:S01]  /*15d0*/  IMAD.IADD R7, R152, 0x1, -R5 ;  /* 0x0000000198077824 */ /* 0x000fe200078e0a05 */
[----:B------:R-:W-:Y:S01]  /*15e0*/  UMOV UR10, UR6 ;  /* 0x00000006000a7c82 */ /* 0x000fe20008000000 */
[----:B------:R-:W-:Y:S01]  /*15f0*/  UIADD3 UR12, UR28, 0x6, URZ ;  /* 0x000000061c0c7890 */ /* 0x000fe2000fffe03f */
[----:B------:R-:W-:Y:S01]  /*1600*/  HGMMA.64x128x16.F32.BF16 R24, gdesc[UR8], RZ, !UPT, gsb0 ;  /* 0x01e00000081879f0 */ /* 0x000fe2000c0018ff */
[----:B------:R-:W-:Y:S01]  /*1610*/  UIADD3 UR8, UR28, 0x4, URZ ;  /* 0x000000041c087890 */ /* 0x000fe2000fffe03f */
[----:B------:R-:W-:Y:S01]  /*1620*/  LEA.HI R89, R89, R152, RZ, 0x2 ;  /* 0x0000009859597211 */ /* 0x000fe200078f10ff */
[----:B------:R-:W-:Y:S01]  /*1630*/  UIADD3 UR10, UR6, 0x4, URZ ;  /* 0x00000004060a7890 */ /* 0x000fe2000fffe03f */
[----:B------:R-:W-:Y:S01]  /*1640*/  LOP3.LUT R11, R4, 0x3fffffe, RZ, 0xc0, !PT ;  /* 0x03fffffe040b7812 */ /* 0x000fe200078ec0ff */
[----:B------:R-:W-:Y:S01]  /*1650*/  UMOV UR9, 0x40000040 ;  /* 0x4000004000097882 */ /* 0x000fe20000000000 */
[----:B------:R-:W-:Y:S01]  /*1660*/  UMOV UR11, 0x40000040 ;  /* 0x40000040000b7882 */ /* 0x000fe20000000000 */
[----:B------:R-:W-:Y:S01]  /*1670*/  UIADD3 UR14, UR6, 0x6, URZ ;  /* 0x00000006060e7890 */ /* 0x000fe2000fffe03f */
[----:B------:R-:W-:Y:S01]  /*1680*/  LOP3.LUT R89, R89, 0xfffffffc, RZ, 0xc0, !PT ;  /* 0xfffffffc59597812 */ /* 0x000fe200078ec0ff */
[----:B------:R-:W-:Y:S01]  /*1690*/  UIADD3 UR16, UR28, 0x400, URZ ;  /* 0x000004001c107890 */ /* 0x000fe2000fffe03f */
[----:B------:R-:W-:Y:S01]  /*16a0*/  IMAD.IADD R11, R90, 0x1, -R11 ;  /* 0x000000015a0b7824 */ /* 0x000fe200078e0a0b */
[----:B------:R-:W-:Y:S01]  /*16b0*/  UIADD3 UR18, UR6, 0x400, URZ ;  /* 0x0000040006127890 */ /* 0x000fe2000fffe03f */
[----:B-1----:R-:W-:Y:S01]  /*16c0*/  ISETP.NE.AND P2, PT, R0, 0x1, PT ;  /* 0x000000010000780c */ /* 0x002fe20003f45270 */
[----:B------:R-:W-:Y:S01]  /*16d0*/  UMOV UR19, 0x40000040 ;  /* 0x4000004000137882 */ /* 0x000fe20000000000 */
[----:B------:R-:W-:Y:S01]  /*16e0*/  UIADD3 UR20, UR28, 0x402, URZ ;  /* 0x000004021c147890 */ /* 0x000fe2000fffe03f */
[----:B------:R-:W-:Y:S01]  /*16f0*/  SHF.R.S32.HI R0, RZ, 0x1f, R7 ;  /* 0x0000001fff007819 */ /* 0x000fe20000011407 */
[----:B------:R-:W-:Y:S01]  /*1700*/  UIADD3 UR22, UR6, 0x402, URZ ;  /* 0x0000040206167890 */ /* 0x000fe2000fffe03f */
[----:B------:R-:W-:Y:S01]  /*1710*/  IMAD.IADD R89, R152, 0x1, -R89 ;  /* 0x0000000198597824 */ /* 0x000fe200078e0a59 */
[----:B------:R-:W-:Y:S01]  /*1720*/  UMOV UR21, 0x40000040 ;  /* 0x4000004000157882 */ /* 0x000fe20000000000 */
[----:B------:R-:W-:Y:S01]  /*1730*/  UMOV UR23, 0x40000040 ;  /* 0x4000004000177882 */ /* 0x000fe20000000000 */
[----:B------:R-:W-:Y:S01]  /*1740*/  UIADD3 UR24, UR28, 0x404, URZ ;  /* 0x000004041c187890 */ /* 0x000fe2000fffe03f */
[CC--:B------:R-:W-:Y:S01]  /*1750*/  LEA.HI R4, R0.reuse, R7.reuse, RZ, 0x2 ;  /* 0x0000000700047211 */ /* 0x0c0fe200078f10ff */
[----:B------:R-:W-:Y:S01]  /*1760*/  UIADD3 UR26, UR6, 0x404, URZ ;  /* 0x00000404061a7890 */ /* 0x000fe2000fffe03f */
[----:B------:R-:W-:Y:S01]  /*1770*/  LEA.HI R5, R0, R7, RZ, 0x5 ;  /* 0x0000000700057211 */ /* 0x000fe200078f28ff */
[----:B------:R-:W-:Y:S01]  /*1780*/  UMOV UR25, 0x40000040 ;  /* 0x4000004000197882 */ /* 0x000fe20000000000 */
[----:B------:R-:W-:Y:S01]  /*1790*/  UMOV UR27, 0x40000040 ;  /* 0x40000040001b7882 */ /* 0x000fe20000000000 */
[----:B------:R-:W-:Y:S01]  /*17a0*/  UIADD3 UR28, UR28, 0x406, URZ ;  /* 0x000004061c1c7890 */ /* 0x000fe2000fffe03f */
[--C-:B------:R-:W-:Y:S01]  /*17b0*/  SHF.R.S32.HI R0, RZ, 0x2, R4.reuse ;  /* 0x00000002ff007819 */ /* 0x100fe20000011404 */
[----:B------:R-:W-:Y:S01]  /*17c0*/  UIADD3 UR30, UR6, 0x406, URZ ;  /* 0x00000406061e7890 */ /* 0x000fe2000fffe03f */
[----:B------:R-:W-:Y:S01]  /*17d0*/  SHF.R.S32.HI R9, RZ, 0x1f, R4 ;  /* 0x0000001fff097819 */ /* 0x000fe20000011404 */
[----:B------:R-:W-:Y:S01]  /*17e0*/  UMOV UR29, 0x40000040 ;  /* 0x40000040001d7882 */ /* 0x000fe20000000000 */
[----:B------:R-:W-:Y:S01]  /*17f0*/  UMOV UR31, 0x40000040 ;  /* 0x40000040001f7882 */ /* 0x000fe20000000000 */
[----:B------:R-:W-:Y:S01]  /*1800*/  ULDC UR4, c[0x0][0x9d8] ;  /* 0x0002760000047ab9 */ /* 0x000fe20000000800 */
[----:B------:R-:W-:Y:S01]  /*1810*/  SHF.R.S32.HI R6, RZ, 0x5, R5 ;  /* 0x00000005ff067819 */ /* 0x000fe20000011405 */
[----:B------:R-:W0:Y:S01]  /*1820*/  @P2 LDC R10, c[0x0][0x450] ;  /* 0x00011400ff0a2b82 */ /* 0x000e220000000800 */
[----:B------:R-:W-:Y:S01]  /*1830*/  LEA.HI R9, R9, R0, RZ, 0x3 ;  /* 0x0000000009097211 */ /* 0x000fe200078f18ff */
[----:B------:R-:W-:Y:S01]  /*1840*/  ULDC UR5, c[0x0][0x2f0] ;  /* 0x0000bc0000057ab9 */ /* 0x000fe20000000800 */
[----:B------:R-:W-:Y:S01]  /*1850*/  LEA.HI R5, R89, R89, RZ, 0x1 ;  /* 0x0000005959057211 */ /* 0x000fe200078f08ff */
[----:B------:R-:W-:Y:S01]  /*1860*/  ULDC UR7, c[0x0][0x988] ;  /* 0x0002620000077ab9 */ /* 0x000fe20000000800 */
[----:B------:R-:W-:-:S02]  /*1870*/  LEA R8, R6, R23, 0x4 ;  /* 0x0000001706087211 */ /* 0x000fc400078e20ff */
[----:B------:R-:W-:Y:S02]  /*1880*/  CS2R R150, SRZ ;  /* 0x0000000000967805 */ /* 0x000fe4000001ff00 */
[----:B------:R-:W-:Y:S02]  /*1890*/  LOP3.LUT R9, R9, 0xfffffff8, RZ, 0xc0, !PT ;  /* 0xfffffff809097812 */ /* 0x000fe400078ec0ff */
[----:B------:R-:W-:Y:S02]  /*18a0*/  CS2R R148, SRZ ;  /* 0x0000000000947805 */ /* 0x000fe4000001ff00 */
[----:B------:R-:W-:Y:S02]  /*18b0*/  LOP3.LUT R6, R5, 0x1ffffffe, RZ, 0xc0, !PT ;  /* 0x1ffffffe05067812 */ /* 0x000fe400078ec0ff */
[----:B------:R-:W-:Y:S02]  /*18c0*/  CS2R R146, SRZ ;  /* 0x0000000000927805 */ /* 0x000fe4000001ff00 */
[----:B------:R-:W-:-:S02]  /*18d0*/  IADD3 R8, R8, R0, -R9 ;  /* 0x0000000008087210 */ /* 0x000fc40007ffe809 */
[----:B------:R-:W-:Y:S02]  /*18e0*/  CS2R R144, SRZ ;  /* 0x0000000000907805 */ /* 0x000fe4000001ff00 */
[----:B------:R-:W-:Y:S01]  /*18f0*/  MOV R9, 0xffffff80 ;  /* 0xffffff8000097802 */ /* 0x000fe20000000f00 */
[----:B------:R-:W-:Y:S01]  /*1900*/  IMAD.IADD R6, R89, 0x1, -R6 ;  /* 0x0000000159067824 */ /* 0x000fe200078e0a06 */
[----:B------:R-:W-:Y:S01]  /*1910*/  LOP3.LUT R4, R4, 0x7ffffffc, RZ, 0xc0, !PT ;  /* 0x7ffffffc04047812 */ /* 0x000fe200078ec0ff */
[----:B------:R-:W-:Y:S01]  /*1920*/  IMAD R11, R11, 0x40, R8 ;  /* 0x000000400b0b7824 */ /* 0x000fe200078e0208 */
[----:B------:R-:W-:Y:S01]  /*1930*/  CS2R R142, SRZ ;  /* 0x00000000008e7805 */ /* 0x000fe2000001ff00 */
[----:B------:R-:W-:Y:S01]  /*1940*/  IMAD R9, R22, R9, 0x80 ;  /* 0x0000008016097424 */ /* 0x000fe200078e0209 */
[----:B------:R-:W-:Y:S01]  /*1950*/  CS2R R140, SRZ ;  /* 0x00000000008c7805 */ /* 0x000fe2000001ff00 */
[----:B------:R-:W-:Y:S01]  /*1960*/  IMAD R6, R6, 0x8, R11 ;  /* 0x0000000806067824 */ /* 0x000fe200078e020b */
[----:B------:R-:W-:Y:S01]  /*1970*/  CS2R R138, SRZ ;  /* 0x00000000008a7805 */ /* 0x000fe2000001ff00 */
[----:B------:R-:W-:Y:S01]  /*1980*/  IMAD.IADD R7, R7, 0x1, -R4 ;  /* 0x0000000107077824 */ /* 0x000fe200078e0a04 */
[----:B------:R-:W-:Y:S01]  /*1990*/  CS2R R136, SRZ ;  /* 0x0000000000887805 */ /* 0x000fe2000001ff00 */
[----:B------:R-:W-:Y:S01]  /*19a0*/  IMAD.MOV.U32 R0, RZ, RZ, R6 ;  /* 0x000000ffff007224 */ /* 0x000fe200078e0006 */
[----:B------:R-:W-:Y:S01]  /*19b0*/  CS2R R134, SRZ ;  /* 0x0000000000867805 */ /* 0x000fe2000001ff00 */
[----:B------:R-:W-:Y:S01]  /*19c0*/  VIADD R4, R9, 0x1 ;  /* 0x0000000109047836 */ /* 0x000fe20000000000 */
[----:B------:R-:W-:-:S02]  /*19d0*/  CS2R R132, SRZ ;  /* 0x0000000000847805 */ /* 0x000fc4000001ff00 */
[----:B------:R-:W-:Y:S02]  /*19e0*/  CS2R R130, SRZ ;  /* 0x0000000000827805 */ /* 0x000fe4000001ff00 */
[----:B------:R-:W-:Y:S01]  /*19f0*/  CS2R R128, SRZ ;  /* 0x0000000000807805 */ /* 0x000fe2000001ff00 */
[C---:B------:R-:W-:Y:S01]  /*1a00*/  IMAD R11, R7.reuse, -0x2, R4 ;  /* 0xfffffffe070b7824 */ /* 0x040fe200078e0204 */
[----:B------:R-:W-:Y:S01]  /*1a10*/  CS2R R126, SRZ ;  /* 0x00000000007e7805 */ /* 0x000fe2000001ff00 */
[C---:B------:R-:W-:Y:S01]  /*1a20*/  IMAD R4, R16.reuse, UR5, R9 ;  /* 0x0000000510047c24 */ /* 0x040fe2000f8e0209 */
[----:B------:R-:W-:Y:S01]  /*1a30*/  CS2R R124, SRZ ;  /* 0x00000000007c7805 */ /* 0x000fe2000001ff00 */
[----:B------:R-:W-:Y:S02]  /*1a40*/  IMAD R8, R16, UR5, R11 ;  /* 0x0000000510087c24 */ /* 0x000fe4000f8e020b */
[----:B------:R-:W-:Y:S01]  /*1a50*/  IMAD R4, R7, -0x2, R4 ;  /* 0xfffffffe07047824 */ /* 0x000fe200078e0204 */
[----:B------:R-:W-:-:S02]  /*1a60*/  WARPGROUP.DEPBAR.LE gsb0, 0x0 ;  /* 0x00008000000079c5 */ /* 0x000fc40000010000 */
        /* <DEDUP_REMOVED lines=24> */
[----:B------:R-:W-:Y:S01]  /*1bf0*/  FMUL.FTZ R28, R28, UR4 ;  /* 0x000000041c1c7c20 */ /* 0x000fe20008410000 */
[----:B------:R1:W-:Y:S01]  /*1c00*/  MUFU.TANH R14, R69 ;  /* 0x00000045000e7308 */ /* 0x0003e20000002400 */
        /* <DEDUP_REMOVED lines=8> */
[----:B-1----:R-:W1:Y:S01]  /*1c90*/  @P2 LDC R69, c[0x0][0x44c] ;  /* 0x00011300ff452b82 */ /* 0x002e620000000800 */
        /* <DEDUP_REMOVED lines=13> */
[----:B------:R-:W-:Y:S01]  /*1d70*/  FMUL.FTZ R57, R57, UR4 ;  /* 0x0000000439397c20 */ /* 0x000fe20008410000 */
[----:B------:R-:W4:Y:S01]  /*1d80*/  MUFU.TANH R15, R28 ;  /* 0x0000001c000f7308 */ /* 0x000f220000002400 */
[----:B------:R-:W-:Y:S01]  /*1d90*/  FMUL.FTZ R31, R31, UR4 ;  /* 0x000000041f1f7c20 */ /* 0x000fe20008410000 */
[----:B------:R-:W-:Y:S01]  /*1da0*/  FMUL.FTZ R73, R73, UR4 ;  /* 0x0000000449497c20 */ /* 0x000fe20008410000 */
[----:B------:R-:W-:Y:S01]  /*1db0*/  FMUL.FTZ R61, R61, UR4 ;  /* 0x000000043d3d7c20 */ /* 0x000fe20008410000 */
[----:B------:R-:W-:Y:S01]  /*1dc0*/  FMUL.FTZ R64, R64, UR4 ;  /* 0x0000000440407c20 */ /* 0x000fe20008410000 */
[----:B------:R-:W-:Y:S01]  /*1dd0*/  FMUL.FTZ R65, R65, UR4 ;  /* 0x0000000441417c20 */ /* 0x000fe20008410000 */
[----:B------:R-:W-:Y:S01]  /*1de0*/  FMUL.FTZ R68, R68, UR4 ;  /* 0x0000000444447c20 */ /* 0x000fe20008410000 */
[----:B------:R-:W-:Y:S01]  /*1df0*/  FMUL.FTZ R35, R35, UR4 ;  /* 0x0000000423237c20 */ /* 0x000fe20008410000 */
[----:B------:R-:W5:Y:S01]  /*1e00*/  MUFU.TANH R29, R29 ;  /* 0x0000001d001d7308 */ /* 0x000f620000002400 */
[----:B-1----:R-:W-:-:S04]  /*1e10*/  @P2 IMAD.HI.U32 R5, R6, R69, RZ ;  /* 0x0000004506052227 */ /* 0x002fc800078e00ff */
[----:B------:R-:W-:Y:S01]  /*1e20*/  FMUL.FTZ R72, R72, UR4 ;  /* 0x0000000448487c20 */ /* 0x000fe20008410000 */
[----:B------:R-:W-:Y:S01]  /*1e30*/  FMUL.FTZ R39, R39, UR4 ;  /* 0x0000000427277c20 */ /* 0x000fe20008410000 */
[----:B------:R-:W-:Y:S01]  /*1e40*/  FMUL.FTZ R76, R76, UR4 ;  /* 0x000000044c4c7c20 */ /* 0x000fe20008410000 */
[----:B------:R-:W-:Y:S01]  /*1e50*/  FMUL.FTZ R80, R80, UR4 ;  /* 0x0000000450507c20 */ /* 0x000fe20008410000 */
[----:B0-----:R-:W-:Y:S01]  /*1e60*/  @P2 SHF.R.U32.HI R0, RZ, R10, R5 ;  /* 0x0000000aff002219 */ /* 0x001fe20000011605 */
[----:B------:R-:W-:Y:S01]  /*1e70*/  FMUL.FTZ R47, R47, UR4 ;  /* 0x000000042f2f7c20 */ /* 0x000fe20008410000 */
[----:B------:R-:W0:Y:S01]  /*1e80*/  LDC R5, c[0x0][0x288] ;  /* 0x0000a200ff057b82 */ /* 0x000e220000000800 */
[----:B------:R-:W1:Y:S01]  /*1e90*/  MUFU.TANH R32, R32 ;  /* 0x0000002000207308 */ /* 0x000e620000002400 */
[----:B------:R-:W-:Y:S01]  /*1ea0*/  FMUL.FTZ R84, R84, UR4 ;  /* 0x0000000454547c20 */ /* 0x000fe20008410000 */
[----:B------:R-:W2:Y:S01]  /*1eb0*/  SHFL.IDX PT, R10, R0, RZ, 0x1c1f ;  /* 0x001c1fff000a7589 */ /* 0x000ea200000e0000 */
[----:B------:R-:W-:Y:S01]  /*1ec0*/  FMUL.FTZ R55, R55, UR4 ;  /* 0x0000000437377c20 */ /* 0x000fe20008410000 */
[----:B------:R-:W-:Y:S01]  /*1ed0*/  FMUL.FTZ R51, R51, UR4 ;  /* 0x0000000433337c20 */ /* 0x000fe20008410000 */
[----:B------:R-:W-:Y:S01]  /*1ee0*/  FMUL.FTZ R43, R43, UR4 ;  /* 0x000000042b2b7c20 */ /* 0x000fe20008410000 */
[----:B------:R-:W-:Y:S01]  /*1ef0*/  SHFL.IDX PT, R0, R0, 0x1, 0x1c1f ;  /* 0x003c1f0000007f89 */ /* 0x000fe200000e0000 */
        /* <DEDUP_REMOVED lines=16> */
[----:B0-----:R-:W-:Y:S01]  /*2000*/  IMAD.IADD R9, R8, 0x1, -R5 ;  /* 0x0000000108097824 */ /* 0x001fe200078e0a05 */
[----:B------:R-:W0:Y:S01]  /*2010*/  MUFU.TANH R37, R37 ;  /* 0x0000002500257308 */ /* 0x000e220000002400 */
[----:B------:R-:W-:Y:S01]  /*2020*/  FMUL.FTZ R87, R87, UR4 ;  /* 0x0000000457577c20 */ /* 0x000fe20008410000 */
[----:B------:R-:W-:Y:S01]  /*2030*/  FMUL.FTZ R54, R54, UR4 ;  /* 0x0000000436367c20 */ /* 0x000fe20008410000 */
[----:B------:R-:W-:Y:S01]  /*2040*/  FMUL.FTZ R58, R58, UR4 ;  /* 0x000000043a3a7c20 */ /* 0x000fe20008410000 */
[----:B--2---:R-:W-:Y:S01]  /*2050*/  VIADDMNMX R9, R10, R9, R4, PT ;  /* 0x000000090a097246 */ /* 0x004fe20003800104 */
[----:B------:R-:W-:Y:S01]  /*2060*/  FMUL.FTZ R62, R62, UR4 ;  /* 0x000000043e3e7c20 */ /* 0x000fe20008410000 */
[----:B------:R-:W-:Y:S01]  /*2070*/  FMUL.FTZ R66, R66, UR4 ;  /* 0x0000000442427c20 */ /* 0x000fe20008410000 */
[----:B------:R-:W-:Y:S01]  /*2080*/  FMUL.FTZ R70, R70, UR4 ;  /* 0x0000000446467c20 */ /* 0x000fe20008410000 */
[C---:B------:R-:W-:Y:S01]  /*2090*/  ISETP.GT.AND P3, PT, R9.reuse, RZ, PT ;  /* 0x000000ff0900720c */ /* 0x040fe20003f64270 */
[----:B------:R-:W-:Y:S01]  /*20a0*/  MUFU.TANH R40, R40 ;  /* 0x0000002800287308 */ /* 0x000fe20000002400 */
[C---:B------:R-:W-:Y:S01]  /*20b0*/  ISETP.GT.AND P4, PT, R9.reuse, 0x1, PT ;  /* 0x000000010900780c */ /* 0x040fe20003f84270 */
[----:B------:R-:W-:Y:S01]  /*20c0*/  FMUL.FTZ R74, R74, UR4 ;  /* 0x000000044a4a7c20 */ /* 0x000fe20008410000 */
[----:B------:R-:W-:Y:S01]  /*20d0*/  ISETP.GT.AND P5, PT, R9, 0x8, PT ;  /* 0x000000080900780c */ /* 0x000fe20003fa4270 */
[----:B------:R-:W-:Y:S01]  /*20e0*/  FMUL.FTZ R78, R78, UR4 ;  /* 0x000000044e4e7c20 */ /* 0x000fe20008410000 */
[----:B------:R-:W-:Y:S01]  /*20f0*/  FSEL R11, R24, -INF , P3 ;  /* 0xff800000180b7808 */ /* 0x000fe20001800000 */
[----:B------:R-:W-:Y:S01]  /*2100*/  FMUL.FTZ R82, R82, UR4 ;  /* 0x0000000452527c20 */ /* 0x000fe20008410000 */
[----:B---3--:R-:W-:Y:S01]  /*2110*/  FSEL R10, R25, -INF , P4 ;  /* 0xff800000190a7808 */ /* 0x008fe20002000000 */
[----:B------:R1:W-:Y:S01]  /*2120*/  MUFU.TANH R20, R27 ;  /* 0x0000001b00147308 */ /* 0x0003e20000002400 */
[----:B------:R-:W-:Y:S01]  /*2130*/  ISETP.GT.AND P3, PT, R9, 0x9, PT ;  /* 0x000000090900780c */ /* 0x000fe20003f64270 */
[----:B------:R-:W-:Y:S01]  /*2140*/  FMUL.FTZ R86, R86, UR4 ;  /* 0x0000000456567c20 */ /* 0x000fe20008410000 */
[----:B----4-:R-:W-:Y:S01]  /*2150*/  FSEL R15, R15, -INF , P5 ;  /* 0xff8000000f0f7808 */ /* 0x010fe20002800000 */
[----:B------:R-:W-:Y:S01]  /*2160*/  UMOV UR4, URZ ;  /* 0x0000003f00047c82 */ /* 0x000fe20008000000 */
[----:B------:R-:W-:-:S02]  /*2170*/  FMNMX.FTZ R12, R11, R10, !PT ;  /* 0x0000000a0b0c7209 */ /* 0x000fc40007810000 */
[----:B------:R-:W-:Y:S01]  /*2180*/  ISETP.GT.AND P4, PT, R9, 0x10, PT ;  /* 0x000000100900780c */ /* 0x000fe20003f84270 */
[----:B------:R-:W2:Y:S01]  /*2190*/  MUFU.TANH R41, R41 ;  /* 0x0000002900297308 */ /* 0x000ea20000002400 */
[----:B-----5:R-:W-:Y:S02]  /*21a0*/  FSEL R25, R29, -INF , P3 ;  /* 0xff8000001d197808 */ /* 0x020fe40001800000 */
[----:B------:R-:W-:Y:S02]  /*21b0*/  FMNMX.FTZ R12, R15, R12, !PT ;  /* 0x0000000c0f0c7209 */ /* 0x000fe40007810000 */
[----:B------:R-:W-:Y:S02]  /*21c0*/  ISETP.GT.AND P3, PT, R9, 0x11, PT ;  /* 0x000000110900780c */ /* 0x000fe40003f64270 */
[----:B-1----:R-:W-:Y:S01]  /*21d0*/  FSEL R27, R32, -INF , P4 ;  /* 0xff800000201b7808 */ /* 0x002fe20002000000 */
[----:B------:R-:W-:Y:S01]  /*21e0*/  MUFU.TANH R13, R60 ;  /* 0x0000003c000d7308 */ /* 0x000fe20000002400 */
[----:B------:R-:W-:-:S02]  /*21f0*/  FMNMX.FTZ R12, R25, R12, !PT ;  /* 0x0000000c190c7209 */ /* 0x000fc40007810000 */
[----:B------:R-:W-:Y:S02]  /*2200*/  ISETP.GT.AND P4, PT, R9, 0x18, PT ;  /* 0x000000180900780c */ /* 0x000fe40003f84270 */
[----:B------:R-:W-:Y:S02]  /*2210*/  FSEL R29, R33, -INF , P3 ;  /* 0xff800000211d7808 */ /* 0x000fe40001800000 */
[----:B------:R-:W-:Y:S01]  /*2220*/  FMNMX.FTZ R12, R27, R12, !PT ;  /* 0x0000000c1b0c7209 */ /* 0x000fe20007810000 */
[----:B------:R-:W-:Y:S01]  /*2230*/  MUFU.TANH R44, R44 ;  /* 0x0000002c002c7308 */ /* 0x000fe20000002400 */
[----:B------:R-:W-:Y:S02]  /*2240*/  ISETP.GT.AND P3, PT, R9, 0x19, PT ;  /* 0x000000190900780c */ /* 0x000fe40003f64270 */
[----:B------:R-:W-:-:S05]  /*2250*/  FMNMX.FTZ R12, R29, R12, !PT ;  /* 0x0000000c1d0c7209 */ /* 0x000fca0007810000 */
[----:B------:R1:W-:Y:S08]  /*2260*/  MUFU.TANH R60, R77 ;  /* 0x0000004d003c7308 */ /* 0x0003f00000002400 */
[----:B------:R-:W3:Y:S01]  /*2270*/  MUFU.TANH R45, R45 ;  /* 0x0000002d002d7308 */ /* 0x000ee20000002400 */
[----:B-1----:R-:W-:Y:S02]  /*2280*/  FSEL R77, R36, -INF , P4 ;  /* 0xff800000244d7808 */ /* 0x002fe40002000000 */
[----:B------:R-:W-:-:S02]  /*2290*/  ISETP.GT.AND P4, PT, R9, 0x20, PT ;  /* 0x000000200900780c */ /* 0x000fc40003f84270 */
[----:B------:R-:W-:-:S03]  /*22a0*/  FMNMX.FTZ R12, R77, R12, !PT ;  /* 0x0000000c4d0c7209 */ /* 0x000fc60007810000 */
[----:B------:R0:W-:Y:S08]  /*22b0*/  MUFU.TANH R88, R81 ;  /* 0x0000005100587308 */ /* 0x0001f00000002400 */
[----:B------:R-:W1:Y:S01]  /*22c0*/  MUFU.TANH R48, R48 ;  /* 0x0000003000307308 */ /* 0x000e620000002400 */
[----:B0-----:R-:W-:Y:S02]  /*22d0*/  FSEL R81, R37, -INF , P3 ;  /* 0xff80000025517808 */ /* 0x001fe40001800000 */
[----:B------:R-:W-:-:S02]  /*22e0*/  ISETP.GT.AND P3, PT, R9, 0x21, PT ;  /* 0x000000210900780c */ /* 0x000fc40003f64270 */
[----:B------:R-:W-:Y:S02]  /*22f0*/  FMNMX.FTZ R12, R81, R12, !PT ;  /* 0x0000000c510c7209 */ /* 0x000fe40007810000 */
[----:B--2---:R-:W-:Y:S01]  /*2300*/  FSEL R89, R41, -INF , P3 ;  /* 0xff80000029597808 */ /* 0x004fe20001800000 */
[----:B------:R0:W-:Y:S01]  /*2310*/  MUFU.TANH R90, R85 ;  /* 0x00000055005a7308 */ /* 0x0001e20000002400 */
[----:B------:R-:W-:-:S04]  /*2320*/  ISETP.GT.AND P3, PT, R9, 0x29, PT ;  /* 0x000000290900780c */ /* 0x000fc80003f64270 */
[----:B---3--:R-:W-:Y:S02]  /*2330*/  FSEL R93, R45, -INF , P3 ;  /* 0xff8000002d5d7808 */ /* 0x008fe40001800000 */
[C---:B------:R-:W-:Y:S01]  /*2340*/  ISETP.GT.AND P3, PT, R9.reuse, 0x31, PT ;  /* 0x000000310900780c */ /* 0x040fe20003f64270 */
[----:B------:R-:W2:Y:S01]  /*2350*/  MUFU.TANH R49, R49 ;  /* 0x0000003100317308 */ /* 0x000ea20000002400 */
[----:B0-----:R-:W-:Y:S02]  /*2360*/  FSEL R85, R40, -INF , P4 ;  /* 0xff80000028557808 */ /* 0x001fe40002000000 */
[----:B------:R-:W-:Y:S02]  /*2370*/  ISETP.GT.AND P4, PT, R9, 0x28, PT ;  /* 0x000000280900780c */ /* 0x000fe40003f84270 */
[----:B------:R-:W-:Y:S02]  /*2380*/  FMNMX.FTZ R12, R85, R12, !PT ;  /* 0x0000000c550c7209 */ /* 0x000fe40007810000 */
[----:B------:R-:W-:Y:S01]  /*2390*/  FSEL R91, R44, -INF , P4 ;  /* 0xff8000002c5b7808 */ /* 0x000fe20002000000 */
[----:B------:R-:W-:Y:S01]  /*23a0*/  MUFU.TANH R52, R52 ;  /* 0x0000003400347308 */ /* 0x000fe20000002400 */
[----:B------:R-:W-:-:S02]  /*23b0*/  FMNMX.FTZ R12, R89, R12, !PT ;  /* 0x0000000c590c7209 */ /* 0x000fc40007810000 */
[----:B------:R-:W-:Y:S02]  /*23c0*/  ISETP.GT.AND P4, PT, R9, 0x30, PT ;  /* 0x000000300900780c */ /* 0x000fe40003f84270 */
[----:B------:R-:W-:Y:S02]  /*23d0*/  FMNMX.FTZ R12, R91, R12, !PT ;  /* 0x0000000c5b0c7209 */ /* 0x000fe40007810000 */
[----:B-1----:R-:W-:Y:S01]  /*23e0*/  FSEL R95, R48, -INF , P4 ;  /* 0xff800000305f7808 */ /* 0x002fe20002000000 */
[----:B------:R-:W0:Y:S01]  /*23f0*/  MUFU.TANH R53, R53 ;  /* 0x0000003500357308 */ /* 0x000e220000002400 */
[----:B------:R-:W-:Y:S02]  /*2400*/  FMNMX.FTZ R12, R93, R12, !PT ;  /* 0x0000000c5d0c7209 */ /* 0x000fe40007810000 */
[----:B------:R-:W-:Y:S02]  /*2410*/  ISETP.GT.AND P4, PT, R9, 0x38, PT ;  /* 0x000000380900780c */ /* 0x000fe40003f84270 */
[----:B------:R-:W-:-:S03]  /*2420*/  FMNMX.FTZ R12, R95, R12, !PT ;  /* 0x0000000c5f0c7209 */ /* 0x000fc60007810000 */
[----:B------:R-:W1:Y:S08]  /*2430*/  MUFU.TANH R56, R56 ;  /* 0x0000003800387308 */ /* 0x000e700000002400 */
[----:B------:R-:W3:Y:S08]  /*2440*/  MUFU.TANH R57, R57 ;  /* 0x0000003900397308 */ /* 0x000ef00000002400 */
[----:B------:R2:W-:Y:S08]  /*2450*/  MUFU.TANH R28, R31 ;  /* 0x0000001f001c7308 */ /* 0x0005f00000002400 */
[----:B------:R4:W-:Y:S01]  /*2460*/  MUFU.TANH R21, R73 ;  /* 0x0000004900157308 */ /* 0x0009e20000002400 */
[----:B--2---:R-:W-:-:S02]  /*2470*/  FSEL R31, R49, -INF , P3 ;  /* 0xff800000311f7808 */ /* 0x004fc40001800000 */
[----:B------:R-:W-:Y:S02]  /*2480*/  ISETP.GT.AND P3, PT, R9, 0x39, PT ;  /* 0x000000390900780c */ /* 0x000fe40003f64270 */
[----:B------:R-:W-:Y:S02]  /*2490*/  FMNMX.FTZ R12, R31, R12, !PT ;  /* 0x0000000c1f0c7209 */ /* 0x000fe40007810000 */
[----:B0-----:R-:W-:Y:S01]  /*24a0*/  FSEL R33, R53, -INF , P3 ;  /* 0xff80000035217808 */ /* 0x001fe20001800000 */
[----:B------:R-:W-:Y:S01]  /*24b0*/  MUFU.TANH R61, R61 ;  /* 0x0000003d003d7308 */ /* 0x000fe20000002400 */
[----:B----4-:R-:W-:Y:S02]  /*24c0*/  FSEL R73, R52, -INF , P4 ;  /* 0xff80000034497808 */ /* 0x010fe40002000000 */
[----:B------:R-:W-:Y:S02]  /*24d0*/  ISETP.GT.AND P4, PT, R9, 0x40, PT ;  /* 0x000000400900780c */ /* 0x000fe40003f84270 */
[----:B------:R-:W-:-:S02]  /*24e0*/  FMNMX.FTZ R12, R73, R12, !PT ;  /* 0x0000000c490c7209 */ /* 0x000fc40007810000 */
[----:B------:R-:W-:Y:S01]  /*24f0*/  ISETP.GT.AND P3, PT, R9, 0x41, PT ;  /* 0x000000410900780c */ /* 0x000fe20003f64270 */
[----:B------:R-:W0:Y:S01]  /*2500*/  MUFU.TANH R64, R64 ;  /* 0x0000004000407308 */ /* 0x000e220000002400 */
[----:B-1----:R-:W-:Y:S02]  /*2510*/  FSEL R69, R56, -INF , P4 ;  /* 0xff80000038457808 */ /* 0x002fe40002000000 */
[----:B------:R-:W-:Y:S02]  /*2520*/  FMNMX.FTZ R12, R33, R12, !PT ;  /* 0x0000000c210c7209 */ /* 0x000fe40007810000 */
[----:B------:R-:W-:Y:S02]  /*2530*/  ISETP.GT.AND P4, PT, R9, 0x48, PT ;  /* 0x000000480900780c */ /* 0x000fe40003f84270 */
[----:B---3--:R-:W-:Y:S01]  /*2540*/  FSEL R45, R57, -INF , P3 ;  /* 0xff800000392d7808 */ /* 0x008fe20001800000 */
[----:B------:R-:W-:Y:S01]  /*2550*/  MUFU.TANH R65, R65 ;  /* 0x0000004100417308 */ /* 0x000fe20000002400 */
[----:B------:R-:W-:-:S02]  /*2560*/  FMNMX.FTZ R12, R69, R12, !PT ;  /* 0x0000000c450c7209 */ /* 0x000fc40007810000 */
[----:B------:R-:W-:Y:S02]  /*2570*/  ISETP.GT.AND P3, PT, R9, 0x49, PT ;  /* 0x000000490900780c */ /* 0x000fe40003f64270 */
[----:B------:R-:W-:Y:S02]  /*2580*/  FSEL R13, R13, -INF , P4 ;  /* 0xff8000000d0d7808 */ /* 0x000fe40002000000 */
[----:B------:R-:W-:Y:S01]  /*2590*/  FMNMX.FTZ R12, R45, R12, !PT ;  /* 0x0000000c2d0c7209 */ /* 0x000fe20007810000 */
[----:B------:R-:W1:Y:S01]  /*25a0*/  MUFU.TANH R68, R68 ;  /* 0x0000004400447308 */ /* 0x000e620000002400 */
[----:B------:R-:W-:Y:S02]  /*25b0*/  ISETP.GT.AND P4, PT, R9, 0x50, PT ;  /* 0x000000500900780c */ /* 0x000fe40003f84270 */
[----:B------:R-:W-:Y:S02]  /*25c0*/  FMNMX.FTZ R12, R13, R12, !PT ;  /* 0x0000000c0d0c7209 */ /* 0x000fe40007810000 */
[----:B0-----:R-:W-:-:S02]  /*25d0*/  FSEL R37, R64, -INF , P4 ;  /* 0xff80000040257808 */ /* 0x001fc40002000000 */
[----:B------:R-:W-:Y:S01]  /*25e0*/  ISETP.GT.AND P4, PT, R9, 0x58, PT ;  /* 0x000000580900780c */ /* 0x000fe20003f84270 */
[----:B------:R0:W-:Y:S08]  /*25f0*/  MUFU.TANH R24, R35 ;  /* 0x0000002300187308 */ /* 0x0001f00000002400 */
[----:B------:R-:W2:Y:S01]  /*2600*/  MUFU.TANH R72, R72 ;  /* 0x0000004800487308 */ /* 0x000ea20000002400 */
[----:B0-----:R-:W-:-:S02]  /*2610*/  FSEL R35, R61, -INF , P3 ;  /* 0xff8000003d237808 */ /* 0x001fc40001800000 */
[----:B------:R-:W-:Y:S02]  /*2620*/  ISETP.GT.AND P3, PT, R9, 0x51, PT ;  /* 0x000000510900780c */ /* 0x000fe40003f64270 */
[----:B------:R-:W-:Y:S02]  /*2630*/  FMNMX.FTZ R12, R35, R12, !PT ;  /* 0x0000000c230c7209 */ /* 0x000fe40007810000 */
[----:B-1----:R-:W-:Y:S01]  /*2640*/  FSEL R41, R68, -INF , P4 ;  /* 0xff80000044297808 */ /* 0x002fe20002000000 */
[----:B------:R0:W-:Y:S01]  /*2650*/  MUFU.TANH R32, R39 ;  /* 0x0000002700207308 */ /* 0x0001e20000002400 */
[----:B------:R-:W-:Y:S02]  /*2660*/  FMNMX.FTZ R12, R37, R12, !PT ;  /* 0x0000000c250c7209 */ /* 0x000fe40007810000 */
[----:B------:R-:W-:-:S05]  /*2670*/  ISETP.GT.AND P4, PT, R9, 0x60, PT ;  /* 0x000000600900780c */ /* 0x000fca0003f84270 */
[----:B------:R-:W1:Y:S01]  /*2680*/  MUFU.TANH R76, R76 ;  /* 0x0000004c004c7308 */ /* 0x000e620000002400 */
[----:B0-----:R-:W-:Y:S02]  /*2690*/  FSEL R39, R65, -INF , P3 ;  /* 0xff80000041277808 */ /* 0x001fe40001800000 */
[----:B------:R-:W-:Y:S02]  /*26a0*/  ISETP.GT.AND P3, PT, R9, 0x59, PT ;  /* 0x000000590900780c */ /* 0x000fe40003f64270 */
[----:B------:R-:W-:Y:S02]  /*26b0*/  FMNMX.FTZ R12, R39, R12, !PT ;  /* 0x0000000c270c7209 */ /* 0x000fe40007810000 */
[----:B------:R-:W-:Y:S01]  /*26c0*/  FSEL R65, R14, -INF , P3 ;  /* 0xff8000000e417808 */ /* 0x000fe20001800000 */
[----:B------:R-:W0:Y:S01]  /*26d0*/  MUFU.TANH R80, R80 ;  /* 0x0000005000507308 */ /* 0x000e220000002400 */
[----:B------:R-:W-:Y:S02]  /*26e0*/  FMNMX.FTZ R12, R41, R12, !PT ;  /* 0x0000000c290c7209 */ /* 0x000fe40007810000 */
[----:B------:R-:W-:-:S02]  /*26f0*/  ISETP.GT.AND P3, PT, R9, 0x61, PT ;  /* 0x000000610900780c */ /* 0x000fc40003f64270 */
[----:B--2---:R-:W-:Y:S02]  /*2700*/  FSEL R61, R72, -INF , P4 ;  /* 0xff800000483d7808 */ /* 0x004fe40002000000 */
[----:B------:R-:W-:Y:S01]  /*2710*/  FMNMX.FTZ R12, R65, R12, !PT ;  /* 0x0000000c410c7209 */ /* 0x000fe20007810000 */
[----:B------:R2:W-:Y:S01]  /*2720*/  MUFU.TANH R40, R47 ;  /* 0x0000002f00287308 */ /* 0x0005e20000002400 */
[----:B------:R-:W-:Y:S02]  /*2730*/  ISETP.GT.AND P4, PT, R9, 0x68, PT ;  /* 0x000000680900780c */ /* 0x000fe40003f84270 */
[----:B------:R-:W-:Y:S02]  /*2740*/  FMNMX.FTZ R12, R61, R12, !PT ;  /* 0x0000000c3d0c7209 */ /* 0x000fe40007810000 */
[----:B-1----:R-:W-:Y:S02]  /*2750*/  FSEL R53, R76, -INF , P4 ;  /* 0xff8000004c357808 */ /* 0x002fe40002000000 */
[----:B------:R-:W-:Y:S01]  /*2760*/  ISETP.GT.AND P4, PT, R9, 0x70, PT ;  /* 0x000000700900780c */ /* 0x000fe20003f84270 */
[----:B------:R-:W1:Y:S01]  /*2770*/  MUFU.TANH R84, R84 ;  /* 0x0000005400547308 */ /* 0x000e620000002400 */
[----:B--2---:R-:W-:-:S02]  /*2780*/  FSEL R47, R21, -INF , P3 ;  /* 0xff800000152f7808 */ /* 0x004fc40001800000 */
[----:B------:R-:W-:Y:S02]  /*2790*/  ISETP.GT.AND P3, PT, R9, 0x69, PT ;  /* 0x000000690900780c */ /* 0x000fe40003f64270 */
[----:B------:R-:W-:Y:S02]  /*27a0*/  FMNMX.FTZ R12, R47, R12, !PT ;  /* 0x0000000c2f0c7209 */ /* 0x000fe40007810000 */
[----:B------:R-:W-:Y:S01]  /*27b0*/  FSEL R57, R60, -INF , P3 ;  /* 0xff8000003c397808 */ /* 0x000fe20001800000 */
[----:B------:R2:W-:Y:S01]  /*27c0*/  MUFU.TANH R48, R55 ;  /* 0x0000003700307308 */ /* 0x0005e20000002400 */
[----:B------:R-:W-:Y:S02]  /*27d0*/  FMNMX.FTZ R12, R53, R12, !PT ;  /* 0x0000000c350c7209 */ /* 0x000fe40007810000 */
[----:B------:R-:W-:Y:S02]  /*27e0*/  ISETP.GT.AND P3, PT, R9, 0x71, PT ;  /* 0x000000710900780c */ /* 0x000fe40003f64270 */
[----:B0-----:R-:W-:-:S02]  /*27f0*/  FSEL R49, R80, -INF , P4 ;  /* 0xff80000050317808 */ /* 0x001fc40002000000 */
[----:B------:R-:W-:Y:S01]  /*2800*/  FMNMX.FTZ R12, R57, R12, !PT ;  /* 0x0000000c390c7209 */ /* 0x000fe20007810000 */
[----:B------:R1:W-:Y:S01]  /*2810*/  MUFU.TANH R44, R51 ;  /* 0x00000033002c7308 */ /* 0x0003e20000002400 */
[----:B------:R-:W-:Y:S02]  /*2820*/  ISETP.GT.AND P4, PT, R9, 0x78, PT ;  /* 0x000000780900780c */ /* 0x000fe40003f84270 */
[----:B--2---:R-:W-:Y:S02]  /*2830*/  FSEL R55, R88, -INF , P3 ;  /* 0xff80000058377808 */ /* 0x004fe40001800000 */
[----:B------:R-:W-:Y:S02]  /*2840*/  FMNMX.FTZ R12, R49, R12, !PT ;  /* 0x0000000c310c7209 */ /* 0x000fe40007810000 */
[----:B------:R-:W-:Y:S01]  /*2850*/  ISETP.GT.AND P3, PT, R9, 0x79, PT ;  /* 0x000000790900780c */ /* 0x000fe20003f64270 */
[----:B------:R0:W-:Y:S01]  /*2860*/  MUFU.TANH R36, R43 ;  /* 0x0000002b00247308 */ /* 0x0001e20000002400 */
[----:B-1----:R-:W-:-:S02]  /*2870*/  FSEL R51, R84, -INF , P4 ;  /* 0xff80000054337808 */ /* 0x002fc40002000000 */
[----:B------:R-:W-:-:S04]  /*2880*/  FMNMX.FTZ R12, R55, R12, !PT ;  /* 0x0000000c370c7209 */ /* 0x000fc80007810000 */
[----:B------:R-:W-:Y:S01]  /*2890*/  FMNMX.FTZ R12, R51, R12, !PT ;  /* 0x0000000c330c7209 */ /* 0x000fe20007810000 */
[----:B------:R-:W1:Y:S01]  /*28a0*/  MUFU.TANH R26, R26 ;  /* 0x0000001a001a7308 */ /* 0x000e620000002400 */
[----:B0-----:R-:W-:-:S04]  /*28b0*/  FSEL R43, R90, -INF , P3 ;  /* 0xff8000005a2b7808 */ /* 0x001fc80001800000 */
[----:B------:R-:W-:-:S03]  /*28c0*/  FMNMX.FTZ R12, R43, R12, !PT ;  /* 0x0000000c2b0c7209 */ /* 0x000fc60007810000 */
[----:B------:R-:W0:Y:S02]  /*28d0*/  MUFU.TANH R30, R30 ;  /* 0x0000001e001e7308 */ /* 0x000e240000002400 */
[----:B------:R-:W2:Y:S06]  /*28e0*/  SHFL.BFLY PT, R9, R12, 0x2, 0x1f ;  /* 0x0c401f000c097f89 */ /* 0x000eac00000e0000 */
[----:B------:R-:W3:Y:S08]  /*28f0*/  MUFU.TANH R34, R34 ;  /* 0x0000002200227308 */ /* 0x000ef00000002400 */
[----:B------:R1:W-:Y:S08]  /*2900*/  MUFU.TANH R52, R59 ;  /* 0x0000003b00347308 */ /* 0x0003f00000002400 */
[----:B------:R-:W4:Y:S01]  /*2910*/  MUFU.TANH R38, R38 ;  /* 0x0000002600267308 */ /* 0x000f220000002400 */
[----:B--2---:R-:W-:-:S05]  /*2920*/  FMNMX.FTZ R9, R12, R9, !PT ;  /* 0x000000090c097209 */ /* 0x004fca0007810000 */
[----:B------:R-:W2:Y:S02]  /*2930*/  SHFL.BFLY PT, R12, R9, 0x1, 0x1f ;  /* 0x0c201f00090c7f89 */ /* 0x000ea400000e0000 */
[----:B------:R0:W-:Y:S08]  /*2940*/  MUFU.TANH R56, R63 ;  /* 0x0000003f00387308 */ /* 0x0001f00000002400 */
[----:B------:R5:W-:Y:S08]  /*2950*/  MUFU.TANH R60, R67 ;  /* 0x00000043003c7308 */ /* 0x000bf00000002400 */
[----:B------:R-:W4:Y:S01]  /*2960*/  MUFU.TANH R42, R42 ;  /* 0x0000002a002a7308 */ /* 0x000f220000002400 */
[----:B--2---:R-:W-:Y:S01]  /*2970*/  FMNMX.FTZ R21, R9, R12, !PT ;  /* 0x0000000c09157209 */ /* 0x004fe20007810000 */
[----:B------:R-:W-:-:S06]  /*2980*/  IMAD.U32 R12, RZ, RZ, UR7 ;  /* 0x00000007ff0c7e24 */ /* 0x000fcc000f8e00ff */
[----:B------:R3:W-:Y:S01]  /*2990*/  MUFU.TANH R111, R71 ;  /* 0x00000047006f7308 */ /* 0x0007e20000002400 */
[C---:B------:R-:W-:Y:S01]  /*29a0*/  FSETP.NEU.FTZ.AND P3, PT, R21.reuse, -INF , PT ;  /* 0xff8000001500780b */ /* 0x040fe20003f7d000 */
[----:B------:R-:W-:-:S05]  /*29b0*/  FMUL.FTZ R9, R21, R12 ;  /* 0x0000000c15097220 */ /* 0x000fca0000410000 */
[----:B------:R-:W-:Y:S01]  /*29c0*/  FSEL R14, R9, RZ, P3 ;  /* 0x000000ff090e7208 */ /* 0x000fe20001800000 */
[----:B------:R2:W-:Y:S01]  /*29d0*/  MUFU.TANH R64, R75 ;  /* 0x0000004b00407308 */ /* 0x0005e20000002400 */
[----:B------:R-:W-:-:S03]  /*29e0*/  IADD3 R9, R0, -R5, R8 ;  /* 0x8000000500097210 */ /* 0x000fc60007ffe008 */
[-CC-:B------:R-:W-:Y:S01]  /*29f0*/  FFMA.FTZ R178, R77, R12.reuse, -R14.reuse ;  /* 0x0000000c4db27223 */ /* 0x180fe2000001080e */
[----:B------:R-:W-:Y:S01]  /*2a00*/  VIMNMX R4, R4, R9, PT ;  /* 0x0000000904047248 */ /* 0x000fe20003fe0100 */
[-CC-:B------:R-:W-:Y:S01]  /*2a10*/  FFMA.FTZ R180, R11, R12.reuse, -R14.reuse ;  /* 0x0000000c0bb47223 */ /* 0x180fe2000001080e */
[-CC-:B------:R-:W-:Y:S01]  /*2a20*/  FFMA.FTZ R11, R25, R12.reuse, -R14.reuse ;  /* 0x0000000c190b7223 */ /* 0x180fe2000001080e */
[----:B------:R-:W4:Y:S01]  /*2a30*/  MUFU.TANH R46, R46 ;  /* 0x0000002e002e7308 */ /* 0x000f220000002400 */
[C---:B------:R-:W-:Y:S01]  /*2a40*/  ISETP.GT.AND P3, PT, R4.reuse, RZ, PT ;  /* 0x000000ff0400720c */ /* 0x040fe20003f64270 */
[-CC-:B------:R-:W-:Y:S01]  /*2a50*/  FFMA.FTZ R25, R81, R12.reuse, -R14.reuse ;  /* 0x0000000c51197223 */ /* 0x180fe2000001080e */
[C---:B------:R-:W-:Y:S01]  /*2a60*/  ISETP.GT.AND P4, PT, R4.reuse, 0x1, PT ;  /* 0x000000010400780c */ /* 0x040fe20003f84270 */
[-CC-:B------:R-:W-:Y:S01]  /*2a70*/  FFMA.FTZ R172, R85, R12.reuse, -R14.reuse ;  /* 0x0000000c55ac7223 */ /* 0x180fe2000001080e */
[----:B------:R-:W-:Y:S01]  /*2a80*/  ISETP.GT.AND P5, PT, R4, 0x8, PT ;  /* 0x000000080400780c */ /* 0x000fe20003fa4270 */
[-CC-:B------:R-:W-:Y:S01]  /*2a90*/  FFMA.FTZ R176, R27, R12.reuse, -R14.reuse ;  /* 0x0000000c1bb07223 */ /* 0x180fe2000001080e */
[----:B-1----:R-:W-:Y:S01]  /*2aa0*/  FSEL R59, R26, -INF , P3 ;  /* 0xff8000001a3b7808 */ /* 0x002fe20001800000 */
[----:B------:R4:W-:Y:S01]  /*2ab0*/  MUFU.TANH R117, R79 ;  /* 0x0000004f00757308 */ /* 0x0009e20000002400 */
[----:B------:R-:W-:Y:S01]  /*2ac0*/  FSEL R0, R20, -INF , P4 ;  /* 0xff80000014007808 */ /* 0x000fe20002000000 */
[-CC-:B------:R-:W-:Y:S01]  /*2ad0*/  FFMA.FTZ R27, R89, R12.reuse, -R14.reuse ;  /* 0x0000000c591b7223 */ /* 0x180fe2000001080e */
[----:B------:R-:W-:Y:S01]  /*2ae0*/  ISETP.GT.AND P3, PT, R4, 0x9, PT ;  /* 0x000000090400780c */ /* 0x000fe20003f64270 */
[-CC-:B------:R-:W-:Y:S01]  /*2af0*/  FFMA.FTZ R174, R91, R12.reuse, -R14.reuse ;  /* 0x0000000c5bae7223 */ /* 0x180fe2000001080e */
[----:B0-----:R-:W-:Y:S01]  /*2b00*/  FSEL R63, R30, -INF , P5 ;  /* 0xff8000001e3f7808 */ /* 0x001fe20002800000 */
[--C-:B------:R-:W-:Y:S01]  /*2b10*/  FFMA.FTZ R182, R15, R12, -R14.reuse ;  /* 0x0000000c0fb67223 */ /* 0x100fe2000001080e */
[----:B------:R-:W-:Y:S01]  /*2b20*/  FMNMX.FTZ R8, R59, R0, !PT ;  /* 0x000000003b087209 */ /* 0x000fe20007810000 */
[----:B------:R0:W-:Y:S01]  /*2b30*/  MUFU.TANH R68, R83 ;  /* 0x0000005300447308 */ /* 0x0001e20000002400 */
[----:B------:R-:W-:Y:S01]  /*2b40*/  ISETP.GT.AND P4, PT, R4, 0x10, PT ;  /* 0x000000100400780c */ /* 0x000fe20003f84270 */
[-CC-:B------:R-:W-:Y:S01]  /*2b50*/  FFMA.FTZ R15, R29, R12.reuse, -R14.reuse ;  /* 0x0000000c1d0f7223 */ /* 0x180fe2000001080e */
[----:B-----5:R-:W-:Y:S01]  /*2b60*/  FSEL R67, R28, -INF , P3 ;  /* 0xff8000001c437808 */ /* 0x020fe20001800000 */
[--C-:B------:R-:W-:Y:S01]  /*2b70*/  FFMA.FTZ R29, R93, R12, -R14.reuse ;  /* 0x0000000c5d1d7223 */ /* 0x100fe2000001080e */
[----:B------:R-:W-:Y:S01]  /*2b80*/  FMNMX.FTZ R8, R63, R8, !PT ;  /* 0x000000083f087209 */ /* 0x000fe20007810000 */
[-CC-:B------:R-:W-:Y:S01]  /*2b90*/  FFMA.FTZ R168, R95, R12.reuse, -R14.reuse ;  /* 0x0000000c5fa87223 */ /* 0x180fe2000001080e */
[----:B------:R-:W-:Y:S01]  /*2ba0*/  ISETP.GT.AND P3, PT, R4, 0x11, PT ;  /* 0x000000110400780c */ /* 0x000fe20003f64270 */
[----:B------:R-:W1:Y:S01]  /*2bb0*/  MUFU.TANH R50, R50 ;  /* 0x0000003200327308 */ /* 0x000e620000002400 */
[----:B---3--:R-:W-:Y:S01]  /*2bc0*/  FSEL R71, R34, -INF , P4 ;  /* 0xff80000022477808 */ /* 0x008fe20002000000 */
[--C-:B------:R-:W-:Y:S01]  /*2bd0*/  FFMA.FTZ R170, R73, R12, -R14.reuse ;  /* 0x0000000c49aa7223 */ /* 0x100fe2000001080e */
[----:B------:R-:W-:Y:S01]  /*2be0*/  FMNMX.FTZ R8, R67, R8, !PT ;  /* 0x0000000843087209 */ /* 0x000fe20007810000 */
[-CC-:B------:R-:W-:Y:S01]  /*2bf0*/  FFMA.FTZ R152, R69, R12.reuse, -R14.reuse ;  /* 0x0000000c45987223 */ /* 0x180fe2000001080e */
[----:B------:R-:W-:Y:S01]  /*2c00*/  ISETP.GT.AND P4, PT, R4, 0x18, PT ;  /* 0x000000180400780c */ /* 0x000fe20003f84270 */
[--C-:B------:R-:W-:Y:S01]  /*2c10*/  FFMA.FTZ R154, R13, R12, -R14.reuse ;  /* 0x0000000c0d9a7223 */ /* 0x100fe2000001080e */
[----:B--2---:R-:W-:Y:S01]  /*2c20*/  FSEL R75, R24, -INF , P3 ;  /* 0xff800000184b7808 */ /* 0x004fe20001800000 */
[----:B------:R2:W-:Y:S01]  /*2c30*/  MUFU.TANH R123, R87 ;  /* 0x00000057007b7308 */ /* 0x0005e20000002400 */
[----:B------:R-:W-:Y:S01]  /*2c40*/  FMNMX.FTZ R8, R71, R8, !PT ;  /* 0x0000000847087209 */ /* 0x000fe20007810000 */
[-CC-:B------:R-:W-:Y:S01]  /*2c50*/  FFMA.FTZ R10, R10, R12.reuse, -R14.reuse ;  /* 0x0000000c0a0a7223 */ /* 0x180fe2000001080e */
[----:B------:R-:W-:Y:S01]  /*2c60*/  ISETP.GT.AND P3, PT, R4, 0x19, PT ;  /* 0x000000190400780c */ /* 0x000fe20003f64270 */
[-CC-:B------:R-:W-:Y:S01]  /*2c70*/  FFMA.FTZ R39, R39, R12.reuse, -R14.reuse ;  /* 0x0000000c27277223 */ /* 0x180fe2000001080e */
[----:B----4-:R-:W-:Y:S01]  /*2c80*/  FSEL R79, R38, -INF , P4 ;  /* 0xff800000264f7808 */ /* 0x010fe20002000000 */
[--C-:B------:R-:W-:Y:S01]  /*2c90*/  FFMA.FTZ R47, R47, R12, -R14.reuse ;  /* 0x0000000c2f2f7223 */ /* 0x100fe2000001080e */
[----:B------:R-:W-:Y:S01]  /*2ca0*/  FMNMX.FTZ R8, R75, R8, !PT ;  /* 0x000000084b087209 */ /* 0x000fe20007810000 */
[----:B------:R-:W3:Y:S01]  /*2cb0*/  MUFU.TANH R54, R54 ;  /* 0x0000003600367308 */ /* 0x000ee20000002400 */
[----:B------:R-:W-:Y:S01]  /*2cc0*/  ISETP.GT.AND P4, PT, R4, 0x20, PT ;  /* 0x000000200400780c */ /* 0x000fe20003f84270 */
[-CC-:B------:R-:W-:Y:S01]  /*2cd0*/  FFMA.FTZ R31, R31, R12.reuse, -R14.reuse ;  /* 0x0000000c1f1f7223 */ /* 0x180fe2000001080e */
[----:B0-----:R-:W-:Y:S01]  /*2ce0*/  FSEL R83, R32, -INF , P3 ;  /* 0xff80000020537808 */ /* 0x001fe20001800000 */
[--C-:B------:R-:W-:Y:S01]  /*2cf0*/  FFMA.FTZ R33, R33, R12, -R14.reuse ;  /* 0x0000000c21217223 */ /* 0x100fe2000001080e */
[----:B------:R-:W-:Y:S01]  /*2d00*/  FMNMX.FTZ R8, R79, R8, !PT ;  /* 0x000000084f087209 */ /* 0x000fe20007810000 */
[-CC-:B------:R-:W-:Y:S01]  /*2d10*/  FFMA.FTZ R45, R45, R12.reuse, -R14.reuse ;  /* 0x0000000c2d2d7223 */ /* 0x180fe2000001080e */
[----:B------:R-:W-:Y:S01]  /*2d20*/  ISETP.GT.AND P3, PT, R4, 0x21, PT ;  /* 0x000000210400780c */ /* 0x000fe20003f64270 */
[----:B------:R-:W0:Y:S01]  /*2d30*/  MUFU.TANH R58, R58 ;  /* 0x0000003a003a7308 */ /* 0x000e220000002400 */
[----:B--2---:R-:W-:Y:S01]  /*2d40*/  FSEL R87, R42, -INF , P4 ;  /* 0xff8000002a577808 */ /* 0x004fe20002000000 */
[--C-:B------:R-:W-:Y:S01]  /*2d50*/  FFMA.FTZ R35, R35, R12, -R14.reuse ;  /* 0x0000000c23237223 */ /* 0x100fe2000001080e */
[----:B------:R-:W-:Y:S01]  /*2d60*/  FMNMX.FTZ R8, R83, R8, !PT ;  /* 0x0000000853087209 */ /* 0x000fe20007810000 */
[-CC-:B------:R-:W-:Y:S01]  /*2d70*/  FFMA.FTZ R37, R37, R12.reuse, -R14.reuse ;  /* 0x0000000c25257223 */ /* 0x180fe2000001080e */
[----:B------:R-:W-:Y:S01]  /*2d80*/  ISETP.GT.AND P4, PT, R4, 0x28, PT ;  /* 0x000000280400780c */ /* 0x000fe20003f84270 */
[--C-:B------:R-:W-:Y:S01]  /*2d90*/  FFMA.FTZ R41, R41, R12, -R14.reuse ;  /* 0x0000000c29297223 */ /* 0x100fe2000001080e */
[----:B------:R-:W-:Y:S01]  /*2da0*/  FSEL R77, R36, -INF , P3 ;  /* 0xff800000244d7808 */ /* 0x000fe20001800000 */
[----:B------:R-:W2:Y:S01]  /*2db0*/  MUFU.TANH R62, R62 ;  /* 0x0000003e003e7308 */ /* 0x000ea20000002400 */
[----:B------:R-:W-:Y:S01]  /*2dc0*/  FMNMX.FTZ R8, R87, R8, !PT ;  /* 0x0000000857087209 */ /* 0x000fe20007810000 */
[----:B------:R-:W-:Y:S01]  /*2dd0*/  IMAD.U32 R36, RZ, RZ, UR36 ;  /* 0x00000024ff247e24 */ /* 0x000fe2000f8e00ff */
[----:B------:R-:W-:Y:S01]  /*2de0*/  ISETP.GT.AND P3, PT, R4, 0x29, PT ;  /* 0x000000290400780c */ /* 0x000fe20003f64270 */
[-CC-:B------:R-:W-:Y:S01]  /*2df0*/  FFMA.FTZ R65, R65, R12.reuse, -R14.reuse ;  /* 0x0000000c41417223 */ /* 0x180fe2000001080e */
[----:B------:R-:W-:Y:S01]  /*2e00*/  FSEL R97, R46, -INF , P4 ;  /* 0xff8000002e617808 */ /* 0x000fe20002000000 */
[--C-:B------:R-:W-:Y:S01]  /*2e10*/  FFMA.FTZ R61, R61, R12, -R14.reuse ;  /* 0x0000000c3d3d7223 */ /* 0x100fe2000001080e */
[----:B------:R-:W-:Y:S01]  /*2e20*/  FMNMX.FTZ R8, R77, R8, !PT ;  /* 0x000000084d087209 */ /* 0x000fe20007810000 */
[----:B------:R-:W4:Y:S01]  /*2e30*/  MUFU.TANH R66, R66 ;  /* 0x0000004200427308 */ /* 0x000f220000002400 */
[----:B------:R-:W-:Y:S01]  /*2e40*/  ISETP.GT.AND P4, PT, R4, 0x30, PT ;  /* 0x000000300400780c */ /* 0x000fe20003f84270 */
[-CC-:B------:R-:W-:Y:S01]  /*2e50*/  FFMA.FTZ R53, R53, R12.reuse, -R14.reuse ;  /* 0x0000000c35357223 */ /* 0x180fe2000001080e */
[----:B------:R-:W-:Y:S01]  /*2e60*/  FSEL R81, R40, -INF , P3 ;  /* 0xff80000028517808 */ /* 0x000fe20001800000 */
[--C-:B------:R-:W-:Y:S01]  /*2e70*/  FFMA.FTZ R57, R57, R12, -R14.reuse ;  /* 0x0000000c39397223 */ /* 0x100fe2000001080e */
[----:B------:R-:W-:Y:S01]  /*2e80*/  FMNMX.FTZ R8, R97, R8, !PT ;  /* 0x0000000861087209 */ /* 0x000fe20007810000 */
[----:B------:R-:W5:Y:S01]  /*2e90*/  @P2 LDC R40, c[0x0][0x44c] ;  /* 0x00011300ff282b82 */ /* 0x000f620000000800 */
[----:B------:R-:W-:Y:S01]  /*2ea0*/  ISETP.GT.AND P3, PT, R4, 0x31, PT ;  /* 0x000000310400780c */ /* 0x000fe20003f64270 */
[----:B------:R-:W4:Y:S01]  /*2eb0*/  MUFU.TANH R70, R70 ;  /* 0x0000004600467308 */ /* 0x000f220000002400 */
[----:B-1----:R-:W-:Y:S01]  /*2ec0*/  FSEL R99, R50, -INF , P4 ;  /* 0xff80000032637808 */ /* 0x002fe20002000000 */
[--C-:B------:R-:W-:Y:S01]  /*2ed0*/  FFMA.FTZ R49, R49, R12, -R14.reuse ;  /* 0x0000000c31317223 */ /* 0x100fe2000001080e */
[----:B------:R-:W-:Y:S01]  /*2ee0*/  FMNMX.FTZ R8, R81, R8, !PT ;  /* 0x0000000851087209 */ /* 0x000fe20007810000 */
[-CC-:B------:R-:W-:Y:S01]  /*2ef0*/  FFMA.FTZ R55, R55, R12.reuse, -R14.reuse ;  /* 0x0000000c37377223 */ /* 0x180fe2000001080e */
[----:B------:R-:W-:Y:S01]  /*2f00*/  ISETP.GT.AND P4, PT, R4, 0x38, PT ;  /* 0x000000380400780c */ /* 0x000fe20003f84270 */
[--C-:B------:R-:W-:Y:S01]  /*2f10*/  FFMA.FTZ R51, R51, R12, -R14.reuse ;  /* 0x0000000c33337223 */ /* 0x100fe2000001080e */
[----:B------:R-:W-:Y:S01]  /*2f20*/  FSEL R85, R44, -INF , P3 ;  /* 0xff8000002c557808 */ /* 0x000fe20001800000 */
[----:B------:R-:W1:Y:S01]  /*2f30*/  MUFU.TANH R74, R74 ;  /* 0x0000004a004a7308 */ /* 0x000e620000002400 */
[----:B------:R-:W-:Y:S01]  /*2f40*/  FMNMX.FTZ R8, R99, R8, !PT ;  /* 0x0000000863087209 */ /* 0x000fe20007810000 */
[----:B------:R-:W-:Y:S01]  /*2f50*/  FFMA.FTZ R14, R43, R12, -R14 ;  /* 0x0000000c2b0e7223 */ /* 0x000fe2000001080e */
[----:B------:R-:W-:Y:S01]  /*2f60*/  ISETP.GT.AND P3, PT, R4, 0x39, PT ;  /* 0x000000390400780c */ /* 0x000fe20003f64270 */
[----:B------:R-:W-:Y:S01]  /*2f70*/  IMAD R42, R16, UR5, -R5 ;  /* 0x00000005102a7c24 */ /* 0x000fe2000f8e0a05 */
[----:B---3--:R-:W-:-:S02]  /*2f80*/  FSEL R101, R54, -INF , P4 ;  /* 0xff80000036657808 */ /* 0x008fc40002000000 */
[----:B------:R-:W-:Y:S01]  /*2f90*/  FMNMX.FTZ R8, R85, R8, !PT ;  /* 0x0000000855087209 */ /* 0x000fe20007810000 */
[----:B------:R-:W3:Y:S01]  /*2fa0*/  MUFU.TANH R78, R78 ;  /* 0x0000004e004e7308 */ /* 0x000ee20000002400 */
[----:B------:R-:W-:Y:S02]  /*2fb0*/  ISETP.GT.AND P4, PT, R4, 0x40, PT ;  /* 0x000000400400780c */ /* 0x000fe40003f84270 */
[----:B------:R-:W-:Y:S02]  /*2fc0*/  FSEL R89, R48, -INF , P3 ;  /* 0xff80000030597808 */ /* 0x000fe40001800000 */
[----:B------:R-:W-:Y:S01]  /*2fd0*/  FMNMX.FTZ R8, R101, R8, !PT ;  /* 0x0000000865087209 */ /* 0x000fe20007810000 */
[----:B-----5:R-:W-:Y:S01]  /*2fe0*/  @P2 IMAD.HI.U32 R40, R23, R40, RZ ;  /* 0x0000002817282227 */ /* 0x020fe200078e00ff */
[----:B------:R-:W-:Y:S01]  /*2ff0*/  ISETP.GT.AND P3, PT, R4, 0x41, PT ;  /* 0x000000410400780c */ /* 0x000fe20003f64270 */
[----:B------:R-:W5:Y:S01]  /*3000*/  MUFU.TANH R82, R82 ;  /* 0x0000005200527308 */ /* 0x000f620000002400 */
[----:B0-----:R-:W-:-:S02]  /*3010*/  FSEL R103, R58, -INF , P4 ;  /* 0xff8000003a677808 */ /* 0x001fc40002000000 */
[----:B------:R-:W-:Y:S02]  /*3020*/  FMNMX.FTZ R8, R89, R8, !PT ;  /* 0x0000000859087209 */ /* 0x000fe40007810000 */
[----:B------:R-:W-:Y:S02]  /*3030*/  ISETP.GT.AND P4, PT, R4, 0x48, PT ;  /* 0x000000480400780c */ /* 0x000fe40003f84270 */
[----:B------:R-:W-:Y:S01]  /*3040*/  FSEL R91, R52, -INF , P3 ;  /* 0xff800000345b7808 */ /* 0x000fe20001800000 */
[----:B------:R-:W-:Y:S01]  /*3050*/  MUFU.TANH R86, R86 ;  /* 0x0000005600567308 */ /* 0x000fe20000002400 */
[----:B------:R-:W-:Y:S02]  /*3060*/  FMNMX.FTZ R8, R103, R8, !PT ;  /* 0x0000000867087209 */ /* 0x000fe40007810000 */
[----:B------:R-:W-:Y:S02]  /*3070*/  ISETP.GT.AND P3, PT, R4, 0x49, PT ;  /* 0x000000490400780c */ /* 0x000fe40003f64270 */
[----:B--2---:R-:W-:-:S02]  /*3080*/  FSEL R105, R62, -INF , P4 ;  /* 0xff8000003e697808 */ /* 0x004fc40002000000 */
[----:B------:R-:W-:Y:S01]  /*3090*/  FMNMX.FTZ R8, R91, R8, !PT ;  /* 0x000000085b087209 */ /* 0x000fe20007810000 */
[----:B------:R-:W-:Y:S01]  /*30a0*/  MUFU.EX2 R180, R180 ;  /* 0x000000b400b47308 */ /* 0x000fe20000000800 */
[----:B------:R-:W-:Y:S02]  /*30b0*/  ISETP.GT.AND P4, PT, R4, 0x50, PT ;  /* 0x000000500400780c */ /* 0x000fe40003f84270 */
[----:B------:R-:W-:Y:S02]  /*30c0*/  FSEL R93, R56, -INF , P3 ;  /* 0xff800000385d7808 */ /* 0x000fe40001800000 */
[----:B------:R-:W-:Y:S02]  /*30d0*/  FMNMX.FTZ R8, R105, R8, !PT ;  /* 0x0000000869087209 */ /* 0x000fe40007810000 */
[----:B------:R-:W-:Y:S01]  /*30e0*/  ISETP.GT.AND P3, PT, R4, 0x51, PT ;  /* 0x000000510400780c */ /* 0x000fe20003f64270 */
[----:B------:R-:W0:Y:S01]  /*30f0*/  MUFU.EX2 R9, R10 ;  /* 0x0000000a00097308 */ /* 0x000e220000000800 */
[----:B----4-:R-:W-:-:S02]  /*3100*/  FSEL R107, R66, -INF , P4 ;  /* 0xff800000426b7808 */ /* 0x010fc40002000000 */
[----:B------:R-:W-:Y:S02]  /*3110*/  FMNMX.FTZ R8, R93, R8, !PT ;  /* 0x000000085d087209 */ /* 0x000fe40007810000 */
[----:B------:R-:W-:Y:S02]  /*3120*/  ISETP.GT.AND P4, PT, R4, 0x58, PT ;  /* 0x000000580400780c */ /* 0x000fe40003f84270 */
[----:B------:R-:W-:Y:S01]  /*3130*/  FSEL R95, R60, -INF , P3 ;  /* 0xff8000003c5f7808 */ /* 0x000fe20001800000 */
[----:B------:R-:W2:Y:S01]  /*3140*/  MUFU.EX2 R182, R182 ;  /* 0x000000b600b67308 */ /* 0x000ea20000000800 */
[----:B------:R-:W-:Y:S02]  /*3150*/  FMNMX.FTZ R8, R107, R8, !PT ;  /* 0x000000086b087209 */ /* 0x000fe40007810000 */
[----:B------:R-:W-:Y:S02]  /*3160*/  ISETP.GT.AND P3, PT, R4, 0x59, PT ;  /* 0x000000590400780c */ /* 0x000fe40003f64270 */
[----:B------:R-:W-:-:S02]  /*3170*/  FSEL R109, R70, -INF , P4 ;  /* 0xff800000466d7808 */ /* 0x000fc40002000000 */
[----:B------:R-:W-:Y:S01]  /*3180*/  FMNMX.FTZ R8, R95, R8, !PT ;  /* 0x000000085f087209 */ /* 0x000fe20007810000 */
[----:B------:R-:W4:Y:S01]  /*3190*/  MUFU.EX2 R11, R11 ;  /* 0x0000000b000b7308 */ /* 0x000f220000000800 */
[C---:B------:R-:W-:Y:S02]  /*31a0*/  ISETP.GT.AND P4, PT, R4.reuse, 0x60, PT ;  /* 0x000000600400780c */ /* 0x040fe40003f84270 */
[----:B------:R-:W-:Y:S02]  /*31b0*/  FSEL R111, R111, -INF , P3 ;  /* 0xff8000006f6f7808 */ /* 0x000fe40001800000 */
[----:B------:R-:W-:Y:S02]  /*31c0*/  FMNMX.FTZ R8, R109, R8, !PT ;  /* 0x000000086d087209 */ /* 0x000fe40007810000 */
[----:B------:R-:W-:Y:S01]  /*31d0*/  ISETP.GT.AND P3, PT, R4, 0x61, PT ;  /* 0x000000610400780c */ /* 0x000fe20003f64270 */
[----:B------:R-:W4:Y:S01]  /*31e0*/  MUFU.EX2 R176, R176 ;  /* 0x000000b000b07308 */ /* 0x000f220000000800 */
[----:B-1----:R-:W-:-:S02]  /*31f0*/  FSEL R113, R74, -INF , P4 ;  /* 0xff8000004a717808 */ /* 0x002fc40002000000 */
[----:B------:R-:W-:Y:S02]  /*3200*/  FMNMX.FTZ R8, R111, R8, !PT ;  /* 0x000000086f087209 */ /* 0x000fe40007810000 */
[----:B------:R-:W-:Y:S02]  /*3210*/  ISETP.GT.AND P4, PT, R4, 0x68, PT ;  /* 0x000000680400780c */ /* 0x000fe40003f84270 */
[----:B------:R-:W-:Y:S01]  /*3220*/  FSEL R73, R64, -INF , P3 ;  /* 0xff80000040497808 */ /* 0x000fe20001800000 */
[----:B------:R-:W1:Y:S01]  /*3230*/  MUFU.EX2 R15, R15 ;  /* 0x0000000f000f7308 */ /* 0x000e620000000800 */
[----:B------:R-:W-:Y:S02]  /*3240*/  FMNMX.FTZ R8, R113, R8, !PT ;  /* 0x0000000871087209 */ /* 0x000fe40007810000 */
[----:B------:R-:W-:Y:S02]  /*3250*/  ISETP.GT.AND P3, PT, R4, 0x69, PT ;  /* 0x000000690400780c */ /* 0x000fe40003f64270 */
[----:B---3--:R-:W-:-:S02]  /*3260*/  FSEL R115, R78, -INF , P4 ;  /* 0xff8000004e737808 */ /* 0x008fc40002000000 */
[----:B------:R-:W-:Y:S01]  /*3270*/  FMNMX.FTZ R8, R73, R8, !PT ;  /* 0x0000000849087209 */ /* 0x000fe20007810000 */
[----:B------:R0:W-:Y:S01]  /*3280*/  MUFU.EX2 R156, R39 ;  /* 0x00000027009c7308 */ /* 0x0001e20000000800 */
[C---:B------:R-:W-:Y:S02]  /*3290*/  ISETP.GT.AND P4, PT, R4.reuse, 0x70, PT ;  /* 0x000000700400780c */ /* 0x040fe40003f84270 */
[----:B------:R-:W-:Y:S02]  /*32a0*/  FSEL R117, R117, -INF , P3 ;  /* 0xff80000075757808 */ /* 0x000fe40001800000 */
[----:B------:R-:W-:Y:S02]  /*32b0*/  FMNMX.FTZ R8, R115, R8, !PT ;  /* 0x0000000873087209 */ /* 0x000fe40007810000 */
[----:B------:R-:W-:Y:S01]  /*32c0*/  ISETP.GT.AND P3, PT, R4, 0x71, PT ;  /* 0x000000710400780c */ /* 0x000fe20003f64270 */
[----:B------:R-:W3:Y:S01]  /*32d0*/  MUFU.EX2 R178, R178 ;  /* 0x000000b200b27308 */ /* 0x000ee20000000800 */
[----:B-----5:R-:W-:Y:S01]  /*32e0*/  FSEL R119, R82, -INF , P4 ;  /* 0xff80000052777808 */ /* 0x020fe20002000000 */
[----:B0-----:R-:W-:Y:S01]  /*32f0*/  FADD.FTZ R39, R180, R9 ;  /* 0x00000009b4277221 */ /* 0x001fe20000010000 */
[----:B------:R-:W-:-:S02]  /*3300*/  FMNMX.FTZ R8, R117, R8, !PT ;  /* 0x0000000875087209 */ /* 0x000fc40007810000 */
[----:B------:R-:W-:Y:S02]  /*3310*/  ISETP.GT.AND P4, PT, R4, 0x78, PT ;  /* 0x000000780400780c */ /* 0x000fe40003f84270 */
[----:B------:R-:W-:Y:S01]  /*3320*/  FSEL R69, R68, -INF , P3 ;  /* 0xff80000044457808 */ /* 0x000fe20001800000 */
[----:B------:R-:W-:Y:S01]  /*3330*/  MUFU.EX2 R25, R25 ;  /* 0x0000001900197308 */ /* 0x000fe20000000800 */
[----:B------:R-:W-:Y:S02]  /*3340*/  FMNMX.FTZ R8, R119, R8, !PT ;  /* 0x0000000877087209 */ /* 0x000fe40007810000 */
[----:B------:R-:W-:Y:S02]  /*3350*/  ISETP.GT.AND P3, PT, R4, 0x79, PT ;  /* 0x000000790400780c */ /* 0x000fe40003f64270 */
[----:B------:R-:W-:Y:S02]  /*3360*/  FSEL R121, R86, -INF , P4 ;  /* 0xff80000056797808 */ /* 0x000fe40002000000 */
[----:B------:R-:W-:Y:S01]  /*3370*/  FMNMX.FTZ R8, R69, R8, !PT ;  /* 0x0000000845087209 */ /* 0x000fe20007810000 */
[----:B------:R-:W-:Y:S01]  /*3380*/  MUFU.EX2 R172, R172 ;  /* 0x000000ac00ac7308 */ /* 0x000fe20000000800 */
[----:B------:R-:W-:-:S02]  /*3390*/  FSEL R123, R123, -INF , P3 ;  /* 0xff8000007b7b7808 */ /* 0x000fc40001800000 */
[----:B------:R-:W-:Y:S02]  /*33a0*/  FMNMX.FTZ R8, R121, R8, !PT ;  /* 0x0000000879087209 */ /* 0x000fe40007810000 */
[----:B------:R-:W-:Y:S02]  /*33b0*/  F2FP.BF16.F32.PACK_AB R180, R9, R180 ;  /* 0x000000b409b4723e */ /* 0x000fe400000010ff */
[----:B------:R-:W-:Y:S01]  /*33c0*/  FMNMX.FTZ R8, R123, R8, !PT ;  /* 0x000000087b087209 */ /* 0x000fe20007810000 */
[----:B------:R-:W-:Y:S04]  /*33d0*/  MUFU.EX2 R27, R27 ;  /* 0x0000001b001b7308 */ /* 0x000fe80000000800 */
[----:B------:R-:W0:Y:S04]  /*33e0*/  SHFL.BFLY PT, R13, R8, 0x2, 0x1f ;  /* 0x0c401f00080d7f89 */ /* 0x000e2800000e0000 */
[----:B------:R5:W-:Y:S08]  /*33f0*/  MUFU.EX2 R160, R47 ;  /* 0x0000002f00a07308 */ /* 0x000bf00000000800 */
[----:B------:R-:W-:Y:S01]  /*3400*/  MUFU.EX2 R174, R174 ;  /* 0x000000ae00ae7308 */ /* 0x000fe20000000800 */
[----:B-----5:R-:W5:Y:S07]  /*3410*/  @P2 LDC R47, c[0x0][0x450] ;  /* 0x00011400ff2f2b82 */ /* 0x020f6e0000000800 */
[----:B------:R-:W-:Y:S01]  /*3420*/  MUFU.EX2 R29, R29 ;  /* 0x0000001d001d7308 */ /* 0x000fe20000000800 */
[----:B0-----:R-:W-:-:S07]  /*3430*/  FMNMX.FTZ R4, R8, R13, !PT ;  /* 0x0000000d08047209 */ /* 0x001fce0007810000 */
[----:B------:R-:W-:Y:S01]  /*3440*/  MUFU.EX2 R168, R168 ;  /* 0x000000a800a87308 */ /* 0x000fe20000000800 */
[----:B------:R-:W0:Y:S07]  /*3450*/  SHFL.BFLY PT, R13, R4, 0x1, 0x1f ;  /* 0x0c201f00040d7f89 */ /* 0x000e2e00000e0000 */
[----:B------:R-:W-:Y:S01]  /*3460*/  MUFU.EX2 R31, R31 ;  /* 0x0000001f001f7308 */ /* 0x000fe20000000800 */
[----:B-----5:R-:W-:-:S07]  /*3470*/  @P2 SHF.R.U32.HI R23, RZ, R47, R40 ;  /* 0x0000002fff172219 */ /* 0x020fce0000011628 */
[----:B------:R-:W-:Y:S08]  /*3480*/  MUFU.EX2 R170, R170 ;  /* 0x000000aa00aa7308 */ /* 0x000ff00000000800 */
[----:B------:R-:W-:Y:S01]  /*3490*/  MUFU.EX2 R33, R33 ;  /* 0x0000002100217308 */ /* 0x000fe20000000800 */
[----:B0-----:R-:W-:-:S04]  /*34a0*/  FMNMX.FTZ R13, R4, R13, !PT ;  /* 0x0000000d040d7209 */ /* 0x001fc80007810000 */
[C---:B------:R-:W-:Y:S01]  /*34b0*/  FSETP.NEU.FTZ.AND P3, PT, R13.reuse, -INF , PT ;  /* 0xff8000000d00780b */ /* 0x040fe20003f7d000 */
[----:B------:R-:W-:Y:S02]  /*34c0*/  FMUL.FTZ R4, R13, R12 ;  /* 0x0000000c0d047220 */ /* 0x000fe40000410000 */
[----:B------:R-:W-:Y:S03]  /*34d0*/  MUFU.EX2 R152, R152 ;  /* 0x0000009800987308 */ /* 0x000fe60000000800 */
[----:B------:R-:W-:-:S05]  /*34e0*/  FSEL R4, R4, RZ, P3 ;  /* 0x000000ff04047208 */ /* 0x000fca0001800000 */
[-CC-:B------:R-:W-:Y:S01]  /*34f0*/  FFMA.FTZ R59, R59, R12.reuse, -R4.reuse ;  /* 0x0000000c3b3b7223 */ /* 0x180fe20000010804 */
[-CC-:B------:R-:W-:Y:S01]  /*3500*/  FFMA.FTZ R0, R0, R12.reuse, -R4.reuse ;  /* 0x0000000c00007223 */ /* 0x180fe20000010804 */
[-CC-:B------:R-:W-:Y:S01]  /*3510*/  FFMA.FTZ R63, R63, R12.reuse, -R4.reuse ;  /* 0x0000000c3f3f7223 */ /* 0x180fe20000010804 */
[-CC-:B------:R-:W-:Y:S01]  /*3520*/  FFMA.FTZ R67, R67, R12.reuse, -R4.reuse ;  /* 0x0000000c43437223 */ /* 0x180fe20000010804 */
[-CC-:B------:R-:W-:Y:S01]  /*3530*/  FFMA.FTZ R71, R71, R12.reuse, -R4.reuse ;  /* 0x0000000c47477223 */ /* 0x180fe20000010804 */
[----:B------:R2:W-:Y:S01]  /*3540*/  MUFU.EX2 R8, R0 ;  /* 0x0000000000087308 */ /* 0x0005e20000000800 */
        /* <DEDUP_REMOVED lines=8> */
[----:B--2---:R-:W-:Y:S01]  /*35d0*/  FADD.FTZ R0, R182, R39 ;  /* 0x00000027b6007221 */ /* 0x004fe20000010000 */
[-CC-:B------:R-:W-:Y:S01]  /*35e0*/  FFMA.FTZ R99, R99, R12.reuse, -R4.reuse ;  /* 0x0000000c63637223 */ /* 0x180fe20000010804 */
[-CC-:B------:R-:W-:Y:S01]  /*35f0*/  FFMA.FTZ R85, R85, R12.reuse, -R4.reuse ;  /* 0x0000000c55557223 */ /* 0x180fe20000010804 */
[-C--:B------:R-:W-:Y:S01]  /*3600*/  FFMA.FTZ R101, R101, R12.reuse, -R4 ;  /* 0x0000000c65657223 */ /* 0x080fe20000010804 */
[----:B----4-:R-:W-:Y:S01]  /*3610*/  FADD.FTZ R39, R11, R0 ;  /* 0x000000000b277221 */ /* 0x010fe20000010000 */
[-CC-:B------:R-:W-:Y:S01]  /*3620*/  FFMA.FTZ R89, R89, R12.reuse, -R4.reuse ;  /* 0x0000000c59597223 */ /* 0x180fe20000010804 */
[-CC-:B------:R-:W-:Y:S01]  /*3630*/  FFMA.FTZ R103, R103, R12.reuse, -R4.reuse ;  /* 0x0000000c67677223 */ /* 0x180fe20000010804 */
[----:B------:R-:W2:Y:S01]  /*3640*/  MUFU.EX2 R63, R63 ;  /* 0x0000003f003f7308 */ /* 0x000ea20000000800 */
[----:B------:R-:W-:Y:S01]  /*3650*/  FADD.FTZ R0, R176, R39 ;  /* 0x00000027b0007221 */ /* 0x000fe20000010000 */
[-CC-:B------:R-:W-:Y:S01]  /*3660*/  FFMA.FTZ R91, R91, R12.reuse, -R4.reuse ;  /* 0x0000000c5b5b7223 */ /* 0x180fe20000010804 */
[-CC-:B------:R-:W-:Y:S01]  /*3670*/  FFMA.FTZ R105, R105, R12.reuse, -R4.reuse ;  /* 0x0000000c69697223 */ /* 0x180fe20000010804 */
[-C--:B------:R-:W-:Y:S01]  /*3680*/  FFMA.FTZ R93, R93, R12.reuse, -R4 ;  /* 0x0000000c5d5d7223 */ /* 0x080fe20000010804 */
[----:B-1----:R-:W-:Y:S01]  /*3690*/  FADD.FTZ R39, R15, R0 ;  /* 0x000000000f277221 */ /* 0x002fe20000010000 */
[----:B------:R-:W-:Y:S01]  /*36a0*/  @!P1 IADD3 R0, R36, 0x28840, RZ ;  /* 0x0002884024009810 */ /* 0x000fe20007ffe0ff */
[-C--:B------:R-:W-:Y:S01]  /*36b0*/  FFMA.FTZ R107, R107, R12.reuse, -R4 ;  /* 0x0000000c6b6b7223 */ /* 0x080fe20000010804 */
[----:B------:R-:W1:Y:S01]  /*36c0*/  MUFU.EX2 R10, R67 ;  /* 0x00000043000a7308 */ /* 0x000e620000000800 */
[----:B---3--:R-:W-:Y:S01]  /*36d0*/  FADD.FTZ R38, R178, R39 ;  /* 0x00000027b2267221 */ /* 0x008fe20000010000 */
[----:B0-----:R-:W-:Y:S01]  /*36e0*/  FADD.FTZ R36, R59, R8 ;  /* 0x000000083b247221 */ /* 0x001fe20000010000 */
[----:B------:R-:W-:Y:S01]  /*36f0*/  @!P1 PRMT R0, RZ, 0x654, R0 ;  /* 0x00000654ff009816 */ /* 0x000fe20000000000 */
[-C--:B------:R-:W-:Y:S01]  /*3700*/  FFMA.FTZ R95, R95, R12.reuse, -R4 ;  /* 0x0000000c5f5f7223 */ /* 0x080fe20000010804 */
[----:B------:R-:W-:Y:S01]  /*3710*/  FADD.FTZ R43, R25, R38 ;  /* 0x00000026192b7221 */ /* 0x000fe20000010000 */
[-C--:B------:R-:W-:Y:S01]  /*3720*/  FFMA.FTZ R109, R109, R12.reuse, -R4 ;  /* 0x0000000c6d6d7223 */ /* 0x080fe20000010804 */
[----:B------:R0:W-:Y:S01]  /*3730*/  @!P1 SYNCS.ARRIVE.TRANS64.RED.A1T0 RZ, [R0+URZ], RZ ;  /* 0x000000ff00ff99a7 */ /* 0x0001e2000810043f */
[----:B------:R-:W3:Y:S01]  /*3740*/  MUFU.EX2 R71, R71 ;  /* 0x0000004700477308 */ /* 0x000ee20000000800 */
[----:B--2---:R-:W-:Y:S01]  /*3750*/  FADD.FTZ R39, R63, R36 ;  /* 0x000000243f277221 */ /* 0x004fe20000010000 */
[----:B------:R-:W-:Y:S01]  /*3760*/  FADD.FTZ R38, R172, R43 ;  /* 0x0000002bac267221 */ /* 0x000fe20000010000 */
[-CC-:B------:R-:W-:Y:S01]  /*3770*/  FFMA.FTZ R111, R111, R12.reuse, -R4.reuse ;  /* 0x0000000c6f6f7223 */ /* 0x180fe20000010804 */
[-CC-:B------:R-:W-:Y:S01]  /*3780*/  FFMA.FTZ R113, R113, R12.reuse, -R4.reuse ;  /* 0x0000000c71717223 */ /* 0x180fe20000010804 */
[-C--:B------:R-:W-:Y:S01]  /*3790*/  FFMA.FTZ R73, R73, R12.reuse, -R4 ;  /* 0x0000000c49497223 */ /* 0x080fe20000010804 */
[----:B------:R-:W-:Y:S01]  /*37a0*/  FADD.FTZ R43, R27, R38 ;  /* 0x000000261b2b7221 */ /* 0x000fe20000010000 */
[-CC-:B------:R-:W-:Y:S01]  /*37b0*/  FFMA.FTZ R115, R115, R12.reuse, -R4.reuse ;  /* 0x0000000c73737223 */ /* 0x180fe20000010804 */
[----:B------:R-:W2:Y:S01]  /*37c0*/  MUFU.EX2 R20, R75 ;  /* 0x0000004b00147308 */ /* 0x000ea20000000800 */
[----:B-1----:R-:W-:Y:S01]  /*37d0*/  FADD.FTZ R36, R10, R39 ;  /* 0x000000270a247221 */ /* 0x002fe20000010000 */
[----:B------:R-:W-:Y:S01]  /*37e0*/  FADD.FTZ R38, R174, R43 ;  /* 0x0000002bae267221 */ /* 0x000fe20000010000 */
[-CC-:B------:R-:W-:Y:S01]  /*37f0*/  FFMA.FTZ R117, R117, R12.reuse, -R4.reuse ;  /* 0x0000000c75757223 */ /* 0x180fe20000010804 */
[-CC-:B------:R-:W-:Y:S01]  /*3800*/  FFMA.FTZ R119, R119, R12.reuse, -R4.reuse ;  /* 0x0000000c77777223 */ /* 0x180fe20000010804 */
[-CC-:B------:R-:W-:Y:S01]  /*3810*/  FFMA.FTZ R69, R69, R12.reuse, -R4.reuse ;  /* 0x0000000c45457223 */ /* 0x180fe20000010804 */
[-CC-:B------:R-:W-:Y:S01]  /*3820*/  FFMA.FTZ R121, R121, R12.reuse, -R4.reuse ;  /* 0x0000000c79797223 */ /* 0x180fe20000010804 */
[----:B------:R-:W-:Y:S01]  /*3830*/  FFMA.FTZ R123, R123, R12, -R4 ;  /* 0x0000000c7b7b7223 */ /* 0x000fe20000010804 */
[----:B------:R-:W1:Y:S01]  /*3840*/  MUFU.EX2 R79, R79 ;  /* 0x0000004f004f7308 */ /* 0x000e620000000800 */
[----:B---3--:R-:W-:Y:S01]  /*3850*/  FADD.FTZ R39, R71, R36 ;  /* 0x0000002447277221 */ /* 0x008fe20000010000 */
[----:B------:R-:W-:-:S02]  /*3860*/  F2FP.BF16.F32.PACK_AB R183, R10, R63 ;  /* 0x0000003f0ab7723e */ /* 0x000fc400000010ff */
[----:B------:R-:W-:Y:S01]  /*3870*/  F2FP.BF16.F32.PACK_AB R182, R11, R182 ;  /* 0x000000b60bb6723e */ /* 0x000fe200000010ff */
[----:B------:R-:W-:Y:S01]  /*3880*/  VIADD R11, R22, 0xfffffffe ;  /* 0xfffffffe160b7836 */ /* 0x000fe20000000000 */
[----:B------:R-:W-:Y:S02]  /*3890*/  F2FP.BF16.F32.PACK_AB R181, R8, R59 ;  /* 0x0000003b08b5723e */ /* 0x000fe400000010ff */
[----:B------:R-:W3:Y:S01]  /*38a0*/  MUFU.EX2 R24, R83 ;  /* 0x0000005300187308 */ /* 0x000ee20000000800 */
[----:B--2---:R-:W-:Y:S01]  /*38b0*/  FADD.FTZ R36, R20, R39 ;  /* 0x0000002714247221 */ /* 0x004fe20000010000 */
[----:B------:R-:W-:Y:S01]  /*38c0*/  FADD.FTZ R39, R29, R38 ;  /* 0x000000261d277221 */ /* 0x000fe20000010000 */
[----:B------:R-:W-:Y:S02]  /*38d0*/  F2FP.BF16.F32.PACK_AB R176, R15, R176 ;  /* 0x000000b00fb0723e */ /* 0x000fe400000010ff */
[----:B------:R-:W-:Y:S01]  /*38e0*/  F2FP.BF16.F32.PACK_AB R178, R25, R178 ;  /* 0x000000b219b2723e */ /* 0x000fe200000010ff */
[----:B------:R-:W-:Y:S01]  /*38f0*/  FADD.FTZ R40, R168, R39 ;  /* 0x00000027a8287221 */ /* 0x000fe20000010000 */
[----:B------:R-:W-:Y:S01]  /*3900*/  IMAD.IADD R39, R42, 0x1, R23 ;  /* 0x000000012a277824 */ /* 0x000fe200078e0217 */
[----:B------:R-:W2:Y:S01]  /*3910*/  MUFU.EX2 R87, R87 ;  /* 0x0000005700577308 */ /* 0x000ea20000000800 */
[----:B-1----:R-:W-:Y:S01]  /*3920*/  FADD.FTZ R5, R79, R36 ;  /* 0x000000244f057221 */ /* 0x002fe20000010000 */
[----:B------:R-:W-:Y:S01]  /*3930*/  FADD.FTZ R23, R31, R40 ;  /* 0x000000281f177221 */ /* 0x000fe20000010000 */
[----:B------:R-:W-:-:S02]  /*3940*/  F2FP.BF16.F32.PACK_AB R172, R27, R172 ;  /* 0x000000ac1bac723e */ /* 0x000fc400000010ff */
[----:B------:R-:W-:Y:S01]  /*3950*/  SHF.R.S32.HI R44, RZ, 0x1f, R39 ;  /* 0x0000001fff2c7819 */ /* 0x000fe20000011427 */
[----:B------:R-:W-:Y:S01]  /*3960*/  FADD.FTZ R40, R170, R23 ;  /* 0x00000017aa287221 */ /* 0x000fe20000010000 */
[----:B------:R-:W-:Y:S01]  /*3970*/  F2FP.BF16.F32.PACK_AB R174, R29, R174 ;  /* 0x000000ae1dae723e */ /* 0x000fe200000010ff */
[----:B------:R-:W1:Y:S01]  /*3980*/  MUFU.EX2 R26, R77 ;  /* 0x0000004d001a7308 */ /* 0x000e620000000800 */
[----:B---3--:R-:W-:Y:S01]  /*3990*/  FADD.FTZ R38, R24, R5 ;  /* 0x0000000518267221 */ /* 0x008fe20000010000 */
[----:B------:R-:W-:Y:S01]  /*39a0*/  FADD.FTZ R23, R33, R40 ;  /* 0x0000002821177221 */ /* 0x000fe20000010000 */
[----:B------:R-:W-:Y:S02]  /*39b0*/  LEA.HI R39, R44, R39, RZ, 0x7 ;  /* 0x000000272c277211 */ /* 0x000fe400078f38ff */
[----:B------:R-:W-:Y:S01]  /*39c0*/  F2FP.BF16.F32.PACK_AB R168, R31, R168 ;  /* 0x000000a81fa8723e */ /* 0x000fe200000010ff */
[----:B------:R-:W-:Y:S01]  /*39d0*/  FADD.FTZ R42, R152, R23 ;  /* 0x00000017982a7221 */ /* 0x000fe20000010000 */
[----:B------:R-:W-:Y:S01]  /*39e0*/  F2FP.BF16.F32.PACK_AB R170, R33, R170 ;  /* 0x000000aa21aa723e */ /* 0x000fe200000010ff */
[----:B------:R-:W3:Y:S01]  /*39f0*/  MUFU.EX2 R97, R97 ;  /* 0x0000006100617308 */ /* 0x000ee20000000800 */
[----:B--2---:R-:W-:Y:S01]  /*3a00*/  FADD.FTZ R5, R87, R38 ;  /* 0x0000002657057221 */ /* 0x004fe20000010000 */
[----:B------:R-:W-:-:S02]  /*3a10*/  F2FP.BF16.F32.PACK_AB R177, R20, R71 ;  /* 0x0000004714b1723e */ /* 0x000fc400000010ff */
[----:B------:R-:W-:-:S04]  /*3a20*/  F2FP.BF16.F32.PACK_AB R179, R24, R79 ;  /* 0x0000004f18b3723e */ /* 0x000fc800000010ff */
[----:B------:R-:W2:Y:S01]  /*3a30*/  MUFU.EX2 R28, R81 ;  /* 0x00000051001c7308 */ /* 0x000ea20000000800 */
[C---:B-1----:R-:W-:Y:S01]  /*3a40*/  FADD.FTZ R38, R26.reuse, R5 ;  /* 0x000000051a267221 */ /* 0x042fe20000010000 */
[----:B------:R-:W-:-:S06]  /*3a50*/  F2FP.BF16.F32.PACK_AB R173, R26, R87 ;  /* 0x000000571aad723e */ /* 0x000fcc00000010ff */
[----:B------:R-:W1:Y:S01]  /*3a60*/  MUFU.EX2 R45, R45 ;  /* 0x0000002d002d7308 */ /* 0x000e620000000800 */
[----:B---3--:R-:W-:-:S07]  /*3a70*/  FADD.FTZ R5, R97, R38 ;  /* 0x0000002661057221 */ /* 0x008fce0000010000 */
[----:B------:R-:W3:Y:S01]  /*3a80*/  MUFU.EX2 R99, R99 ;  /* 0x0000006300637308 */ /* 0x000ee20000000800 */
[C---:B--2---:R-:W-:Y:S01]  /*3a90*/  FADD.FTZ R40, R28.reuse, R5 ;  /* 0x000000051c287221 */ /* 0x044fe20000010000 */
[----:B------:R-:W-:Y:S02]  /*3aa0*/  F2FP.BF16.F32.PACK_AB R175, R28, R97 ;  /* 0x000000611caf723e */ /* 0x000fe400000010ff */
[----:B------:R-:W-:-:S04]  /*3ab0*/  CS2R R96, SRZ ;  /* 0x0000000000607805 */ /* 0x000fc8000001ff00 */
[----:B------:R-:W2:Y:S01]  /*3ac0*/  MUFU.EX2 R154, R154 ;  /* 0x0000009a009a7308 */ /* 0x000ea20000000800 */
[C---:B-1----:R-:W-:Y:S01]  /*3ad0*/  FADD.FTZ R23, R45.reuse, R42 ;  /* 0x0000002a2d177221 */ /* 0x042fe20000010000 */
[----:B------:R-:W-:-:S06]  /*3ae0*/  F2FP.BF16.F32.PACK_AB R152, R45, R152 ;  /* 0x000000982d98723e */ /* 0x000fcc00000010ff */
[----:B------:R-:W1:Y:S01]  /*3af0*/  MUFU.EX2 R30, R85 ;  /* 0x00000055001e7308 */ /* 0x000e620000000800 */
[----:B---3--:R-:W-:-:S07]  /*3b00*/  FADD.FTZ R5, R99, R40 ;  /* 0x0000002863057221 */ /* 0x008fce0000010000 */
[----:B------:R-:W3:Y:S01]  /*3b10*/  MUFU.EX2 R35, R35 ;  /* 0x0000002300237308 */ /* 0x000ee20000000800 */
[----:B--2---:R-:W-:-:S07]  /*3b20*/  FADD.FTZ R42, R154, R23 ;  /* 0x000000179a2a7221 */ /* 0x004fce0000010000 */
[----:B------:R-:W2:Y:S01]  /*3b30*/  MUFU.EX2 R101, R101 ;  /* 0x0000006500657308 */ /* 0x000ea20000000800 */
[C---:B-1----:R-:W-:Y:S01]  /*3b40*/  FADD.FTZ R40, R30.reuse, R5 ;  /* 0x000000051e287221 */ /* 0x042fe20000010000 */
[----:B------:R-:W-:Y:S02]  /*3b50*/  F2FP.BF16.F32.PACK_AB R169, R30, R99 ;  /* 0x000000631ea9723e */ /* 0x000fe400000010ff */
[----:B------:R-:W-:-:S04]  /*3b60*/  CS2R R98, SRZ ;  /* 0x0000000000627805 */ /* 0x000fc8000001ff00 */
[----:B------:R-:W1:Y:S01]  /*3b70*/  MUFU.EX2 R37, R37 ;  /* 0x0000002500257308 */ /* 0x000e620000000800 */
[C---:B---3--:R-:W-:Y:S01]  /*3b80*/  FADD.FTZ R42, R35.reuse, R42 ;  /* 0x0000002a232a7221 */ /* 0x048fe20000010000 */
[----:B------:R-:W-:-:S06]  /*3b90*/  F2FP.BF16.F32.PACK_AB R154, R35, R154 ;  /* 0x0000009a239a723e */ /* 0x000fcc00000010ff */
[----:B------:R3:W4:Y:S01]  /*3ba0*/  MUFU.EX2 R32, R89 ;  /* 0x0000005900207308 */ /* 0x0007220000000800 */
[----:B--2---:R-:W-:-:S07]  /*3bb0*/  FADD.FTZ R5, R101, R40 ;  /* 0x0000002865057221 */ /* 0x004fce0000010000 */
[----:B------:R-:W2:Y:S01]  /*3bc0*/  MUFU.EX2 R103, R103 ;  /* 0x0000006700677308 */ /* 0x000ea20000000800 */
[----:B-1----:R-:W-:Y:S01]  /*3bd0*/  FADD.FTZ R23, R37, R42 ;  /* 0x0000002a25177221 */ /* 0x002fe20000010000 */
[----:B---3--:R-:W-:-:S03]  /*3be0*/  CS2R R88, SRZ ;  /* 0x0000000000587805 */ /* 0x008fc6000001ff00 */
[C---:B------:R-:W-:Y:S01]  /*3bf0*/  FADD.FTZ R42, R156.reuse, R23 ;  /* 0x000000179c2a7221 */ /* 0x040fe20000010000 */
[----:B------:R-:W-:Y:S02]  /*3c00*/  F2FP.BF16.F32.PACK_AB R156, R156, R37 ;  /* 0x000000259c9c723e */ /* 0x000fe400000010ff */
[----:B------:R-:W1:Y:S01]  /*3c10*/  MUFU.EX2 R41, R41 ;  /* 0x0000002900297308 */ /* 0x000e620000000800 */
[C---:B----4-:R-:W-:Y:S01]  /*3c20*/  FADD.FTZ R40, R32.reuse, R5 ;  /* 0x0000000520287221 */ /* 0x050fe20000010000 */
[----:B------:R-:W-:Y:S02]  /*3c30*/  F2FP.BF16.F32.PACK_AB R171, R32, R101 ;  /* 0x0000006520ab723e */ /* 0x000fe400000010ff */
[----:B------:R-:W-:-:S04]  /*3c40*/  CS2R R100, SRZ ;  /* 0x0000000000647805 */ /* 0x000fc8000001ff00 */
[----:B------:R3:W4:Y:S01]  /*3c50*/  MUFU.EX2 R34, R91 ;  /* 0x0000005b00227308 */ /* 0x0007220000000800 */
[----:B--2---:R-:W-:-:S07]  /*3c60*/  FADD.FTZ R5, R103, R40 ;  /* 0x0000002867057221 */ /* 0x004fce0000010000 */
[----:B------:R-:W2:Y:S01]  /*3c70*/  MUFU.EX2 R158, R65 ;  /* 0x00000041009e7308 */ /* 0x000ea20000000800 */
[----:B-1----:R-:W-:Y:S01]  /*3c80*/  FADD.FTZ R9, R41, R42 ;  /* 0x0000002a29097221 */ /* 0x002fe20000010000 */
[----:B---3--:R-:W-:-:S06]  /*3c90*/  CS2R R90, SRZ ;  /* 0x00000000005a7805 */ /* 0x008fcc000001ff00 */
[----:B------:R-:W1:Y:S01]  /*3ca0*/  MUFU.EX2 R105, R105 ;  /* 0x0000006900697308 */ /* 0x000e620000000800 */
[C---:B----4-:R-:W-:Y:S01]  /*3cb0*/  FADD.FTZ R40, R34.reuse, R5 ;  /* 0x0000000522287221 */ /* 0x050fe20000010000 */
[----:B------:R-:W-:Y:S02]  /*3cc0*/  F2FP.BF16.F32.PACK_AB R153, R34, R103 ;  /* 0x000000672299723e */ /* 0x000fe400000010ff */
[----:B------:R-:W-:-:S04]  /*3cd0*/  CS2R R102, SRZ ;  /* 0x0000000000667805 */ /* 0x000fc8000001ff00 */
[----:B------:R-:W3:Y:S01]  /*3ce0*/  MUFU.EX2 R61, R61 ;  /* 0x0000003d003d7308 */ /* 0x000ee20000000800 */
[C---:B--2---:R-:W-:Y:S01]  /*3cf0*/  FADD.FTZ R42, R158.reuse, R9 ;  /* 0x000000099e2a7221 */ /* 0x044fe20000010000 */
[----:B------:R-:W-:-:S06]  /*3d00*/  F2FP.BF16.F32.PACK_AB R158, R158, R41 ;  /* 0x000000299e9e723e */ /* 0x000fcc00000010ff */
[----:B0-----:R0:W2:Y:S01]  /*3d10*/  MUFU.EX2 R0, R93 ;  /* 0x0000005d00007308 */ /* 0x0010a20000000800 */
[----:B-1----:R-:W-:-:S07]  /*3d20*/  FADD.FTZ R5, R105, R40 ;  /* 0x0000002869057221 */ /* 0x002fce0000010000 */
[----:B------:R-:W1:Y:S01]  /*3d30*/  MUFU.EX2 R107, R107 ;  /* 0x0000006b006b7308 */ /* 0x000e620000000800 */
[----:B---3--:R-:W-:Y:S01]  /*3d40*/  FADD.FTZ R9, R61, R42 ;  /* 0x0000002a3d097221 */ /* 0x008fe20000010000 */
[----:B0-----:R-:W-:-:S03]  /*3d50*/  CS2R R92, SRZ ;  /* 0x00000000005c7805 */ /* 0x001fc6000001ff00 */
[C---:B------:R-:W-:Y:S01]  /*3d60*/  FADD.FTZ R44, R160.reuse, R9 ;  /* 0x00000009a02c7221 */ /* 0x040fe20000010000 */
[----:B------:R-:W-:Y:S02]  /*3d70*/  F2FP.BF16.F32.PACK_AB R160, R160, R61 ;  /* 0x0000003da0a0723e */ /* 0x000fe400000010ff */
[----:B------:R-:W0:Y:S01]  /*3d80*/  MUFU.EX2 R53, R53 ;  /* 0x0000003500357308 */ /* 0x000e220000000800 */
[C---:B--2---:R-:W-:Y:S01]  /*3d90*/  FADD.FTZ R42, R0.reuse, R5 ;  /* 0x00000005002a7221 */ /* 0x044fe20000010000 */
[----:B------:R-:W-:Y:S01]  /*3da0*/  F2FP.BF16.F32.PACK_AB R155, R0, R105 ;  /* 0x00000069009b723e */ /* 0x000fe200000010ff */
[----:B------:R-:W-:Y:S01]  /*3db0*/  IMAD.MOV.U32 R0, RZ, RZ, RZ ;  /* 0x000000ffff007224 */ /* 0x000fe200078e00ff */
[----:B------:R-:W-:-:S04]  /*3dc0*/  CS2R R104, SRZ ;  /* 0x0000000000687805 */ /* 0x000fc8000001ff00 */
[----:B------:R2:W3:Y:S01]  /*3dd0*/  MUFU.EX2 R36, R95 ;  /* 0x0000005f00247308 */ /* 0x0004e20000000800 */
[----:B-1----:R-:W-:-:S07]  /*3de0*/  FADD.FTZ R5, R107, R42 ;  /* 0x0000002a6b057221 */ /* 0x002fce0000010000 */
[----:B------:R-:W1:Y:S01]  /*3df0*/  MUFU.EX2 R162, R57 ;  /* 0x0000003900a27308 */ /* 0x000e620000000800 */
[----:B0-----:R-:W-:Y:S01]  /*3e00*/  FADD.FTZ R9, R53, R44 ;  /* 0x0000002c35097221 */ /* 0x001fe20000010000 */
[----:B--2---:R-:W-:-:S06]  /*3e10*/  CS2R R94, SRZ ;  /* 0x00000000005e7805 */ /* 0x004fcc000001ff00 */
[----:B------:R-:W0:Y:S01]  /*3e20*/  MUFU.EX2 R109, R109 ;  /* 0x0000006d006d7308 */ /* 0x000e220000000800 */
[C---:B---3--:R-:W-:Y:S01]  /*3e30*/  FADD.FTZ R42, R36.reuse, R5 ;  /* 0x00000005242a7221 */ /* 0x048fe20000010000 */
[----:B------:R-:W-:Y:S02]  /*3e40*/  F2FP.BF16.F32.PACK_AB R157, R36, R107 ;  /* 0x0000006b249d723e */ /* 0x000fe400000010ff */
[----:B------:R-:W-:-:S04]  /*3e50*/  CS2R R106, SRZ ;  /* 0x00000000006a7805 */ /* 0x000fc8000001ff00 */
[----:B------:R-:W2:Y:S01]  /*3e60*/  MUFU.EX2 R49, R49 ;  /* 0x0000003100317308 */ /* 0x000ea20000000800 */
[C---:B-1----:R-:W-:Y:S01]  /*3e70*/  FADD.FTZ R44, R162.reuse, R9 ;  /* 0x00000009a22c7221 */ /* 0x042fe20000010000 */
[----:B------:R-:W-:-:S06]  /*3e80*/  F2FP.BF16.F32.PACK_AB R162, R162, R53 ;  /* 0x00000035a2a2723e */ /* 0x000fcc00000010ff */
[----:B------:R1:W3:Y:S01]  /*3e90*/  MUFU.EX2 R38, R111 ;  /* 0x0000006f00267308 */ /* 0x0002e20000000800 */
[----:B0-----:R-:W-:-:S07]  /*3ea0*/  FADD.FTZ R5, R109, R42 ;  /* 0x0000002a6d057221 */ /* 0x001fce0000010000 */
[----:B------:R-:W0:Y:S01]  /*3eb0*/  MUFU.EX2 R164, R55 ;  /* 0x0000003700a47308 */ /* 0x000e220000000800 */
[----:B--2---:R-:W-:Y:S01]  /*3ec0*/  FADD.FTZ R9, R49, R44 ;  /* 0x0000002c31097221 */ /* 0x004fe20000010000 */
[----:B-1----:R-:W-:-:S06]  /*3ed0*/  CS2R R110, SRZ ;  /* 0x00000000006e7805 */ /* 0x002fcc000001ff00 */
[----:B------:R-:W1:Y:S01]  /*3ee0*/  MUFU.EX2 R113, R113 ;  /* 0x0000007100717308 */ /* 0x000e620000000800 */
[C---:B---3--:R-:W-:Y:S01]  /*3ef0*/  FADD.FTZ R44, R38.reuse, R5 ;  /* 0x00000005262c7221 */ /* 0x048fe20000010000 */
[----:B------:R-:W-:Y:S02]  /*3f00*/  F2FP.BF16.F32.PACK_AB R159, R38, R109 ;  /* 0x0000006d269f723e */ /* 0x000fe400000010ff */
[----:B------:R-:W-:-:S04]  /*3f10*/  CS2R R108, SRZ ;  /* 0x00000000006c7805 */ /* 0x000fc8000001ff00 */
        /* <DEDUP_REMOVED lines=9> */
[----:B------:R-:W-:Y:S02]  /*3fb0*/  F2FP.BF16.F32.PACK_AB R161, R4, R113 ;  /* 0x0000007104a1723e */ /* 0x000fe400000010ff */
[----:B------:R-:W-:-:S04]  /*3fc0*/  CS2R R112, SRZ ;  /* 0x0000000000707805 */ /* 0x000fc8000001ff00 */
[----:B------:R0:W3:Y:S01]  /*3fd0*/  MUFU.EX2 R40, R117 ;  /* 0x0000007500287308 */ /* 0x0000e20000000800 */
[C---:B-1----:R-:W-:Y:S01]  /*3fe0*/  FADD.FTZ R5, R14.reuse, R9 ;  /* 0x000000090e057221 */ /* 0x042fe20000010000 */
[----:B------:R-:W-:-:S06]  /*3ff0*/  F2FP.BF16.F32.PACK_AB R166, R14, R51 ;  /* 0x000000330ea6723e */ /* 0x000fcc00000010ff */
[----:B------:R-:W1:Y:S01]  /*4000*/  MUFU.EX2 R119, R119 ;  /* 0x0000007700777308 */ /* 0x000e620000000800 */
[----:B--2---:R-:W-:Y:S01]  /*4010*/  FADD.FTZ R9, R115, R44 ;  /* 0x0000002c73097221 */ /* 0x004fe20000010000 */
[----:B0-----:R-:W-:-:S06]  /*4020*/  CS2R R116, SRZ ;  /* 0x0000000000747805 */ /* 0x001fcc000001ff00 */
[----:B------:R-:W0:Y:S01]  /*4030*/  MUFU.EX2 R42, R69 ;  /* 0x00000045002a7308 */ /* 0x000e220000000800 */
[C---:B---3--:R-:W-:Y:S01]  /*4040*/  FADD.FTZ R10, R40.reuse, R9 ;  /* 0x00000009280a7221 */ /* 0x048fe20000010000 */
[----:B------:R-:W-:Y:S02]  /*4050*/  F2FP.BF16.F32.PACK_AB R163, R40, R115 ;  /* 0x0000007328a3723e */ /* 0x000fe400000010ff */
[----:B------:R-:W-:-:S04]  /*4060*/  CS2R R114, SRZ ;  /* 0x0000000000727805 */ /* 0x000fc8000001ff00 */
[----:B------:R-:W2:Y:S01]  /*4070*/  MUFU.EX2 R121, R121 ;  /* 0x0000007900797308 */ /* 0x000ea20000000800 */
[----:B-1----:R-:W-:-:S07]  /*4080*/  FADD.FTZ R9, R119, R10 ;  /* 0x0000000a77097221 */ /* 0x002fce0000010000 */
[----:B------:R1:W3:Y:S01]  /*4090*/  MUFU.EX2 R8, R123 ;  /* 0x0000007b00087308 */ /* 0x0002e20000000800 */
[C---:B0-----:R-:W-:Y:S01]  /*40a0*/  FADD.FTZ R10, R42.reuse, R9 ;  /* 0x000000092a0a7221 */ /* 0x041fe20000010000 */
[----:B------:R-:W-:Y:S02]  /*40b0*/  F2FP.BF16.F32.PACK_AB R165, R42, R119 ;  /* 0x000000772aa5723e */ /* 0x000fe400000010ff */
[----:B------:R-:W-:Y:S01]  /*40c0*/  CS2R R118, SRZ ;  /* 0x0000000000767805 */ /* 0x000fe2000001ff00 */
[----:B--2---:R-:W-:Y:S01]  /*40d0*/  FADD.FTZ R9, R121, R10 ;  /* 0x0000000a79097221 */ /* 0x004fe20000010000 */
[----:B------:R-:W-:Y:S02]  /*40e0*/  SHF.R.S32.HI R10, RZ, 0x7, R39 ;  /* 0x00000007ff0a7819 */ /* 0x000fe40000011427 */
[----:B-1----:R-:W-:Y:S02]  /*40f0*/  CS2R R122, SRZ ;  /* 0x00000000007a7805 */ /* 0x002fe4000001ff00 */
[----:B------:R-:W-:-:S02]  /*4100*/  VIMNMX R10, R17, R10, !PT ;  /* 0x0000000a110a7248 */ /* 0x000fc40007fe0100 */
[C---:B---3--:R-:W-:Y:S01]  /*4110*/  F2FP.BF16.F32.PACK_AB R167, R8.reuse, R121 ;  /* 0x0000007908a7723e */ /* 0x048fe200000010ff */
[----:B------:R-:W-:Y:S01]  /*4120*/  FADD.FTZ R4, R8, R9 ;  /* 0x0000000908047221 */ /* 0x000fe20000010000 */
[----:B------:R-:W-:Y:S02]  /*4130*/  ISETP.GE.AND P3, PT, R11, R10, PT ;  /* 0x0000000a0b00720c */ /* 0x000fe40003f66270 */
[----:B------:R-:W-:-:S11]  /*4140*/  CS2R R120, SRZ ;  /* 0x0000000000787805 */ /* 0x000fd6000001ff00 */
[----:B------:R-:W-:Y:S05]  /*4150*/  @!P3 BRA `(.L_x_2125) ;  /* 0x00000030004cb947 */ /* 0x000fea0003800000 */
[----:B------:R-:W-:Y:S01]  /*4160*/  IMAD.MOV.U32 R9, RZ, RZ, R13 ;  /* 0x000000ffff097224 */ /* 0x000fe200078e000d */
[----:B------:R-:W-:Y:S01]  /*4170*/  MOV R14, RZ ;  /* 0x000000ff000e7202 */ /* 0x000fe20000000f00 */
[----:B------:R-:W-:Y:S01]  /*4180*/  IMAD.MOV.U32 R8, RZ, RZ, R21 ;  /* 0x000000ffff087224 */ /* 0x000fe200078e0015 */
[----:B------:R-:W-:Y:S01]  /*4190*/  UMOV UR5, URZ ;  /* 0x0000003f00057c82 */ /* 0x000fe20008000000 */
[----:B------:R-:W-:Y:S01]  /*41a0*/  IMAD.MOV.U32 R151, RZ, RZ, RZ ;  /* 0x000000ffff977224 */ /* 0x000fe200078e00ff */
[----:B------:R-:W-:Y:S01]  /*41b0*/  ULDC UR39, c[0x0][0x288] ;  /* 0x0000a20000277ab9 */ /* 0x000fe20000000800 */
[----:B------:R-:W-:Y:S01]  /*41c0*/  ULDC UR40, c[0x0][0x2f0] ;  /* 0x0000bc0000287ab9 */ /* 0x000fe20000000800 */
[----:B------:R-:W-:-:S05]  /*41d0*/  ULDC UR38, c[0x0][0x9d8] ;  /* 0x0002760000267ab9 */ /* 0x000fca0000000800 */
.L_x_2134:
        /* <DEDUP_REMOVED lines=9> */
.L_x_2127:
[----:B------:R-:W-:Y:S01]  /*4270*/  ULEA UR7, UR4, UR36, 0x3 ;  /* 0x0000002404077291 */ /* 0x000fe2000f8e183f */
[----:B------:R-:W-:-:S08]  /*4280*/  SHF.L.U32 R12, R0, 0x1f, RZ ;  /* 0x0000001f000c7819 */ /* 0x000fd000000006ff */
[----:B------:R0:W1:Y:S01]  /*4290*/  SYNCS.PHASECHK.TRANS64.TRYWAIT P3, [UR7+0x28830], R12 ;  /* 0x0288300cff0075a7 */ /* 0x0000620008060147 */
[----:B------:R-:W-:Y:S05]  /*42a0*/  @!P0 BRA `(.L_x_2128) ;  /* 0x0000000000048947 */ /* 0x000fea0003800000 */
[----:B------:R-:W-:Y:S01]  /*42b0*/  BPT.TRAP 0x1 ;  /* 0x000000040000795c */ /* 0x000fe20000300000 */
.L_x_2128:
[----:B-1----:R-:W-:Y:S05]  /*42c0*/  @P3 BRA `(.L_x_2126) ;  /* 0x0000000000083947 */ /* 0x002fea0003800000 */
[----:B------:R-:W1:Y:S02]  /*42d0*/  SYNCS.PHASECHK.TRANS64.TRYWAIT P3, [UR7+0x28830], R12 ;  /* 0x0288300cff0075a7 */ /* 0x000e640008060147 */
[----:B-1----:R-:W-:Y:S05]  /*42e0*/  @!P3 BRA `(.L_x_2129) ;  /* 0x000000b40058b947 */ /* 0x002fea0003800000 */
.L_x_2126:
        /* <DEDUP_REMOVED lines=47> */
.L_x_2131:
[----:B------:R-:W-:Y:S01]  /*45e0*/  ULEA UR7, UR5, UR36, 0x3 ;  /* 0x0000002405077291 */ /* 0x000fe2000f8e183f */
[----:B------:R-:W-:-:S08]  /*45f0*/  SHF.L.U32 R12, R14, 0x1f, RZ ;  /* 0x0000001f0e0c7819 */ /* 0x000fd000000006ff */
[----:B------:R0:W1:Y:S01]  /*4600*/  SYNCS.PHASECHK.TRANS64.TRYWAIT P3, [UR7+0x28850], R12 ;  /* 0x0288500cff0075a7 */ /* 0x0000620008060147 */
[----:B------:R-:W-:Y:S05]  /*4610*/  @!P0 BRA `(.L_x_2132) ;  /* 0x0000000000048947 */ /* 0x000fea0003800000 */
[----:B------:R-:W-:Y:S01]  /*4620*/  BPT.TRAP 0x1 ;  /* 0x000000040000795c */ /* 0x000fe20000300000 */
.L_x_2132:
[----:B-1----:R-:W-:Y:S05]  /*4630*/  @P3 BRA `(.L_x_2130) ;  /* 0x0000000000083947 */ /* 0x002fea0003800000 */
[----:B------:R-:W1:Y:S02]  /*4640*/  SYNCS.PHASECHK.TRANS64.TRYWAIT P3, [UR7+0x28850], R12 ;  /* 0x0288500cff0075a7 */ /* 0x000e640008060147 */
[----:B-1----:R-:W-:Y:S05]  /*4650*/  @!P3 BRA `(.L_x_2133) ;  /* 0x000000b00094b947 */ /* 0x002fea0003800000 */
.L_x_2130:
[----:B------:R-:W-:Y:S01]  /*4660*/  UIADD3 UR7, UR36, 0x400, URZ ;  /* 0x0000040024077890 */ /* 0x000fe2000fffe03f */
[----:B------:R-:W-:Y:S01]  /*4670*/  WARPGROUP.ARRIVE ;  /* 0x00000000000079c5 */ /* 0x000fe20000000000 */
[----:B------:R-:W-:Y:S01]  /*4680*/  UMOV UR11, 0x40000040 ;  /* 0x40000040000b7882 */ /* 0x000fe20000000000 */
[----:B------:R-:W-:Y:S01]  /*4690*/  UMOV UR15, 0x40000040 ;  /* 0x40000040000f7882 */ /* 0x000fe20000000000 */
[----:B------:R-:W-:Y:S01]  /*46a0*/  USHF.R.U32.HI UR7, URZ, 0x4, UR7 ;  /* 0x000000043f077899 */ /* 0x000fe20008011607 */
[----:B-1----:R-:W1:Y:S01]  /*46b0*/  @P2 LDC R13, c[0x0][0x44c] ;  /* 0x00011300ff0d2b82 */ /* 0x002e620000000800 */
[----:B------:R-:W-:Y:S01]  /*46c0*/  FMUL.FTZ R43, R43, UR38 ;  /* 0x000000262b2b7c20 */ /* 0x000fe20008410000 */
[----:B------:R-:W-:Y:S01]  /*46d0*/  FMUL.FTZ R34, R34, UR38 ;  /* 0x0000002622227c20 */ /* 0x000fe20008410000 */
[----:B------:R-:W-:Y:S01]  /*46e0*/  ULOP3.LUT UR7, UR7, 0x3fff, URZ, 0xc0, !UPT ;  /* 0x00003fff07077892 */ /* 0x000fe2000f8ec03f */
[----:B------:R-:W-:Y:S01]  /*46f0*/  FMUL.FTZ R190, R26, UR38 ;  /* 0x000000261abe7c20 */ /* 0x000fe20008410000 */
[----:B------:R-:W-:Y:S01]  /*4700*/  FMUL.FTZ R188, R27, UR38 ;  /* 0x000000261bbc7c20 */ /* 0x000fe20008410000 */
[----:B------:R-:W-:Y:S01]  /*4710*/  FMUL.FTZ R30, R30, UR38 ;  /* 0x000000261e1e7c20 */ /* 0x000fe20008410000 */
[----:B------:R-:W-:Y:S01]  /*4720*/  ULOP3.LUT UR7, UR7, 0x4000000, URZ, 0xfc, !UPT ;  /* 0x0400000007077892 */ /* 0x000fe2000f8efc3f */
[----:B0-----:R-:W0:Y:S01]  /*4730*/  @P2 LDC R12, c[0x0][0x450] ;  /* 0x00011400ff0c2b82 */ /* 0x001e220000000800 */
[----:B------:R-:W-:Y:S01]  /*4740*/  FMUL.FTZ R184, R31, UR38 ;  /* 0x000000261fb87c20 */ /* 0x000fe20008410000 */
[----:B------:R-:W2:Y:S01]  /*4750*/  MUFU.TANH R190, R190 ;  /* 0x000000be00be7308 */ /* 0x000ea20000002400 */
[----:B------:R-:W-:Y:S01]  /*4760*/  ULEA UR10, UR5, UR7, 0xb ;  /* 0x00000007050a7291 */ /* 0x000fe2000f8e583f */
[----:B------:R-:W-:Y:S01]  /*4770*/  FMUL.FTZ R35, R35, UR38 ;  /* 0x0000002623237c20 */ /* 0x000fe20008410000 */
[----:B------:R-:W-:Y:S01]  /*4780*/  FMUL.FTZ R38, R38, UR38 ;  /* 0x0000002626267c20 */ /* 0x000fe20008410000 */
[----:B------:R-:W-:Y:S01]  /*4790*/  FMUL.FTZ R39, R39, UR38 ;  /* 0x0000002627277c20 */ /* 0x000fe20008410000 */
[----:B------:R-:W-:Y:S01]  /*47a0*/  UIADD3 UR14, UR10, 0x80, URZ ;  /* 0x000000800a0e7890 */ /* 0x000fe2000fffe03f */
[----:B------:R-:W-:Y:S01]  /*47b0*/  FMUL.FTZ R42, R42, UR38 ;  /* 0x000000262a2a7c20 */ /* 0x000fe20008410000 */
[----:B------:R-:W-:Y:S01]  /*47c0*/  FMUL.FTZ R46, R46, UR38 ;  /* 0x000000262e2e7c20 */ /* 0x000fe20008410000 */
[----:B------:R-:W3:Y:S01]  /*47d0*/  MUFU.TANH R188, R188 ;  /* 0x000000bc00bc7308 */ /* 0x000ee20000002400 */
[----:B------:R-:W-:Y:S01]  /*47e0*/  FMUL.FTZ R47, R47, UR38 ;  /* 0x000000262f2f7c20 */ /* 0x000fe20008410000 */
[----:B------:R-:W-:Y:S01]  /*47f0*/  HGMMA.64x128x16.F32.BF16 R88, R180, gdesc[UR8].tnspB, R88, gsb0 ;  /* 0x41e00008b4587df0 */ /* 0x000fe20008001858 */
[----:B------:R-:W-:Y:S01]  /*4800*/  FMUL.FTZ R50, R50, UR38 ;  /* 0x0000002632327c20 */ /* 0x000fe20008410000 */
[----:B------:R-:W-:Y:S01]  /*4810*/  FMUL.FTZ R51, R51, UR38 ;  /* 0x0000002633337c20 */ /* 0x000fe20008410000 */
[----:B------:R-:W-:Y:S01]  /*4820*/  FMUL.FTZ R54, R54, UR38 ;  /* 0x0000002636367c20 */ /* 0x000fe20008410000 */
[----:B-1----:R-:W-:-:S04]  /*4830*/  @P2 IMAD.HI.U32 R13, R6, R13, RZ ;  /* 0x0000000d060d2227 */ /* 0x002fc800078e00ff */
        /* <DEDUP_REMOVED lines=19> */
[----:B-1----:R-:W-:Y:S01]  /*4970*/  FMUL.FTZ R30, R44, UR38 ;  /* 0x000000262c1e7c20 */ /* 0x002fe20008410000 */
        /* <DEDUP_REMOVED lines=33> */
[----:B------:R1:W-:Y:S08]  /*4b90*/  MUFU.TANH R52, R67 ;  /* 0x0000004300347308 */ /* 0x0003f00000002400 */
[----:B------:R2:W-:Y:S01]  /*4ba0*/  MUFU.TANH R48, R71 ;  /* 0x0000004700307308 */ /* 0x0005e20000002400 */
[----:B-1----:R-:W-:Y:S01]  /*4bb0*/  FMUL.FTZ R67, R68, UR38 ;  /* 0x0000002644437c20 */ /* 0x002fe20008410000 */
[----:B------:R-:W-:-:S06]  /*4bc0*/  FMUL.FTZ R68, R76, UR38 ;  /* 0x000000264c447c20 */ /* 0x000fcc0008410000 */
[----:B------:R-:W-:Y:S01]  /*4bd0*/  MUFU.TANH R44, R75 ;  /* 0x0000004b002c7308 */ /* 0x000fe20000002400 */
[----:B--2---:R-:W-:Y:S01]  /*4be0*/  FMUL.FTZ R71, R65, UR38 ;  /* 0x0000002641477c20 */ /* 0x004fe20008410000 */
[----:B------:R-:W-:Y:S01]  /*4bf0*/  FMUL.FTZ R65, R73, UR38 ;  /* 0x0000002649417c20 */ /* 0x000fe20008410000 */
[----:B------:R-:W-:Y:S02]  /*4c00*/  WARPGROUP.DEPBAR.LE gsb0, 0x0 ;  /* 0x00008000000079c5 */ /* 0x000fe40000010000 */
[----:B------:R-:W-:-:S03]  /*4c10*/  WARPGROUP.ARRIVE ;  /* 0x00000000000079c5 */ /* 0x000fc60000000000 */
[----:B------:R-:W1:Y:S03]  /*4c20*/  MUFU.TANH R182, R34 ;  /* 0x0000002200b67308 */ /* 0x000e660000002400 */
[----:B------:R-:W-:Y:S01]  /*4c30*/  HGMMA.64x128x16.F32.BF16 R88, R176, gdesc[UR12].tnspB, R88, gsb0 ;  /* 0x41e0000cb0587df0 */ /* 0x000fe20008001858 */
[----:B------:R-:W-:Y:S01]  /*4c40*/  UIADD3 UR14, UR10, 0x100, URZ ;  /* 0x000001000a0e7890 */ /* 0x000fe2000fffe03f */
[----:B------:R-:W-:-:S03]  /*4c50*/  UMOV UR15, 0x40000040 ;  /* 0x40000040000f7882 */ /* 0x000fc60000000000 */
[----:B------:R2:W1:Y:S08]  /*4c60*/  MUFU.TANH R180, R35 ;  /* 0x0000002300b47308 */ /* 0x0004700000002400 */
[----:B------:R-:W-:Y:S01]  /*4c70*/  MUFU.TANH R40, R79 ;  /* 0x0000004f00287308 */ /* 0x000fe20000002400 */
[----:B--2---:R-:W-:-:S07]  /*4c80*/  FMUL.FTZ R35, R53, UR38 ;  /* 0x0000002635237c20 */ /* 0x004fce0008410000 */
        /* <DEDUP_REMOVED lines=18> */
[----:B------:R2:W1:Y:S01]  /*4db0*/  MUFU.TANH R176, R39 ;  /* 0x0000002700b07308 */ /* 0x0004620000002400 */
[----:B------:R-:W-:Y:S01]  /*4dc0*/  HGMMA.64x128x16.F32.BF16 R88, R172, gdesc[UR12].tnspB, R88, gsb0 ;  /* 0x41e0000cac587df0 */ /* 0x000fe20008001858 */
[----:B------:R-:W-:Y:S01]  /*4dd0*/  UIADD3 UR14, UR10, 0x180, URZ ;  /* 0x000001800a0e7890 */ /* 0x000fe2000fffe03f */
[----:B------:R-:W-:-:S05]  /*4de0*/  UMOV UR15, 0x40000040 ;  /* 0x40000040000f7882 */ /* 0x000fca0000000000 */
[----:B------:R-:W-:Y:S01]  /*4df0*/  MUFU.TANH R35, R35 ;  /* 0x0000002300237308 */ /* 0x000fe20000002400 */
[----:B--2---:R-:W-:-:S07]  /*4e00*/  FMUL.FTZ R39, R56, UR38 ;  /* 0x0000002638277c20 */ /* 0x004fce0008410000 */
[----:B------:R2:W-:Y:S08]  /*4e10*/  MUFU.TANH R56, R63 ;  /* 0x0000003f00387308 */ /* 0x0005f00000002400 */
[----:B------:R-:W-:Y:S01]  /*4e20*/  MUFU.TANH R39, R39 ;  /* 0x0000002700277308 */ /* 0x000fe20000002400 */
[----:B--2---:R-:W-:Y:S01]  /*4e30*/  FMUL.FTZ R63, R72, UR38 ;  /* 0x00000026483f7c20 */ /* 0x004fe20008410000 */
[----:B------:R-:W-:-:S06]  /*4e40*/  FMUL.FTZ R72, R80, UR38 ;  /* 0x0000002650487c20 */ /* 0x000fcc0008410000 */
        /* <DEDUP_REMOVED lines=18> */
[----:B------:R-:W-:Y:S01]  /*4f70*/  UMOV UR15, 0x40000040 ;  /* 0x40000040000f7882 */ /* 0x000fe20000000000 */
[----:B--2---:R-:W-:Y:S01]  /*4f80*/  IMAD.MOV.U32 R43, RZ, RZ, R6 ;  /* 0x000000ffff2b7224 */ /* 0x004fe200078e0006 */
[----:B0-----:R-:W-:Y:S01]  /*4f90*/  @P2 SHF.R.U32.HI R43, RZ, R12, R13 ;  /* 0x0000000cff2b2219 */ /* 0x001fe2000001160d */
[----:B------:R-:W-:-:S04]  /*4fa0*/  IMAD.MOV.U32 R12, RZ, RZ, -0x80 ;  /* 0xffffff80ff0c7424 */ /* 0x000fc800078e00ff */
[----:B------:R-:W0:Y:S01]  /*4fb0*/  SHFL.IDX PT, R34, R43, 0x1, 0x1c1f ;  /* 0x003c1f002b227f89 */ /* 0x000e2200000e0000 */
[----:B------:R-:W-:-:S03]  /*4fc0*/  IMAD R12, R11, R12, 0x1 ;  /* 0x000000010b0c7424 */ /* 0x000fc600078e020c */
[----:B------:R-:W2:Y:S01]  /*4fd0*/  SHFL.IDX PT, R76, R43, RZ, 0x1c1f ;  /* 0x001c1fff2b4c7589 */ /* 0x000ea200000e0000 */
[----:B------:R-:W-:-:S04]  /*4fe0*/  IMAD R23, R7, -0x2, R12 ;  /* 0xfffffffe07177824 */ /* 0x000fc800078e020c */
[----:B------:R-:W-:-:S05]  /*4ff0*/  IMAD R23, R16, UR40, R23 ;  /* 0x0000002810177c24 */ /* 0x000fca000f8e0217 */
[----:B0-----:R-:W-:Y:S02]  /*5000*/  IADD3 R12, R34, -UR39, R23 ;  /* 0x80000027220c7c10 */ /* 0x001fe4000fffe017 */
[----:B------:R-:W0:Y:S02]  /*5010*/  MUFU.TANH R34, R66 ;  /* 0x0000004200227308 */ /* 0x000e240000002400 */
[C---:B------:R-:W-:Y:S02]  /*5020*/  ISETP.GT.AND P3, PT, R12.reuse, RZ, PT ;  /* 0x000000ff0c00720c */ /* 0x040fe40003f64270 */
[----:B------:R-:W-:Y:S02]  /*5030*/  ISETP.GT.AND P4, PT, R12, 0x1, PT ;  /* 0x000000010c00780c */ /* 0x000fe40003f84270 */
[----:B------:R-:W-:Y:S02]  /*5040*/  FSEL R190, R190, -INF , P3 ;  /* 0xff800000bebe7808 */ /* 0x000fe40001800000 */
[----:B------:R-:W-:-:S02]  /*5050*/  ISETP.GT.AND P3, PT, R12, 0x8, PT ;  /* 0x000000080c00780c */ /* 0x000fc40003f64270 */
[----:B---3--:R-:W-:Y:S02]  /*5060*/  FSEL R188, R188, -INF , P4 ;  /* 0xff800000bcbc7808 */ /* 0x008fe40002000000 */
[----:B------:R-:W-:Y:S02]  /*5070*/  FMNMX.FTZ R13, R190, R9, !PT ;  /* 0x00000009be0d7209 */ /* 0x000fe40007810000 */
[----:B------:R-:W-:Y:S02]  /*5080*/  ISETP.GT.AND P4, PT, R12, 0x9, PT ;  /* 0x000000090c00780c */ /* 0x000fe40003f84270 */
[----:B----4-:R-:W-:Y:S02]  /*5090*/  FSEL R186, R186, -INF , P3 ;  /* 0xff800000baba7808 */ /* 0x010fe40001800000 */
[----:B------:R-:W-:Y:S02]  /*50a0*/  FMNMX.FTZ R13, R188, R13, !PT ;  /* 0x0000000dbc0d7209 */ /* 0x000fe40007810000 */
[----:B------:R-:W-:-:S02]  /*50b0*/  ISETP.GT.AND P3, PT, R12, 0x10, PT ;  /* 0x000000100c00780c */ /* 0x000fc40003f64270 */
[----:B-----5:R-:W-:Y:S02]  /*50c0*/  FSEL R184, R184, -INF , P4 ;  /* 0xff800000b8b87808 */ /* 0x020fe40002000000 */
[----:B------:R-:W-:Y:S02]  /*50d0*/  FMNMX.FTZ R13, R186, R13, !PT ;  /* 0x0000000dba0d7209 */ /* 0x000fe40007810000 */
[----:B------:R-:W-:Y:S02]  /*50e0*/  ISETP.GT.AND P4, PT, R12, 0x11, PT ;  /* 0x000000110c00780c */ /* 0x000fe40003f84270 */
[----:B-1----:R-:W-:Y:S02]  /*50f0*/  FSEL R182, R182, -INF , P3 ;  /* 0xff800000b6b67808 */ /* 0x002fe40001800000 */
[----:B------:R-:W-:Y:S02]  /*5100*/  FMNMX.FTZ R13, R184, R13, !PT ;  /* 0x0000000db80d7209 */ /* 0x000fe40007810000 */
[----:B------:R-:W-:-:S02]  /*5110*/  ISETP.GT.AND P3, PT, R12, 0x18, PT ;  /* 0x000000180c00780c */ /* 0x000fc40003f64270 */
[----:B------:R-:W-:Y:S02]  /*5120*/  FSEL R180, R180, -INF , P4 ;  /* 0xff800000b4b47808 */ /* 0x000fe40002000000 */
[----:B------:R-:W-:Y:S02]  /*5130*/  FMNMX.FTZ R13, R182, R13, !PT ;  /* 0x0000000db60d7209 */ /* 0x000fe40007810000 */
[----:B------:R-:W-:Y:S02]  /*5140*/  ISETP.GT.AND P4, PT, R12, 0x19, PT ;  /* 0x000000190c00780c */ /* 0x000fe40003f84270 */
[----:B------:R-:W-:Y:S02]  /*5150*/  FSEL R178, R38, -INF , P3 ;  /* 0xff80000026b27808 */ /* 0x000fe40001800000 */
[----:B------:R-:W-:Y:S01]  /*5160*/  FMNMX.FTZ R13, R180, R13, !PT ;  /* 0x0000000db40d7209 */ /* 0x000fe20007810000 */
[----:B------:R-:W-:Y:S01]  /*5170*/  MUFU.TANH R38, R86 ;  /* 0x0000005600267308 */ /* 0x000fe20000002400 */
[----:B------:R-:W-:-:S02]  /*5180*/  ISETP.GT.AND P3, PT, R12, 0x20, PT ;  /* 0x000000200c00780c */ /* 0x000fc40003f64270 */
[----:B------:R-:W-:Y:S02]  /*5190*/  FSEL R176, R176, -INF , P4 ;  /* 0xff800000b0b07808 */ /* 0x000fe40002000000 */
[----:B------:R-:W-:Y:S02]  /*51a0*/  FMNMX.FTZ R13, R178, R13, !PT ;  /* 0x0000000db20d7209 */ /* 0x000fe40007810000 */
[----:B------:R-:W-:Y:S02]  /*51b0*/  ISETP.GT.AND P4, PT, R12, 0x21, PT ;  /* 0x000000210c00780c */ /* 0x000fe40003f84270 */
[----:B------:R-:W-:Y:S02]  /*51c0*/  FSEL R174, R42, -INF , P3 ;  /* 0xff8000002aae7808 */ /* 0x000fe40001800000 */
[----:B------:R-:W-:Y:S01]  /*51d0*/  FMNMX.FTZ R13, R176, R13, !PT ;  /* 0x0000000db00d7209 */ /* 0x000fe20007810000 */
[----:B------:R1:W-:Y:S01]  /*51e0*/  MUFU.TANH R42, R78 ;  /* 0x0000004e002a7308 */ /* 0x0003e20000002400 */
[----:B------:R-:W-:-:S02]  /*51f0*/  ISETP.GT.AND P3, PT, R12, 0x28, PT ;  /* 0x000000280c00780c */ /* 0x000fc40003f64270 */
[----:B------:R-:W-:Y:S02]  /*5200*/  FSEL R172, R172, -INF , P4 ;  /* 0xff800000acac7808 */ /* 0x000fe40002000000 */
[----:B------:R-:W-:Y:S02]  /*5210*/  FMNMX.FTZ R13, R174, R13, !PT ;  /* 0x0000000dae0d7209 */ /* 0x000fe40007810000 */
[----:B------:R-:W-:Y:S02]  /*5220*/  ISETP.GT.AND P4, PT, R12, 0x29, PT ;  /* 0x000000290c00780c */ /* 0x000fe40003f84270 */
[----:B------:R-:W-:Y:S01]  /*5230*/  FMNMX.FTZ R13, R172, R13, !PT ;  /* 0x0000000dac0d7209 */ /* 0x000fe20007810000 */
[----:B-1----:R-:W-:Y:S01]  /*5240*/  FMUL.FTZ R78, R64, UR38 ;  /* 0x00000026404e7c20 */ /* 0x002fe20008410000 */
[----:B--2---:R-:W-:Y:S01]  /*5250*/  IADD3 R76, R76, -UR39, R23 ;  /* 0x800000274c4c7c10 */ /* 0x004fe2000fffe017 */
[----:B------:R-:W-:-:S03]  /*5260*/  FMUL.FTZ R64, R81, UR38 ;  /* 0x0000002651407c20 */ /* 0x000fc60008410000 */
[----:B------:R-:W-:Y:S01]  /*5270*/  ISETP.GT.AND P5, PT, R76, 0x1, PT ;  /* 0x000000014c00780c */ /* 0x000fe20003fa4270 */
[----:B------:R-:W-:Y:S03]  /*5280*/  MUFU.TANH R78, R78 ;  /* 0x0000004e004e7308 */ /* 0x000fe60000002400 */
[----:B------:R-:W-:Y:S02]  /*5290*/  FSEL R43, R20, -INF , P5 ;  /* 0xff800000142b7808 */ /* 0x000fe40002800000 */
[----:B------:R-:W-:-:S03]  /*52a0*/  ISETP.GT.AND P5, PT, R76, 0x9, PT ;  /* 0x000000094c00780c */ /* 0x000fc60003fa4270 */
[----:B------:R-:W-:Y:S01]  /*52b0*/  MUFU.TANH R64, R64 ;  /* 0x0000004000407308 */ /* 0x000fe20000002400 */
[----:B------:R-:W-:Y:S02]  /*52c0*/  FSEL R49, R22, -INF , P5 ;  /* 0xff80000016317808 */ /* 0x000fe40002800000 */
[----:B------:R-:W-:Y:S01]  /*52d0*/  ISETP.GT.AND P5, PT, R76, 0x11, PT ;  /* 0x000000114c00780c */ /* 0x000fe20003fa4270 */
[----:B------:R-:W-:Y:S02]  /*52e0*/  WARPGROUP.DEPBAR.LE gsb0, 0x0 ;  /* 0x00008000000079c5 */ /* 0x000fe40000010000 */
[----:B------:R-:W-:Y:S01]  /*52f0*/  WARPGROUP.ARRIVE ;  /* 0x00000000000079c5 */ /* 0x000fe20000000000 */
[----:B------:R-:W-:Y:S02]  /*5300*/  FSEL R170, R46, -INF , P3 ;  /* 0xff8000002eaa7808 */ /* 0x000fe40001800000 */
[----:B------:R-:W-:Y:S02]  /*5310*/  ISETP.GT.AND P3, PT, R12, 0x30, PT ;  /* 0x000000300c00780c */ /* 0x000fe40003f64270 */
[----:B------:R-:W-:Y:S01]  /*5320*/  FSEL R168, R47, -INF , P4 ;  /* 0xff8000002fa87808 */ /* 0x000fe20002000000 */
[----:B------:R-:W-:Y:S01]  /*5330*/  HGMMA.64x128x16.F32.BF16 R88, R152, gdesc[UR12].tnspB, R88, gsb0 ;  /* 0x41e0000c98587df0 */ /* 0x000fe20008001858 */
[----:B------:R-:W-:Y:S01]  /*5340*/  FMNMX.FTZ R15, R170, R13, !PT ;  /* 0x0000000daa0f7209 */ /* 0x000fe20007810000 */
[----:B------:R-:W-:Y:S01]  /*5350*/  FMUL.FTZ R13, R74, UR38 ;  /* 0x000000264a0d7c20 */ /* 0x000fe20008410000 */
[----:B------:R-:W-:Y:S01]  /*5360*/  ISETP.GT.AND P4, PT, R12, 0x31, PT ;  /* 0x000000310c00780c */ /* 0x000fe20003f84270 */
[----:B------:R-:W-:Y:S01]  /*5370*/  UIADD3 UR14, UR10, 0x280, URZ ;  /* 0x000002800a0e7890 */ /* 0x000fe2000fffe03f */
[----:B------:R-:W-:Y:S01]  /*5380*/  FMNMX.FTZ R15, R168, R15, !PT ;  /* 0x0000000fa80f7209 */ /* 0x000fe20007810000 */
[----:B------:R-:W-:-:S02]  /*5390*/  UMOV UR15, 0x40000040 ;  /* 0x40000040000f7882 */ /* 0x000fc40000000000 */
[----:B------:R-:W1:Y:S01]  /*53a0*/  MUFU.TANH R13, R13 ;  /* 0x0000000d000d7308 */ /* 0x000e620000002400 */
[----:B------:R-:W-:Y:S02]  /*53b0*/  WARPGROUP.DEPBAR.LE gsb0, 0x0 ;  /* 0x00008000000079c5 */ /* 0x000fe40000010000 */
[----:B------:R-:W-:Y:S01]  /*53c0*/  FSEL R154, R50, -INF , P3 ;  /* 0xff800000329a7808 */ /* 0x000fe20001800000 */
[----:B------:R-:W-:Y:S01]  /*53d0*/  WARPGROUP.ARRIVE ;  /* 0x00000000000079c5 */ /* 0x000fe20000000000 */
[----:B------:R-:W-:Y:S02]  /*53e0*/  ISETP.GT.AND P3, PT, R12, 0x38, PT ;  /* 0x000000380c00780c */ /* 0x000fe40003f64270 */
[----:B------:R-:W-:Y:S02]  /*53f0*/  FSEL R152, R51, -INF , P4 ;  /* 0xff80000033987808 */ /* 0x000fe40002000000 */
[----:B------:R-:W-:Y:S01]  /*5400*/  FMNMX.FTZ R15, R154, R15, !PT ;  /* 0x0000000f9a0f7209 */ /* 0x000fe20007810000 */
[----:B------:R-:W-:Y:S01]  /*5410*/  HGMMA.64x128x16.F32.BF16 R88, R156, gdesc[UR12].tnspB, R88, gsb0 ;  /* 0x41e0000c9c587df0 */ /* 0x000fe20008001858 */
[----:B------:R-:W-:Y:S01]  /*5420*/  ISETP.GT.AND P4, PT, R12, 0x39, PT ;  /* 0x000000390c00780c */ /* 0x000fe20003f84270 */
[----:B------:R-:W-:Y:S01]  /*5430*/  UIADD3 UR14, UR10, 0x300, URZ ;  /* 0x000003000a0e7890 */ /* 0x000fe2000fffe03f */
[----:B------:R-:W-:Y:S01]  /*5440*/  FSEL R74, R54, -INF , P3 ;  /* 0xff800000364a7808 */ /* 0x000fe20001800000 */
[----:B------:R-:W-:Y:S01]  /*5450*/  UMOV UR15, 0x40000040 ;  /* 0x40000040000f7882 */ /* 0x000fe20000000000 */
[----:B------:R-:W-:Y:S01]  /*5460*/  FMNMX.FTZ R15, R152, R15, !PT ;  /* 0x0000000f980f7209 */ /* 0x000fe20007810000 */
[----:B------:R-:W-:Y:S01]  /*5470*/  UIADD3 UR10, UR10, 0x380, URZ ;  /* 0x000003800a0a7890 */ /* 0x000fe2000fffe03f */
[----:B------:R-:W-:-:S02]  /*5480*/  ISETP.GT.AND P3, PT, R12, 0x40, PT ;  /* 0x000000400c00780c */ /* 0x000fc40003f64270 */
[----:B------:R-:W-:Y:S02]  /*5490*/  FSEL R70, R55, -INF , P4 ;  /* 0xff80000037467808 */ /* 0x000fe40002000000 */
[----:B------:R-:W-:Y:S02]  /*54a0*/  FMNMX.FTZ R15, R74, R15, !PT ;  /* 0x0000000f4a0f7209 */ /* 0x000fe40007810000 */
[----:B------:R-:W-:Y:S02]  /*54b0*/  ISETP.GT.AND P4, PT, R12, 0x41, PT ;  /* 0x000000410c00780c */ /* 0x000fe40003f84270 */
[----:B------:R-:W-:Y:S02]  /*54c0*/  FSEL R66, R58, -INF , P3 ;  /* 0xff8000003a427808 */ /* 0x000fe40001800000 */
[----:B------:R-:W-:Y:S02]  /*54d0*/  FMNMX.FTZ R15, R70, R15, !PT ;  /* 0x0000000f460f7209 */ /* 0x000fe40007810000 */
        /* <DEDUP_REMOVED lines=10> */
[----:B0-----:R-:W-:Y:S02]  /*5580*/  FSEL R54, R34, -INF , P3 ;  /* 0xff80000022367808 */ /* 0x001fe40001800000 */
[----:B------:R-:W-:Y:S01]  /*5590*/  FMNMX.FTZ R15, R56, R15, !PT ;  /* 0x0000000f380f7209 */ /* 0x000fe20007810000 */
[----:B------:R-:W0:Y:S01]  /*55a0*/  MUFU.TANH R34, R82 ;  /* 0x0000005200227308 */ /* 0x000e220000002400 */
[----:B------:R-:W-:-:S02]  /*55b0*/  ISETP.GT.AND P3, PT, R12, 0x58, PT ;  /* 0x000000580c00780c */ /* 0x000fc40003f64270 */
[----:B------:R-:W-:Y:S02]  /*55c0*/  FSEL R52, R52, -INF , P4 ;  /* 0xff80000034347808 */ /* 0x000fe40002000000 */
[----:B------:R-:W-:Y:S02]  /*55d0*/  FMNMX.FTZ R15, R54, R15, !PT ;  /* 0x0000000f360f7209 */ /* 0x000fe40007810000 */
[----:B------:R-:W-:Y:S02]  /*55e0*/  ISETP.GT.AND P4, PT, R12, 0x59, PT ;  /* 0x000000590c00780c */ /* 0x000fe40003f84270 */
[----:B------:R-:W-:Y:S02]  /*55f0*/  FSEL R50, R36, -INF , P3 ;  /* 0xff80000024327808 */ /* 0x000fe40001800000 */
[----:B------:R-:W-:Y:S01]  /*5600*/  FMNMX.FTZ R15, R52, R15, !PT ;  /* 0x0000000f340f7209 */ /* 0x000fe20007810000 */
[----:B------:R-:W2:Y:S01]  /*5610*/  MUFU.TANH R36, R83 ;  /* 0x0000005300247308 */ /* 0x000ea20000002400 */
[----:B------:R-:W-:-:S02]  /*5620*/  ISETP.GT.AND P3, PT, R12, 0x60, PT ;  /* 0x000000600c00780c */ /* 0x000fc40003f64270 */
[----:B------:R-:W-:Y:S02]  /*5630*/  FSEL R48, R48, -INF , P4 ;  /* 0xff80000030307808 */ /* 0x000fe40002000000 */
        /* <DEDUP_REMOVED lines=15> */
[----:B------:R-:W-:Y:S02]  /*5730*/  FMNMX.FTZ R15, R40, R15, !PT ;  /* 0x0000000f280f7209 */ /* 0x000fe40007810000 */
[----:B------:R-:W-:-:S02]  /*5740*/  ISETP.GT.AND P3, PT, R12, 0x78, PT ;  /* 0x000000780c00780c */ /* 0x000fc40003f64270 */
[----:B--2---:R-:W-:Y:S02]  /*5750*/  FSEL R36, R36, -INF , P4 ;  /* 0xff80000024247808 */ /* 0x004fe40002000000 */
[----:B------:R-:W-:Y:S02]  /*5760*/  FMNMX.FTZ R15, R34, R15, !PT ;  /* 0x0000000f220f7209 */ /* 0x000fe40007810000 */
[----:B------:R-:W-:Y:S02]  /*5770*/  ISETP.GT.AND P4, PT, R12, 0x79, PT ;  /* 0x000000790c00780c */ /* 0x000fe40003f84270 */
[----:B------:R-:W-:Y:S02]  /*5780*/  FSEL R38, R38, -INF , P3 ;  /* 0xff80000026267808 */ /* 0x000fe40001800000 */
[----:B------:R-:W-:Y:S02]  /*5790*/  FMNMX.FTZ R13, R36, R15, !PT ;  /* 0x0000000f240d7209 */ /* 0x000fe40007810000 */
[----:B------:R-:W-:-:S02]  /*57a0*/  FSEL R15, R87, -INF , P4 ;  /* 0xff800000570f7808 */ /* 0x000fc40002000000 */
[----:B------:R-:W-:Y:S02]  /*57b0*/  FMNMX.FTZ R12, R38, R13, !PT ;  /* 0x0000000d260c7209 */ /* 0x000fe40007810000 */
[----:B------:R-:W-:Y:S02]  /*57c0*/  ISETP.GT.AND P4, PT, R76, RZ, PT ;  /* 0x000000ff4c00720c */ /* 0x000fe40003f84270 */
[----:B------:R-:W-:Y:S02]  /*57d0*/  FMNMX.FTZ R12, R15, R12, !PT ;  /* 0x0000000c0f0c7209 */ /* 0x000fe40007810000 */
[----:B------:R-:W-:Y:S02]  /*57e0*/  FSEL R51, R24, -INF , P5 ;  /* 0xff80000018337808 */ /* 0x000fe40002800000 */
[----:B------:R-:W-:Y:S01]  /*57f0*/  ISETP.GT.AND P5, PT, R76, 0x19, PT ;  /* 0x000000194c00780c */ /* 0x000fe20003fa4270 */
[----:B------:R-:W0:Y:S03]  /*5800*/  SHFL.BFLY PT, R13, R12, 0x2, 0x1f ;  /* 0x0c401f000c0d7f89 */ /* 0x000e2600000e0000 */
[----:B------:R-:W-:-:S02]  /*5810*/  FSEL R53, R26, -INF , P5 ;  /* 0xff8000001a357808 */ /* 0x000fc40002800000 */
[----:B------:R-:W-:-:S04]  /*5820*/  ISETP.GT.AND P5, PT, R76, 0x21, PT ;  /* 0x000000214c00780c */ /* 0x000fc80003fa4270 */
[----:B------:R-:W-:Y:S02]  /*5830*/  FSEL R55, R28, -INF , P5 ;  /* 0xff8000001c377808 */ /* 0x000fe40002800000 */
[----:B------:R-:W-:-:S04]  /*5840*/  ISETP.GT.AND P5, PT, R76, 0x29, PT ;  /* 0x000000294c00780c */ /* 0x000fc80003fa4270 */
[----:B------:R-:W-:Y:S02]  /*5850*/  FSEL R31, R31, -INF , P5 ;  /* 0xff8000001f1f7808 */ /* 0x000fe40002800000 */
[----:B------:R-:W-:-:S04]  /*5860*/  ISETP.GT.AND P5, PT, R76, 0x31, PT ;  /* 0x000000314c00780c */ /* 0x000fc80003fa4270 */
[----:B------:R-:W-:Y:S02]  /*5870*/  FSEL R75, R32, -INF , P5 ;  /* 0xff800000204b7808 */ /* 0x000fe40002800000 */
[----:B------:R-:W-:Y:S02]  /*5880*/  ISETP.GT.AND P5, PT, R76, 0x39, PT ;  /* 0x000000394c00780c */ /* 0x000fe40003fa4270 */
[----:B0-----:R-:W-:Y:S02]  /*5890*/  FMNMX.FTZ R13, R12, R13, !PT ;  /* 0x0000000d0c0d7209 */ /* 0x001fe40007810000 */
[----:B------:R-:W0:Y:S01]  /*58a0*/  LDC R12, c[0x0][0x988] ;  /* 0x00026200ff0c7b82 */ /* 0x000e220000000800 */
[----:B------:R-:W-:Y:S02]  /*58b0*/  WARPGROUP.DEPBAR.LE gsb0, 0x0 ;  /* 0x00008000000079c5 */ /* 0x000fe40000010000 */
[----:B------:R-:W1:Y:S01]  /*58c0*/  SHFL.BFLY PT, R82, R13, 0x1, 0x1f ;  /* 0x0c201f000d527f89 */ /* 0x000e6200000e0000 */
[----:B------:R-:W-:Y:S01]  /*58d0*/  WARPGROUP.ARRIVE ;  /* 0x00000000000079c5 */ /* 0x000fe20000000000 */
[----:B------:R-:W-:-:S02]  /*58e0*/  FSEL R77, R35, -INF , P5 ;  /* 0xff800000234d7808 */ /* 0x000fc40002800000 */
[----:B------:R-:W-:-:S03]  /*58f0*/  ISETP.GT.AND P5, PT, R76, 0x41, PT ;  /* 0x000000414c00780c */ /* 0x000fc60003fa4270 */
[----:B------:R-:W-:Y:S01]  /*5900*/  HGMMA.64x128x16.F32.BF16 R88, R160, gdesc[UR12].tnspB, R88, gsb0 ;  /* 0x41e0000ca0587df0 */ /* 0x000fe20008001858 */
[----:B------:R-:W-:Y:S02]  /*5910*/  FSEL R41, R41, -INF , P5 ;  /* 0xff80000029297808 */ /* 0x000fe40002800000 */
[----:B------:R-:W-:Y:S02]  /*5920*/  ISETP.GT.AND P5, PT, R76, 0x49, PT ;  /* 0x000000494c00780c */ /* 0x000fe40003fa4270 */
[----:B-1----:R-:W-:-:S04]  /*5930*/  FMNMX.FTZ R13, R13, R82, !PT ;  /* 0x000000520d0d7209 */ /* 0x002fc80007810000 */
[C---:B------:R-:W-:Y:S01]  /*5940*/  FSETP.NEU.FTZ.AND P3, PT, R13.reuse, -INF , PT ;  /* 0xff8000000d00780b */ /* 0x040fe20003f7d000 */
[----:B0-----:R-:W-:-:S05]  /*5950*/  FMUL.FTZ R45, R13, R12 ;  /* 0x0000000c0d2d7220 */ /* 0x001fca0000410000 */
[----:B------:R-:W-:Y:S02]  /*5960*/  FSEL R23, R45, RZ, P3 ;  /* 0x000000ff2d177208 */ /* 0x000fe40001800000 */
[----:B------:R-:W-:Y:S02]  /*5970*/  FSEL R45, R14, -INF , P4 ;  /* 0xff8000000e2d7808 */ /* 0x000fe40002000000 */
[----:B------:R-:W-:Y:S01]  /*5980*/  ISETP.GT.AND P4, PT, R76, 0x8, PT ;  /* 0x000000084c00780c */ /* 0x000fe20003f84270 */
[--C-:B------:R-:W-:Y:S01]  /*5990*/  FFMA.FTZ R159, R50, R12, -R23.reuse ;  /* 0x0000000c329f7223 */ /* 0x100fe20000010817 */
[----:B------:R-:W-:Y:S01]  /*59a0*/  FMNMX.FTZ R20, R45, R8, !PT ;  /* 0x000000082d147209 */ /* 0x000fe20007810000 */
[-CC-:B------:R-:W-:Y:S01]  /*59b0*/  FFMA.FTZ R85, R40, R12.reuse, -R23.reuse ;  /* 0x0000000c28557223 */ /* 0x180fe20000010817 */
[----:B------:R-:W-:Y:S01]  /*59c0*/  FSEL R47, R21, -INF , P4 ;  /* 0xff800000152f7808 */ /* 0x000fe20002000000 */
[--C-:B------:R-:W-:Y:S01]  /*59d0*/  FFMA.FTZ R185, R36, R12, -R23.reuse ;  /* 0x0000000c24b97223 */ /* 0x100fe20000010817 */
[----:B------:R-:W-:Y:S01]  /*59e0*/  FMNMX.FTZ R20, R43, R20, !PT ;  /* 0x000000142b147209 */ /* 0x000fe20007810000 */
[-CC-:B------:R-:W-:Y:S01]  /*59f0*/  FFMA.FTZ R152, R152, R12.reuse, -R23.reuse ;  /* 0x0000000c98987223 */ /* 0x180fe20000010817 */
        /* <DEDUP_REMOVED lines=11> */
[----:B------:R-:W-:Y:S01]  /*5ab0*/  MUFU.EX2 R181, R181 ;  /* 0x000000b500b57308 */ /* 0x000fe20000000800 */
        /* <DEDUP_REMOVED lines=54> */
[----:B------:R-:W-:Y:S01]  /*5e20*/  FSEL R33, R60, -INF , P5 ;  /* 0xff8000003c217808 */ /* 0x000fe20002800000 */
[----:B------:R-:W-:Y:S01]  /*5e30*/  MUFU.EX2 R179, R179 ;  /* 0x000000b300b37308 */ /* 0x000fe20000000800 */
[----:B------:R-:W-:Y:S01]  /*5e40*/  FMNMX.FTZ R28, R57, R28, !PT ;  /* 0x0000001c391c7209 */ /* 0x000fe20007810000 */
[-CC-:B------:R-:W-:Y:S01]  /*5e50*/  FFMA.FTZ R34, R34, R12.reuse, -R23.reuse ;  /* 0x0000000c22227223 */ /* 0x180fe20000010817 */
[----:B------:R-:W-:Y:S01]  /*5e60*/  ISETP.GT.AND P5, PT, R76, 0x51, PT ;  /* 0x000000514c00780c */ /* 0x000fe20003fa4270 */
[----:B------:R-:W-:Y:S01]  /*5e70*/  FFMA.FTZ R15, R15, R12, -R23 ;  /* 0x0000000c0f0f7223 */ /* 0x000fe20000010817 */
[----:B------:R-:W-:-:S02]  /*5e80*/  FSEL R35, R78, -INF , P4 ;  /* 0xff8000004e237808 */ /* 0x000fc40002000000 */
[----:B------:R-:W-:Y:S01]  /*5e90*/  FMNMX.FTZ R28, R33, R28, !PT ;  /* 0x0000001c211c7209 */ /* 0x000fe20007810000 */
[----:B------:R-:W-:Y:S01]  /*5ea0*/  MUFU.EX2 R26, R172 ;  /* 0x000000ac001a7308 */ /* 0x000fe20000000800 */
[C---:B------:R-:W-:Y:S02]  /*5eb0*/  ISETP.GT.AND P4, PT, R76.reuse, 0x58, PT ;  /* 0x000000584c00780c */ /* 0x040fe40003f84270 */
[----:B------:R-:W-:Y:S02]  /*5ec0*/  FSEL R71, R71, -INF , P5 ;  /* 0xff80000047477808 */ /* 0x000fe40002800000 */
[----:B------:R-:W-:Y:S02]  /*5ed0*/  FMNMX.FTZ R30, R35, R28, !PT ;  /* 0x0000001c231e7209 */ /* 0x000fe40007810000 */
[----:B------:R-:W-:Y:S01]  /*5ee0*/  ISETP.GT.AND P5, PT, R76, 0x59, PT ;  /* 0x000000594c00780c */ /* 0x000fe20003fa4270 */
[----:B------:R-:W-:Y:S01]  /*5ef0*/  MUFU.EX2 R173, R173 ;  /* 0x000000ad00ad7308 */ /* 0x000fe20000000800 */
[----:B------:R-:W-:-:S02]  /*5f00*/  FSEL R67, R67, -INF , P4 ;  /* 0xff80000043437808 */ /* 0x000fc40002000000 */
[----:B------:R-:W-:Y:S02]  /*5f10*/  FMNMX.FTZ R30, R71, R30, !PT ;  /* 0x0000001e471e7209 */ /* 0x000fe40007810000 */
[C---:B------:R-:W-:Y:S02]  /*5f20*/  ISETP.GT.AND P4, PT, R76.reuse, 0x60, PT ;  /* 0x000000604c00780c */ /* 0x040fe40003f84270 */
[----:B------:R-:W-:Y:S01]  /*5f30*/  FSEL R61, R61, -INF , P5 ;  /* 0xff8000003d3d7808 */ /* 0x000fe20002800000 */
[----:B------:R-:W-:Y:S01]  /*5f40*/  MUFU.EX2 R175, R175 ;  /* 0x000000af00af7308 */ /* 0x000fe20000000800 */
[----:B------:R-:W-:Y:S02]  /*5f50*/  FMNMX.FTZ R30, R67, R30, !PT ;  /* 0x0000001e431e7209 */ /* 0x000fe40007810000 */
[----:B------:R-:W-:Y:S02]  /*5f60*/  ISETP.GT.AND P5, PT, R76, 0x61, PT ;  /* 0x000000614c00780c */ /* 0x000fe40003fa4270 */
[----:B------:R-:W-:-:S02]  /*5f70*/  FSEL R63, R63, -INF , P4 ;  /* 0xff8000003f3f7808 */ /* 0x000fc40002000000 */
[----:B------:R-:W-:Y:S01]  /*5f80*/  FMNMX.FTZ R30, R61, R30, !PT ;  /* 0x0000001e3d1e7209 */ /* 0x000fe20007810000 */
[----:B------:R-:W-:Y:S01]  /*5f90*/  MUFU.EX2 R28, R168 ;  /* 0x000000a8001c7308 */ /* 0x000fe20000000800 */
[C---:B------:R-:W-:Y:S02]  /*5fa0*/  ISETP.GT.AND P4, PT, R76.reuse, 0x68, PT ;  /* 0x000000684c00780c */ /* 0x040fe40003f84270 */
[----:B------:R-:W-:Y:S01]  /*5fb0*/  FSEL R65, R65, -INF , P5 ;  /* 0xff80000041417808 */ /* 0x000fe20002800000 */
[----:B------:R-:W-:Y:S02]  /*5fc0*/  WARPGROUP.DEPBAR.LE gsb0, 0x0 ;  /* 0x00008000000079c5 */ /* 0x000fe40000010000 */
[----:B------:R-:W-:Y:S01]  /*5fd0*/  FMNMX.FTZ R32, R63, R30, !PT ;  /* 0x0000001e3f207209 */ /* 0x000fe20007810000 */
[----:B------:R-:W-:Y:S01]  /*5fe0*/  WARPGROUP.ARRIVE ;  /* 0x00000000000079c5 */ /* 0x000fe20000000000 */
[----:B------:R-:W-:Y:S01]  /*5ff0*/  ISETP.GT.AND P5, PT, R76, 0x69, PT ;  /* 0x000000694c00780c */ /* 0x000fe20003fa4270 */
[----:B------:R0:W-:Y:S01]  /*6000*/  MUFU.EX2 R30, R152 ;  /* 0x00000098001e7308 */ /* 0x0001e20000000800 */
[----:B------:R-:W-:-:S02]  /*6010*/  FSEL R79, R68, -INF , P4 ;  /* 0xff800000444f7808 */ /* 0x000fc40002000000 */
[----:B------:R-:W-:Y:S01]  /*6020*/  FMNMX.FTZ R32, R65, R32, !PT ;  /* 0x0000002041207209 */ /* 0x000fe20007810000 */
[----:B------:R-:W-:Y:S01]  /*6030*/  HGMMA.64x128x16.F32.BF16 R88, R164, gdesc[UR8].tnspB, R88, gsb0 ;  /* 0x41e00008a4587df0 */ /* 0x000fe20008001858 */
        /* <DEDUP_REMOVED lines=8> */
[----:B------:R-:W-:Y:S02]  /*60c0*/  ISETP.GT.AND P4, PT, R76, 0x78, PT ;  /* 0x000000784c00780c */ /* 0x000fe40003f84270 */
[----:B------:R-:W-:Y:S02]  /*60d0*/  FSEL R87, R64, -INF , P5 ;  /* 0xff80000040577808 */ /* 0x000fe40002800000 */
[----:B------:R-:W-:Y:S02]  /*60e0*/  FMNMX.FTZ R60, R83, R32, !PT ;  /* 0x00000020533c7209 */ /* 0x000fe40007810000 */
[----:B------:R-:W-:Y:S01]  /*60f0*/  ISETP.GT.AND P5, PT, R76, 0x79, PT ;  /* 0x000000794c00780c */ /* 0x000fe20003fa4270 */
[----:B------:R-:W-:Y:S01]  /*6100*/  MUFU.EX2 R32, R70 ;  /* 0x0000004600207308 */ /* 0x000fe20000000800 */
[----:B------:R-:W-:-:S02]  /*6110*/  FSEL R187, R187, -INF , P4 ;  /* 0xff800000bbbb7808 */ /* 0x000fc40002000000 */
[----:B------:R-:W-:Y:S02]  /*6120*/  FMNMX.FTZ R60, R87, R60, !PT ;  /* 0x0000003c573c7209 */ /* 0x000fe40007810000 */
[----:B------:R-:W-:Y:S02]  /*6130*/  FSEL R189, R189, -INF , P5 ;  /* 0xff800000bdbd7808 */ /* 0x000fe40002800000 */
[----:B------:R-:W-:Y:S01]  /*6140*/  FMNMX.FTZ R60, R187, R60, !PT ;  /* 0x0000003cbb3c7209 */ /* 0x000fe20007810000 */
[----:B------:R-:W-:Y:S01]  /*6150*/  MUFU.EX2 R153, R153 ;  /* 0x0000009900997308 */ /* 0x000fe20000000800 */
[----:B------:R-:W-:Y:S02]  /*6160*/  FSEL R38, R13, RZ, P3 ;  /* 0x000000ff0d267208 */ /* 0x000fe40001800000 */
[----:B------:R-:W-:Y:S02]  /*6170*/  FMNMX.FTZ R60, R189, R60, !PT ;  /* 0x0000003cbd3c7209 */ /* 0x000fe40007810000 */
[C---:B------:R-:W-:Y:S01]  /*6180*/  ISETP.GT.AND P3, PT, R11.reuse, R10, PT ;  /* 0x0000000a0b00720c */ /* 0x040fe20003f64270 */
[----:B------:R-:W-:-:S02]  /*6190*/  VIADD R11, R11, 0xffffffff ;  /* 0xffffffff0b0b7836 */ /* 0x000fc40000000000 */
[----:B------:R-:W1:Y:S01]  /*61a0*/  SHFL.BFLY PT, R21, R60, 0x2, 0x1f ;  /* 0x0c401f003c157f89 */ /* 0x000e6200000e0000 */
[----:B------:R-:W-:Y:S08]  /*61b0*/  MUFU.EX2 R58, R58 ;  /* 0x0000003a003a7308 */ /* 0x000ff00000000800 */
[----:B------:R-:W-:Y:S08]  /*61c0*/  MUFU.EX2 R155, R155 ;  /* 0x0000009b009b7308 */ /* 0x000ff00000000800 */
[----:B------:R-:W-:Y:S01]  /*61d0*/  MUFU.EX2 R56, R56 ;  /* 0x0000003800387308 */ /* 0x000fe20000000800 */
[----:B-1----:R-:W-:-:S07]  /*61e0*/  FMNMX.FTZ R50, R60, R21, !PT ;  /* 0x000000153c327209 */ /* 0x002fce0007810000 */
[----:B------:R-:W-:Y:S01]  /*61f0*/  MUFU.EX2 R157, R157 ;  /* 0x0000009d009d7308 */ /* 0x000fe20000000800 */
[----:B------:R-:W1:Y:S07]  /*6200*/  SHFL.BFLY PT, R21, R50, 0x1, 0x1f ;  /* 0x0c201f0032157f89 */ /* 0x000e6e00000e0000 */
[----:B------:R-:W-:Y:S08]  /*6210*/  MUFU.EX2 R52, R52 ;  /* 0x0000003400347308 */ /* 0x000ff00000000800 */
[----:B------:R-:W-:Y:S08]  /*6220*/  MUFU.EX2 R159, R159 ;  /* 0x0000009f009f7308 */ /* 0x000ff00000000800 */
[----:B------:R-:W-:Y:S01]  /*6230*/  MUFU.EX2 R48, R48 ;  /* 0x0000003000307308 */ /* 0x000fe20000000800 */
[----:B-1----:R-:W-:Y:S01]  /*6240*/  FMNMX.FTZ R21, R50, R21, !PT ;  /* 0x0000001532157209 */ /* 0x002fe20007810000 */
[----:B------:R-:W-:Y:S01]  /*6250*/  IMAD.U32 R50, RZ, RZ, UR5 ;  /* 0x00000005ff327e24 */ /* 0x000fe2000f8e00ff */
[----:B------:R-:W-:-:S02]  /*6260*/  UMOV UR5, UR4 ;  /* 0x0000000400057c82 */ /* 0x000fc40008000000 */
[C---:B------:R-:W-:Y:S01]  /*6270*/  FSETP.NEU.FTZ.AND P4, PT, R21.reuse, -INF , PT ;  /* 0xff8000001500780b */ /* 0x040fe20003f9d000 */
[----:B------:R-:W-:Y:S02]  /*6280*/  FMUL.FTZ R40, R21, R12 ;  /* 0x0000000c15287220 */ /* 0x000fe40000410000 */
[----:B------:R-:W-:Y:S01]  /*6290*/  MUFU.EX2 R46, R46 ;  /* 0x0000002e002e7308 */ /* 0x000fe20000000800 */
[----:B------:R-:W-:Y:S02]  /*62a0*/  @!P1 LEA R50, R50, UR36, 0x3 ;  /* 0x0000002432329c11 */ /* 0x000fe4000f8e18ff */
[----:B------:R-:W-:-:S05]  /*62b0*/  FSEL R40, R40, RZ, P4 ;  /* 0x000000ff28287208 */ /* 0x000fca0002000000 */
[----:B------:R-:W-:Y:S01]  /*62c0*/  MUFU.EX2 R81, R81 ;  /* 0x0000005100517308 */ /* 0x000fe20000000800 */
[-CC-:B0-----:R-:W-:Y:S01]  /*62d0*/  FFMA.FTZ R152, R39, R12.reuse, -R40.reuse ;  /* 0x0000000c27987223 */ /* 0x181fe20000010828 */
[----:B------:R-:W-:Y:S01]  /*62e0*/  FADD.FTZ R39, -R38, R9 ;  /* 0x0000000926277221 */ /* 0x000fe20000010100 */
[----:B------:R-:W-:Y:S01]  /*62f0*/  FSEL R9, R21, RZ, P4 ;  /* 0x000000ff15097208 */ /* 0x000fe20002000000 */
[-CC-:B------:R-:W-:Y:S01]  /*6300*/  FFMA.FTZ R180, R45, R12.reuse, -R40.reuse ;  /* 0x0000000c2db47223 */ /* 0x180fe20000010828 */
[-CC-:B------:R-:W-:Y:S01]  /*6310*/  FFMA.FTZ R43, R43, R12.reuse, -R40.reuse ;  /* 0x0000000c2b2b7223 */ /* 0x180fe20000010828 */
[-C--:B------:R-:W-:Y:S01]  /*6320*/  FMUL.FTZ R44, R39, R12.reuse ;  /* 0x0000000c272c7220 */ /* 0x080fe20000410000 */
[-C--:B------:R-:W-:Y:S01]  /*6330*/  FFMA.FTZ R182, R47, R12.reuse, -R40 ;  /* 0x0000000c2fb67223 */ /* 0x080fe20000010828 */
[----:B------:R-:W-:Y:S01]  /*6340*/  FADD.FTZ R9, -R9, R8 ;  /* 0x0000000809097221 */ /* 0x000fe20000010100 */
[----:B------:R-:W-:Y:S01]  /*6350*/  IMAD.U32 R39, RZ, RZ, UR4 ;  /* 0x00000004ff277e24 */ /* 0x000fe2000f8e00ff */
[----:B------:R-:W-:Y:S01]  /*6360*/  MUFU.EX2 R180, R180 ;  /* 0x000000b400b47308 */ /* 0x000fe20000000800 */
[-CC-:B------:R-:W-:Y:S01]  /*6370*/  FFMA.FTZ R45, R49, R12.reuse, -R40.reuse ;  /* 0x0000000c312d7223 */ /* 0x180fe20000010828 */
[-C--:B------:R-:W-:Y:S01]  /*6380*/  FMUL.FTZ R9, R9, R12.reuse ;  /* 0x0000000c09097220 */ /* 0x080fe20000410000 */
[-CC-:B------:R-:W-:Y:S01]  /*6390*/  FFMA.FTZ R176, R25, R12.reuse, -R40.reuse ;  /* 0x0000000c19b07223 */ /* 0x180fe20000010828 */
[----:B------:R-:W-:Y:S01]  /*63a0*/  @!P1 LEA R39, R39, UR36, 0x3 ;  /* 0x0000002427279c11 */ /* 0x000fe2000f8e18ff */
[-CC-:B------:R-:W-:Y:S01]  /*63b0*/  FFMA.FTZ R25, R51, R12.reuse, -R40.reuse ;  /* 0x0000000c33197223 */ /* 0x180fe20000010828 */
[----:B------:R-:W-:Y:S01]  /*63c0*/  IADD3 R38, -R19, 0xb, RZ ;  /* 0x0000000b13267810 */ /* 0x000fe20007ffe1ff */
[-CC-:B------:R-:W-:Y:S01]  /*63d0*/  FFMA.FTZ R49, R41, R12.reuse, -R40.reuse ;  /* 0x0000000c29317223 */ /* 0x180fe20000010828 */
[----:B------:R-:W0:Y:S01]  /*63e0*/  MUFU.EX2 R9, R9 ;  /* 0x0000000900097308 */ /* 0x000e220000000800 */
[----:B------:R-:W-:Y:S01]  /*63f0*/  @!P1 IADD3 R39, R39, 0x28840, RZ ;  /* 0x0002884027279810 */ /* 0x000fe20007ffe0ff */
[-CC-:B------:R-:W-:Y:S01]  /*6400*/  FFMA.FTZ R178, R27, R12.reuse, -R40.reuse ;  /* 0x0000000c1bb27223 */ /* 0x180fe20000010828 */
[-CC-:B------:R-:W-:Y:S01]  /*6410*/  FFMA.FTZ R27, R53, R12.reuse, -R40.reuse ;  /* 0x0000000c351b7223 */ /* 0x180fe20000010828 */
[-CC-:B------:R-:W-:Y:S01]  /*6420*/  FFMA.FTZ R172, R29, R12.reuse, -R40.reuse ;  /* 0x0000000c1dac7223 */ /* 0x180fe20000010828 */
[----:B------:R-:W-:Y:S01]  /*6430*/  @!P1 PRMT R41, RZ, 0x654, R39 ;  /* 0x00000654ff299816 */ /* 0x000fe20000000027 */
[-CC-:B------:R-:W-:Y:S01]  /*6440*/  FFMA.FTZ R29, R55, R12.reuse, -R40.reuse ;  /* 0x0000000c371d7223 */ /* 0x180fe20000010828 */
[-CC-:B------:R-:W-:Y:S01]  /*6450*/  FFMA.FTZ R174, R59, R12.reuse, -R40.reuse ;  /* 0x0000000c3bae7223 */ /* 0x180fe20000010828 */
[----:B------:R0:W1:Y:S01]  /*6460*/  MUFU.EX2 R8, R44 ;  /* 0x0000002c00087308 */ /* 0x0000620000000800 */
[-CC-:B------:R-:W-:Y:S01]  /*6470*/  FFMA.FTZ R31, R31, R12.reuse, -R40.reuse ;  /* 0x0000000c1f1f7223 */ /* 0x180fe20000010828 */
[-CC-:B------:R-:W-:Y:S01]  /*6480*/  FFMA.FTZ R168, R73, R12.reuse, -R40.reuse ;  /* 0x0000000c49a87223 */ /* 0x180fe20000010828 */
[-CC-:B------:R-:W-:Y:S01]  /*6490*/  FFMA.FTZ R47, R75, R12.reuse, -R40.reuse ;  /* 0x0000000c4b2f7223 */ /* 0x180fe20000010828 */
[-CC-:B------:R-:W-:Y:S01]  /*64a0*/  FFMA.FTZ R170, R37, R12.reuse, -R40.reuse ;  /* 0x0000000c25aa7223 */ /* 0x180fe20000010828 */
[-CC-:B------:R-:W-:Y:S01]  /*64b0*/  FFMA.FTZ R37, R77, R12.reuse, -R40.reuse ;  /* 0x0000000c4d257223 */ /* 0x180fe20000010828 */
[-CC-:B------:R-:W-:Y:S01]  /*64c0*/  FFMA.FTZ R154, R57, R12.reuse, -R40.reuse ;  /* 0x0000000c399a7223 */ /* 0x180fe20000010828 */
[-C--:B------:R-:W-:Y:S01]  /*64d0*/  FFMA.FTZ R35, R35, R12.reuse, -R40 ;  /* 0x0000000c23237223 */ /* 0x080fe20000010828 */
[----:B------:R-:W2:Y:S01]  /*64e0*/  MUFU.EX2 R43, R43 ;  /* 0x0000002b002b7308 */ /* 0x000ea20000000800 */
[----:B0-----:R-:W-:Y:S01]  /*64f0*/  FFMA.FTZ R44, R9, R5, R180 ;  /* 0x00000005092c7223 */ /* 0x001fe200000100b4 */
[-CC-:B------:R-:W-:Y:S01]  /*6500*/  FFMA.FTZ R5, R33, R12.reuse, -R40.reuse ;  /* 0x0000000c21057223 */ /* 0x180fe20000010828 */
[-CC-:B------:R-:W-:Y:S01]  /*6510*/  FFMA.FTZ R71, R71, R12.reuse, -R40.reuse ;  /* 0x0000000c47477223 */ /* 0x180fe20000010828 */
[----:B------:R-:W-:Y:S01]  /*6520*/  FFMA.FTZ R67, R67, R12, -R40 ;  /* 0x0000000c43437223 */ /* 0x000fe20000010828 */
[----:B------:R-:W-:-:S02]  /*6530*/  WARPGROUP.DEPBAR.LE gsb0, 0x0 ;  /* 0x00008000000079c5 */ /* 0x000fc40000010000 */
[----:B------:R0:W-:Y:S06]  /*6540*/  BAR.ARV R38, 0x100 ;  /* 0x000400260000751d */ /* 0x0001ec0000002000 */
[----:B------:R-:W0:Y:S01]  /*6550*/  MUFU.EX2 R182, R182 ;  /* 0x000000b600b67308 */ /* 0x000e220000000800 */
[----:B-1----:R-:W-:Y:S01]  /*6560*/  FFMA.FTZ R33, R8, R4, R181 ;  /* 0x0000000408217223 */ /* 0x002fe200000100b5 */
[----:B------:R2:W-:Y:S01]  /*6570*/  @!P1 SYNCS.ARRIVE.TRANS64.RED.A1T0 RZ, [R41+URZ], RZ ;  /* 0x000000ff29ff99a7 */ /* 0x0005e2000810043f */
[C---:B------:R-:W-:Y:S01]  /*6580*/  F2FP.BF16.F32.PACK_AB R181, R14.reuse, R181 ;  /* 0x000000b50eb5723e */ /* 0x040fe200000010ff */
[-CC-:B------:R-:W-:Y:S01]  /*6590*/  FFMA.FTZ R61, R61, R12.reuse, -R40.reuse ;  /* 0x0000000c3d3d7223 */ /* 0x180fe20000010828 */
[----:B------:R-:W-:Y:S01]  /*65a0*/  FADD.FTZ R4, R14, R33 ;  /* 0x000000210e047221 */ /* 0x000fe20000010000 */
[-CC-:B------:R-:W-:Y:S01]  /*65b0*/  FFMA.FTZ R63, R63, R12.reuse, -R40.reuse ;  /* 0x0000000c3f3f7223 */ /* 0x180fe20000010828 */
[-C--:B------:R-:W-:Y:S01]  /*65c0*/  FFMA.FTZ R65, R65, R12.reuse, -R40 ;  /* 0x0000000c41417223 */ /* 0x080fe20000010828 */
[----:B------:R-:W1:Y:S01]  /*65d0*/  MUFU.EX2 R45, R45 ;  /* 0x0000002d002d7308 */ /* 0x000e620000000800 */
[----:B------:R-:W-:Y:S01]  /*65e0*/  FADD.FTZ R33, R183, R4 ;  /* 0x00000004b7217221 */ /* 0x000fe20000010000 */
[----:B--2---:R-:W-:Y:S01]  /*65f0*/  FADD.FTZ R41, R43, R44 ;  /* 0x0000002c2b297221 */ /* 0x004fe20000010000 */
[-CC-:B------:R-:W-:Y:S01]  /*6600*/  FFMA.FTZ R79, R79, R12.reuse, -R40.reuse ;  /* 0x0000000c4f4f7223 */ /* 0x180fe20000010828 */
[-CC-:B------:R-:W-:Y:S01]  /*6610*/  FFMA.FTZ R69, R69, R12.reuse, -R40.reuse ;  /* 0x0000000c45457223 */ /* 0x180fe20000010828 */
[----:B------:R-:W-:Y:S01]  /*6620*/  FADD.FTZ R4, R20, R33 ;  /* 0x0000002114047221 */ /* 0x000fe20000010000 */
[-CC-:B------:R-:W-:Y:S01]  /*6630*/  FFMA.FTZ R83, R83, R12.reuse, -R40.reuse ;  /* 0x0000000c53537223 */ /* 0x180fe20000010828 */
[-C--:B------:R-:W-:Y:S01]  /*6640*/  FFMA.FTZ R87, R87, R12.reuse, -R40 ;  /* 0x0000000c57577223 */ /* 0x080fe20000010828 */
[----:B------:R-:W2:Y:S01]  /*6650*/  MUFU.EX2 R176, R176 ;  /* 0x000000b000b07308 */ /* 0x000ea20000000800 */
[----:B0-----:R-:W-:Y:S01]  /*6660*/  FADD.FTZ R38, R182, R41 ;  /* 0x00000029b6267221 */ /* 0x001fe20000010000 */
[----:B------:R-:W-:Y:S01]  /*6670*/  FADD.FTZ R33, R177, R4 ;  /* 0x00000004b1217221 */ /* 0x000fe20000010000 */
[-CC-:B------:R-:W-:Y:S01]  /*6680*/  FFMA.FTZ R187, R187, R12.reuse, -R40.reuse ;  /* 0x0000000cbbbb7223 */ /* 0x180fe20000010828 */
[----:B------:R-:W-:Y:S01]  /*6690*/  FFMA.FTZ R40, R189, R12, -R40 ;  /* 0x0000000cbd287223 */ /* 0x000fe20000010828 */
[----:B------:R-:W-:-:S02]  /*66a0*/  @!P1 VIADD R44, R50, 0x28860 ;  /* 0x00028860322c9836 */ /* 0x000fc40000000000 */
[----:B------:R-:W-:Y:S01]  /*66b0*/  FADD.FTZ R4, R22, R33 ;  /* 0x0000002116047221 */ /* 0x000fe20000010000 */
[-C--:B------:R-:W-:Y:S01]  /*66c0*/  FMUL.FTZ R88, R88, R9.reuse ;  /* 0x0000000958587220 */ /* 0x080fe20000410000 */
[----:B------:R-:W0:Y:S01]  /*66d0*/  MUFU.EX2 R25, R25 ;  /* 0x0000001900197308 */ /* 0x000e220000000800 */
[----:B-1----:R-:W-:Y:S01]  /*66e0*/  FADD.FTZ R41, R45, R38 ;  /* 0x000000262d297221 */ /* 0x002fe20000010000 */
[----:B------:R-:W-:Y:S01]  /*66f0*/  @!P1 PRMT R44, RZ, 0x654, R44 ;  /* 0x00000654ff2c9816 */ /* 0x000fe2000000002c */
[-C--:B------:R-:W-:Y:S01]  /*6700*/  FMUL.FTZ R89, R89, R9.reuse ;  /* 0x0000000959597220 */ /* 0x080fe20000410000 */
[-C--:B------:R-:W-:Y:S01]  /*6710*/  FMUL.FTZ R92, R92, R9.reuse ;  /* 0x000000095c5c7220 */ /* 0x080fe20000410000 */
[-C--:B------:R-:W-:Y:S01]  /*6720*/  FMUL.FTZ R93, R93, R9.reuse ;  /* 0x000000095d5d7220 */ /* 0x080fe20000410000 */
[----:B------:R1:W-:Y:S01]  /*6730*/  @!P1 SYNCS.ARRIVE.TRANS64.RED.A1T0 RZ, [R44+URZ], RZ ;  /* 0x000000ff2cff99a7 */ /* 0x0003e2000810043f */
[-C--:B------:R-:W-:Y:S01]  /*6740*/  FMUL.FTZ R96, R96, R9.reuse ;  /* 0x0000000960607220 */ /* 0x080fe20000410000 */
[----:B------:R-:W3:Y:S01]  /*6750*/  MUFU.EX2 R178, R178 ;  /* 0x000000b200b27308 */ /* 0x000ee20000000800 */
        /* <DEDUP_REMOVED lines=8> */
[C---:B0-----:R-:W-:Y:S01]  /*67e0*/  FADD.FTZ R23, R25.reuse, R38 ;  /* 0x0000002619177221 */ /* 0x041fe20000010000 */
[----:B------:R-:W-:Y:S01]  /*67f0*/  F2FP.BF16.F32.PACK_AB R176, R25, R176 ;  /* 0x000000b019b0723e */ /* 0x000fe200000010ff */
[-C--:B------:R-:W-:Y:S01]  /*6800*/  FMUL.FTZ R109, R109, R9.reuse ;  /* 0x000000096d6d7220 */ /* 0x080fe20000410000 */
[-C--:B------:R-:W-:Y:S01]  /*6810*/  FMUL.FTZ R112, R112, R9.reuse ;  /* 0x0000000970707220 */ /* 0x080fe20000410000 */
[-C--:B------:R-:W-:Y:S01]  /*6820*/  FMUL.FTZ R113, R113, R9.reuse ;  /* 0x0000000971717220 */ /* 0x080fe20000410000 */
[-C--:B------:R-:W-:Y:S01]  /*6830*/  FMUL.FTZ R116, R116, R9.reuse ;  /* 0x0000000974747220 */ /* 0x080fe20000410000 */
[-C--:B------:R-:W-:Y:S01]  /*6840*/  FMUL.FTZ R117, R117, R9.reuse ;  /* 0x0000000975757220 */ /* 0x080fe20000410000 */
[----:B------:R-:W0:Y:S01]  /*6850*/  MUFU.EX2 R172, R172 ;  /* 0x000000ac00ac7308 */ /* 0x000e220000000800 */
[----:B---3--:R-:W-:Y:S01]  /*6860*/  FADD.FTZ R38, R178, R23 ;  /* 0x00000017b2267221 */ /* 0x008fe20000010000 */
[----:B------:R-:W-:Y:S01]  /*6870*/  FADD.FTZ R23, R179, R4 ;  /* 0x00000004b3177221 */ /* 0x000fe20000010000 */
[-C--:B------:R-:W-:Y:S01]  /*6880*/  FMUL.FTZ R120, R120, R9.reuse ;  /* 0x0000000978787220 */ /* 0x080fe20000410000 */
[-C--:B------:R-:W-:Y:S01]  /*6890*/  FMUL.FTZ R121, R121, R9.reuse ;  /* 0x0000000979797220 */ /* 0x080fe20000410000 */
[-C--:B------:R-:W-:Y:S01]  /*68a0*/  FMUL.FTZ R124, R124, R9.reuse ;  /* 0x000000097c7c7220 */ /* 0x080fe20000410000 */
[----:B------:R-:W-:Y:S01]  /*68b0*/  FADD.FTZ R4, R24, R23 ;  /* 0x0000001718047221 */ /* 0x000fe20000010000 */
[-C--:B------:R-:W-:Y:S01]  /*68c0*/  FMUL.FTZ R125, R125, R9.reuse ;  /* 0x000000097d7d7220 */ /* 0x080fe20000410000 */
[----:B------:R-:W3:Y:S01]  /*68d0*/  MUFU.EX2 R29, R29 ;  /* 0x0000001d001d7308 */ /* 0x000ee20000000800 */
[----:B--2---:R-:W-:Y:S01]  /*68e0*/  FADD.FTZ R33, R27, R38 ;  /* 0x000000261b217221 */ /* 0x004fe20000010000 */
[----:B------:R-:W-:Y:S01]  /*68f0*/  FADD.FTZ R23, R173, R4 ;  /* 0x00000004ad177221 */ /* 0x000fe20000010000 */
[-C--:B------:R-:W-:Y:S01]  /*6900*/  FMUL.FTZ R128, R128, R9.reuse ;  /* 0x0000000980807220 */ /* 0x080fe20000410000 */
[-C--:B------:R-:W-:Y:S01]  /*6910*/  FMUL.FTZ R129, R129, R9.reuse ;  /* 0x0000000981817220 */ /* 0x080fe20000410000 */
[-C--:B------:R-:W-:Y:S01]  /*6920*/  FMUL.FTZ R132, R132, R9.reuse ;  /* 0x0000000984847220 */ /* 0x080fe20000410000 */
[----:B------:R-:W-:Y:S01]  /*6930*/  FADD.FTZ R4, R26, R23 ;  /* 0x000000171a047221 */ /* 0x000fe20000010000 */
[-C--:B------:R-:W-:Y:S01]  /*6940*/  FMUL.FTZ R133, R133, R9.reuse ;  /* 0x0000000985857220 */ /* 0x080fe20000410000 */
[----:B------:R-:W2:Y:S01]  /*6950*/  MUFU.EX2 R174, R174 ;  /* 0x000000ae00ae7308 */ /* 0x000ea20000000800 */
[----:B0-----:R-:W-:Y:S01]  /*6960*/  FADD.FTZ R38, R172, R33 ;  /* 0x00000021ac267221 */ /* 0x001fe20000010000 */
[----:B------:R-:W-:Y:S01]  /*6970*/  FADD.FTZ R23, R175, R4 ;  /* 0x00000004af177221 */ /* 0x000fe20000010000 */
[-C--:B------:R-:W-:Y:S01]  /*6980*/  FMUL.FTZ R136, R136, R9.reuse ;  /* 0x0000000988887220 */ /* 0x080fe20000410000 */
[-C--:B------:R-:W-:Y:S01]  /*6990*/  FMUL.FTZ R137, R137, R9.reuse ;  /* 0x0000000989897220 */ /* 0x080fe20000410000 */
[-C--:B------:R-:W-:Y:S01]  /*69a0*/  FMUL.FTZ R140, R140, R9.reuse ;  /* 0x000000098c8c7220 */ /* 0x080fe20000410000 */
[----:B------:R-:W-:Y:S01]  /*69b0*/  FADD.FTZ R4, R28, R23 ;  /* 0x000000171c047221 */ /* 0x000fe20000010000 */
        /* <DEDUP_REMOVED lines=8> */
[----:B------:R-:W-:Y:S01]  /*6a40*/  FMUL.FTZ R149, R149, R9 ;  /* 0x0000000995957220 */ /* 0x000fe20000410000 */
        /* <DEDUP_REMOVED lines=46> */
[-C--:B------:R-:W-:Y:S01]  /*6d30*/  FMUL.FTZ R135, R135, R8.reuse ;  /* 0x0000000887877220 */ /* 0x080fe20000410000 */
        /* <DEDUP_REMOVED lines=11> */
[----:B------:R-:W-:Y:S01]  /*6df0*/  FMUL.FTZ R151, R151, R8 ;  /* 0x0000000897977220 */ /* 0x000fe20000410000 */
[----:B------:R-:W-:Y:S01]  /*6e00*/  F2FP.BF16.F32.PACK_AB R183, R20, R183 ;  /* 0x000000b714b7723e */ /* 0x000fe200000010ff */
[----:B------:R-:W-:Y:S01]  /*6e10*/  IMAD.MOV.U32 R9, RZ, RZ, R13 ;  /* 0x000000ffff097224 */ /* 0x000fe200078e000d */
[----:B------:R-:W-:-:S02]  /*6e20*/  F2FP.BF16.F32.PACK_AB R177, R22, R177 ;  /* 0x000000b116b1723e */ /* 0x000fc400000010ff */
[----:B------:R-:W-:Y:S01]  /*6e30*/  F2FP.BF16.F32.PACK_AB R180, R43, R180 ;  /* 0x000000b42bb4723e */ /* 0x000fe200000010ff */
[----:B------:R-:W0:Y:S01]  /*6e40*/  MUFU.EX2 R35, R35 ;  /* 0x0000002300237308 */ /* 0x000e220000000800 */
[----:B---3--:R-:W-:Y:S01]  /*6e50*/  FADD.FTZ R14, R154, R25 ;  /* 0x000000199a0e7221 */ /* 0x008fe20000010000 */
[----:B------:R-:W-:Y:S02]  /*6e60*/  F2FP.BF16.F32.PACK_AB R182, R45, R182 ;  /* 0x000000b62db6723e */ /* 0x000fe400000010ff */
[----:B------:R-:W-:Y:S02]  /*6e70*/  F2FP.BF16.F32.PACK_AB R178, R27, R178 ;  /* 0x000000b21bb2723e */ /* 0x000fe400000010ff */
[----:B------:R-:W-:Y:S02]  /*6e80*/  F2FP.BF16.F32.PACK_AB R179, R24, R179 ;  /* 0x000000b318b3723e */ /* 0x000fe400000010ff */
[----:B------:R-:W3:Y:S01]  /*6e90*/  MUFU.EX2 R71, R71 ;  /* 0x0000004700477308 */ /* 0x000ee20000000800 */
[C---:B--2---:R-:W-:Y:S01]  /*6ea0*/  FADD.FTZ R14, R5.reuse, R14 ;  /* 0x0000000e050e7221 */ /* 0x044fe20000010000 */
[----:B------:R-:W-:Y:S01]  /*6eb0*/  F2FP.BF16.F32.PACK_AB R154, R5, R154 ;  /* 0x0000009a059a723e */ /* 0x000fe200000010ff */
[----:B------:R-:W-:Y:S01]  /*6ec0*/  FADD.FTZ R5, R81, R4 ;  /* 0x0000000451057221 */ /* 0x000fe20000010000 */
[----:B------:R-:W-:-:S02]  /*6ed0*/  F2FP.BF16.F32.PACK_AB R172, R29, R172 ;  /* 0x000000ac1dac723e */ /* 0x000fc400000010ff */
[----:B------:R-:W-:Y:S02]  /*6ee0*/  F2FP.BF16.F32.PACK_AB R173, R26, R173 ;  /* 0x000000ad1aad723e */ /* 0x000fe400000010ff */
[----:B------:R-:W2:Y:S01]  /*6ef0*/  MUFU.EX2 R67, R67 ;  /* 0x0000004300437308 */ /* 0x000ea20000000800 */
[----:B0-----:R-:W-:Y:S01]  /*6f00*/  FADD.FTZ R14, R35, R14 ;  /* 0x0000000e230e7221 */ /* 0x001fe20000010000 */
[----:B------:R-:W-:Y:S02]  /*6f10*/  F2FP.BF16.F32.PACK_AB R174, R31, R174 ;  /* 0x000000ae1fae723e */ /* 0x000fe400000010ff */
[----:B------:R-:W-:Y:S02]  /*6f20*/  F2FP.BF16.F32.PACK_AB R175, R28, R175 ;  /* 0x000000af1caf723e */ /* 0x000fe400000010ff */
[----:B------:R-:W-:Y:S02]  /*6f30*/  F2FP.BF16.F32.PACK_AB R168, R47, R168 ;  /* 0x000000a82fa8723e */ /* 0x000fe400000010ff */
[----:B------:R-:W0:Y:S01]  /*6f40*/  MUFU.EX2 R61, R61 ;  /* 0x0000003d003d7308 */ /* 0x000e220000000800 */
[----:B---3--:R-:W-:Y:S01]  /*6f50*/  FADD.FTZ R14, R71, R14 ;  /* 0x0000000e470e7221 */ /* 0x008fe20000010000 */
[----:B------:R-:W-:-:S02]  /*6f60*/  F2FP.BF16.F32.PACK_AB R169, R30, R169 ;  /* 0x000000a91ea9723e */ /* 0x000fc400000010ff */
[----:B------:R-:W-:Y:S02]  /*6f70*/  F2FP.BF16.F32.PACK_AB R170, R37, R170 ;  /* 0x000000aa25aa723e */ /* 0x000fe400000010ff */
[----:B------:R-:W-:Y:S02]  /*6f80*/  F2FP.BF16.F32.PACK_AB R171, R32, R171 ;  /* 0x000000ab20ab723e */ /* 0x000fe400000010ff */
[----:B------:R-:W3:Y:S01]  /*6f90*/  MUFU.EX2 R63, R63 ;  /* 0x0000003f003f7308 */ /* 0x000ee20000000800 */
[----:B--2---:R-:W-:Y:S01]  /*6fa0*/  FADD.FTZ R14, R67, R14 ;  /* 0x0000000e430e7221 */ /* 0x004fe20000010000 */
[----:B------:R-:W-:Y:S02]  /*6fb0*/  F2FP.BF16.F32.PACK_AB R152, R39, R152 ;  /* 0x000000982798723e */ /* 0x000fe400000010ff */
[----:B------:R-:W-:Y:S02]  /*6fc0*/  F2FP.BF16.F32.PACK_AB R153, R58, R153 ;  /* 0x000000993a99723e */ /* 0x000fe400000010ff */
[----:B------:R-:W-:-:S02]  /*6fd0*/  F2FP.BF16.F32.PACK_AB R155, R56, R155 ;  /* 0x0000009b389b723e */ /* 0x000fc400000010ff */
        /* <DEDUP_REMOVED lines=9> */
[----:B------:R-:W-:Y:S02]  /*7070*/  MOV R8, R21 ;  /* 0x0000001500087202 */ /* 0x000fe40000000f00 */
[----:B------:R-:W3:Y:S01]  /*7080*/  MUFU.EX2 R42, R42 ;  /* 0x0000002a002a7308 */ /* 0x000ee20000000800 */
[C---:B--2---:R-:W-:Y:S01]  /*7090*/  FADD.FTZ R14, R65.reuse, R14 ;  /* 0x0000000e410e7221 */ /* 0x044fe20000010000 */
[----:B------:R-:W-:-:S06]  /*70a0*/  F2FP.BF16.F32.PACK_AB R160, R65, R63 ;  /* 0x0000003f41a0723e */ /* 0x000fcc00000010ff */
[----:B------:R-:W2:Y:S01]  /*70b0*/  MUFU.EX2 R69, R69 ;  /* 0x0000004500457308 */ /* 0x000ea20000000800 */
[----:B0-----:R-:W-:-:S07]  /*70c0*/  FADD.FTZ R14, R79, R14 ;  /* 0x0000000e4f0e7221 */ /* 0x001fce0000010000 */
[----:B------:R-:W0:Y:S01]  /*70d0*/  MUFU.EX2 R85, R85 ;  /* 0x0000005500557308 */ /* 0x000e220000000800 */
[----:B---3--:R-:W-:-:S07]  /*70e0*/  FADD.FTZ R4, R42, R5 ;  /* 0x000000052a047221 */ /* 0x008fce0000010000 */
[----:B------:R-:W3:Y:S01]  /*70f0*/  MUFU.EX2 R83, R83 ;  /* 0x0000005300537308 */ /* 0x000ee20000000800 */
[C---:B--2---:R-:W-:Y:S01]  /*7100*/  FADD.FTZ R14, R69.reuse, R14 ;  /* 0x0000000e450e7221 */ /* 0x044fe20000010000 */
[----:B------:R-:W-:-:S06]  /*7110*/  F2FP.BF16.F32.PACK_AB R162, R69, R79 ;  /* 0x0000004f45a2723e */ /* 0x000fcc00000010ff */
[----:B------:R-:W2:Y:S01]  /*7120*/  MUFU.EX2 R34, R34 ;  /* 0x0000002200227308 */ /* 0x000ea20000000800 */
[C---:B0-----:R-:W-:Y:S01]  /*7130*/  FADD.FTZ R5, R85.reuse, R4 ;  /* 0x0000000455057221 */ /* 0x041fe20000010000 */
[----:B------:R-:W-:-:S06]  /*7140*/  F2FP.BF16.F32.PACK_AB R163, R85, R42 ;  /* 0x0000002a55a3723e */ /* 0x000fcc00000010ff */
[----:B------:R-:W0:Y:S01]  /*7150*/  MUFU.EX2 R87, R87 ;  /* 0x0000005700577308 */ /* 0x000e220000000800 */
[----:B---3--:R-:W-:-:S07]  /*7160*/  FADD.FTZ R14, R83, R14 ;  /* 0x0000000e530e7221 */ /* 0x008fce0000010000 */
[----:B------:R-:W3:Y:S01]  /*7170*/  MUFU.EX2 R185, R185 ;  /* 0x000000b900b97308 */ /* 0x000ee20000000800 */
[----:B--2---:R-:W-:-:S07]  /*7180*/  FADD.FTZ R4, R34, R5 ;  /* 0x0000000522047221 */ /* 0x004fce0000010000 */
[----:B------:R-:W2:Y:S01]  /*7190*/  MUFU.EX2 R187, R187 ;  /* 0x000000bb00bb7308 */ /* 0x000ea20000000800 */
[C---:B0-----:R-:W-:Y:S01]  /*71a0*/  FADD.FTZ R14, R87.reuse, R14 ;  /* 0x0000000e570e7221 */ /* 0x041fe20000010000 */
[----:B------:R-:W-:-:S06]  /*71b0*/  F2FP.BF16.F32.PACK_AB R164, R87, R83 ;  /* 0x0000005357a4723e */ /* 0x000fcc00000010ff */
[----:B------:R-:W0:Y:S01]  /*71c0*/  MUFU.EX2 R36, R36 ;  /* 0x0000002400247308 */ /* 0x000e220000000800 */
[C---:B---3--:R-:W-:Y:S01]  /*71d0*/  FADD.FTZ R5, R185.reuse, R4 ;  /* 0x00000004b9057221 */ /* 0x048fe20000010000 */
[----:B------:R-:W-:-:S06]  /*71e0*/  F2FP.BF16.F32.PACK_AB R165, R185, R34 ;  /* 0x00000022b9a5723e */ /* 0x000fcc00000010ff */
[----:B------:R-:W3:Y:S01]  /*71f0*/  MUFU.EX2 R40, R40 ;  /* 0x0000002800287308 */ /* 0x000ee20000000800 */
[----:B--2---:R-:W-:-:S07]  /*7200*/  FADD.FTZ R14, R187, R14 ;  /* 0x0000000ebb0e7221 */ /* 0x004fce0000010000 */
[----:B------:R-:W2:Y:S01]  /*7210*/  MUFU.EX2 R15, R15 ;  /* 0x0000000f000f7308 */ /* 0x000ea20000000800 */
[----:B0-----:R-:W-:Y:S01]  /*7220*/  FADD.FTZ R4, R36, R5 ;  /* 0x0000000524047221 */ /* 0x001fe20000010000 */
[C---:B---3--:R-:W-:Y:S01]  /*7230*/  FADD.FTZ R5, R40.reuse, R14 ;  /* 0x0000000e28057221 */ /* 0x048fe20000010000 */
[----:B------:R-:W-:Y:S01]  /*7240*/  F2FP.BF16.F32.PACK_AB R166, R40, R187 ;  /* 0x000000bb28a6723e */ /* 0x000fe200000010ff */
[----:B------:R-:W-:Y:S02]  /*7250*/  IMAD.MOV.U32 R14, RZ, RZ, R0 ;  /* 0x000000ffff0e7224 */ /* 0x000fe400078e0000 */
[C---:B--2---:R-:W-:Y:S01]  /*7260*/  FADD.FTZ R4, R15.reuse, R4 ;  /* 0x000000040f047221 */ /* 0x044fe20000010000 */
[----:B------:R-:W-:Y:S01]  /*7270*/  F2FP.BF16.F32.PACK_AB R167, R15, R36 ;  /* 0x000000240fa7723e */ /* 0x000fe200000010ff */
[----:B-1----:R-:W-:Y:S06]  /*7280*/  @P3 BRA `(.L_x_2134) ;  /* 0xffffffcc00d43947 */ /* 0x002fec000383ffff */
.L_x_2125:
        /* <DEDUP_REMOVED lines=8> */
[----:B------:R-:W-:-:S07]  /*7310*/  IMAD.MOV.U32 R9, RZ, RZ, R0 ;  /* 0x000000ffff097224 */ /* 0x000fce00078e0000 */
.L_x_2144:
        /* <DEDUP_REMOVED lines=9> */
.L_x_2137:
[----:B------:R-:W-:Y:S01]  /*73b0*/  ULEA UR10, UR4, UR36, 0x3 ;  /* 0x00000024040a7291 */ /* 0x000fe2000f8e183f */
[----:B------:R-:W-:-:S08]  /*73c0*/  SHF.L.U32 R10, R0, 0x1f, RZ ;  /* 0x0000001f000a7819 */ /* 0x000fd000000006ff */
[----:B------:R0:W1:Y:S01]  /*73d0*/  SYNCS.PHASECHK.TRANS64.TRYWAIT P2, [UR10+0x28830], R10 ;  /* 0x0288300aff0075a7 */ /* 0x000062000804014a */
[----:B------:R-:W-:Y:S05]  /*73e0*/  @!P0 BRA `(.L_x_2138) ;  /* 0x0000000000048947 */ /* 0x000fea0003800000 */
[----:B------:R-:W-:Y:S01]  /*73f0*/  BPT.TRAP 0x1 ;  /* 0x000000040000795c */ /* 0x000fe20000300000 */
.L_x_2138:
[----:B-1----:R-:W-:Y:S05]  /*7400*/  @P2 BRA `(.L_x_2136) ;  /* 0x0000000000082947 */ /* 0x002fea0003800000 */
[----:B------:R-:W1:Y:S02]  /*7410*/  SYNCS.PHASECHK.TRANS64.TRYWAIT P2, [UR10+0x28830], R10 ;  /* 0x0288300aff0075a7 */ /* 0x000e64000804014a */
[----:B-1----:R-:W-:Y:S05]  /*7420*/  @!P2 BRA `(.L_x_2139) ;  /* 0x000000840038a947 */ /* 0x002fea0003800000 */
.L_x_2136:
        /* <DEDUP_REMOVED lines=46> */
.L_x_2141:
[----:B------:R-:W-:Y:S01]  /*7710*/  ULEA UR10, UR5, UR36, 0x3 ;  /* 0x00000024050a7291 */ /* 0x000fe2000f8e183f */
[----:B------:R-:W-:-:S08]  /*7720*/  SHF.L.U32 R9, R9, 0x1f, RZ ;  /* 0x0000001f09097819 */ /* 0x000fd000000006ff */
[----:B------:R2:W3:Y:S01]  /*7730*/  SYNCS.PHASECHK.TRANS64.TRYWAIT P2, [UR10+0x28850], R9 ;  /* 0x02885009ff0075a7 */ /* 0x0004e2000804014a */
[----:B------:R-:W-:Y:S05]  /*7740*/  @!P0 BRA `(.L_x_2142) ;  /* 0x0000000000048947 */ /* 0x000fea0003800000 */
[----:B------:R-:W-:Y:S01]  /*7750*/  BPT.TRAP 0x1 ;  /* 0x000000040000795c */ /* 0x000fe20000300000 */
.L_x_2142:
[----:B---3--:R-:W-:Y:S05]  /*7760*/  @P2 BRA `(.L_x_2140) ;  /* 0x0000000000082947 */ /* 0x008fea0003800000 */
[----:B------:R-:W3:Y:S02]  /*7770*/  SYNCS.PHASECHK.TRANS64.TRYWAIT P2, [UR10+0x28850], R9 ;  /* 0x02885009ff0075a7 */ /* 0x000ee4000804014a */
[----:B---3--:R-:W-:Y:S05]  /*7780*/  @!P2 BRA `(.L_x_2143) ;  /* 0x000000800078a947 */ /* 0x008fea0003800000 */
.L_x_2140:
[----:B------:R-:W-:Y:S01]  /*7790*/  UIADD3 UR10, UR36, 0x400, URZ ;  /* 0x00000400240a7890 */ /* 0x000fe2000fffe03f */
[----:B------:R-:W-:Y:S01]  /*77a0*/  WARPGROUP.ARRIVE ;  /* 0x00000000000079c5 */ /* 0x000fe20000000000 */
[----:B------:R-:W-:Y:S01]  /*77b0*/  UMOV UR11, 0x40000040 ;  /* 0x40000040000b7882 */ /* 0x000fe20000000000 */
[----:B------:R-:W-:Y:S01]  /*77c0*/  UMOV UR15, 0x40000040 ;  /* 0x40000040000f7882 */ /* 0x000fe20000000000 */
[----:B------:R-:W-:Y:S01]  /*77d0*/  USHF.R.U32.HI UR10, URZ, 0x4, UR10 ;  /* 0x000000043f0a7899 */ /* 0x000fe2000801160a */
[----:B0-2---:R-:W-:Y:S01]  /*77e0*/  FMUL.FTZ R9, R24, UR7 ;  /* 0x0000000718097c20 */ /* 0x005fe20008410000 */
[----:B-1----:R-:W-:Y:S01]  /*77f0*/  FMUL.FTZ R13, R25, UR7 ;  /* 0x00000007190d7c20 */ /* 0x002fe20008410000 */
[----:B------:R-:W-:Y:S01]  /*7800*/  FMUL.FTZ R185, R32, UR7 ;  /* 0x0000000720b97c20 */ /* 0x000fe20008410000 */
[----:B------:R-:W-:Y:S01]  /*7810*/  ULOP3.LUT UR10, UR10, 0x3fff, URZ, 0xc0, !UPT ;  /* 0x00003fff0a0a7892 */ /* 0x000fe2000f8ec03f */
[----:B------:R-:W-:Y:S01]  /*7820*/  FMUL.FTZ R187, R33, UR7 ;  /* 0x0000000721bb7c20 */ /* 0x000fe20008410000 */
[----:B------:R-:W-:Y:S01]  /*7830*/  FMUL.FTZ R189, R36, UR7 ;  /* 0x0000000724bd7c20 */ /* 0x000fe20008410000 */
[----:B------:R-:W0:Y:S01]  /*7840*/  MUFU.TANH R9, R9 ;  /* 0x0000000900097308 */ /* 0x000e220000002400 */
[----:B------:R-:W-:Y:S01]  /*7850*/  ULOP3.LUT UR10, UR10, 0x4000000, URZ, 0xfc, !UPT ;  /* 0x040000000a0a7892 */ /* 0x000fe2000f8efc3f */
[----:B------:R-:W-:Y:S01]  /*7860*/  FMUL.FTZ R191, R37, UR7 ;  /* 0x0000000725bf7c20 */ /* 0x000fe20008410000 */
[----:B------:R-:W-:Y:S01]  /*7870*/  FMUL.FTZ R193, R40, UR7 ;  /* 0x0000000728c17c20 */ /* 0x000fe20008410000 */
[----:B------:R-:W-:Y:S01]  /*7880*/  FMUL.FTZ R195, R41, UR7 ;  /* 0x0000000729c37c20 */ /* 0x000fe20008410000 */
[----:B------:R-:W-:Y:S01]  /*7890*/  ULEA UR10, UR5, UR10, 0xb ;  /* 0x0000000a050a7291 */ /* 0x000fe2000f8e583f */
[----:B------:R-:W-:Y:S01]  /*78a0*/  FMUL.FTZ R197, R48, UR7 ;  /* 0x0000000730c57c20 */ /* 0x000fe20008410000 */
[----:B------:R-:W-:Y:S01]  /*78b0*/  FMUL.FTZ R199, R49, UR7 ;  /* 0x0000000731c77c20 */ /* 0x000fe20008410000 */
[----:B------:R-:W1:Y:S01]  /*78c0*/  MUFU.TANH R13, R13 ;  /* 0x0000000d000d7308 */ /* 0x000e620000002400 */
        /* <DEDUP_REMOVED lines=51> */
[----:B------:R-:W0:Y:S01]  /*7c00*/  LDC R12, c[0x0][0x988] ;  /* 0x00026200ff0c7b82 */ /* 0x000e220000000800 */
[----:B------:R-:W-:Y:S01]  /*7c10*/  FMUL.FTZ R223, R86, UR7 ;  /* 0x0000000756df7c20 */ /* 0x000fe20008410000 */
[----:B------:R-:W-:Y:S01]  /*7c20*/  FMUL.FTZ R87, R87, UR7 ;  /* 0x0000000757577c20 */ /* 0x000fe20008410000 */
[----:B------:R-:W-:Y:S01]  /*7c30*/  UMOV UR11, 0x40000040 ;  /* 0x40000040000b7882 */ /* 0x000fe20000000000 */
[----:B------:R-:W-:Y:S01]  /*7c40*/  MUFU.TANH R197, R197 ;  /* 0x000000c500c57308 */ /* 0x000fe20000002400 */
[C---:B------:R-:W-:Y:S01]  /*7c50*/  ISETP.GT.AND P2, PT, R11.reuse, R17, PT ;  /* 0x000000110b00720c */ /* 0x040fe20003f44270 */
[----:B------:R-:W-:-:S06]  /*7c60*/  VIADD R11, R11, 0xffffffff ;  /* 0xffffffff0b0b7836 */ /* 0x000fcc0000000000 */
[----:B------:R-:W-:Y:S08]  /*7c70*/  MUFU.TANH R199, R199 ;  /* 0x000000c700c77308 */ /* 0x000ff00000002400 */
[----:B------:R-:W-:Y:S08]  /*7c80*/  MUFU.TANH R201, R201 ;  /* 0x000000c900c97308 */ /* 0x000ff00000002400 */
[----:B------:R-:W-:Y:S08]  /*7c90*/  MUFU.TANH R203, R203 ;  /* 0x000000cb00cb7308 */ /* 0x000ff00000002400 */
[----:B------:R-:W-:Y:S08]  /*7ca0*/  MUFU.TANH R205, R205 ;  /* 0x000000cd00cd7308 */ /* 0x000ff00000002400 */
[----:B------:R-:W1:Y:S08]  /*7cb0*/  MUFU.TANH R15, R15 ;  /* 0x0000000f000f7308 */ /* 0x000e700000002400 */
[----:B------:R-:W-:Y:S08]  /*7cc0*/  MUFU.TANH R207, R207 ;  /* 0x000000cf00cf7308 */ /* 0x000ff00000002400 */
[----:B------:R-:W2:Y:S01]  /*7cd0*/  MUFU.TANH R23, R23 ;  /* 0x0000001700177308 */ /* 0x000ea20000002400 */
[----:B-1----:R-:W-:-:S07]  /*7ce0*/  FMNMX.FTZ R14, R15, R6, !PT ;  /* 0x000000060f0e7209 */ /* 0x002fce0007810000 */
[----:B------:R-:W-:Y:S08]  /*7cf0*/  MUFU.TANH R59, R59 ;  /* 0x0000003b003b7308 */ /* 0x000ff00000002400 */
[----:B------:R-:W1:Y:S01]  /*7d00*/  MUFU.TANH R25, R25 ;  /* 0x0000001900197308 */ /* 0x000e620000002400 */
[----:B--2---:R-:W-:-:S07]  /*7d10*/  FMNMX.FTZ R14, R23, R14, !PT ;  /* 0x0000000e170e7209 */ /* 0x004fce0007810000 */
[----:B------:R-:W-:Y:S08]  /*7d20*/  MUFU.TANH R61, R61 ;  /* 0x0000003d003d7308 */ /* 0x000ff00000002400 */
[----:B------:R-:W2:Y:S01]  /*7d30*/  MUFU.TANH R27, R27 ;  /* 0x0000001b001b7308 */ /* 0x000ea20000002400 */
[----:B-1----:R-:W-:Y:S01]  /*7d40*/  FMNMX.FTZ R14, R25, R14, !PT ;  /* 0x0000000e190e7209 */ /* 0x002fe20007810000 */
[----:B------:R-:W-:-:S02]  /*7d50*/  WARPGROUP.DEPBAR.LE gsb0, 0x0 ;  /* 0x00008000000079c5 */ /* 0x000fc40000010000 */
[----:B------:R-:W-:Y:S01]  /*7d60*/  WARPGROUP.ARRIVE ;  /* 0x00000000000079c5 */ /* 0x000fe20000000000 */
[----:B------:R-:W-:Y:S01]  /*7d70*/  FMUL.FTZ R181, R28, UR7 ;  /* 0x000000071cb57c20 */ /* 0x000fe20008410000 */
[----:B------:R-:W-:Y:S01]  /*7d80*/  FMUL.FTZ R183, R29, UR7 ;  /* 0x000000071db77c20 */ /* 0x000fe20008410000 */
[----:B------:R-:W-:Y:S01]  /*7d90*/  FMUL.FTZ R29, R34, UR7 ;  /* 0x00000007221d7c20 */ /* 0x000fe20008410000 */
[----:B------:R-:W-:Y:S02]  /*7da0*/  MUFU.TANH R31, R31 ;  /* 0x0000001f001f7308 */ /* 0x000fe40000002400 */
[----:B------:R-:W-:Y:S01]  /*7db0*/  HGMMA.64x128x16.F32.BF16 R88, R176, gdesc[UR12].tnspB, R88, gsb0 ;  /* 0x41e0000cb0587df0 */ /* 0x000fe20008001858 */
[----:B------:R-:W-:Y:S01]  /*7dc0*/  UIADD3 UR14, UR10, 0x100, URZ ;  /* 0x000001000a0e7890 */ /* 0x000fe2000fffe03f */
[----:B------:R-:W-:Y:S01]  /*7dd0*/  UMOV UR15, 0x40000040 ;  /* 0x40000040000f7882 */ /* 0x000fe20000000000 */
[----:B--2---:R-:W-:-:S03]  /*7de0*/  FMNMX.FTZ R14, R27, R14, !PT ;  /* 0x0000000e1b0e7209 */ /* 0x004fc60007810000 */
[----:B------:R-:W1:Y:S08]  /*7df0*/  MUFU.TANH R181, R181 ;  /* 0x000000b500b57308 */ /* 0x000e700000002400 */
[----:B------:R-:W2:Y:S08]  /*7e00*/  MUFU.TANH R183, R183 ;  /* 0x000000b700b77308 */ /* 0x000eb00000002400 */
[----:B------:R-:W3:Y:S01]  /*7e10*/  MUFU.TANH R29, R29 ;  /* 0x0000001d001d7308 */ /* 0x000ee20000002400 */
[----:B-1----:R-:W-:-:S07]  /*7e20*/  FMNMX.FTZ R10, R181, R10, !PT ;  /* 0x0000000ab50a7209 */ /* 0x002fce0007810000 */
[----:B------:R-:W-:Y:S01]  /*7e30*/  MUFU.TANH R209, R209 ;  /* 0x000000d100d17308 */ /* 0x000fe20000002400 */
[----:B--2---:R-:W-:-:S04]  /*7e40*/  FMNMX.FTZ R10, R183, R10, !PT ;  /* 0x0000000ab70a7209 */ /* 0x004fc80007810000 */
[----:B------:R-:W-:-:S03]  /*7e50*/  FMNMX.FTZ R10, R185, R10, !PT ;  /* 0x0000000ab90a7209 */ /* 0x000fc60007810000 */
[----:B------:R-:W1:Y:S01]  /*7e60*/  MUFU.TANH R33, R33 ;  /* 0x0000002100217308 */ /* 0x000e620000002400 */
[----:B------:R-:W-:Y:S02]  /*7e70*/  FMNMX.FTZ R10, R187, R10, !PT ;  /* 0x0000000abb0a7209 */ /* 0x000fe40007810000 */
[----:B---3--:R-:W-:Y:S02]  /*7e80*/  FMNMX.FTZ R14, R29, R14, !PT ;  /* 0x0000000e1d0e7209 */ /* 0x008fe40007810000 */
[----:B------:R-:W-:Y:S02]  /*7e90*/  FMNMX.FTZ R10, R189, R10, !PT ;  /* 0x0000000abd0a7209 */ /* 0x000fe40007810000 */
[----:B------:R-:W-:Y:S01]  /*7ea0*/  FMNMX.FTZ R14, R31, R14, !PT ;  /* 0x0000000e1f0e7209 */ /* 0x000fe20007810000 */
[----:B------:R-:W-:Y:S01]  /*7eb0*/  MUFU.TANH R211, R211 ;  /* 0x000000d300d37308 */ /* 0x000fe20000002400 */
[----:B------:R-:W-:-:S04]  /*7ec0*/  FMNMX.FTZ R10, R191, R10, !PT ;  /* 0x0000000abf0a7209 */ /* 0x000fc80007810000 */
[----:B------:R-:W-:-:S03]  /*7ed0*/  FMNMX.FTZ R10, R193, R10, !PT ;  /* 0x0000000ac10a7209 */ /* 0x000fc60007810000 */
[----:B------:R-:W2:Y:S01]  /*7ee0*/  MUFU.TANH R35, R35 ;  /* 0x0000002300237308 */ /* 0x000ea20000002400 */
[----:B------:R-:W-:Y:S02]  /*7ef0*/  FMNMX.FTZ R10, R195, R10, !PT ;  /* 0x0000000ac30a7209 */ /* 0x000fe40007810000 */
[----:B-1----:R-:W-:-:S05]  /*7f00*/  FMNMX.FTZ R14, R33, R14, !PT ;  /* 0x0000000e210e7209 */ /* 0x002fca0007810000 */
[----:B------:R-:W-:Y:S08]  /*7f10*/  MUFU.TANH R213, R213 ;  /* 0x000000d500d57308 */ /* 0x000ff00000002400 */
[----:B------:R-:W1:Y:S01]  /*7f20*/  MUFU.TANH R37, R37 ;  /* 0x0000002500257308 */ /* 0x000e620000002400 */
[----:B--2---:R-:W-:-:S07]  /*7f30*/  FMNMX.FTZ R14, R35, R14, !PT ;  /* 0x0000000e230e7209 */ /* 0x004fce0007810000 */
        /* <DEDUP_REMOVED lines=8> */
[----:B-1----:R-:W-:-:S07]  /*7fc0*/  FMNMX.FTZ R14, R41, R14, !PT ;  /* 0x0000000e290e7209 */ /* 0x002fce0007810000 */
[----:B------:R-:W-:Y:S08]  /*7fd0*/  MUFU.TANH R219, R219 ;  /* 0x000000db00db7308 */ /* 0x000ff00000002400 */
[----:B------:R-:W-:Y:S01]  /*7fe0*/  MUFU.TANH R81, R81 ;  /* 0x0000005100517308 */ /* 0x000fe20000002400 */
[----:B--2---:R-:W-:Y:S01]  /*7ff0*/  FMNMX.FTZ R14, R43, R14, !PT ;  /* 0x0000000e2b0e7209 */ /* 0x004fe20007810000 */
        /* <DEDUP_REMOVED lines=8> */
[----:B------:R-:W-:-:S04]  /*8080*/  UMOV UR15, 0x40000040 ;  /* 0x40000040000f7882 */ /* 0x000fc80000000000 */
        /* <DEDUP_REMOVED lines=17> */
[----:B-1----:R-:W-:Y:S02]  /*81a0*/  FMNMX.FTZ R14, R51, R14, !PT ;  /* 0x0000000e330e7209 */ /* 0x002fe40007810000 */
[----:B------:R-:W-:-:S03]  /*81b0*/  FMNMX.FTZ R10, R59, R10, !PT ;  /* 0x0000000a3b0a7209 */ /* 0x000fc60007810000 */
[----:B------:R-:W1:Y:S01]  /*81c0*/  MUFU.TANH R53, R53 ;  /* 0x0000003500357308 */ /* 0x000e620000002400 */
[----:B------:R-:W-:-:S07]  /*81d0*/  FMNMX.FTZ R10, R61, R10, !PT ;  /* 0x0000000a3d0a7209 */ /* 0x000fce0007810000 */
[----:B------:R-:W3:Y:S01]  /*81e0*/  MUFU.TANH R55, R55 ;  /* 0x0000003700377308 */ /* 0x000ee20000002400 */
[----:B--2---:R-:W-:-:S07]  /*81f0*/  FMNMX.FTZ R14, R49, R14, !PT ;  /* 0x0000000e310e7209 */ /* 0x004fce0007810000 */
[----:B------:R-:W2:Y:S01]  /*8200*/  MUFU.TANH R57, R57 ;  /* 0x0000003900397308 */ /* 0x000ea20000002400 */
[----:B-1----:R-:W-:-:S07]  /*8210*/  FMNMX.FTZ R14, R53, R14, !PT ;  /* 0x0000000e350e7209 */ /* 0x002fce0007810000 */
[----:B------:R-:W1:Y:S01]  /*8220*/  MUFU.TANH R63, R63 ;  /* 0x0000003f003f7308 */ /* 0x000e620000002400 */
[----:B---3--:R-:W-:-:S07]  /*8230*/  FMNMX.FTZ R14, R55, R14, !PT ;  /* 0x0000000e370e7209 */ /* 0x008fce0007810000 */
[----:B------:R-:W-:Y:S01]  /*8240*/  MUFU.TANH R67, R67 ;  /* 0x0000004300437308 */ /* 0x000fe20000002400 */
[----:B--2---:R-:W-:-:S07]  /*8250*/  FMNMX.FTZ R14, R57, R14, !PT ;  /* 0x0000000e390e7209 */ /* 0x004fce0007810000 */
[----:B------:R-:W-:Y:S01]  /*8260*/  MUFU.TANH R69, R69 ;  /* 0x0000004500457308 */ /* 0x000fe20000002400 */
[----:B-1----:R-:W-:-:S07]  /*8270*/  FMNMX.FTZ R14, R63, R14, !PT ;  /* 0x0000000e3f0e7209 */ /* 0x002fce0007810000 */
        /* <DEDUP_REMOVED lines=13> */
[----:B------:R-:W1:Y:S08]  /*8350*/  MUFU.TANH R173, R173 ;  /* 0x000000ad00ad7308 */ /* 0x000e700000002400 */
[----:B------:R-:W2:Y:S08]  /*8360*/  MUFU.TANH R175, R175 ;  /* 0x000000af00af7308 */ /* 0x000eb00000002400 */
[----:B------:R-:W3:Y:S01]  /*8370*/  MUFU.TANH R65, R65 ;  /* 0x0000004100417308 */ /* 0x000ee20000002400 */
[----:B-1----:R-:W-:-:S07]  /*8380*/  FMNMX.FTZ R10, R173, R10, !PT ;  /* 0x0000000aad0a7209 */ /* 0x002fce0007810000 */
[----:B------:R-:W-:Y:S01]  /*8390*/  MUFU.TANH R223, R223 ;  /* 0x000000df00df7308 */ /* 0x000fe20000002400 */
[----:B--2---:R-:W-:-:S04]  /*83a0*/  FMNMX.FTZ R10, R175, R10, !PT ;  /* 0x0000000aaf0a7209 */ /* 0x004fc80007810000 */
[----:B------:R-:W-:-:S03]  /*83b0*/  FMNMX.FTZ R10, R209, R10, !PT ;  /* 0x0000000ad10a7209 */ /* 0x000fc60007810000 */
[----:B------:R-:W-:Y:S01]  /*83c0*/  MUFU.TANH R87, R87 ;  /* 0x0000005700577308 */ /* 0x000fe20000002400 */
[----:B------:R-:W-:Y:S02]  /*83d0*/  FMNMX.FTZ R10, R211, R10, !PT ;  /* 0x0000000ad30a7209 */ /* 0x000fe40007810000 */
[----:B---3--:R-:W-:Y:S02]  /*83e0*/  FMNMX.FTZ R14, R65, R14, !PT ;  /* 0x0000000e410e7209 */ /* 0x008fe40007810000 */
[----:B------:R-:W-:Y:S02]  /*83f0*/  FMNMX.FTZ R10, R213, R10, !PT ;  /* 0x0000000ad50a7209 */ /* 0x000fe40007810000 */
[----:B------:R-:W-:Y:S02]  /*8400*/  FMNMX.FTZ R14, R67, R14, !PT ;  /* 0x0000000e430e7209 */ /* 0x000fe40007810000 */
[----:B------:R-:W-:Y:S02]  /*8410*/  FMNMX.FTZ R10, R73, R10, !PT ;  /* 0x0000000a490a7209 */ /* 0x000fe40007810000 */
[----:B------:R-:W-:-:S02]  /*8420*/  FMNMX.FTZ R14, R69, R14, !PT ;  /* 0x0000000e450e7209 */ /* 0x000fc40007810000 */
[----:B------:R-:W-:Y:S02]  /*8430*/  FMNMX.FTZ R10, R215, R10, !PT ;  /* 0x0000000ad70a7209 */ /* 0x000fe40007810000 */
[----:B------:R-:W-:Y:S02]  /*8440*/  FMNMX.FTZ R14, R71, R14, !PT ;  /* 0x0000000e470e7209 */ /* 0x000fe40007810000 */
[----:B------:R-:W-:Y:S02]  /*8450*/  FMNMX.FTZ R10, R217, R10, !PT ;  /* 0x0000000ad90a7209 */ /* 0x000fe40007810000 */
[----:B------:R-:W-:Y:S02]  /*8460*/  FMNMX.FTZ R14, R77, R14, !PT ;  /* 0x0000000e4d0e7209 */ /* 0x000fe40007810000 */
[----:B------:R-:W-:Y:S02]  /*8470*/  FMNMX.FTZ R10, R219, R10, !PT ;  /* 0x0000000adb0a7209 */ /* 0x000fe40007810000 */
[----:B------:R-:W-:-:S02]  /*8480*/  FMNMX.FTZ R14, R75, R14, !PT ;  /* 0x0000000e4b0e7209 */ /* 0x000fc40007810000 */
[----:B------:R-:W-:-:S04]  /*8490*/  FMNMX.FTZ R10, R81, R10, !PT ;  /* 0x0000000a510a7209 */ /* 0x000fc80007810000 */
[----:B------:R-:W-:-:S04]  /*84a0*/  FMNMX.FTZ R10, R221, R10, !PT ;  /* 0x0000000add0a7209 */ /* 0x000fc80007810000 */
[----:B------:R-:W-:-:S05]  /*84b0*/  FMNMX.FTZ R10, R85, R10, !PT ;  /* 0x0000000a550a7209 */ /* 0x000fca0007810000 */
[----:B------:R-:W1:Y:S02]  /*84c0*/  SHFL.BFLY PT, R21, R10, 0x2, 0x1f ;  /* 0x0c401f000a157f89 */ /* 0x000e6400000e0000 */
[----:B-1----:R-:W-:-:S05]  /*84d0*/  FMNMX.FTZ R21, R10, R21, !PT ;  /* 0x000000150a157209 */ /* 0x002fca0007810000 */
[----:B------:R-:W1:Y:S02]  /*84e0*/  SHFL.BFLY PT, R10, R21, 0x1, 0x1f ;  /* 0x0c201f00150a7f89 */ /* 0x000e6400000e0000 */
[----:B-1----:R-:W-:-:S05]  /*84f0*/  FMNMX.FTZ R21, R21, R10, !PT ;  /* 0x0000000a15157209 */ /* 0x002fca0007810000 */
[C---:B0-----:R-:W-:Y:S01]  /*8500*/  FMUL.FTZ R10, R21.reuse, R12 ;  /* 0x0000000c150a7220 */ /* 0x041fe20000410000 */
[----:B------:R-:W-:-:S03]  /*8510*/  FADD.FTZ R225, -R21, R8 ;  /* 0x0000000815e17221 */ /* 0x000fc60000010100 */
[-CC-:B------:R-:W-:Y:S01]  /*8520*/  FFMA.FTZ R180, R13, R12.reuse, -R10.reuse ;  /* 0x0000000c0db47223 */ /* 0x180fe2000001080a */
[-CC-:B------:R-:W-:Y:S01]  /*8530*/  FFMA.FTZ R182, R181, R12.reuse, -R10.reuse ;  /* 0x0000000cb5b67223 */ /* 0x180fe2000001080a */
[-C--:B------:R-:W-:Y:S01]  /*8540*/  FMUL.FTZ R8, R225, R12.reuse ;  /* 0x0000000ce1087220 */ /* 0x080fe20000410000 */
[-CC-:B------:R-:W-:Y:S01]  /*8550*/  FFMA.FTZ R9, R9, R12.reuse, -R10.reuse ;  /* 0x0000000c09097223 */ /* 0x180fe2000001080a */
[----:B------:R-:W-:Y:S02]  /*8560*/  WARPGROUP.DEPBAR.LE gsb0, 0x0 ;  /* 0x00008000000079c5 */ /* 0x000fe40000010000 */
[----:B------:R-:W-:Y:S01]  /*8570*/  WARPGROUP.ARRIVE ;  /* 0x00000000000079c5 */ /* 0x000fe20000000000 */
[----:B------:R-:W-:Y:S01]  /*8580*/  FMUL.FTZ R169, R78, UR7 ;  /* 0x000000074ea97c20 */ /* 0x000fe20008410000 */
[----:B------:R-:W-:Y:S01]  /*8590*/  FMUL.FTZ R171, R82, UR7 ;  /* 0x0000000752ab7c20 */ /* 0x000fe20008410000 */
[----:B------:R-:W-:Y:S01]  /*85a0*/  MUFU.EX2 R8, R8 ;  /* 0x0000000800087308 */ /* 0x000fe20000000800 */
[-CC-:B------:R-:W-:Y:S01]  /*85b0*/  FFMA.FTZ R168, R197, R12.reuse, -R10.reuse ;  /* 0x0000000cc5a87223 */ /* 0x180fe2000001080a */
[-CC-:B------:R-:W-:Y:S01]  /*85c0*/  FFMA.FTZ R176, R185, R12.reuse, -R10.reuse ;  /* 0x0000000cb9b07223 */ /* 0x180fe2000001080a */
[----:B------:R-:W-:Y:S01]  /*85d0*/  HGMMA.64x128x16.F32.BF16 R88, R152, gdesc[UR12].tnspB, R88, gsb0 ;  /* 0x41e0000c98587df0 */ /* 0x000fe20008001858 */
[----:B------:R-:W-:Y:S01]  /*85e0*/  UIADD3 UR14, UR10, 0x280, URZ ;  /* 0x000002800a0e7890 */ /* 0x000fe2000fffe03f */
[-CC-:B------:R-:W-:Y:S01]  /*85f0*/  FFMA.FTZ R174, R177, R12.reuse, -R10.reuse ;  /* 0x0000000cb1ae7223 */ /* 0x180fe2000001080a */
[----:B------:R-:W-:Y:S01]  /*8600*/  UMOV UR15, 0x40000040 ;  /* 0x40000040000f7882 */ /* 0x000fe20000000000 */
[-CC-:B------:R-:W-:Y:S01]  /*8610*/  FFMA.FTZ R178, R189, R12.reuse, -R10.reuse ;  /* 0x0000000cbdb27223 */ /* 0x180fe2000001080a */
[----:B------:R-:W0:Y:S01]  /*8620*/  MUFU.TANH R169, R169 ;  /* 0x000000a900a97308 */ /* 0x000e220000002400 */
[-CC-:B------:R-:W-:Y:S01]  /*8630*/  FFMA.FTZ R189, R179, R12.reuse, -R10.reuse ;  /* 0x0000000cb3bd7223 */ /* 0x180fe2000001080a */
[-CC-:B------:R-:W-:Y:S01]  /*8640*/  FFMA.FTZ R185, R191, R12.reuse, -R10.reuse ;  /* 0x0000000cbfb97223 */ /* 0x180fe2000001080a */
[-CC-:B------:R-:W-:Y:S01]  /*8650*/  FFMA.FTZ R172, R193, R12.reuse, -R10.reuse ;  /* 0x0000000cc1ac7223 */ /* 0x180fe2000001080a */
[-CC-:B------:R-:W-:Y:S01]  /*8660*/  FFMA.FTZ R191, R199, R12.reuse, -R10.reuse ;  /* 0x0000000cc7bf7223 */ /* 0x180fe2000001080a */
[-CC-:B------:R-:W-:Y:S01]  /*8670*/  FFMA.FTZ R170, R201, R12.reuse, -R10.reuse ;  /* 0x0000000cc9aa7223 */ /* 0x180fe2000001080a */
[-CC-:B------:R-:W-:Y:S01]  /*8680*/  FFMA.FTZ R193, R211, R12.reuse, -R10.reuse ;  /* 0x0000000cd3c17223 */ /* 0x180fe2000001080a */
[-CC-:B------:R-:W-:Y:S01]  /*8690*/  FFMA.FTZ R73, R73, R12.reuse, -R10.reuse ;  /* 0x0000000c49497223 */ /* 0x180fe2000001080a */
[----:B------:R-:W1:Y:S01]  /*86a0*/  MUFU.TANH R171, R171 ;  /* 0x000000ab00ab7308 */ /* 0x000e620000002400 */
[-CC-:B------:R-:W-:Y:S01]  /*86b0*/  FFMA.FTZ R20, R219, R12.reuse, -R10.reuse ;  /* 0x0000000cdb147223 */ /* 0x180fe2000001080a */
[-CC-:B------:R-:W-:Y:S01]  /*86c0*/  FFMA.FTZ R81, R81, R12.reuse, -R10.reuse ;  /* 0x0000000c51517223 */ /* 0x180fe2000001080a */
[-CC-:B------:R-:W-:Y:S01]  /*86d0*/  FFMA.FTZ R221, R221, R12.reuse, -R10.reuse ;  /* 0x0000000cdddd7223 */ /* 0x180fe2000001080a */
[----:B------:R-:W-:-:S04]  /*86e0*/  FFMA.FTZ R85, R85, R12, -R10 ;  /* 0x0000000c55557223 */ /* 0x000fc8000001080a */
[----:B------:R-:W2:Y:S01]  /*86f0*/  MUFU.EX2 R9, R9 ;  /* 0x0000000900097308 */ /* 0x000ea20000000800 */
[----:B0-----:R-:W-:-:S04]  /*8700*/  FMNMX.FTZ R14, R169, R14, !PT ;  /* 0x0000000ea90e7209 */ /* 0x001fc80007810000 */
[----:B------:R-:W-:-:S03]  /*8710*/  FMNMX.FTZ R14, R79, R14, !PT ;  /* 0x0000000e4f0e7209 */ /* 0x000fc60007810000 */
[----:B------:R-:W0:Y:S01]  /*8720*/  MUFU.EX2 R180, R180 ;  /* 0x000000b400b47308 */ /* 0x000e220000000800 */
[----:B-1----:R-:W-:-:S04]  /*8730*/  FMNMX.FTZ R14, R171, R14, !PT ;  /* 0x0000000eab0e7209 */ /* 0x002fc80007810000 */
[----:B------:R-:W-:-:S03]  /*8740*/  FMNMX.FTZ R14, R83, R14, !PT ;  /* 0x0000000e530e7209 */ /* 0x000fc60007810000 */
[----:B------:R-:W1:Y:S01]  /*8750*/  MUFU.EX2 R182, R182 ;  /* 0x000000b600b67308 */ /* 0x000e620000000800 */
[----:B------:R-:W-:Y:S01]  /*8760*/  FMNMX.FTZ R14, R223, R14, !PT ;  /* 0x0000000edf0e7209 */ /* 0x000fe20007810000 */
[----:B--2---:R-:W-:-:S03]  /*8770*/  FFMA.FTZ R5, R8, R5, R9 ;  /* 0x0000000508057223 */ /* 0x004fc60000010009 */
[----:B------:R-:W-:Y:S01]  /*8780*/  FMNMX.FTZ R13, R87, R14, !PT ;  /* 0x0000000e570d7209 */ /* 0x000fe20007810000 */
[----:B------:R-:W-:Y:S02]  /*8790*/  FFMA.FTZ R14, R213, R12, -R10 ;  /* 0x0000000cd50e7223 */ /* 0x000fe4000001080a */
[----:B------:R-:W-:Y:S01]  /*87a0*/  MUFU.EX2 R176, R176 ;  /* 0x000000b000b07308 */ /* 0x000fe20000000800 */
[C---:B0-----:R-:W-:Y:S01]  /*87b0*/  FADD.FTZ R5, R180.reuse, R5 ;  /* 0x00000005b4057221 */ /* 0x041fe20000010000 */
[----:B------:R-:W0:Y:S01]  /*87c0*/  SHFL.BFLY PT, R16, R13, 0x2, 0x1f ;  /* 0x0c401f000d107f89 */ /* 0x000e2200000e0000 */
[----:B------:R-:W-:-:S05]  /*87d0*/  F2FP.BF16.F32.PACK_AB R180, R180, R9 ;  /* 0x00000009b4b4723e */ /* 0x000fca00000010ff */
[----:B------:R-:W-:Y:S01]  /*87e0*/  MUFU.EX2 R178, R178 ;  /* 0x000000b200b27308 */ /* 0x000fe20000000800 */
[----:B-1----:R-:W-:-:S07]  /*87f0*/  FADD.FTZ R40, R182, R5 ;  /* 0x00000005b6287221 */ /* 0x002fce0000010000 */
        /* <DEDUP_REMOVED lines=9> */
[----:B------:R-:W-:Y:S01]  /*8890*/  MUFU.EX2 R191, R191 ;  /* 0x000000bf00bf7308 */ /* 0x000fe20000000800 */
[----:B------:R-:W-:-:S04]  /*88a0*/  FMUL.FTZ R38, R13, R12 ;  /* 0x0000000c0d267220 */ /* 0x000fc80000410000 */
[-CC-:B------:R-:W-:Y:S01]  /*88b0*/  FFMA.FTZ R181, R23, R12.reuse, -R38.reuse ;  /* 0x0000000c17b57223 */ /* 0x180fe20000010826 */
[-CC-:B------:R-:W-:Y:S01]  /*88c0*/  FFMA.FTZ R26, R15, R12.reuse, -R38.reuse ;  /* 0x0000000c0f1a7223 */ /* 0x180fe20000010826 */
[----:B------:R-:W-:Y:S02]  /*88d0*/  IMAD.U32 R23, RZ, RZ, UR4 ;  /* 0x00000004ff177e24 */ /* 0x000fe4000f8e00ff */
[-CC-:B------:R-:W-:Y:S01]  /*88e0*/  FFMA.FTZ R34, R27, R12.reuse, -R38.reuse ;  /* 0x0000000c1b227223 */ /* 0x180fe20000010826 */
[-CC-:B------:R-:W-:Y:S01]  /*88f0*/  FFMA.FTZ R177, R29, R12.reuse, -R38.reuse ;  /* 0x0000000c1db17223 */ /* 0x180fe20000010826 */
[-CC-:B------:R-:W-:Y:S01]  /*8900*/  FFMA.FTZ R32, R31, R12.reuse, -R38.reuse ;  /* 0x0000000c1f207223 */ /* 0x180fe20000010826 */
[----:B------:R-:W-:Y:S01]  /*8910*/  MUFU.EX2 R181, R181 ;  /* 0x000000b500b57308 */ /* 0x000fe20000000800 */
[----:B------:R-:W-:Y:S01]  /*8920*/  @!P1 LEA R23, R23, UR36, 0x3 ;  /* 0x0000002417179c11 */ /* 0x000fe2000f8e18ff */
[-CC-:B------:R-:W-:Y:S01]  /*8930*/  FFMA.FTZ R179, R33, R12.reuse, -R38.reuse ;  /* 0x0000000c21b37223 */ /* 0x180fe20000010826 */
[-CC-:B------:R-:W-:Y:S01]  /*8940*/  FFMA.FTZ R36, R35, R12.reuse, -R38.reuse ;  /* 0x0000000c23247223 */ /* 0x180fe20000010826 */
[-CC-:B------:R-:W-:Y:S01]  /*8950*/  FFMA.FTZ R28, R39, R12.reuse, -R38.reuse ;  /* 0x0000000c271c7223 */ /* 0x180fe20000010826 */
[----:B------:R-:W-:Y:S01]  /*8960*/  @!P1 IADD3 R27, R23, 0x28840, RZ ;  /* 0x00028840171b9810 */ /* 0x000fe20007ffe0ff */
[-CC-:B------:R-:W-:Y:S01]  /*8970*/  FFMA.FTZ R24, R43, R12.reuse, -R38.reuse ;  /* 0x0000000c2b187223 */ /* 0x180fe20000010826 */
[-CC-:B------:R-:W-:Y:S01]  /*8980*/  FFMA.FTZ R15, R49, R12.reuse, -R38.reuse ;  /* 0x0000000c310f7223 */ /* 0x180fe20000010826 */
[----:B------:R-:W-:Y:S01]  /*8990*/  MUFU.EX2 R26, R26 ;  /* 0x0000001a001a7308 */ /* 0x000fe20000000800 */
[----:B------:R-:W-:Y:S01]  /*89a0*/  @!P1 PRMT R27, RZ, 0x654, R27 ;  /* 0x00000654ff1b9816 */ /* 0x000fe2000000001b */
        /* <DEDUP_REMOVED lines=15> */
[----:B------:R-:W-:Y:S01]  /*8aa0*/  FFMA.FTZ R223, R223, R12, -R38 ;  /* 0x0000000cdfdf7223 */ /* 0x000fe20000010826 */
[----:B------:R-:W-:-:S02]  /*8ab0*/  WARPGROUP.DEPBAR.LE gsb0, 0x0 ;  /* 0x00008000000079c5 */ /* 0x000fc40000010000 */
[----:B------:R-:W-:Y:S01]  /*8ac0*/  WARPGROUP.ARRIVE ;  /* 0x00000000000079c5 */ /* 0x000fe20000000000 */
[-C--:B------:R-:W-:Y:S01]  /*8ad0*/  FFMA.FTZ R153, R183, R12.reuse, -R10 ;  /* 0x0000000cb7997223 */ /* 0x080fe2000001080a */
[-C--:B------:R-:W-:Y:S01]  /*8ae0*/  FFMA.FTZ R183, R25, R12.reuse, -R38 ;  /* 0x0000000c19b77223 */ /* 0x080fe20000010826 */
[-CC-:B------:R-:W-:Y:S01]  /*8af0*/  FFMA.FTZ R155, R187, R12.reuse, -R10.reuse ;  /* 0x0000000cbb9b7223 */ /* 0x180fe2000001080a */
[----:B------:R-:W-:Y:S01]  /*8b00*/  MUFU.EX2 R32, R32 ;  /* 0x0000002000207308 */ /* 0x000fe20000000800 */
[-CC-:B------:R-:W-:Y:S01]  /*8b10*/  FFMA.FTZ R187, R195, R12.reuse, -R10.reuse ;  /* 0x0000000cc3bb7223 */ /* 0x180fe2000001080a */
[----:B------:R-:W-:Y:S01]  /*8b20*/  HGMMA.64x128x16.F32.BF16 R88, R156, gdesc[UR12].tnspB, R88, gsb0 ;  /* 0x41e0000c9c587df0 */ /* 0x000fe20008001858 */
[----:B------:R-:W-:Y:S01]  /*8b30*/  UIADD3 UR14, UR10, 0x300, URZ ;  /* 0x000003000a0e7890 */ /* 0x000fe2000fffe03f */
[-CC-:B------:R-:W-:Y:S01]  /*8b40*/  FFMA.FTZ R154, R59, R12.reuse, -R10.reuse ;  /* 0x0000000c3b9a7223 */ /* 0x180fe2000001080a */
[----:B------:R-:W-:Y:S01]  /*8b50*/  UMOV UR15, 0x40000040 ;  /* 0x40000040000f7882 */ /* 0x000fe20000000000 */
[----:B------:R-:W-:Y:S01]  /*8b60*/  UIADD3 UR10, UR10, 0x380, URZ ;  /* 0x000003800a0a7890 */ /* 0x000fe2000fffe03f */
[-CC-:B------:R-:W-:Y:S01]  /*8b70*/  FFMA.FTZ R59, R61, R12.reuse, -R10.reuse ;  /* 0x0000000c3d3b7223 */ /* 0x180fe2000001080a */
[----:B------:R-:W-:Y:S01]  /*8b80*/  MUFU.EX2 R183, R183 ;  /* 0x000000b700b77308 */ /* 0x000fe20000000800 */
[-C--:B------:R-:W-:Y:S01]  /*8b90*/  FFMA.FTZ R61, R175, R12.reuse, -R10 ;  /* 0x0000000caf3d7223 */ /* 0x080fe2000001080a */
[-C--:B------:R-:W-:Y:S01]  /*8ba0*/  FFMA.FTZ R175, R41, R12.reuse, -R38 ;  /* 0x0000000c29af7223 */ /* 0x080fe20000010826 */
[-CC-:B------:R-:W-:Y:S01]  /*8bb0*/  FFMA.FTZ R152, R205, R12.reuse, -R10.reuse ;  /* 0x0000000ccd987223 */ /* 0x180fe2000001080a */
[-C--:B------:R-:W-:Y:S01]  /*8bc0*/  FFMA.FTZ R195, R217, R12.reuse, -R10 ;  /* 0x0000000cd9c37223 */ /* 0x080fe2000001080a */
[----:B------:R-:W-:-:S03]  /*8bd0*/  FFMA.FTZ R25, R47, R12, -R38 ;  /* 0x0000000c2f197223 */ /* 0x000fc60000010826 */
        /* <DEDUP_REMOVED lines=19> */
[-C--:B------:R-:W-:Y:S01]  /*8d10*/  FFMA.FTZ R156, R173, R12.reuse, -R10 ;  /* 0x0000000cad9c7223 */ /* 0x080fe2000001080a */
[-C--:B------:R-:W-:Y:S01]  /*8d20*/  FFMA.FTZ R173, R37, R12.reuse, -R38 ;  /* 0x0000000c25ad7223 */ /* 0x080fe20000010826 */
[-CC-:B------:R-:W-:Y:S01]  /*8d30*/  FFMA.FTZ R157, R203, R12.reuse, -R10.reuse ;  /* 0x0000000ccb9d7223 */ /* 0x180fe2000001080a */
[-CC-:B------:R-:W-:Y:S01]  /*8d40*/  FFMA.FTZ R159, R207, R12.reuse, -R10.reuse ;  /* 0x0000000ccf9f7223 */ /* 0x180fe2000001080a */
[-C--:B------:R-:W-:Y:S01]  /*8d50*/  FFMA.FTZ R158, R209, R12.reuse, -R10 ;  /* 0x0000000cd19e7223 */ /* 0x080fe2000001080a */
[----:B------:R-:W-:Y:S01]  /*8d60*/  HGMMA.64x128x16.F32.BF16 R88, R160, gdesc[UR12].tnspB, R88, gsb0 ;  /* 0x41e0000ca0587df0 */ /* 0x000fe20008001858 */
[----:B------:R-:W-:Y:S01]  /*8d70*/  FFMA.FTZ R10, R45, R12, -R38 ;  /* 0x0000000c2d0a7223 */ /* 0x000fe20000010826 */
        /* <DEDUP_REMOVED lines=17> */
[----:B------:R-:W1:Y:S01]  /*8e90*/  MUFU.EX2 R75, R75 ;  /* 0x0000004b004b7308 */ /* 0x000e620000000800 */
[----:B------:R-:W-:-:S02]  /*8ea0*/  WARPGROUP.DEPBAR.LE gsb0, 0x0 ;  /* 0x00008000000079c5 */ /* 0x000fc40000010000 */
[----:B------:R-:W-:Y:S01]  /*8eb0*/  WARPGROUP.ARRIVE ;  /* 0x00000000000079c5 */ /* 0x000fe20000000000 */
[----:B------:R-:W-:Y:S01]  /*8ec0*/  FADD.FTZ R161, -R13, R6 ;  /* 0x000000060da17221 */ /* 0x000fe20000010100 */
[----:B------:R-:W-:-:S03]  /*8ed0*/  FFMA.FTZ R6, R51, R12, -R38 ;  /* 0x0000000c33067223 */ /* 0x000fc60000010826 */
[----:B------:R-:W-:Y:S01]  /*8ee0*/  MUFU.EX2 R16, R16 ;  /* 0x0000001000107308 */ /* 0x000fe20000000800 */
[----:B0-----:R-:W-:Y:S01]  /*8ef0*/  F2FP.BF16.F32.PACK_AB R160, R73, R14 ;  /* 0x0000000e49a0723e */ /* 0x001fe200000010ff */
[----:B------:R-:W-:Y:S01]  /*8f00*/  FMUL.FTZ R161, R161, R12 ;  /* 0x0000000ca1a17220 */ /* 0x000fe20000410000 */
[----:B------:R-:W-:Y:S05]  /*8f10*/  HGMMA.64x128x16.F32.BF16 R88, R164, gdesc[UR8].tnspB, R88, gsb0 ;  /* 0x41e00008a4587df0 */ /* 0x000fea0008001858 */
[----:B------:R1:W0:Y:S08]  /*8f20*/  MUFU.EX2 R197, R161 ;  /* 0x000000a100c57308 */ /* 0x0002300000000800 */
[----:B------:R-:W-:Y:S01]  /*8f30*/  MUFU.EX2 R6, R6 ;  /* 0x0000000600067308 */ /* 0x000fe20000000800 */
[----:B-1----:R-:W-:-:S07]  /*8f40*/  F2FP.BF16.F32.PACK_AB R161, R75, R50 ;  /* 0x000000324ba1723e */ /* 0x002fce00000010ff */
[----:B------:R-:W1:Y:S01]  /*8f50*/  MUFU.EX2 R195, R195 ;  /* 0x000000c300c37308 */ /* 0x000e620000000800 */
[----:B0-----:R-:W-:-:S04]  /*8f60*/  FFMA.FTZ R4, R197, R4, R26 ;  /* 0x00000004c5047223 */ /* 0x001fc8000001001a */
[C---:B------:R-:W-:Y:S01]  /*8f70*/  FADD.FTZ R4, R181.reuse, R4 ;  /* 0x00000004b5047221 */ /* 0x040fe20000010000 */
[----:B------:R-:W-:Y:S02]  /*8f80*/  F2FP.BF16.F32.PACK_AB R181, R181, R26 ;  /* 0x0000001ab5b5723e */ /* 0x000fe400000010ff */
[----:B------:R-:W-:Y:S01]  /*8f90*/  MUFU.EX2 R79, R79 ;  /* 0x0000004f004f7308 */ /* 0x000fe20000000800 */
[----:B------:R-:W-:Y:S01]  /*8fa0*/  FADD.FTZ R5, R183, R4 ;  /* 0x00000004b7057221 */ /* 0x000fe20000010000 */
[----:B------:R-:W-:-:S03]  /*8fb0*/  F2FP.BF16.F32.PACK_AB R183, R34, R183 ;  /* 0x000000b722b7723e */ /* 0x000fc600000010ff */
[----:B------:R-:W-:-:S03]  /*8fc0*/  FADD.FTZ R4, R34, R5 ;  /* 0x0000000522047221 */ /* 0x000fc60000010000 */
[----:B------:R-:W-:Y:S01]  /*8fd0*/  MUFU.EX2 R20, R20 ;  /* 0x0000001400147308 */ /* 0x000fe20000000800 */
[----:B------:R-:W-:Y:S01]  /*8fe0*/  FADD.FTZ R5, R177, R4 ;  /* 0x00000004b1057221 */ /* 0x000fe20000010000 */
[C---:B------:R-:W-:Y:S02]  /*8ff0*/  F2FP.BF16.F32.PACK_AB R177, R32.reuse, R177 ;  /* 0x000000b120b1723e */ /* 0x040fe400000010ff */
[----:B-1----:R-:W-:Y:S01]  /*9000*/  F2FP.BF16.F32.PACK_AB R162, R195, R16 ;  /* 0x00000010c3a2723e */ /* 0x002fe200000010ff */
[----:B------:R-:W-:-:S03]  /*9010*/  FADD.FTZ R4, R32, R5 ;  /* 0x0000000520047221 */ /* 0x000fc60000010000 */
[----:B------:R-:W-:Y:S01]  /*9020*/  MUFU.EX2 R81, R81 ;  /* 0x0000005100517308 */ /* 0x000fe20000000800 */
[----:B------:R-:W-:Y:S01]  /*9030*/  FADD.FTZ R5, R179, R4 ;  /* 0x00000004b3057221 */ /* 0x000fe20000010000 */
[----:B------:R-:W-:-:S03]  /*9040*/  F2FP.BF16.F32.PACK_AB R179, R36, R179 ;  /* 0x000000b324b3723e */ /* 0x000fc600000010ff */
[----:B------:R-:W-:-:S03]  /*9050*/  FADD.FTZ R4, R36, R5 ;  /* 0x0000000524047221 */ /* 0x000fc60000010000 */
[----:B------:R-:W-:Y:S01]  /*9060*/  MUFU.EX2 R83, R83 ;  /* 0x0000005300537308 */ /* 0x000fe20000000800 */
[----:B------:R-:W-:Y:S01]  /*9070*/  FADD.FTZ R5, R173, R4 ;  /* 0x00000004ad057221 */ /* 0x000fe20000010000 */
[-CC-:B------:R-:W-:Y:S01]  /*9080*/  FFMA.FTZ R4, R171, R12.reuse, -R38.reuse ;  /* 0x0000000cab047223 */ /* 0x180fe20000010826 */
[----:B------:R-:W-:Y:S01]  /*9090*/  FFMA.FTZ R38, R87, R12, -R38 ;  /* 0x0000000c57267223 */ /* 0x000fe20000010826 */
[----:B------:R-:W-:Y:S02]  /*90a0*/  F2FP.BF16.F32.PACK_AB R171, R15, R6 ;  /* 0x000000060fab723e */ /* 0x000fe400000010ff */
[----:B------:R-:W-:Y:S02]  /*90b0*/  F2FP.BF16.F32.PACK_AB R173, R28, R173 ;  /* 0x000000ad1cad723e */ /* 0x000fe400000010ff */
[----:B------:R-:W-:Y:S08]  /*90c0*/  MUFU.EX2 R22, R221 ;  /* 0x000000dd00167308 */ /* 0x000ff00000000800 */
[----:B------:R-:W-:Y:S01]  /*90d0*/  MUFU.EX2 R85, R85 ;  /* 0x0000005500557308 */ /* 0x000fe20000000800 */
[----:B------:R-:W-:-:S02]  /*90e0*/  WARPGROUP.DEPBAR.LE gsb0, 0x0 ;  /* 0x00008000000079c5 */ /* 0x000fc40000010000 */
[----:B------:R0:W-:Y:S06]  /*90f0*/  BAR.ARV R19, 0x100 ;  /* 0x000400130000751d */ /* 0x0001ec0000002000 */
        /* <DEDUP_REMOVED lines=8> */
[----:B-1----:R-:W-:Y:S01]  /*9180*/  IMAD.U32 R27, RZ, RZ, UR5 ;  /* 0x00000005ff1b7e24 */ /* 0x002fe2000f8e00ff */
[----:B------:R-:W-:Y:S01]  /*9190*/  UMOV UR5, UR4 ;  /* 0x0000000400057c82 */ /* 0x000fe20008000000 */
[-C--:B------:R-:W-:Y:S01]  /*91a0*/  FMUL.FTZ R100, R100, R8.reuse ;  /* 0x0000000864647220 */ /* 0x080fe20000410000 */
[-C--:B------:R-:W-:Y:S01]  /*91b0*/  FMUL.FTZ R101, R101, R8.reuse ;  /* 0x0000000865657220 */ /* 0x080fe20000410000 */
[-C--:B------:R-:W-:Y:S01]  /*91c0*/  FMUL.FTZ R104, R104, R8.reuse ;  /* 0x0000000868687220 */ /* 0x080fe20000410000 */
[----:B------:R-:W-:Y:S01]  /*91d0*/  @!P1 LEA R27, R27, UR36, 0x3 ;  /* 0x000000241b1b9c11 */ /* 0x000fe2000f8e18ff */
[-C--:B------:R-:W-:Y:S01]  /*91e0*/  FMUL.FTZ R105, R105, R8.reuse ;  /* 0x0000000869697220 */ /* 0x080fe20000410000 */
[-C--:B------:R-:W-:Y:S01]  /*91f0*/  FMUL.FTZ R108, R108, R8.reuse ;  /* 0x000000086c6c7220 */ /* 0x080fe20000410000 */
[-C--:B------:R-:W-:Y:S01]  /*9200*/  FMUL.FTZ R109, R109, R8.reuse ;  /* 0x000000086d6d7220 */ /* 0x080fe20000410000 */
[----:B------:R-:W-:Y:S01]  /*9210*/  FMUL.FTZ R112, R112, R8 ;  /* 0x0000000870707220 */ /* 0x000fe20000410000 */
[----:B------:R-:W-:-:S02]  /*9220*/  @!P1 VIADD R27, R27, 0x28860 ;  /* 0x000288601b1b9836 */ /* 0x000fc40000000000 */
[-C--:B------:R-:W-:Y:S01]  /*9230*/  FMUL.FTZ R113, R113, R8.reuse ;  /* 0x0000000871717220 */ /* 0x080fe20000410000 */
[-C--:B------:R-:W-:Y:S01]  /*9240*/  FMUL.FTZ R116, R116, R8.reuse ;  /* 0x0000000874747220 */ /* 0x080fe20000410000 */
[-C--:B------:R-:W-:Y:S01]  /*9250*/  FMUL.FTZ R117, R117, R8.reuse ;  /* 0x0000000875757220 */ /* 0x080fe20000410000 */
[-C--:B------:R-:W-:Y:S01]  /*9260*/  FMUL.FTZ R120, R120, R8.reuse ;  /* 0x0000000878787220 */ /* 0x080fe20000410000 */
[----:B------:R-:W-:Y:S01]  /*9270*/  @!P1 PRMT R29, RZ, 0x654, R27 ;  /* 0x00000654ff1d9816 */ /* 0x000fe2000000001b */
[----:B------:R-:W-:Y:S01]  /*9280*/  FADD.FTZ R27, R153, R40 ;  /* 0x00000028991b7221 */ /* 0x000fe20000010000 */
[-C--:B------:R-:W-:Y:S01]  /*9290*/  FMUL.FTZ R121, R121, R8.reuse ;  /* 0x0000000879797220 */ /* 0x080fe20000410000 */
[----:B------:R-:W-:Y:S01]  /*92a0*/  FMUL.FTZ R124, R124, R8 ;  /* 0x000000087c7c7220 */ /* 0x000fe20000410000 */
[----:B------:R0:W-:Y:S01]  /*92b0*/  @!P1 SYNCS.ARRIVE.TRANS64.RED.A1T0 RZ, [R29+URZ], RZ ;  /* 0x000000ff1dff99a7 */ /* 0x0001e2000810043f */
[----:B------:R-:W-:Y:S01]  /*92c0*/  FADD.FTZ R40, R176, R27 ;  /* 0x0000001bb0287221 */ /* 0x000fe20000010000 */
[----:B------:R-:W-:Y:S01]  /*92d0*/  F2FP.BF16.F32.PACK_AB R176, R155, R176 ;  /* 0x000000b09bb0723e */ /* 0x000fe200000010ff */
        /* <DEDUP_REMOVED lines=16> */
[----:B------:R-:W-:Y:S01]  /*93e0*/  FMUL.FTZ R149, R149, R8 ;  /* 0x0000000895957220 */ /* 0x000fe20000410000 */
[----:B------:R-:W-:Y:S01]  /*93f0*/  F2FP.BF16.F32.PACK_AB R178, R185, R178 ;  /* 0x000000b2b9b2723e */ /* 0x000fe200000010ff */
[C---:B------:R-:W-:Y:S01]  /*9400*/  FADD.FTZ R27, R187.reuse, R40 ;  /* 0x00000028bb1b7221 */ /* 0x040fe20000010000 */
[----:B------:R-:W-:Y:S01]  /*9410*/  FADD.FTZ R40, R28, R5 ;  /* 0x000000051c287221 */ /* 0x000fe20000010000 */
[----:B------:R-:W-:Y:S01]  /*9420*/  F2FP.BF16.F32.PACK_AB R172, R187, R172 ;  /* 0x000000acbbac723e */ /* 0x000fe200000010ff */
[----:B------:R-:W-:Y:S01]  /*9430*/  FMUL.FTZ R90, R90, R197 ;  /* 0x000000c55a5a7220 */ /* 0x000fe20000410000 */
[----:B------:R-:W-:Y:S01]  /*9440*/  FADD.FTZ R42, R174, R27 ;  /* 0x0000001bae2a7221 */ /* 0x000fe20000010000 */
[----:B------:R-:W-:Y:S01]  /*9450*/  FADD.FTZ R5, R175, R40 ;  /* 0x00000028af057221 */ /* 0x000fe20000010000 */
[C---:B------:R-:W-:Y:S01]  /*9460*/  F2FP.BF16.F32.PACK_AB R175, R24.reuse, R175 ;  /* 0x000000af18af723e */ /* 0x040fe200000010ff */
[-C--:B------:R-:W-:Y:S01]  /*9470*/  FMUL.FTZ R91, R91, R197.reuse ;  /* 0x000000c55b5b7220 */ /* 0x080fe20000410000 */
[C---:B------:R-:W-:Y:S01]  /*9480*/  FADD.FTZ R27, R189.reuse, R42 ;  /* 0x0000002abd1b7221 */ /* 0x040fe20000010000 */
        /* <DEDUP_REMOVED lines=25> */
[----:B------:R1:W2:Y:S01]  /*9620*/  MUFU.EX2 R32, R169 ;  /* 0x000000a900207308 */ /* 0x0002a20000000800 */
[----:B------:R-:W-:Y:S01]  /*9630*/  F2FP.BF16.F32.PACK_AB R157, R67, R46 ;  /* 0x0000002e439d723e */ /* 0x000fe200000010ff */
[----:B------:R-:W-:Y:S01]  /*9640*/  FADD.FTZ R26, R154, R9 ;  /* 0x000000099a1a7221 */ /* 0x000fe20000010000 */
[----:B------:R-:W-:Y:S01]  /*9650*/  FADD.FTZ R5, R44, R5 ;  /* 0x000000052c057221 */ /* 0x000fe20000010000 */
[C---:B------:R-:W-:Y:S01]  /*9660*/  F2FP.BF16.F32.PACK_AB R154, R59.reuse, R154 ;  /* 0x0000009a3b9a723e */ /* 0x040fe200000010ff */
[-C--:B------:R-:W-:Y:S01]  /*9670*/  FMUL.FTZ R106, R106, R197.reuse ;  /* 0x000000c56a6a7220 */ /* 0x080fe20000410000 */
[----:B------:R-:W-:Y:S01]  /*9680*/  FADD.FTZ R9, R59, R26 ;  /* 0x0000001a3b097221 */ /* 0x000fe20000010000 */
[----:B------:R-:W-:Y:S01]  /*9690*/  FADD.FTZ R5, R63, R5 ;  /* 0x000000053f057221 */ /* 0x000fe20000010000 */
[----:B------:R-:W-:Y:S01]  /*96a0*/  F2FP.BF16.F32.PACK_AB R159, R71, R48 ;  /* 0x00000030479f723e */ /* 0x000fe200000010ff */
[-C--:B------:R-:W-:Y:S01]  /*96b0*/  FMUL.FTZ R107, R107, R197.reuse ;  /* 0x000000c56b6b7220 */ /* 0x080fe20000410000 */
[----:B------:R-:W-:Y:S01]  /*96c0*/  FADD.FTZ R24, R156, R9 ;  /* 0x000000099c187221 */ /* 0x000fe20000010000 */
[----:B------:R-:W-:Y:S01]  /*96d0*/  FADD.FTZ R5, R46, R5 ;  /* 0x000000052e057221 */ /* 0x000fe20000010000 */
[----:B-1----:R-:W-:Y:S01]  /*96e0*/  F2FP.BF16.F32.PACK_AB R169, R25, R10 ;  /* 0x0000000a19a9723e */ /* 0x002fe200000010ff */
[-C--:B------:R-:W-:Y:S01]  /*96f0*/  FMUL.FTZ R110, R110, R197.reuse ;  /* 0x000000c56e6e7220 */ /* 0x080fe20000410000 */
[----:B------:R-:W-:Y:S01]  /*9700*/  FADD.FTZ R9, R61, R24 ;  /* 0x000000183d097221 */ /* 0x000fe20000010000 */
[----:B------:R-:W-:Y:S01]  /*9710*/  FADD.FTZ R5, R67, R5 ;  /* 0x0000000543057221 */ /* 0x000fe20000010000 */
[----:B------:R1:W3:Y:S01]  /*9720*/  MUFU.EX2 R24, R4 ;  /* 0x0000000400187308 */ /* 0x0002e20000000800 */
[----:B------:R-:W-:Y:S01]  /*9730*/  F2FP.BF16.F32.PACK_AB R156, R61, R156 ;  /* 0x0000009c3d9c723e */ /* 0x000fe200000010ff */
[----:B------:R-:W-:Y:S01]  /*9740*/  FADD.FTZ R10, R158, R9 ;  /* 0x000000099e0a7221 */ /* 0x000fe20000010000 */
[----:B------:R-:W-:Y:S01]  /*9750*/  FADD.FTZ R5, R48, R5 ;  /* 0x0000000530057221 */ /* 0x000fe20000010000 */
[----:B------:R-:W-:Y:S01]  /*9760*/  F2FP.BF16.F32.PACK_AB R158, R193, R158 ;  /* 0x0000009ec19e723e */ /* 0x000fe200000010ff */
[-C--:B------:R-:W-:Y:S01]  /*9770*/  FMUL.FTZ R111, R111, R197.reuse ;  /* 0x000000c56f6f7220 */ /* 0x080fe20000410000 */
[----:B------:R-:W-:Y:S01]  /*9780*/  FADD.FTZ R9, R193, R10 ;  /* 0x0000000ac1097221 */ /* 0x000fe20000010000 */
[----:B------:R-:W-:Y:S01]  /*9790*/  FADD.FTZ R5, R71, R5 ;  /* 0x0000000547057221 */ /* 0x000fe20000010000 */
[----:B------:R-:W4:Y:S01]  /*97a0*/  MUFU.EX2 R10, R223 ;  /* 0x000000df000a7308 */ /* 0x000f220000000800 */
[----:B--2---:R-:W-:Y:S01]  /*97b0*/  F2FP.BF16.F32.PACK_AB R163, R79, R32 ;  /* 0x000000204fa3723e */ /* 0x004fe200000010ff */
[----:B-1----:R-:W-:Y:S01]  /*97c0*/  FADD.FTZ R4, R14, R9 ;  /* 0x000000090e047221 */ /* 0x002fe20000010000 */
        /* <DEDUP_REMOVED lines=9> */
[----:B---3--:R-:W-:Y:S01]  /*9860*/  F2FP.BF16.F32.PACK_AB R165, R83, R24 ;  /* 0x0000001853a5723e */ /* 0x008fe200000010ff */
        /* <DEDUP_REMOVED lines=14> */
[----:B----4-:R-:W-:Y:S01]  /*9950*/  FADD.FTZ R6, R10, R5 ;  /* 0x000000050a067221 */ /* 0x010fe20000010000 */
[-C--:B------:R-:W-:Y:S01]  /*9960*/  FMUL.FTZ R131, R131, R197.reuse ;  /* 0x000000c583837220 */ /* 0x080fe20000410000 */
[-C--:B------:R-:W-:Y:S01]  /*9970*/  FMUL.FTZ R134, R134, R197.reuse ;  /* 0x000000c586867220 */ /* 0x080fe20000410000 */
[----:B------:R-:W-:Y:S01]  /*9980*/  FADD.FTZ R5, R85, R4 ;  /* 0x0000000455057221 */ /* 0x000fe20000010000 */
[C---:B------:R-:W-:Y:S01]  /*9990*/  FADD.FTZ R4, R167.reuse, R6 ;  /* 0x00000006a7047221 */ /* 0x040fe20000010000 */
        /* <DEDUP_REMOVED lines=10> */
[----:B------:R-:W-:Y:S01]  /*9a40*/  IMAD.MOV.U32 R9, RZ, RZ, R0 ;  /* 0x000000ffff097224 */ /* 0x000fe200078e0000 */
[----:B------:R-:W-:Y:S01]  /*9a50*/  MOV R8, R21 ;  /* 0x0000001500087202 */ /* 0x000fe20000000f00 */
[----:B------:R-:W-:Y:S01]  /*9a60*/  IMAD.MOV.U32 R6, RZ, RZ, R13 ;  /* 0x000000ffff067224 */ /* 0x000fe200078e000d */
[----:B0-----:R-:W-:Y:S06]  /*9a70*/  @P2 BRA `(.L_x_2144) ;  /* 0xffffffd800282947 */ /* 0x001fec000383ffff */
.L_x_2135:
[----:B------:R-:W-:Y:S06]  /*9a80*/  BAR.ARV 0x8, 0x180 ;  /* 0x0206000000007b1d */ /* 0x000fec0000002000 */
[----:B------:R-:W-:Y:S05]  /*9a90*/  @!P0 BRA `(.L_x_2145) ;  /* 0x0000000000048947 */ /* 0x000fea0003800000 */
[----:B------:R-:W-:Y:S01]  /*9aa0*/  BPT.TRAP 0x1 ;  /* 0x000000040000795c */ /* 0x000fe20000300000 */
.L_x_2145:
[----:B------:R-:W-:Y:S01]  /*9ab0*/  ULEA UR5, UR4, UR36, 0x3 ;  /* 0x0000002404057291 */ /* 0x000fe2000f8e183f */
[----:B------:R-:W-:-:S08]  /*9ac0*/  SHF.L.U32 R0, R0, 0x1f, RZ ;  /* 0x0000001f00007819 */ /* 0x000fd000000006ff */
[----:B------:R0:W1:Y:S01]  /*9ad0*/  SYNCS.PHASECHK.TRANS64.TRYWAIT P2, [UR5+0x28850], R0 ;  /* 0x02885000ff0075a7 */ /* 0x0000620008040145 */
[----:B------:R-:W-:Y:S05]  /*9ae0*/  @!P0 BRA `(.L_x_2146) ;  /* 0x0000000000048947 */ /* 0x000fea0003800000 */
[----:B------:R-:W-:Y:S01]  /*9af0*/  BPT.TRAP 0x1 ;  /* 0x000000040000795c */ /* 0x000fe20000300000 */
.L_x_2146:
[----:B-1----:R-:W-:Y:S05]  /*9b00*/  @P2 BRA `(.L_x_2147) ;  /* 0x0000000000082947 */ /* 0x002fea0003800000 */
[----:B------:R-:W1:Y:S02]  /*9b10*/  SYNCS.PHASECHK.TRANS64.TRYWAIT P0, [UR5+0x28850], R0 ;  /* 0x02885000ff0075a7 */ /* 0x000e640008000145 */
[----:B-1----:R-:W-:Y:S05]  /*9b20*/  @!P0 BRA `(.L_x_2148) ;  /* 0x0000005c00a88947 */ /* 0x002fea0003800000 */
.L_x_2147:
[----:B------:R-:W-:Y:S01]  /*9b30*/  UIADD3 UR36, UR36, 0x400, URZ ;  /* 0x0000040024247890 */ /* 0x000fe2000fffe03f */
[----:B------:R-:W-:Y:S01]  /*9b40*/  WARPGROUP.ARRIVE ;  /* 0x00000000000079c5 */ /* 0x000fe20000000000 */
[----:B------:R-:W-:Y:S01]  /*9b50*/  UMOV UR7, 0x40000040 ;  /* 0x4000004000077882 */ /* 0x000fe20000000000 */
[----:B01----:R-:W0:Y:S01]  /*9b60*/  SHFL.BFLY PT, R0, R5, 0x2, 0x1f ;  /* 0x0c401f0005007f89 */ /* 0x003e2200000e0000 */
[----:B------:R-:W-:Y:S01]  /*9b70*/  USHF.R.U32.HI UR36, URZ, 0x4, UR36 ;  /* 0x000000043f247899 */ /* 0x000fe20008011624 */
[----:B------:R-:W-:Y:S02]  /*9b80*/  IMAD.MOV.U32 R2, RZ, RZ, -0x800000 ;  /* 0xff800000ff027424 */ /* 0x000fe400078e00ff */
[----:B------:R-:W1:Y:S01]  /*9b90*/  SHFL.BFLY PT, R3, R4, 0x2, 0x1f ;  /* 0x0c401f0004037f89 */ /* 0x000e6200000e0000 */
[----:B------:R-:W-:-:S04]  /*9ba0*/  ULOP3.LUT UR36, UR36, 0x3fff, URZ, 0xc0, !UPT ;  /* 0x00003fff24247892 */ /* 0x000fc8000f8ec03f */
[----:B------:R-:W-:-:S04]  /*9bb0*/  ULOP3.LUT UR36, UR36, 0x4000000, URZ, 0xfc, !UPT ;  /* 0x0400000024247892 */ /* 0x000fc8000f8efc3f */
[----:B------:R-:W-:-:S07]  /*9bc0*/  ULEA UR4, UR4, UR36, 0xb ;  /* 0x0000002404047291 */ /* 0x000fce000f8e583f */
[----:B------:R-:W-:Y:S02]  /*9bd0*/  UMOV UR6, UR4 ;  /* 0x0000000400067c82 */ /* 0x000fe40008000000 */
[----:B------:R-:W-:Y:S01]  /*9be0*/  HGMMA.64x128x16.F32.BF16 R88, R180, gdesc[UR4].tnspB, R88, gsb0 ;  /* 0x41e00004b4587df0 */ /* 0x000fe20008001858 */
[----:B------:R-:W-:Y:S01]  /*9bf0*/  UIADD3 UR6, UR4, 0x80, URZ ;  /* 0x0000008004067890 */ /* 0x000fe2000fffe03f */
[----:B0-----:R-:W-:Y:S01]  /*9c00*/  FADD.FTZ R0, R0, R5 ;  /* 0x0000000500007221 */ /* 0x001fe20000010000 */
[----:B------:R-:W-:Y:S01]  /*9c10*/  UMOV UR7, 0x40000040 ;  /* 0x4000004000077882 */ /* 0x000fe20000000000 */
[----:B------:R-:W-:Y:S02]  /*9c20*/  IMAD.MOV.U32 R5, RZ, RZ, RZ ;  /* 0x000000ffff057224 */ /* 0x000fe400078e00ff */
[----:B-1----:R-:W-:Y:S01]  /*9c30*/  FADD.FTZ R6, R3, R4 ;  /* 0x0000000403067221 */ /* 0x002fe20000010000 */
[----:B------:R-:W-:Y:S01]  /*9c40*/  IMAD.U32 R4, RZ, RZ, UR5 ;  /* 0x00000005ff047e24 */ /* 0x000fe2000f8e00ff */
[----:B------:R-:W0:Y:S04]  /*9c50*/  SHFL.BFLY PT, R3, R0, 0x1, 0x1f ;  /* 0x0c201f0000037f89 */ /* 0x000e2800000e0000 */
[----:B------:R-:W1:Y:S01]  /*9c60*/  SHFL.BFLY PT, R7, R6, 0x1, 0x1f ;  /* 0x0c201f0006077f89 */ /* 0x000e6200000e0000 */
[----:B0-----:R-:W-:Y:S01]  /*9c70*/  FADD.FTZ R9, R0, R3 ;  /* 0x0000000300097221 */ /* 0x001fe20000010000 */
[----:B------:R-:W-:-:S02]  /*9c80*/  IMAD.MOV.U32 R3, RZ, RZ, RZ ;  /* 0x000000ffff037224 */ /* 0x000fc400078e00ff */
[----:B------:R-:W-:Y:S02]  /*9c90*/  IMAD.MOV.U32 R0, RZ, RZ, -0x800000 ;  /* 0xff800000ff007424 */ /* 0x000fe400078e00ff */
[----:B-1----:R-:W-:Y:S01]  /*9ca0*/  FADD.FTZ R10, R6, R7 ;  /* 0x00000007060a7221 */ /* 0x002fe20000010000 */
[----:B------:R-:W-:Y:S02]  /*9cb0*/  FSETP.NE.FTZ.AND P0, PT, R9, RZ, PT ;  /* 0x000000ff0900720b */ /* 0x000fe40003f15000 */
[----:B------:R-:W-:Y:S02]  /*9cc0*/  @!P1 IADD3 R6, R4, 0x28860, RZ ;  /* 0x0002886004069810 */ /* 0x000fe40007ffe0ff */
        /* <DEDUP_REMOVED lines=113> */
.L_x_2118:
[----:B------:R-:W-:Y:S05]  /*a3e0*/  @P0 BRA `(.L_x_2149) ;  /* 0x0000001400340947 */ /* 0x000fea0003800000 */
[----:B------:R-:W1:Y:S01]  /*a3f0*/  S2R R3, SR_TID.X ;  /* 0x0000000000037919 */ /* 0x000e620000002100 */
[----:B------:R-:W2:Y:S01]  /*a400*/  LDC R17, c[0x0][0xbe8] ;  /* 0x0002fa00ff117b82 */ /* 0x000ea20000000800 */
[----:B------:R-:W-:Y:S01]  /*a410*/  SHF.R.S32.HI R11, RZ, 0x1f, R18 ;  /* 0x0000001fff0b7819 */ /* 0x000fe20000011412 */
[----:B------:R-:W-:Y:S01]  /*a420*/  ULDC.64 UR4, c[0x0][0xbd0] ;  /* 0x0002f40000047ab9 */ /* 0x000fe20000000a00 */
[----:B------:R-:W3:Y:S01]  /*a430*/  S2R R16, SR_CTAID.X ;  /* 0x0000000000107919 */ /* 0x000ee20000002500 */
[----:B------:R-:W-:Y:S01]  /*a440*/  ULDC.64 UR6, c[0x0][0xb38] ;  /* 0x0002ce0000067ab9 */ /* 0x000fe20000000a00 */
[----:B------:R-:W-:Y:S03]  /*a450*/  BSSY B0, `(.L_x_2150) ;  /* 0x00000e2000007945 */ /* 0x000fe60003800000 */
[----:B------:R-:W4:Y:S08]  /*a460*/  S2UR UR9, SR_CTAID.Z ;  /* 0x00000000000979c3 */ /* 0x000f300000002700 */
[----:B------:R-:W5:Y:S08]  /*a470*/  LDC.64 R20, c[0x0][0xbd8] ;  /* 0x0002f600ff147b82 */ /* 0x000f700000000a00 */
[----:B------:R-:W-:Y:S01]  /*a480*/  BAR.SYNC.DEFER_BLOCKING 0x1, 0x100 ;  /* 0x0044000000007b1d */ /* 0x000fe20000010000 */
[----:B--2---:R-:W-:-:S07]  /*a490*/  ISETP.NE.AND P0, PT, R17, 0x1, PT ;  /* 0x000000011100780c */ /* 0x004fce0003f05270 */
[----:B------:R-:W2:Y:S01]  /*a4a0*/  S2UR UR8, SR_CTAID.Y ;  /* 0x00000000000879c3 */ /* 0x000ea20000002600 */
[----:B-1----:R-:W-:-:S07]  /*a4b0*/  VIADD R3, R3, 0xffffff80 ;  /* 0xffffff8003037836 */ /* 0x002fce0000000000 */
[----:B------:R-:W2:Y:S01]  /*a4c0*/  LDC R19, c[0x0][0xc50] ;  /* 0x00031400ff137b82 */ /* 0x000ea20000000800 */
[----:B0-----:R-:W-:-:S04]  /*a4d0*/  SHF.R.S32.HI R4, RZ, 0x1f, R3 ;  /* 0x0000001fff047819 */ /* 0x001fc80000011403 */
        /* <DEDUP_REMOVED lines=8> */
[----:B------:R-:W1:Y:S02]  /*a560*/  @P0 LDC R13, c[0x0][0xbec] ;  /* 0x0002fb00ff0d0b82 */ /* 0x000e640000000800 */
[----:B------:R-:W-:Y:S02]  /*a570*/  SHF.R.S32.HI R7, RZ, 0x1f, R24 ;  /* 0x0000001fff077819 */ /* 0x000fe40000011418 */
[----:B------:R-:W-:Y:S02]  /*a580*/  LEA.HI R3, R5, R6, RZ, 0x1 ;  /* 0x0000000605037211 */ /* 0x000fe400078f08ff */
[CC--:B------:R-:W-:Y:S02]  /*a590*/  LEA.HI R25, R7.reuse, R24.reuse, RZ, 0x2 ;  /* 0x0000001807197211 */ /* 0x0c0fe400078f10ff */
[----:B------:R-:W-:Y:S01]  /*a5a0*/  LEA.HI R7, R7, R24, RZ, 0x5 ;  /* 0x0000001807077211 */ /* 0x000fe200078f28ff */
[----:B------:R-:W1:Y:S01]  /*a5b0*/  @P0 LDC R27, c[0x0][0xbec] ;  /* 0x0002fb00ff1b0b82 */ /* 0x000e620000000800 */
[----:B------:R-:W-:-:S02]  /*a5c0*/  SHF.R.S32.HI R8, RZ, 0x2, R25 ;  /* 0x00000002ff087819 */ /* 0x000fc40000011419 */
[----:B------:R-:W-:Y:S02]  /*a5d0*/  SHF.R.S32.HI R9, RZ, 0x1f, R25 ;  /* 0x0000001fff097819 */ /* 0x000fe40000011419 */
[----:B------:R-:W-:Y:S02]  /*a5e0*/  LOP3.LUT R3, R3, 0x3fffffe, RZ, 0xc0, !PT ;  /* 0x03fffffe03037812 */ /* 0x000fe400078ec0ff */
[----:B------:R-:W-:Y:S01]  /*a5f0*/  LEA.HI R9, R9, R8, RZ, 0x3 ;  /* 0x0000000809097211 */ /* 0x000fe200078f18ff */
[----:B------:R-:W1:Y:S01]  /*a600*/  @P0 LDC R15, c[0x0][0xbf0] ;  /* 0x0002fc00ff0f0b82 */ /* 0x000e620000000800 */
[----:B------:R-:W-:Y:S01]  /*a610*/  LEA.HI R5, R10, R10, RZ, 0x1 ;  /* 0x0000000a0a057211 */ /* 0x000fe200078f08ff */
[----:B------:R-:W-:Y:S01]  /*a620*/  IMAD.IADD R3, R6, 0x1, -R3 ;  /* 0x0000000106037824 */ /* 0x000fe200078e0a03 */
[----:B------:R-:W-:Y:S02]  /*a630*/  LOP3.LUT R9, R9, 0xfffffff8, RZ, 0xc0, !PT ;  /* 0xfffffff809097812 */ /* 0x000fe400078ec0ff */
[----:B------:R-:W-:-:S02]  /*a640*/  SHF.R.S32.HI R7, RZ, 0x5, R7 ;  /* 0x00000005ff077819 */ /* 0x000fc40000011407 */
[----:B------:R-:W-:Y:S01]  /*a650*/  LOP3.LUT R5, R5, 0x1ffffffe, RZ, 0xc0, !PT ;  /* 0x1ffffffe05057812 */ /* 0x000fe200078ec0ff */
[----:B------:R-:W-:Y:S01]  /*a660*/  IMAD.IADD R4, R8, 0x1, -R9 ;  /* 0x0000000108047824 */ /* 0x000fe200078e0a09 */
[----:B------:R-:W1:Y:S01]  /*a670*/  @P0 LDC R14, c[0x0][0xbf0] ;  /* 0x0002fc00ff0e0b82 */ /* 0x000e620000000800 */
[----:B------:R-:W-:Y:S02]  /*a680*/  LOP3.LUT R25, R25, 0x7ffffffc, RZ, 0xc0, !PT ;  /* 0x7ffffffc19197812 */ /* 0x000fe400078ec0ff */
[----:B------:R-:W-:Y:S01]  /*a690*/  IMAD.IADD R8, R10, 0x1, -R5 ;  /* 0x000000010a087824 */ /* 0x000fe200078e0a05 */
[----:B------:R-:W-:Y:S01]  /*a6a0*/  LEA R4, R7, R4, 0x4 ;  /* 0x0000000407047211 */ /* 0x000fe200078e20ff */
[C---:B------:R-:W-:Y:S02]  /*a6b0*/  IMAD R7, R11.reuse, UR4, RZ ;  /* 0x000000040b077c24 */ /* 0x040fe4000f8e02ff */
[----:B------:R-:W-:Y:S02]  /*a6c0*/  IMAD R11, R11, UR6, RZ ;  /* 0x000000060b0b7c24 */ /* 0x000fe4000f8e02ff */
[----:B------:R-:W-:-:S02]  /*a6d0*/  IMAD R3, R3, 0x40, R4 ;  /* 0x0000004003037824 */ /* 0x000fc400078e0204 */
[----:B------:R-:W-:Y:S01]  /*a6e0*/  IMAD.WIDE.U32 R4, R18, UR4, RZ ;  /* 0x0000000412047c25 */ /* 0x000fe2000f8e00ff */
[----:B----4-:R-:W-:-:S03]  /*a6f0*/  USHF.R.S32.HI UR4, URZ, 0x1f, UR9 ;  /* 0x0000001f3f047899 */ /* 0x010fc60008011409 */
[C---:B------:R-:W-:Y:S02]  /*a700*/  IMAD R9, R18.reuse, UR5, R7 ;  /* 0x0000000512097c24 */ /* 0x040fe4000f8e0207 */
[----:B------:R-:W-:-:S04]  /*a710*/  IMAD.WIDE.U32 R6, R18, UR6, RZ ;  /* 0x0000000612067c25 */ /* 0x000fc8000f8e00ff */
[----:B------:R-:W-:Y:S02]  /*a720*/  IMAD.IADD R5, R5, 0x1, R9 ;  /* 0x0000000105057824 */ /* 0x000fe400078e0209 */
[----:B------:R-:W-:Y:S01]  /*a730*/  IMAD R9, R18, UR7, R11 ;  /* 0x0000000712097c24 */ /* 0x000fe2000f8e020b */
[----:B------:R-:W-:Y:S01]  /*a740*/  ULDC.64 UR6, c[0x0][0xb48] ;  /* 0x0002d20000067ab9 */ /* 0x000fe20000000a00 */
[----:B------:R-:W-:Y:S01]  /*a750*/  IMAD R8, R8, 0x8, R3 ;  /* 0x0000000808087824 */ /* 0x000fe200078e0203 */
[----:B---3--:R-:W-:Y:S01]  /*a760*/  LEA R3, R16, R3, 0x7 ;  /* 0x0000000310037211 */ /* 0x008fe200078e38ff */
[----:B------:R-:W-:Y:S01]  /*a770*/  IMAD.MOV R18, RZ, RZ, -R18 ;  /* 0x000000ffff127224 */ /* 0x000fe200078e0a12 */
[----:B------:R-:W-:Y:S01]  /*a780*/  IADD3 R7, R7, R9, RZ ;  /* 0x0000000907077210 */ /* 0x000fe20007ffe0ff */
[----:B-----5:R-:W-:Y:S02]  /*a790*/  IMAD R10, R20, UR4, RZ ;  /* 0x00000004140a7c24 */ /* 0x020fe4000f8e02ff */
[----:B------:R-:W-:-:S02]  /*a7a0*/  IMAD R8, R16, 0x80, R8 ;  /* 0x0000008010087824 */ /* 0x000fc400078e0208 */
[----:B0-----:R-:W-:Y:S01]  /*a7b0*/  IMAD R12, R22, UR4, RZ ;  /* 0x00000004160c7c24 */ /* 0x001fe2000f8e02ff */
[----:B------:R-:W-:Y:S01]  /*a7c0*/  ULDC.64 UR4, c[0x0][0xbe0] ;  /* 0x0002f80000047ab9 */ /* 0x000fe20000000a00 */
[----:B--2---:R-:W-:Y:S02]  /*a7d0*/  IMAD R19, R19, R18, UR8 ;  /* 0x0000000813137e24 */ /* 0x004fe4000f8e0212 */
[----:B------:R-:W-:Y:S02]  /*a7e0*/  IMAD R11, R21, UR9, R10 ;  /* 0x00000009150b7c24 */ /* 0x000fe4000f8e020a */
[----:B------:R-:W-:-:S04]  /*a7f0*/  IMAD.WIDE.U32 R4, R20, UR9, R4 ;  /* 0x0000000914047c25 */ /* 0x000fc8000f8e0004 */
[----:B-1----:R-:W-:-:S04]  /*a800*/  @P0 IMAD.HI.U32 R10, R8, R13, RZ ;  /* 0x0000000d080a0227 */ /* 0x002fc800078e00ff */
        /* <DEDUP_REMOVED lines=13> */
[----:B------:R-:W-:Y:S01]  /*a8e0*/  IMAD R15, R19, UR7, R13 ;  /* 0x00000007130f7c24 */ /* 0x000fe2000f8e020d */
[----:B------:R-:W-:Y:S01]  /*a8f0*/  SHF.R.S32.HI R13, RZ, 0x1f, R9 ;  /* 0x0000001fff0d7819 */ /* 0x000fe20000011409 */
[----:B------:R-:W-:Y:S01]  /*a900*/  IMAD R10, R12, UR4, RZ ;  /* 0x000000040c0a7c24 */ /* 0x000fe2000f8e02ff */
[C---:B------:R-:W-:Y:S01]  /*a910*/  IADD3 R4, P0, R9.reuse, R4, RZ ;  /* 0x0000000409047210 */ /* 0x040fe20007f1e0ff */
[--C-:B------:R-:W-:Y:S01]  /*a920*/  IMAD.MOV R14, RZ, RZ, -R11.reuse ;  /* 0x000000ffff0e7224 */ /* 0x100fe200078e0a0b */
[----:B------:R-:W-:Y:S01]  /*a930*/  IADD3 R9, -R9, RZ, RZ ;  /* 0x000000ff09097210 */ /* 0x000fe20007ffe1ff */
[C---:B------:R-:W-:Y:S01]  /*a940*/  IMAD R12, R19.reuse, UR5, R10 ;  /* 0x00000005130c7c24 */ /* 0x040fe2000f8e020a */
[----:B------:R-:W-:Y:S01]  /*a950*/  SHF.R.S32.HI R10, RZ, 0x1f, R11 ;  /* 0x0000001fff0a7819 */ /* 0x000fe2000001140b */
[----:B------:R-:W-:Y:S01]  /*a960*/  IMAD.WIDE.U32 R6, R19, UR6, R6 ;  /* 0x0000000613067c25 */ /* 0x000fe2000f8e0006 */
[----:B------:R-:W-:Y:S01]  /*a970*/  ULDC.64 UR4, c[0x0][0xb30] ;  /* 0x0002cc0000047ab9 */ /* 0x000fe20000000a00 */
[----:B------:R-:W-:Y:S01]  /*a980*/  ULDC.64 UR6, c[0x0][0xbc8] ;  /* 0x0002f20000067ab9 */ /* 0x000fe20000000a00 */
[----:B------:R-:W-:Y:S01]  /*a990*/  IADD3.X R5, R13, R5, R12, P0, !PT ;  /* 0x000000050d057210 */ /* 0x000fe200007fe40c */
[----:B------:R-:W-:-:S02]  /*a9a0*/  IMAD R9, R17, R9, R8 ;  /* 0x0000000911097224 */ /* 0x000fc400078e0208 */
        /* <DEDUP_REMOVED lines=24> */
[----:B------:R-:W-:Y:S01]  /*ab30*/  IMAD R16, R17, UR6, RZ ;  /* 0x0000000611107c24 */ /* 0x000fe2000f8e02ff */
[----:B------:R-:W-:Y:S01]  /*ab40*/  LEA.HI.X R9, R4, UR7, R9, 0x2, P0 ;  /* 0x0000000704097c11 */ /* 0x000fe200080f1409 */
[C---:B------:R-:W-:Y:S01]  /*ab50*/  VIADD R17, R3.reuse, 0x8 ;  /* 0x0000000803117836 */ /* 0x040fe20000000000 */
[----:B------:R-:W-:Y:S01]  /*ab60*/  LEA.HI.X R22, R6, UR9, R5, 0x2, P1 ;  /* 0x0000000906167c11 */ /* 0x000fe200088f1405 */
[----:B------:R-:W-:Y:S01]  /*ab70*/  SHFL.IDX PT, R4, R8, RZ, 0x1c1f ;  /* 0x001c1fff08047589 */ /* 0x000fe200000e0000 */
[C---:B------:R-:W-:Y:S01]  /*ab80*/  LOP3.LUT P0, RZ, R24.reuse, 0x3, RZ, 0xc0, !PT ;  /* 0x0000000318ff7812 */ /* 0x040fe2000780c0ff */
[----:B------:R-:W-:Y:S01]  /*ab90*/  UIADD3 UR4, UR4, 0x28820, URZ ;  /* 0x0002882004047890 */ /* 0x000fe2000fffe03f */
[CC--:B------:R-:W-:Y:S01]  /*aba0*/  ISETP.GE.AND P2, PT, R3.reuse, R16.reuse, PT ;  /* 0x000000100300720c */ /* 0x0c0fe20003f46270 */
[----:B------:R-:W0:Y:S01]  /*abb0*/  SHFL.IDX PT, R5, R9, RZ, 0x1c1f ;  /* 0x001c1fff09057589 */ /* 0x000e2200000e0000 */
[-C--:B------:R-:W-:Y:S01]  /*abc0*/  ISETP.GE.OR P1, PT, R3, R16.reuse, P0 ;  /* 0x000000100300720c */ /* 0x080fe20000726670 */
[----:B------:R-:W-:Y:S01]  /*abd0*/  UPRMT UR4, URZ, 0x654, UR4 ;  /* 0x000006543f047896 */ /* 0x000fe20008000004 */
[----:B------:R-:W-:Y:S01]  /*abe0*/  ISETP.GE.OR P0, PT, R17, R16, P0 ;  /* 0x000000101100720c */ /* 0x000fe20000706670 */
[----:B------:R-:W-:Y:S01]  /*abf0*/  SHFL.IDX PT, R6, R8, 0x1, 0x1c1f ;  /* 0x003c1f0008067f89 */ /* 0x000fe200000e0000 */
[----:B------:R-:W-:-:S03]  /*ac00*/  IMAD.IADD R19, R24, 0x1, -R25 ;  /* 0x0000000118137824 */ /* 0x000fc600078e0a19 */
[----:B------:R-:W1:Y:S01]  /*ac10*/  SHFL.IDX PT, R7, R9, 0x1, 0x1c1f ;  /* 0x003c1f0009077f89 */ /* 0x000e6200000e0000 */
[----:B------:R-:W-:Y:S02]  /*ac20*/  IMAD.SHL.U32 R19, R19, 0x2, RZ ;  /* 0x0000000213137824 */ /* 0x000fe400078e00ff */
        /* <DEDUP_REMOVED lines=13> */
[C---:B------:R-:W-:Y:S01]  /*ad00*/  IADD3 R7, R19.reuse, 0x18, RZ ;  /* 0x0000001813077810 */ /* 0x040fe20007ffe0ff */
[C---:B------:R-:W-:Y:S01]  /*ad10*/  VIADD R10, R19.reuse, 0x38 ;  /* 0x00000038130a7836 */ /* 0x040fe20000000000 */
[----:B------:R-:W-:Y:S01]  /*ad20*/  ISETP.GE.AND P0, PT, R6, UR4, PT ;  /* 0x0000000406007c0c */ /* 0x000fe2000bf06270 */
[----:B------:R-:W-:Y:S01]  /*ad30*/  VIADD R11, R19, 0x40 ;  /* 0x00000040130b7836 */ /* 0x000fe20000000000 */
[----:B------:R-:W-:Y:S01]  /*ad40*/  ISETP.GE.AND P1, PT, R7, UR4, PT ;  /* 0x0000000407007c0c */ /* 0x000fe2000bf26270 */
[----:B------:R-:W-:Y:S01]  /*ad50*/  VIADD R12, R19, 0x50 ;  /* 0x00000050130c7836 */ /* 0x000fe20000000000 */
[----:B------:R-:W-:Y:S01]  /*ad60*/  ISETP.GE.AND P4, PT, R9, UR4, PT ;  /* 0x0000000409007c0c */ /* 0x000fe2000bf86270 */
[C---:B------:R-:W-:Y:S01]  /*ad70*/  VIADD R18, R19.reuse, 0x60 ;  /* 0x0000006013127836 */ /* 0x040fe20000000000 */
[----:B------:R-:W-:Y:S01]  /*ad80*/  ISETP.GE.AND P5, PT, R10, UR4, PT ;  /* 0x000000040a007c0c */ /* 0x000fe2000bfa6270 */
[----:B---34-:R-:W-:Y:S01]  /*ad90*/  @!P2 IMAD.WIDE R2, R19, 0x4, R14 ;  /* 0x000000041302a825 */ /* 0x018fe200078e020e */
[----:B------:R-:W-:-:S02]  /*ada0*/  ISETP.GE.AND P6, PT, R11, UR4, PT ;  /* 0x000000040b007c0c */ /* 0x000fc4000bfc6270 */
[----:B------:R-:W-:Y:S02]  /*adb0*/  @!P3 LEA.HI R0, R0, R0, RZ, 0x1 ;  /* 0x000000000000b211 */ /* 0x000fe400078f08ff */
[----:B------:R0:W-:Y:S01]  /*adc0*/  @!P2 ST.E.64 desc[UR42][R2.64], R88 ;  /* 0x000000580200a985 */ /* 0x0001e2000c101b2a */
[----:B------:R-:W-:Y:S02]  /*add0*/  @!P0 LEA.HI R6, R6, R6, RZ, 0x1 ;  /* 0x0000000606068211 */ /* 0x000fe400078f08ff */
[----:B------:R-:W-:Y:S01]  /*ade0*/  @!P3 LOP3.LUT R5, R0, 0xfffffffe, RZ, 0xc0, !PT ;  /* 0xfffffffe0005b812 */ /* 0x000fe200078ec0ff */
[----:B------:R-:W-:Y:S01]  /*adf0*/  VIADD R0, R19, 0x20 ;  /* 0x0000002013007836 */ /* 0x000fe20000000000 */
[----:B------:R-:W-:Y:S02]  /*ae00*/  @!P1 LEA.HI R7, R7, R7, RZ, 0x1 ;  /* 0x0000000707079211 */ /* 0x000fe400078f08ff */
[----:B------:R-:W-:Y:S01]  /*ae10*/  @!P5 LEA.HI R10, R10, R10, RZ, 0x1 ;  /* 0x0000000a0a0ad211 */ /* 0x000fe200078f08ff */
[----:B------:R-:W-:Y:S01]  /*ae20*/  @!P3 IMAD.WIDE R4, R5, 0x4, R14 ;  /* 0x000000040504b825 */ /* 0x000fe200078e020e */
[----:B------:R-:W-:-:S02]  /*ae30*/  ISETP.GE.AND P2, PT, R0, UR4, PT ;  /* 0x0000000400007c0c */ /* 0x000fc4000bf46270 */
[----:B------:R-:W-:Y:S02]  /*ae40*/  @!P5 LOP3.LUT R13, R10, 0xfffffffe, RZ, 0xc0, !PT ;  /* 0xfffffffe0a0dd812 */ /* 0x000fe400078ec0ff */
[----:B------:R1:W-:Y:S01]  /*ae50*/  @!P3 ST.E.64 desc[UR42][R4.64], R92 ;  /* 0x0000005c0400b985 */ /* 0x0003e2000c101b2a */
[----:B------:R-:W-:Y:S02]  /*ae60*/  ISETP.GE.AND P3, PT, R8, UR4, PT ;  /* 0x0000000408007c0c */ /* 0x000fe4000bf66270 */
[----:B0-----:R-:W-:Y:S02]  /*ae70*/  @!P0 LOP3.LUT R3, R6, 0xfffffffe, RZ, 0xc0, !PT ;  /* 0xfffffffe06038812 */ /* 0x001fe400078ec0ff */
[----:B------:R-:W-:-:S03]  /*ae80*/  @!P4 LEA.HI R6, R9, R9, RZ, 0x1 ;  /* 0x000000090906c211 */ /* 0x000fc600078f08ff */
[----:B------:R-:W-:Y:S01]  /*ae90*/  @!P0 IMAD.WIDE R2, R3, 0x4, R14 ;  /* 0x0000000403028825 */ /* 0x000fe200078e020e */
[----:B------:R-:W-:-:S04]  /*aea0*/  @!P2 LEA.HI R0, R0, R0, RZ, 0x1 ;  /* 0x000000000000a211 */ /* 0x000fc800078f08ff */
[----:B------:R0:W-:Y:S01]  /*aeb0*/  @!P0 ST.E.64 desc[UR42][R2.64], R96 ;  /* 0x0000006002008985 */ /* 0x0001e2000c101b2a */
[----:B-1----:R-:W-:Y:S02]  /*aec0*/  @!P1 LOP3.LUT R5, R7, 0xfffffffe, RZ, 0xc0, !PT ;  /* 0xfffffffe07059812 */ /* 0x002fe400078ec0ff */
[----:B------:R-:W-:Y:S02]  /*aed0*/  @!P3 LEA.HI R8, R8, R8, RZ, 0x1 ;  /* 0x000000080808b211 */ /* 0x000fe400078f08ff */
[----:B------:R-:W-:Y:S01]  /*aee0*/  @!P2 LOP3.LUT R7, R0, 0xfffffffe, RZ, 0xc0, !PT ;  /* 0xfffffffe0007a812 */ /* 0x000fe200078ec0ff */
[--C-:B------:R-:W-:Y:S01]  /*aef0*/  @!P1 IMAD.WIDE R4, R5, 0x4, R14.reuse ;  /* 0x0000000405049825 */ /* 0x100fe200078e020e */
[----:B------:R-:W-:Y:S02]  /*af00*/  @!P3 LOP3.LUT R9, R8, 0xfffffffe, RZ, 0xc0, !PT ;  /* 0xfffffffe0809b812 */ /* 0x000fe400078ec0ff */
[----:B------:R-:W-:Y:S02]  /*af10*/  @!P6 LEA.HI R0, R11, R11, RZ, 0x1 ;  /* 0x0000000b0b00e211 */ /* 0x000fe400078f08ff */
[----:B------:R-:W-:Y:S01]  /*af20*/  @!P4 LOP3.LUT R11, R6, 0xfffffffe, RZ, 0xc0, !PT ;  /* 0xfffffffe060bc812 */ /* 0x000fe200078ec0ff */
[--C-:B------:R-:W-:Y:S01]  /*af30*/  @!P2 IMAD.WIDE R6, R7, 0x4, R14.reuse ;  /* 0x000000040706a825 */ /* 0x100fe200078e020e */
[----:B------:R-:W-:Y:S01]  /*af40*/  @!P6 LOP3.LUT R21, R0, 0xfffffffe, RZ, 0xc0, !PT ;  /* 0xfffffffe0015e812 */ /* 0x000fe200078ec0ff */
[----:B------:R1:W-:Y:S01]  /*af50*/  @!P1 ST.E.64 desc[UR42][R4.64], R100 ;  /* 0x0000006404009985 */ /* 0x0003e2000c101b2a */
[----:B------:R-:W-:Y:S01]  /*af60*/  IADD3 R0, R19, 0x48, RZ ;  /* 0x0000004813007810 */ /* 0x000fe20007ffe0ff */
[--C-:B0-----:R-:W-:Y:S01]  /*af70*/  @!P3 IMAD.WIDE R2, R9, 0x4, R14.reuse ;  /* 0x000000040902b825 */ /* 0x101fe200078e020e */
[----:B------:R-:W-:Y:S01]  /*af80*/  ISETP.GE.AND P1, PT, R12, UR4, PT ;  /* 0x000000040c007c0c */ /* 0x000fe2000bf26270 */
[----:B------:R0:W-:Y:S01]  /*af90*/  @!P2 ST.E.64 desc[UR42][R6.64], R104 ;  /* 0x000000680600a985 */ /* 0x0001e2000c101b2a */
[----:B------:R-:W-:Y:S01]  /*afa0*/  ISETP.GE.AND P0, PT, R0, UR4, PT ;  /* 0x0000000400007c0c */ /* 0x000fe2000bf06270 */
[----:B------:R-:W-:-:S02]  /*afb0*/  @!P5 IMAD.WIDE R8, R13, 0x4, R14 ;  /* 0x000000040d08d825 */ /* 0x000fc400078e020e */
[----:B------:R2:W-:Y:S01]  /*afc0*/  @!P3 ST.E.64 desc[UR42][R2.64], R108 ;  /* 0x0000006c0200b985 */ /* 0x0005e2000c101b2a */
[----:B------:R-:W-:Y:S01]  /*afd0*/  ISETP.GE.AND P3, PT, R18, UR4, PT ;  /* 0x0000000412007c0c */ /* 0x000fe2000bf66270 */
[----:B------:R-:W-:Y:S02]  /*afe0*/  VIADD R13, R19, 0x58 ;  /* 0x00000058130d7836 */ /* 0x000fe40000000000 */
[----:B-1----:R-:W-:-:S03]  /*aff0*/  @!P4 IMAD.WIDE R4, R11, 0x4, R14 ;  /* 0x000000040b04c825 */ /* 0x002fc600078e020e */
[----:B------:R-:W-:Y:S02]  /*b000*/  ISETP.GE.AND P2, PT, R13, UR4, PT ;  /* 0x000000040d007c0c */ /* 0x000fe4000bf46270 */
[----:B------:R-:W-:Y:S01]  /*b010*/  @!P1 LEA.HI R12, R12, R12, RZ, 0x1 ;  /* 0x0000000c0c0c9211 */ /* 0x000fe200078f08ff */
[----:B------:R-:W-:Y:S01]  /*b020*/  @!P6 IMAD.WIDE R10, R21, 0x4, R14 ;  /* 0x00000004150ae825 */ /* 0x000fe200078e020e */
[----:B------:R1:W-:Y:S01]  /*b030*/  @!P4 ST.E.64 desc[UR42][R4.64], R112 ;  /* 0x000000700400c985 */ /* 0x0003e2000c101b2a */
[----:B------:R-:W-:Y:S02]  /*b040*/  @!P0 LEA.HI R0, R0, R0, RZ, 0x1 ;  /* 0x0000000000008211 */ /* 0x000fe400078f08ff */
[C---:B0-----:R-:W-:Y:S01]  /*b050*/  VIADD R6, R19.reuse, 0x68 ;  /* 0x0000006813067836 */ /* 0x041fe20000000000 */
[C---:B--2---:R-:W-:Y:S01]  /*b060*/  IADD3 R3, R19.reuse, 0x78, RZ ;  /* 0x0000007813037810 */ /* 0x044fe20007ffe0ff */
[----:B------:R-:W-:Y:S01]  /*b070*/  VIADD R7, R19, 0x70 ;  /* 0x0000007013077836 */ /* 0x000fe20000000000 */
[----:B------:R0:W-:Y:S01]  /*b080*/  @!P5 ST.E.64 desc[UR42][R8.64], R116 ;  /* 0x000000740800d985 */ /* 0x0001e2000c101b2a */
[----:B------:R-:W-:-:S02]  /*b090*/  @!P3 LEA.HI R18, R18, R18, RZ, 0x1 ;  /* 0x000000121212b211 */ /* 0x000fc400078f08ff */
[----:B------:R-:W-:Y:S01]  /*b0a0*/  ISETP.GE.AND P4, PT, R6, UR4, PT ;  /* 0x0000000406007c0c */ /* 0x000fe2000bf86270 */
[----:B------:R2:W-:Y:S01]  /*b0b0*/  @!P6 ST.E.64 desc[UR42][R10.64], R120 ;  /* 0x000000780a00e985 */ /* 0x0005e2000c101b2a */
[----:B------:R-:W-:Y:S02]  /*b0c0*/  ISETP.GE.AND P6, PT, R3, UR4, PT ;  /* 0x0000000403007c0c */ /* 0x000fe4000bfc6270 */
[----:B------:R-:W-:Y:S02]  /*b0d0*/  ISETP.GE.AND P5, PT, R7, UR4, PT ;  /* 0x0000000407007c0c */ /* 0x000fe4000bfa6270 */
[----:B------:R-:W-:Y:S02]  /*b0e0*/  @!P2 LEA.HI R13, R13, R13, RZ, 0x1 ;  /* 0x0000000d0d0da211 */ /* 0x000fe400078f08ff */
[----:B-1----:R-:W-:Y:S02]  /*b0f0*/  @!P1 LOP3.LUT R5, R12, 0xfffffffe, RZ, 0xc0, !PT ;  /* 0xfffffffe0c059812 */ /* 0x002fe400078ec0ff */
[----:B0-----:R-:W-:-:S03]  /*b100*/  @!P3 LOP3.LUT R9, R18, 0xfffffffe, RZ, 0xc0, !PT ;  /* 0xfffffffe1209b812 */ /* 0x001fc600078ec0ff */
[----:B------:R-:W-:Y:S02]  /*b110*/  @!P4 LEA.HI R6, R6, R6, RZ, 0x1 ;  /* 0x000000060606c211 */ /* 0x000fe400078f08ff */
[----:B------:R-:W-:Y:S01]  /*b120*/  @!P6 LEA.HI R4, R3, R3, RZ, 0x1 ;  /* 0x000000030304e211 */ /* 0x000fe200078f08ff */
[----:B------:R-:W-:Y:S01]  /*b130*/  @!P3 IMAD.WIDE R8, R9, 0x4, R14 ;  /* 0x000000040908b825 */ /* 0x000fe200078e020e */
[----:B------:R-:W-:Y:S02]  /*b140*/  @!P5 LEA.HI R2, R7, R7, RZ, 0x1 ;  /* 0x000000070702d211 */ /* 0x000fe400078f08ff */
[----:B------:R-:W-:Y:S02]  /*b150*/  @!P0 LOP3.LUT R3, R0, 0xfffffffe, RZ, 0xc0, !PT ;  /* 0xfffffffe00038812 */ /* 0x000fe400078ec0ff */
[----:B------:R-:W-:Y:S02]  /*b160*/  @!P2 LOP3.LUT R7, R13, 0xfffffffe, RZ, 0xc0, !PT ;  /* 0xfffffffe0d07a812 */ /* 0x000fe400078ec0ff */
[----:B--2---:R-:W-:-:S02]  /*b170*/  @!P4 LOP3.LUT R11, R6, 0xfffffffe, RZ, 0xc0, !PT ;  /* 0xfffffffe060bc812 */ /* 0x004fc400078ec0ff */
        /* <DEDUP_REMOVED lines=15> */
.L_x_2151:
[----:B------:R-:W-:Y:S05]  /*b270*/  BSYNC B0 ;  /* 0x0000000000007941 */ /* 0x000fea0003800000 */
.L_x_2150:
[----:B------:R-:W-:Y:S01]  /*b280*/  ISETP.GE.AND P0, PT, R17, R16, PT ;  /* 0x000000101100720c */ /* 0x000fe20003f06270 */
[----:B0-----:R0:W1:Y:S04]  /*b290*/  SHFL.IDX PT, R13, R22, 0x1, 0x1c1f ;  /* 0x003c1f00160d7f89 */ /* 0x00106800000e0000 */
[----:B------:R0:W0:Y:S08]  /*b2a0*/  SHFL.IDX PT, R12, R20, 0x1, 0x1c1f ;  /* 0x003c1f00140c7f89 */ /* 0x00003000000e0000 */
[----:B------:R-:W-:Y:S05]  /*b2b0*/  @P0 BRA `(.L_x_2116) ;  /* 0x00000044002c0947 */ /* 0x000fea0003800000 */
[----:B------:R-:W-:Y:S01]  /*b2c0*/  ULDC UR4, c[0x0][0xac8] ;  /* 0x0002b20000047ab9 */ /* 0x000fe20000000800 */
[C---:B--2---:R-:W-:Y:S01]  /*b2d0*/  VIADD R0, R19.reuse, 0x8 ;  /* 0x0000000813007836 */ /* 0x044fe20000000000 */
[C---:B------:R-:W-:Y:S01]  /*b2e0*/  ISETP.GE.AND P0, PT, R19.reuse, UR4, PT ;  /* 0x0000000413007c0c */ /* 0x040fe2000bf06270 */
[C---:B------:R-:W-:Y:S01]  /*b2f0*/  VIADD R4, R19.reuse, 0x10 ;  /* 0x0000001013047836 */ /* 0x040fe20000000000 */
[C---:B------:R-:W-:Y:S01]  /*b300*/  IADD3 R9, R19.reuse, 0x28, RZ ;  /* 0x0000002813097810 */ /* 0x040fe20007ffe0ff */
[C---:B------:R-:W-:Y:S01]  /*b310*/  VIADD R6, R19.reuse, 0x18 ;  /* 0x0000001813067836 */ /* 0x040fe20000000000 */
[----:B------:R-:W-:Y:S01]  /*b320*/  ISETP.GE.AND P5, PT, R0, UR4, PT ;  /* 0x0000000400007c0c */ /* 0x000fe2000bfa6270 */
[C---:B------:R-:W-:Y:S01]  /*b330*/  VIADD R8, R19.reuse, 0x20 ;  /* 0x0000002013087836 */ /* 0x040fe20000000000 */
[----:B------:R-:W-:Y:S01]  /*b340*/  ISETP.GE.AND P6, PT, R4, UR4, PT ;  /* 0x0000000404007c0c */ /* 0x000fe2000bfc6270 */
[----:B------:R-:W-:Y:S01]  /*b350*/  VIADD R10, R19, 0x30 ;  /* 0x00000030130a7836 */ /* 0x000fe20000000000 */
[----:B------:R-:W-:Y:S01]  /*b360*/  ISETP.GE.AND P3, PT, R9, UR4, PT ;  /* 0x0000000409007c0c */ /* 0x000fe2000bf66270 */
[C---:B------:R-:W-:Y:S01]  /*b370*/  VIADD R11, R19.reuse, 0x38 ;  /* 0x00000038130b7836 */ /* 0x040fe20000000000 */
[----:B------:R-:W-:Y:S01]  /*b380*/  ISETP.GE.AND P4, PT, R8, UR4, PT ;  /* 0x0000000408007c0c */ /* 0x000fe2000bf86270 */
[C---:B------:R-:W-:Y:S01]  /*b390*/  VIADD R16, R19.reuse, 0x40 ;  /* 0x0000004013107836 */ /* 0x040fe20000000000 */
[----:B------:R-:W-:Y:S01]  /*b3a0*/  ISETP.GE.AND P2, PT, R10, UR4, PT ;  /* 0x000000040a007c0c */ /* 0x000fe2000bf46270 */
[----:B01----:R-:W-:Y:S01]  /*b3b0*/  @!P0 IMAD.WIDE R2, R19, 0x4, R12 ;  /* 0x0000000413028825 */ /* 0x003fe200078e020c */
[----:B------:R-:W-:-:S03]  /*b3c0*/  ISETP.GE.AND P1, PT, R11, UR4, PT ;  /* 0x000000040b007c0c */ /* 0x000fc6000bf26270 */
[----:B------:R-:W-:Y:S01]  /*b3d0*/  @!P5 LEA.HI R0, R0, R0, RZ, 0x1 ;  /* 0x000000000000d211 */ /* 0x000fe200078f08ff */
[----:B------:R0:W-:Y:S01]  /*b3e0*/  @!P0 ST.E.64 desc[UR42][R2.64], R90 ;  /* 0x0000005a02008985 */ /* 0x0001e2000c101b2a */
[----:B------:R-:W-:Y:S01]  /*b3f0*/  ISETP.GE.AND P0, PT, R6, UR4, PT ;  /* 0x0000000406007c0c */ /* 0x000fe2000bf06270 */
[C---:B------:R-:W-:Y:S01]  /*b400*/  VIADD R18, R19.reuse, 0x48 ;  /* 0x0000004813127836 */ /* 0x040fe20000000000 */
[----:B------:R-:W-:Y:S01]  /*b410*/  @!P6 LEA.HI R4, R4, R4, RZ, 0x1 ;  /* 0x000000040404e211 */ /* 0x000fe200078f08ff */
[----:B------:R-:W-:Y:S01]  /*b420*/  VIADD R20, R19, 0x70 ;  /* 0x0000007013147836 */ /* 0x000fe20000000000 */
[----:B------:R-:W-:Y:S02]  /*b430*/  @!P5 LOP3.LUT R5, R0, 0xfffffffe, RZ, 0xc0, !PT ;  /* 0xfffffffe0005d812 */ /* 0x000fe400078ec0ff */
[----:B------:R-:W-:Y:S02]  /*b440*/  @!P6 LOP3.LUT R7, R4, 0xfffffffe, RZ, 0xc0, !PT ;  /* 0xfffffffe0407e812 */ /* 0x000fe400078ec0ff */
[----:B------:R-:W-:-:S02]  /*b450*/  @!P4 LEA.HI R8, R8, R8, RZ, 0x1 ;  /* 0x000000080808c211 */ /* 0x000fc400078f08ff */
[----:B------:R-:W-:Y:S02]  /*b460*/  @!P3 LEA.HI R0, R9, R9, RZ, 0x1 ;  /* 0x000000090900b211 */ /* 0x000fe400078f08ff */
[----:B------:R-:W-:Y:S01]  /*b470*/  @!P2 LEA.HI R10, R10, R10, RZ, 0x1 ;  /* 0x0000000a0a0aa211 */ /* 0x000fe200078f08ff */
[--C-:B0-----:R-:W-:Y:S01]  /*b480*/  @!P5 IMAD.WIDE R2, R5, 0x4, R12.reuse ;  /* 0x000000040502d825 */ /* 0x101fe200078e020c */
[----:B------:R-:W-:Y:S02]  /*b490*/  @!P0 LEA.HI R6, R6, R6, RZ, 0x1 ;  /* 0x0000000606068211 */ /* 0x000fe400078f08ff */
[----:B---3--:R-:W-:Y:S01]  /*b4a0*/  @!P1 LEA.HI R14, R11, R11, RZ, 0x1 ;  /* 0x0000000b0b0e9211 */ /* 0x008fe200078f08ff */
[----:B------:R-:W-:Y:S01]  /*b4b0*/  @!P6 IMAD.WIDE R4, R7, 0x4, R12 ;  /* 0x000000040704e825 */ /* 0x000fe200078e020c */
[----:B------:R-:W-:Y:S01]  /*b4c0*/  @!P0 LOP3.LUT R7, R6, 0xfffffffe, RZ, 0xc0, !PT ;  /* 0xfffffffe06078812 */ /* 0x000fe200078ec0ff */
[----:B------:R0:W-:Y:S01]  /*b4d0*/  @!P5 ST.E.64 desc[UR42][R2.64], R94 ;  /* 0x0000005e0200d985 */ /* 0x0001e2000c101b2a */
[----:B------:R-:W-:-:S02]  /*b4e0*/  @!P4 LOP3.LUT R9, R8, 0xfffffffe, RZ, 0xc0, !PT ;  /* 0xfffffffe0809c812 */ /* 0x000fc400078ec0ff */
[----:B------:R-:W-:Y:S01]  /*b4f0*/  @!P3 LOP3.LUT R11, R0, 0xfffffffe, RZ, 0xc0, !PT ;  /* 0xfffffffe000bb812 */ /* 0x000fe200078ec0ff */
[----:B------:R1:W-:Y:S01]  /*b500*/  @!P6 ST.E.64 desc[UR42][R4.64], R98 ;  /* 0x000000620400e985 */ /* 0x0003e2000c101b2a */
[----:B----4-:R-:W-:Y:S02]  /*b510*/  @!P2 LOP3.LUT R15, R10, 0xfffffffe, RZ, 0xc0, !PT ;  /* 0xfffffffe0a0fa812 */ /* 0x010fe400078ec0ff */
[----:B------:R-:W-:Y:S01]  /*b520*/  @!P1 LOP3.LUT R17, R14, 0xfffffffe, RZ, 0xc0, !PT ;  /* 0xfffffffe0e119812 */ /* 0x000fe200078ec0ff */
[C---:B------:R-:W-:Y:S01]  /*b530*/  VIADD R14, R19.reuse, 0x58 ;  /* 0x00000058130e7836 */ /* 0x040fe20000000000 */
[----:B------:R-:W-:Y:S02]  /*b540*/  ISETP.GE.AND P5, PT, R16, UR4, PT ;  /* 0x0000000410007c0c */ /* 0x000fe4000bfa6270 */
[----:B------:R-:W-:Y:S02]  /*b550*/  ISETP.GE.AND P6, PT, R18, UR4, PT ;  /* 0x0000000412007c0c */ /* 0x000fe4000bfc6270 */
[----:B------:R-:W-:Y:S01]  /*b560*/  IADD3 R0, R19, 0x50, RZ ;  /* 0x0000005013007810 */ /* 0x000fe20007ffe0ff */
        /* <DEDUP_REMOVED lines=15> */
[----:B------:R-:W-:Y:S01]  /*b660*/  VIADD R17, R19, 0x68 ;  /* 0x0000006813117836 */ /* 0x000fe20000000000 */
[----:B------:R-:W-:Y:S02]  /*b670*/  ISETP.GE.AND P1, PT, R14, UR4, PT ;  /* 0x000000040e007c0c */ /* 0x000fe4000bf26270 */
        /* <DEDUP_REMOVED lines=17> */
[----:B----4-:R-:W-:Y:S02]  /*b790*/  @!P4 LOP3.LUT R11, R20, 0xfffffffe, RZ, 0xc0, !PT ;  /* 0xfffffffe140bc812 */ /* 0x010fe400078ec0ff */
[----:B------:R-:W-:Y:S01]  /*b7a0*/  IADD3 R19, R19, 0x78, RZ ;  /* 0x0000007813137810 */ /* 0x000fe20007ffe0ff */
        /* <DEDUP_REMOVED lines=17> */
.L_x_2149:
[----:B------:R-:W1:Y:S02]  /*b8c0*/  S2R R0, SR_TID.X ;  /* 0x0000000000007919 */ /* 0x000e640000002100 */
[----:B-1----:R-:W-:-:S05]  /*b8d0*/  VIADD R2, R0, 0xffffff80 ;  /* 0xffffff8000027836 */ /* 0x002fca0000000000 */
[----:B------:R-:W-:-:S13]  /*b8e0*/  ISETP.GT.AND P0, PT, R2, 0x7f, PT ;  /* 0x0000007f0200780c */ /* 0x000fda0003f04270 */
[----:B------:R-:W-:Y:S05]  /*b8f0*/  @P0 BRA `(.L_x_2116) ;  /* 0x0000003c009c0947 */ /* 0x000fea0003800000 */
[----:B------:R-:W1:Y:S01]  /*b900*/  S2R R3, SR_CTAID.X ;  /* 0x0000000000037919 */ /* 0x000e620000002500 */
[----:B------:R-:W2:Y:S01]  /*b910*/  LDC R6, c[0x0][0xbe8] ;  /* 0x0002fa00ff067b82 */ /* 0x000ea20000000800 */
[----:B------:R-:W-:Y:S01]  /*b920*/  ULDC UR4, c[0x0][0xa88] ;  /* 0x0002a20000047ab9 */ /* 0x000fe20000000800 */
[----:B-1----:R-:W-:Y:S02]  /*b930*/  IMAD R0, R3, 0x80, R0 ;  /* 0x0000008003007824 */ /* 0x002fe400078e0200 */
[----:B--2---:R-:W-:Y:S02]  /*b940*/  IMAD R3, R6, UR4, RZ ;  /* 0x0000000406037c24 */ /* 0x004fe4000f8e02ff */
[----:B------:R-:W-:-:S05]  /*b950*/  VIADD R0, R0, 0xffffff80 ;  /* 0xffffff8000007836 */ /* 0x000fca0000000000 */
[----:B------:R-:W-:-:S13]  /*b960*/  ISETP.GE.AND P0, PT, R0, R3, PT ;  /* 0x000000030000720c */ /* 0x000fda0003f06270 */
[----:B------:R-:W-:Y:S05]  /*b970*/  @P0 BRA `(.L_x_2116) ;  /* 0x0000003c007c0947 */ /* 0x000fea0003800000 */
[----:B------:R-:W-:Y:S01]  /*b980*/  ISETP.NE.AND P0, PT, R6, 0x1, PT ;  /* 0x000000010600780c */ /* 0x000fe20003f05270 */
[----:B------:R-:W1:Y:S01]  /*b990*/  S2UR UR4, SR_CTAID.Z ;  /* 0x00000000000479c3 */ /* 0x000e620000002700 */
[----:B------:R-:W-:Y:S01]  /*b9a0*/  SHF.R.S32.HI R5, RZ, 0x1f, R18 ;  /* 0x0000001fff057819 */ /* 0x000fe20000011412 */
[----:B------:R-:W-:Y:S02]  /*b9b0*/  ULDC.64 UR6, c[0x0][0xbd0] ;  /* 0x0002f40000067ab9 */ /* 0x000fe40000000a00 */
[----:B------:R-:W-:-:S04]  /*b9c0*/  IMAD.WIDE.U32 R2, R18, UR6, RZ ;  /* 0x0000000612027c25 */ /* 0x000fc8000f8e00ff */
[----:B------:R-:W2:Y:S01]  /*b9d0*/  LDC.64 R12, c[0x0][0xbd8] ;  /* 0x0002f600ff0c7b82 */ /* 0x000ea20000000a00 */
[----:B------:R-:W-:-:S04]  /*b9e0*/  IMAD R5, R5, UR6, RZ ;  /* 0x0000000605057c24 */ /* 0x000fc8000f8e02ff */
[----:B------:R-:W-:Y:S02]  /*b9f0*/  IMAD R5, R18, UR7, R5 ;  /* 0x0000000712057c24 */ /* 0x000fe4000f8e0205 */
[----:B------:R-:W-:Y:S01]  /*ba00*/  IMAD.MOV R18, RZ, RZ, -R18 ;  /* 0x000000ffff127224 */ /* 0x000fe200078e0a12 */
[----:B------:R-:W0:Y:S02]  /*ba10*/  @P0 LDC R9, c[0x0][0xbec] ;  /* 0x0002fb00ff090b82 */ /* 0x000e240000000800 */
[----:B------:R-:W-:Y:S01]  /*ba20*/  IADD3 R3, R3, R5, RZ ;  /* 0x0000000503037210 */ /* 0x000fe20007ffe0ff */
[----:B------:R-:W-:-:S05]  /*ba30*/  IMAD.MOV.U32 R5, RZ, RZ, R0 ;  /* 0x000000ffff057224 */ /* 0x000fca00078e0000 */
[----:B------:R-:W3:Y:S01]  /*ba40*/  S2UR UR8, SR_CTAID.Y ;  /* 0x00000000000879c3 */ /* 0x000ee20000002600 */
[----:B-1----:R-:W-:-:S07]  /*ba50*/  USHF.R.S32.HI UR5, URZ, 0x1f, UR4 ;  /* 0x0000001f3f057899 */ /* 0x002fce0008011404 */
[----:B------:R-:W3:Y:S01]  /*ba60*/  LDC R7, c[0x0][0xc50] ;  /* 0x00031400ff077b82 */ /* 0x000ee20000000800 */
[C---:B--2---:R-:W-:Y:S02]  /*ba70*/  IMAD R8, R12.reuse, UR5, RZ ;  /* 0x000000050c087c24 */ /* 0x044fe4000f8e02ff */
[----:B------:R-:W-:-:S04]  /*ba80*/  IMAD.WIDE.U32 R2, R12, UR4, R2 ;  /* 0x000000040c027c25 */ /* 0x000fc8000f8e0002 */
[----:B------:R-:W-:Y:S01]  /*ba90*/  IMAD R13, R13, UR4, R8 ;  /* 0x000000040d0d7c24 */ /* 0x000fe2000f8e0208 */
[----:B------:R-:W1:Y:S01]  /*baa0*/  @P0 LDC R11, c[0x0][0xbf0] ;  /* 0x0002fc00ff0b0b82 */ /* 0x000e620000000800 */
[----:B0-----:R-:W-:Y:S01]  /*bab0*/  @P0 IMAD.HI.U32 R4, R0, R9, RZ ;  /* 0x0000000900040227 */ /* 0x001fe200078e00ff */
[----:B------:R-:W-:-:S03]  /*bac0*/  ULDC.64 UR4, c[0x0][0xbe0] ;  /* 0x0002f80000047ab9 */ /* 0x000fc60000000a00 */
[----:B------:R-:W-:Y:S02]  /*bad0*/  IMAD.IADD R3, R13, 0x1, R3 ;  /* 0x000000010d037824 */ /* 0x000fe400078e0203 */
[----:B---3--:R-:W-:-:S04]  /*bae0*/  IMAD R9, R7, R18, UR8 ;  /* 0x0000000807097e24 */ /* 0x008fc8000f8e0212 */
[----:B------:R-:W-:Y:S01]  /*baf0*/  IMAD.WIDE.U32 R2, R9, UR4, R2 ;  /* 0x0000000409027c25 */ /* 0x000fe2000f8e0002 */
[----:B-1----:R-:W-:Y:S02]  /*bb00*/  @P0 SHF.R.U32.HI R5, RZ, R11, R4 ;  /* 0x0000000bff050219 */ /* 0x002fe40000011604 */
        /* <DEDUP_REMOVED lines=16> */
[----:B------:R-:W-:Y:S02]  /*bc10*/  LEA.HI.X R5, R2, UR5, R3, 0x2, P0 ;  /* 0x0000000502057c11 */ /* 0x000fe400080f1403 */
[----:B------:R-:W-:-:S05]  /*bc20*/  MOV R3, 0xff800000 ;  /* 0xff80000000037802 */ /* 0x000fca0000000f00 */
[----:B------:R0:W-:Y:S01]  /*bc30*/  STG.E desc[UR42][R4.64], R3 ;  /* 0x0000000304007986 */ /* 0x0001e2000c10192a */
[----:B------:R-:W-:Y:S05]  /*bc40*/  BRA `(.L_x_2116) ;  /* 0x0000003800c87947 */ /* 0x000fea0003800000 */
.L_x_2114:
        /* <DEDUP_REMOVED lines=18> */
.L_x_2152:
[----:B------:R-:W-:Y:S01]  /*bd70*/  ULDC UR39, c[0x0][0xc50] ;  /* 0x0003140000277ab9 */ /* 0x000fe20000000800 */
[----:B------:R-:W-:Y:S01]  /*bd80*/  UMOV UR36, UR6 ;  /* 0x0000000600247c82 */ /* 0x000fe20008000000 */
[----:B------:R-:W-:-:S11]  /*bd90*/  UISETP.NE.AND UP0, UPT, UR39, 0x1, UPT ;  /* 0x000000012700788c */ /* 0x000fd6000bf05270 */
[----:B------:R-:W-:Y:S01]  /*bda0*/  @UP0 ULDC UR4, c[0x0][0xc54] ;  /* 0x0003150000040ab9 */ /* 0x000fe20000000800 */
[----:B------:R-:W-:Y:S01]  /*bdb0*/  @UP0 ULDC UR7, c[0x0][0xc58] ;  /* 0x0003160000070ab9 */ /* 0x000fe20000000800 */
[----:B------:R-:W-:-:S04]  /*bdc0*/  UIMAD.WIDE.U32 UR4, UR6, UR4, URZ ;  /* 0x00000004060472a5 */ /* 0x000fc8000f8e003f */
[----:B------:R-:W-:-:S12]  /*bdd0*/  @UP0 USHF.R.U32.HI UR36, URZ, UR7, UR5 ;  /* 0x000000073f240299 */ /* 0x000fd80008011605 */
.L_x_2153:
        /* <DEDUP_REMOVED lines=8> */
[----:B------:R-:W-:Y:S01]  /*be60*/  ULDC UR5, c[0x0][0x448] ;  /* 0x0001120000057ab9 */ /* 0x000fe20000000800 */
[----:B------:R-:W-:Y:S01]  /*be70*/  ULDC.64 UR6, c[0x0][0x418] ;  /* 0x0001060000067ab9 */ /* 0x000fe20000000a00 */
[----:B------:R-:W-:Y:S01]  /*be80*/  UISETP.NE.AND UP1, UPT, UR5, 0x1, UPT ;  /* 0x000000010500788c */ /* 0x000fe2000bf25270 */
[----:B------:R1:W-:Y:S01]  /*be90*/  STL [R1+0xc], RZ ;  /* 0x00000cff01007387 */ /* 0x0003e20000100800 */
[----:B------:R-:W-:Y:S01]  /*bea0*/  UISETP.NE.U32.AND UP0, UPT, UR6, URZ, UPT ;  /* 0x0000003f0600728c */ /* 0x000fe2000bf05070 */
[----:B------:R-:W-:Y:S02]  /*beb0*/  ULDC UR5, c[0x0][0x288] ;  /* 0x0000a20000057ab9 */ /* 0x000fe40000000800 */
[----:B------:R-:W-:Y:S01]  /*bec0*/  ULDC UR6, c[0x0][0x424] ;  /* 0x0001090000067ab9 */ /* 0x000fe20000000800 */
[----:B------:R-:W-:Y:S02]  /*bed0*/  UISETP.NE.AND.EX UP0, UPT, UR7, URZ, UPT, UP0 ;  /* 0x0000003f0700728c */ /* 0x000fe4000bf05300 */
[----:B------:R-:W-:-:S02]  /*bee0*/  UIADD3 UR10, -UR5, 0x80, URZ ;  /* 0x00000080050a7890 */ /* 0x000fc4000fffe13f */
[----:B------:R-:W-:Y:S01]  /*bef0*/  USEL UR7, UR6, 0x1, UP0 ;  /* 0x0000000106077887 */ /* 0x000fe20008000000 */
[----:B------:R-:W-:-:S03]  /*bf00*/  ULDC UR9, c[0x0][0x2f0] ;  /* 0x0000bc0000097ab9 */ /* 0x000fc60000000800 */
[----:B------:R-:W-:Y:S02]  /*bf10*/  UIMAD UR10, UR7, UR9, UR10 ;  /* 0x00000009070a72a4 */ /* 0x000fe4000f8e020a */
[----:B------:R-:W-:Y:S02]  /*bf20*/  UIMAD UR7, UR7, UR9, 0x7f ;  /* 0x0000007f070774a4 */ /* 0x000fe4000f8e0209 */
[----:B0-----:R-:W-:-:S03]  /*bf30*/  ULEA UR8, UR4, 0x7f, 0x7 ;  /* 0x0000007f04087891 */ /* 0x001fc6000f8e383f */
[----:B------:R-:W-:Y:S02]  /*bf40*/  @UP1 ULDC UR4, c[0x0][0x44c] ;  /* 0x0001130000041ab9 */ /* 0x000fe40000000800 */
[----:B------:R-:W-:Y:S02]  /*bf50*/  UIMAD.WIDE.U32 UR4, UR8, UR4, URZ ;  /* 0x00000004080472a5 */ /* 0x000fe4000f8e003f */
[----:B------:R-:W-:Y:S01]  /*bf60*/  UMOV UR6, UR8 ;  /* 0x0000000800067c82 */ /* 0x000fe20008000000 */
[----:B------:R-:W-:Y:S02]  /*bf70*/  @UP1 ULDC UR8, c[0x0][0x450] ;  /* 0x0001140000081ab9 */ /* 0x000fe40000000800 */
[----:B------:R-:W-:Y:S02]  /*bf80*/  @UP1 USHF.R.U32.HI UR6, URZ, UR8, UR5 ;  /* 0x000000083f061299 */ /* 0x000fe40008011605 */
[----:B------:R-:W-:Y:S02]  /*bf90*/  USHF.R.S32.HI UR5, URZ, 0x1f, UR7 ;  /* 0x0000001f3f057899 */ /* 0x000fe40008011407 */
[----:B------:R-:W-:-:S02]  /*bfa0*/  UIADD3 UR6, UR10, UR6, URZ ;  /* 0x000000060a067290 */ /* 0x000fc4000fffe03f */
[----:B------:R-:W-:Y:S02]  /*bfb0*/  ULEA.HI UR5, UR5, UR7, URZ, 0x7 ;  /* 0x0000000705057291 */ /* 0x000fe4000f8f383f */
[----:B------:R-:W-:Y:S02]  /*bfc0*/  USHF.R.S32.HI UR4, URZ, 0x1f, UR6 ;  /* 0x0000001f3f047899 */ /* 0x000fe40008011406 */
[----:B------:R-:W-:Y:S02]  /*bfd0*/  USHF.R.S32.HI UR5, URZ, 0x7, UR5 ;  /* 0x000000073f057899 */ /* 0x000fe40008011405 */
[----:B------:R-:W-:-:S04]  /*bfe0*/  ULEA.HI UR4, UR4, UR6, URZ, 0x7 ;  /* 0x0000000604047291 */ /* 0x000fc8000f8f383f */
[----:B------:R-:W-:-:S04]  /*bff0*/  USHF.R.S32.HI UR4, URZ, 0x7, UR4 ;  /* 0x000000073f047899 */ /* 0x000fc80008011404 */
[----:B------:R-:W-:-:S04]  /*c000*/  UISETP.LT.AND UP0, UPT, UR5, UR4, UPT ;  /* 0x000000040500728c */ /* 0x000fc8000bf01270 */
[----:B------:R-:W-:Y:S02]  /*c010*/  USEL UR40, UR5, UR4, UP0 ;  /* 0x0000000405287287 */ /* 0x000fe40008000000 */
[----:B------:R-:W-:Y:S02]  /*c020*/  USHF.R.U32.HI UR5, URZ, 0x10, UR39 ;  /* 0x000000103f057899 */ /* 0x000fe40008011627 */
[----:B------:R-:W-:Y:S02]  /*c030*/  UISETP.GE.AND UP1, UPT, UR40, 0x1, UPT ;  /* 0x000000012800788c */ /* 0x000fe4000bf26270 */
[----:B------:R-:W-:Y:S02]  /*c040*/  UISETP.NE.AND UP0, UPT, UR5, URZ, UPT ;  /* 0x0000003f0500728c */ /* 0x000fe4000bf05270 */
[----:B------:R-:W-:Y:S02]  /*c050*/  ULOP3.LUT UR39, UR39, 0xffff, URZ, 0xc0, !UPT ;  /* 0x0000ffff27277892 */ /* 0x000fe4000f8ec03f */
[----:B------:R-:W-:-:S07]  /*c060*/  PLOP3.LUT P0, PT, PT, PT, UP1, 0x80, 0x0 ;  /* 0x000000000000781c */ /* 0x000fce0003f0f018 */
[----:B------:R-:W-:-:S06]  /*c070*/  @!UP0 ULDC UR5, c[0x0][0x9f0] ;  /* 0x00027c0000058ab9 */ /* 0x000fcc0000000800 */
[----:B-1----:R-:W-:Y:S05]  /*c080*/  @!P0 BRA `(.L_x_2155) ;  /* 0x0000000000708947 */ /* 0x002fea0003800000 */
[----:B------:R-:W-:Y:S01]  /*c090*/  IMAD.U32 R6, RZ, RZ, UR5 ;  /* 0x00000005ff067e24 */ /* 0x000fe2000f8e00ff */
[----:B------:R-:W-:-:S04]  /*c0a0*/  UIADD3 UR4, UR5, -0x1, UR40 ;  /* 0xffffffff05047890 */ /* 0x000fc8000fffe028 */
[-C--:B------:R-:W-:Y:S02]  /*c0b0*/  IABS R0, R6.reuse ;  /* 0x0000000600007213 */ /* 0x080fe40000000000 */
[----:B------:R-:W-:Y:S02]  /*c0c0*/  IABS R6, R6 ;  /* 0x0000000600067213 */ /* 0x000fe40000000000 */
[----:B------:R-:W0:Y:S08]  /*c0d0*/  I2F.RP R4, R0 ;  /* 0x0000000000047306 */ /* 0x000e300000209400 */
[----:B0-----:R-:W0:Y:S02]  /*c0e0*/  MUFU.RCP R4, R4 ;  /* 0x0000000400047308 */ /* 0x001e240000001000 */
[----:B0-----:R-:W-:-:S06]  /*c0f0*/  IADD3 R2, R4, 0xffffffe, RZ ;  /* 0x0ffffffe04027810 */ /* 0x001fcc0007ffe0ff */
[----:B------:R0:W1:Y:S02]  /*c100*/  F2I.FTZ.U32.TRUNC.NTZ R3, R2 ;  /* 0x0000000200037305 */ /* 0x000064000021f000 */
[----:B0-----:R-:W-:Y:S02]  /*c110*/  IMAD.MOV.U32 R2, RZ, RZ, RZ ;  /* 0x000000ffff027224 */ /* 0x001fe400078e00ff */
[----:B-1----:R-:W-:-:S04]  /*c120*/  IMAD.MOV R5, RZ, RZ, -R3 ;  /* 0x000000ffff057224 */ /* 0x002fc800078e0a03 */
[----:B------:R-:W-:-:S04]  /*c130*/  IMAD R5, R5, R0, RZ ;  /* 0x0000000005057224 */ /* 0x000fc800078e02ff */
[----:B------:R-:W-:-:S04]  /*c140*/  IMAD.HI.U32 R3, R3, R5, R2 ;  /* 0x0000000503037227 */ /* 0x000fc800078e0002 */
[----:B------:R-:W-:Y:S01]  /*c150*/  IMAD.U32 R5, RZ, RZ, UR4 ;  /* 0x00000004ff057e24 */ /* 0x000fe2000f8e00ff */
[----:B------:R-:W-:-:S04]  /*c160*/  ULOP3.LUT UR4, UR4, UR5, URZ, 0x3c, !UPT ;  /* 0x0000000504047292 */ /* 0x000fc8000f8e3c3f */
[----:B------:R-:W-:Y:S01]  /*c170*/  IABS R2, R5 ;  /* 0x0000000500027213 */ /* 0x000fe20000000000 */
[----:B------:R-:W-:Y:S01]  /*c180*/  IMAD.MOV R5, RZ, RZ, -R6 ;  /* 0x000000ffff057224 */ /* 0x000fe200078e0a06 */
[----:B------:R-:W-:-:S03]  /*c190*/  ISETP.LE.AND P2, PT, RZ, UR4, PT ;  /* 0x00000004ff007c0c */ /* 0x000fc6000bf43270 */
[----:B------:R-:W-:-:S04]  /*c1a0*/  IMAD.HI.U32 R3, R3, R2, RZ ;  /* 0x0000000203037227 */ /* 0x000fc800078e00ff */
[----:B------:R-:W-:-:S05]  /*c1b0*/  IMAD R5, R3, R5, R2 ;  /* 0x0000000503057224 */ /* 0x000fca00078e0202 */
[----:B------:R-:W-:-:S13]  /*c1c0*/  ISETP.GT.U32.AND P1, PT, R0, R5, PT ;  /* 0x000000050000720c */ /* 0x000fda0003f24070 */
[-C--:B------:R-:W-:Y:S01]  /*c1d0*/  @!P1 IADD3 R5, R5, -R0.reuse, RZ ;  /* 0x8000000005059210 */ /* 0x080fe20007ffe0ff */
[----:B------:R-:W-:Y:S01]  /*c1e0*/  @!P1 VIADD R3, R3, 0x1 ;  /* 0x0000000103039836 */ /* 0x000fe20000000000 */
[----:B------:R-:W-:Y:S02]  /*c1f0*/  ISETP.NE.AND P1, PT, RZ, UR5, PT ;  /* 0x00000005ff007c0c */ /* 0x000fe4000bf25270 */
[----:B------:R-:W-:-:S13]  /*c200*/  ISETP.GE.U32.AND P0, PT, R5, R0, PT ;  /* 0x000000000500720c */ /* 0x000fda0003f06070 */
[----:B------:R-:W-:-:S04]  /*c210*/  @P0 VIADD R3, R3, 0x1 ;  /* 0x0000000103030836 */ /* 0x000fc80000000000 */
[----:B------:R-:W-:Y:S01]  /*c220*/  @!P2 IMAD.MOV R3, RZ, RZ, -R3 ;  /* 0x000000ffff03a224 */ /* 0x000fe200078e0a03 */
[----:B------:R-:W-:-:S05]  /*c230*/  @!P1 LOP3.LUT R3, RZ, UR5, RZ, 0x33, !PT ;  /* 0x00000005ff039c12 */ /* 0x000fca000f8e33ff */
[----:B------:R0:W-:Y:S02]  /*c240*/  STL [R1+0xc], R3 ;  /* 0x00000c0301007387 */ /* 0x0001e40000100800 */
.L_x_2155:
[----:B------:R-:W2:Y:S01]  /*c250*/  LDL R2, [R1+0xc] ;  /* 0x00000c0001027983 */ /* 0x000ea20000100800 */
[----:B0-----:R-:W-:Y:S01]  /*c260*/  MOV R3, 0x1 ;  /* 0x0000000100037802 */ /* 0x001fe20000000f00 */
[----:B--2---:R-:W-:-:S05]  /*c270*/  IMAD R0, R2, UR39, RZ ;  /* 0x0000002702007c24 */ /* 0x004fca000f8e02ff */
[----:B------:R-:W-:Y:S01]  /*c280*/  VIADDMNMX R17, R0, R2, UR40, PT ;  /* 0x0000002800117e46 */ /* 0x000fe2000b800102 */
[----:B------:R0:W-:Y:S03]  /*c290*/  STL [R1+0x8], R0 ;  /* 0x0000080001007387 */ /* 0x0001e60000100800 */
[----:B------:R-:W-:Y:S01]  /*c2a0*/  ISETP.GT.AND P0, PT, R17, R0, PT ;  /* 0x000000001100720c */ /* 0x000fe20003f04270 */
[----:B------:R1:W-:Y:S01]  /*c2b0*/  STL [R1+0x10], R17 ;  /* 0x0000101101007387 */ /* 0x0003e20000100800 */
[----:B0-----:R-:W-:-:S11]  /*c2c0*/  IMAD.MOV.U32 R0, RZ, RZ, RZ ;  /* 0x000000ffff007224 */ /* 0x001fd600078e00ff */
[----:B-1----:R-:W-:Y:S05]  /*c2d0*/  @!P0 BRA `(.L_x_2154) ;  /* 0x0000003000648947 */ /* 0x002fea0003800000 */
        /* <DEDUP_REMOVED lines=14> */
[----:B------:R-:W-:Y:S02]  /*c3c0*/  IMAD.U32 R5, RZ, RZ, UR7 ;  /* 0x00000007ff057e24 */ /* 0x000fe4000f8e00ff */
[----:B------:R-:W-:Y:S02]  /*c3d0*/  IMAD.U32 R6, RZ, RZ, UR8 ;  /* 0x00000008ff067e24 */ /* 0x000fe4000f8e00ff */
[----:B------:R-:W-:-:S02]  /*c3e0*/  IMAD.U32 R7, RZ, RZ, UR9 ;  /* 0x00000009ff077e24 */ /* 0x000fc4000f8e00ff */
[----:B------:R-:W-:Y:S02]  /*c3f0*/  IMAD.U32 R11, RZ, RZ, UR5 ;  /* 0x00000005ff0b7e24 */ /* 0x000fe4000f8e00ff */
[----:B------:R-:W-:Y:S02]  /*c400*/  IMAD.MOV.U32 R8, RZ, RZ, 0x70 ;  /* 0x00000070ff087424 */ /* 0x000fe400078e00ff */
[----:B------:R-:W-:Y:S02]  /*c410*/  IMAD.MOV.U32 R12, RZ, RZ, 0x1 ;  /* 0x00000001ff0c7424 */ /* 0x000fe400078e00ff */
[----:B------:R-:W-:-:S07]  /*c420*/  IMAD.MOV.U32 R13, RZ, RZ, RZ ;  /* 0x000000ffff0d7224 */ /* 0x000fce00078e00ff */
[----:B------:R-:W-:-:S07]  /*c430*/  LEPC R20, `(.L_x_2156) ;  /* 0x000000001014794e */ /* 0x000fce0000000000 */
[----:B0-----:R-:W-:Y:S05]  /*c440*/  CALL.ABS.NOINC R2 ;  /* 0x0000000002007343 */ /* 0x001fea0003c00000 */
.L_x_2156:
        /* <DEDUP_REMOVED lines=9> */
[----:B------:R-:W-:Y:S01]  /*c4e0*/  MOV R4, UR6 ;  /* 0x0000000600047c02 */ /* 0x000fe20008000f00 */
[----:B------:R-:W-:Y:S01]  /*c4f0*/  IMAD.U32 R5, RZ, RZ, UR7 ;  /* 0x00000007ff057e24 */ /* 0x000fe2000f8e00ff */
[----:B------:R-:W-:Y:S01]  /*c500*/  MOV R11, UR5 ;  /* 0x00000005000b7c02 */ /* 0x000fe20008000f00 */
        /* <DEDUP_REMOVED lines=8> */
.L_x_2158:
[----:B------:R0:W1:Y:S01]  /*c590*/  LDC.64 R2, c[0x4][R16] ;  /* 0x0100000010027b82 */ /* 0x0000620000000a00 */
[----:B------:R-:W-:Y:S01]  /*c5a0*/  ULDC.64 UR6, c[0x4][0xa0] ;  /* 0x0100280000067ab9 */ /* 0x000fe20000000a00 */
[----:B------:R-:W-:Y:S01]  /*c5b0*/  ULDC.64 UR8, c[0x4][0xa8] ;  /* 0x01002a0000087ab9 */ /* 0x000fe20000000a00 */
[----:B------:R-:W-:Y:S01]  /*c5c0*/  ULDC.64 UR4, c[0x4][0x18] ;  /* 0x0100060000047ab9 */ /* 0x000fe20000000a00 */
[----:B------:R-:W-:Y:S01]  /*c5d0*/  IMAD.U32 R4, RZ, RZ, UR6 ;  /* 0x00000006ff047e24 */ /* 0x000fe2000f8e00ff */
[----:B------:R-:W-:Y:S01]  /*c5e0*/  MOV R5, UR7 ;  /* 0x0000000700057c02 */ /* 0x000fe20008000f00 */
        /* <DEDUP_REMOVED lines=9> */
.L_x_2157:
[----:B------:R-:W0:Y:S02]  /*c680*/  LDC.64 R2, c[0x0][0x9f8] ;  /* 0x00027e00ff027b82 */ /* 0x000e240000000a00 */
        /* <DEDUP_REMOVED lines=19> */
.L_x_2236:
        /* <DEDUP_REMOVED lines=8> */
.L_x_2239:
[----:B------:R-:W-:Y:S05]  /*c840*/  @!P6 BRA `(.L_x_2160) ;  /* 0x0000000000e4e947 */ /* 0x000fea0003800000 */
[----:B------:R-:W-:Y:S01]  /*c850*/  IMAD.MOV.U32 R16, RZ, RZ, R18 ;  /* 0x000000ffff107224 */ /* 0x000fe200078e0012 */
[----:B------:R-:W-:Y:S06]  /*c860*/  @!P1 BRA `(.L_x_2162) ;  /* 0x0000000000489947 */ /* 0x000fec0003800000 */
[----:B------:R-:W1:Y:S01]  /*c870*/  LDC R6, c[0x0][0x43c] ;  /* 0x00010f00ff067b82 */ /* 0x000e620000000800 */
[----:B0-----:R-:W-:Y:S01]  /*c880*/  MOV R0, R17 ;  /* 0x0000001100007202 */ /* 0x001fe20000000f00 */
[----:B------:R-:W-:Y:S02]  /*c890*/  ULDC.64 UR4, c[0x0][0x428] ;  /* 0x00010a0000047ab9 */ /* 0x000fe40000000a00 */
        /* <DEDUP_REMOVED lines=15> */
.L_x_2162:
[----:B0-----:R-:W-:Y:S01]  /*c990*/  IMAD.MOV.U32 R0, RZ, RZ, 0x1 ;  /* 0x00000001ff007424 */ /* 0x001fe200078e00ff */
[----:B------:R-:W1:Y:S04]  /*c9a0*/  S2R R8, SR_TID.X ;  /* 0x0000000000087919 */ /* 0x000e680000002100 */
[----:B------:R-:W-:-:S04]  /*c9b0*/  SHF.L.U32 R0, R0, 0x1f, RZ ;  /* 0x0000001f00007819 */ /* 0x000fc800000006ff */
[----:B------:R-:W0:Y:S01]  /*c9c0*/  SYNCS.PHASECHK.TRANS64.TRYWAIT P0, [UR38+0x28840], R0 ;  /* 0x02884000ff0075a7 */ /* 0x000e220008000166 */
[----:B-1----:R-:W-:-:S04]  /*c9d0*/  LOP3.LUT R2, R8, 0x7f, RZ, 0xc0, !PT ;  /* 0x0000007f08027812 */ /* 0x002fc800078ec0ff */
[----:B------:R-:W-:Y:S01]  /*c9e0*/  ISETP.NE.AND P1, PT, R2, RZ, PT ;  /* 0x000000ff0200720c */ /* 0x000fe20003f25270 */
[----:B0-----:R-:W-:-:S12]  /*c9f0*/  @!P0 BRA `(.L_x_2163) ;  /* 0x00000030004c8947 */ /* 0x001fd80003800000 */
.L_x_2240:
[----:B------:R-:W-:Y:S05]  /*ca00*/  @P1 BRA `(.L_x_2164) ;  /* 0x0000000000181947 */ /* 0x000fea0003800000 */
[----:B------:R-:W1:Y:S01]  /*ca10*/  S2R R2, SR_TID.X ;  /* 0x0000000000027919 */ /* 0x000e620000002100 */
[----:B0-----:R-:W-:-:S04]  /*ca20*/  MOV R0, 0x8000 ;  /* 0x0000800000007802 */ /* 0x001fc80000000f00 */
[----:B------:R2:W-:Y:S01]  /*ca30*/  SYNCS.ARRIVE.TRANS64 RZ, [UR38+0x28830], R0 ;  /* 0x02883000ffff79a7 */ /* 0x0005e20008000026 */
[----:B-1----:R-:W-:-:S13]  /*ca40*/  LOP3.LUT P0, RZ, R2, 0x1f, RZ, 0xc0, !PT ;  /* 0x0000001f02ff7812 */ /* 0x002fda000780c0ff */
[----:B--2---:R-:W-:Y:S05]  /*ca50*/  @!P0 BRA `(.L_x_2164) ;  /* 0x0000000000048947 */ /* 0x004fea0003800000 */
[----:B------:R-:W-:Y:S01]  /*ca60*/  BPT.TRAP 0x1 ;  /* 0x000000040000795c */ /* 0x000fe20000300000 */
.L_x_2164:
        /* <DEDUP_REMOVED lines=10> */
[----:B------:R-:W-:Y:S01]  /*cb10*/  USHF.L.U32 UR11, UR11, 0x7, URZ ;  /* 0x000000070b0b7899 */ /* 0x000fe2000800063f */
        /* <DEDUP_REMOVED lines=10> */
[----:B------:R1:W-:Y:S02]  /*cbc0*/  UTMALDG.4D [UR32], [UR4], desc[UR6] ;  /* 0x00000620040075b4 */ /* 0x0003e40008019000 */
[----:B-1----:R-:W-:Y:S01]  /*cbd0*/  NOP ;  /* 0x0000000000007918 */ /* 0x002fe20000000000 */
.L_x_2160:
        /* <DEDUP_REMOVED lines=21> */
[----:B01----:R-:W-:Y:S05]  /*cd30*/  CALL.ABS.NOINC R2 ;  /* 0x0000000002007343 */ /* 0x003fea0003c00000 */
.L_x_2165:
[----:B------:R-:W1:Y:S01]  /*cd40*/  S2R R4, SR_CTAID.Z ;  /* 0x0000000000047919 */ /* 0x000e620000002700 */
[----:B------:R-:W2:Y:S01]  /*cd50*/  LDC R8, c[0x0][0x448] ;  /* 0x00011200ff087b82 */ /* 0x000ea20000000800 */
[----:B------:R-:W-:Y:S01]  /*cd60*/  USHF.R.S32.HI UR4, URZ, 0x1f, UR36 ;  /* 0x0000001f3f047899 */ /* 0x000fe20008011424 */
[----:B------:R-:W3:Y:S01]  /*cd70*/  S2R R12, SR_TID.X ;  /* 0x00000000000c7919 */ /* 0x000ee20000002100 */
[----:B------:R-:W-:Y:S02]  /*cd80*/  ULDC.64 UR8, c[0x0][0x2d8] ;  /* 0x0000b60000087ab9 */ /* 0x000fe40000000a00 */
[----:B------:R-:W-:Y:S01]  /*cd90*/  UIMAD UR6, UR4, UR8, URZ ;  /* 0x00000008040672a4 */ /* 0x000fe2000f8e023f */
[----:B------:R-:W4:Y:S02]  /*cda0*/  S2R R9, SR_CTAID.X ;  /* 0x0000000000097919 */ /* 0x000f240000002500 */
[----:B------:R-:W0:Y:S01]  /*cdb0*/  LDC.64 R2, c[0x0][0x2e0] ;  /* 0x0000b800ff027b82 */ /* 0x000e220000000a00 */
[----:B------:R-:W-:-:S02]  /*cdc0*/  UIMAD.WIDE.U32 UR4, UR36, UR8, URZ ;  /* 0x00000008240472a5 */ /* 0x000fc4000f8e003f */
[----:B------:R-:W-:-:S04]  /*cdd0*/  UIMAD UR6, UR36, UR9, UR6 ;  /* 0x00000009240672a4 */ /* 0x000fc8000f8e0206 */
[----:B------:R-:W-:Y:S01]  /*cde0*/  UIADD3 UR5, UR5, UR6, URZ ;  /* 0x0000000605057290 */ /* 0x000fe2000fffe03f */
[----:B--2---:R-:W-:Y:S02]  /*cdf0*/  ISETP.NE.AND P0, PT, R8, 0x1, PT ;  /* 0x000000010800780c */ /* 0x004fe40003f05270 */
[----:B-1----:R-:W-:Y:S02]  /*ce00*/  SHF.R.S32.HI R5, RZ, 0x1f, R4 ;  /* 0x0000001fff057819 */ /* 0x002fe40000011404 */
[----:B---3--:R-:W-:-:S03]  /*ce10*/  LOP3.LUT R11, R12, 0x7f, RZ, 0xc0, !PT ;  /* 0x0000007f0c0b7812 */ /* 0x008fc600078ec0ff */
[----:B0-----:R-:W-:Y:S01]  /*ce20*/  IMAD R0, R5, R2, RZ ;  /* 0x0000000205007224 */ /* 0x001fe200078e02ff */
[----:B------:R-:W-:-:S03]  /*ce30*/  SHF.R.U32.HI R6, RZ, 0x3, R11 ;  /* 0x00000003ff067819 */ /* 0x000fc6000001160b */
[C---:B------:R-:W-:Y:S02]  /*ce40*/  IMAD R5, R4.reuse, R3, R0 ;  /* 0x0000000304057224 */ /* 0x040fe400078e0200 */
[----:B------:R-:W-:Y:S01]  /*ce50*/  IMAD.WIDE.U32 R2, R4, R2, UR4 ;  /* 0x0000000404027e25 */ /* 0x000fe2000f8e0002 */
[----:B------:R-:W0:Y:S01]  /*ce60*/  @P0 LDC R0, c[0x0][0x450] ;  /* 0x00011400ff000b82 */ /* 0x000e220000000800 */
[----:B------:R-:W-:-:S03]  /*ce70*/  ULDC.64 UR4, c[0x0][0x2d0] ;  /* 0x0000b40000047ab9 */ /* 0x000fc60000000a00 */
[----:B------:R-:W-:Y:S01]  /*ce80*/  IADD3 R3, R3, R5, RZ ;  /* 0x0000000503037210 */ /* 0x000fe20007ffe0ff */
[----:B------:R-:W-:-:S03]  /*ce90*/  IMAD.SHL.U32 R5, R12, 0x10, RZ ;  /* 0x000000100c057824 */ /* 0x000fc600078e00ff */
[----:B------:R-:W1:Y:S02]  /*cea0*/  @P0 LDC R4, c[0x0][0x44c] ;  /* 0x00011300ff040b82 */ /* 0x000e640000000800 */
[----:B------:R-:W-:-:S05]  /*ceb0*/  LOP3.LUT R10, R6, 0x70, R5, 0xf8, !PT ;  /* 0x00000070060a7812 */ /* 0x000fca00078ef805 */
[----:B----4-:R-:W-:-:S04]  /*cec0*/  IMAD R5, R9, 0x80, R10 ;  /* 0x0000008009057824 */ /* 0x010fc800078e020a */
        /* <DEDUP_REMOVED lines=9> */
[----:B------:R-:W-:Y:S01]  /*cf60*/  SHF.R.S32.HI R4, RZ, 0x1f, R0 ;  /* 0x0000001fff047819 */ /* 0x000fe20000011400 */
[----:B------:R-:W-:-:S03]  /*cf70*/  ULDC.64 UR4, c[0x0][0x2c8] ;  /* 0x0000b20000047ab9 */ /* 0x000fc60000000a00 */
[----:B------:R-:W-:Y:S01]  /*cf80*/  IADD3 R3, R3, R5, RZ ;  /* 0x0000000503037210 */ /* 0x000fe20007ffe0ff */
[----:B------:R-:W-:-:S04]  /*cf90*/  IMAD R5, R4, UR4, RZ ;  /* 0x0000000404057c24 */ /* 0x000fc8000f8e02ff */
[C---:B------:R-:W-:Y:S02]  /*cfa0*/  IMAD R4, R0.reuse, UR5, R5 ;  /* 0x0000000500047c24 */ /* 0x040fe4000f8e0205 */
[----:B------:R-:W-:Y:S01]  /*cfb0*/  IMAD.WIDE.U32 R2, R0, UR4, R2 ;  /* 0x0000000400027c25 */ /* 0x000fe2000f8e0002 */
[----:B------:R-:W-:-:S03]  /*cfc0*/  ULDC.64 UR4, c[0x0][0x280] ;  /* 0x0000a00000047ab9 */ /* 0x000fc60000000a00 */
[----:B------:R-:W-:Y:S01]  /*cfd0*/  IMAD.IADD R5, R3, 0x1, R4 ;  /* 0x0000000103057824 */ /* 0x000fe200078e0204 */
[----:B------:R-:W-:Y:S01]  /*cfe0*/  LEA R0, P0, R2, UR4, 0x1 ;  /* 0x0000000402007c11 */ /* 0x000fe2000f8008ff */
[----:B------:R-:W-:-:S03]  /*cff0*/  ULDC UR4, c[0x0][0x2b8] ;  /* 0x0000ae0000047ab9 */ /* 0x000fc60000000800 */
        /* <DEDUP_REMOVED lines=15> */
[----:B------:R-:W-:Y:S02]  /*d0f0*/  IMAD R6, R9, 0x80, R6 ;  /* 0x0000008009067824 */ /* 0x000fe400078e0206 */
[----:B------:R-:W0:Y:S01]  /*d100*/  SHFL.IDX PT, R3, R0, RZ, 0x181f ;  /* 0x00181fff00037589 */ /* 0x000e2200000e0000 */
[----:B------:R-:W-:Y:S02]  /*d110*/  IMAD R4, R8, UR4, RZ ;  /* 0x0000000408047c24 */ /* 0x000fe4000f8e02ff */
[C---:B------:R-:W-:Y:S01]  /*d120*/  IADD3 R9, R6.reuse, 0x10, RZ ;  /* 0x0000001006097810 */ /* 0x040fe20007ffe0ff */
[----:B------:R-:W-:Y:S01]  /*d130*/  SHFL.IDX PT, R14, R0, 0x1, 0x181f ;  /* 0x00381f00000e7f89 */ /* 0x000fe200000e0000 */
[C---:B------:R-:W-:Y:S01]  /*d140*/  VIADD R11, R6.reuse, 0x20 ;  /* 0x00000020060b7836 */ /* 0x040fe20000000000 */
        /* <DEDUP_REMOVED lines=8> */
[----:B------:R-:W-:-:S03]  /*d1d0*/  ISETP.GE.AND P2, PT, R9, R4, PT ;  /* 0x000000040900720c */ /* 0x000fc60003f46270 */
        /* <DEDUP_REMOVED lines=10> */
[----:B------:R-:W-:Y:S01]  /*d280*/  ISETP.GE.AND P2, PT, R11, R4, PT ;  /* 0x000000040b00720c */ /* 0x000fe20003f46270 */
[----:B------:R-:W-:Y:S01]  /*d290*/  VIADD R11, R6, 0x30 ;  /* 0x00000030060b7836 */ /* 0x000fe20000000000 */
[----:B0-----:R-:W-:Y:S01]  /*d2a0*/  MOV R2, R14 ;  /* 0x0000000e00027202 */ /* 0x001fe20000000f00 */
[----:B-1----:R-:W0:Y:S10]  /*d2b0*/  SHFL.IDX PT, R8, R5, 0x3, 0x181f ;  /* 0x00781f0005087f89 */ /* 0x002e3400000e0000 */
        /* <DEDUP_REMOVED lines=16> */
[----:B------:R-:W-:Y:S01]  /*d3c0*/  VIADD R11, R6, 0x50 ;  /* 0x00000050060b7836 */ /* 0x000fe20000000000 */
[----:B0-----:R-:W-:Y:S01]  /*d3d0*/  MOV R3, R2 ;  /* 0x0000000200037202 */ /* 0x001fe20000000f00 */
[----:B--2---:R-:W0:Y:S01]  /*d3e0*/  SHFL.IDX PT, R8, R5, 0x5, 0x181f ;  /* 0x00b81f0005087f89 */ /* 0x004e2200000e0000 */
[----:B-1----:R-:W-:-:S09]  /*d3f0*/  IMAD.MOV.U32 R2, RZ, RZ, R14 ;  /* 0x000000ffff027224 */ /* 0x002fd200078e000e */
[----:B------:R-:W-:Y:S01]  /*d400*/  @!P2 LEA R20, R7, UR38, 0x1 ;  /* 0x000000260714ac11 */ /* 0x000fe2000f8e08ff */
[----:B------:R-:W1:Y:S01]  /*d410*/  SHFL.IDX PT, R14, R0, 0x5, 0x181f ;  /* 0x00b81f00000e7f89 */ /* 0x000e6200000e0000 */
[----:B------:R-:W-:-:S05]  /*d420*/  @!P2 IMAD.WIDE.U32 R2, R10, 0x2, R2 ;  /* 0x000000020a02a825 */ /* 0x000fca00078e0002 */
[----:B------:R-:W-:Y:S04]  /*d430*/  @!P2 LDGSTS.E.BYPASS.LTC128B.128 [R20+0x12400], desc[UR42][R2.64], !P1 ;  /* 0x124000000214afae */ /* 0x000fe8000c901d6a */
[----:B------:R2:W-:Y:S01]  /*d440*/  @!P2 LDGSTS.E.BYPASS.LTC128B.128 [R20+0x16400], desc[UR42][R2.64+0x80], !P0 ;  /* 0x164000800214afae */ /* 0x0005e2000c101d6a */
[----:B------:R-:W-:Y:S02]  /*d450*/  ISETP.GE.AND P2, PT, R11, R4, PT ;  /* 0x000000040b00720c */ /* 0x000fe40003f46270 */
[----:B------:R-:W-:Y:S01]  /*d460*/  IADD3 R11, R6, 0x60, RZ ;  /* 0x00000060060b7810 */ /* 0x000fe20007ffe0ff */
        /* <DEDUP_REMOVED lines=17> */
.L_x_2257:
[----:B------:R-:W-:Y:S01]  /*d580*/  VIADD R3, R6, 0x70 ;  /* 0x0000007006037836 */ /* 0x000fe20000000000 */
[----:B------:R-:W-:Y:S04]  /*d590*/  BSSY B0, `(.L_x_2167) ;  /* 0x000000c000007945 */ /* 0x000fe80003800000 */
[----:B------:R-:W-:Y:S01]  /*d5a0*/  ISETP.GE.AND P2, PT, R3, R4, PT ;  /* 0x000000040300720c */ /* 0x000fe20003f46270 */
[----:B--2---:R-:W-:Y:S01]  /*d5b0*/  IMAD.MOV.U32 R3, RZ, RZ, R2 ;  /* 0x000000ffff037224 */ /* 0x004fe200078e0002 */
[----:B-1----:R-:W-:-:S11]  /*d5c0*/  MOV R2, R14 ;  /* 0x0000000e00027202 */ /* 0x002fd60000000f00 */
        /* <DEDUP_REMOVED lines=8> */
.L_x_2168:
[----:B------:R-:W-:Y:S05]  /*d650*/  BSYNC B0 ;  /* 0x0000000000007941 */ /* 0x000fea0003800000 */
.L_x_2167:
[----:B------:R-:W-:Y:S01]  /*d660*/  NOP ;  /* 0x0000000000007918 */ /* 0x000fe20000000000 */
[----:B------:R-:W-:Y:S01]  /*d670*/  SYNCS.ARRIVE.TRANS64.RED.A0T1 RZ, [UR38+0x28800], RZ ;  /* 0x028800ffffff79a7 */ /* 0x000fe20008200426 */
[----:B-1----:R-:W-:Y:S01]  /*d680*/  IMAD.MOV.U32 R2, RZ, RZ, 0x1 ;  /* 0x00000001ff027424 */ /* 0x002fe200078e00ff */
[----:B------:R-:W-:Y:S04]  /*d690*/  ARRIVES.LDGSTSBAR.64.TRANSCNT [UR38+0x28800] ;  /* 0x02880000ff0079b0 */ /* 0x000fe80008000aa6 */
[----:B------:R-:W-:Y:S01]  /*d6a0*/  SHF.L.U32 R2, R2, 0x1f, RZ ;  /* 0x0000001f02027819 */ /* 0x000fe200000006ff */
[----:B------:R-:W-:Y:S01]  /*d6b0*/  NOP ;  /* 0x0000000000007918 */ /* 0x000fe20000000000 */
[----:B------:R-:W0:Y:S01]  /*d6c0*/  LDL.LU R4, [R1+0x10] ;  /* 0x0000100001047983 */ /* 0x000e220000300800 */
[----:B------:R-:W-:Y:S03]  /*d6d0*/  SYNCS.ARRIVE.TRANS64.A1T0 RZ, [UR38+0x28800], RZ ;  /* 0x028800ffffff79a7 */ /* 0x000fe60008100026 */
[----:B------:R-:W2:Y:S01]  /*d6e0*/  LDL R3, [R1+0x8] ;  /* 0x0000080001037983 */ /* 0x000ea20000100800 */
[----:B------:R-:W1:Y:S01]  /*d6f0*/  SYNCS.PHASECHK.TRANS64.TRYWAIT P0, [UR38+0x28820], R2 ;  /* 0x02882002ff0075a7 */ /* 0x000e620008000166 */
[----:B0-----:R-:W-:-:S05]  /*d700*/  VIADD R0, R4, 0xfffffffe ;  /* 0xfffffffe04007836 */ /* 0x001fca0000000000 */
[----:B--2---:R-:W-:Y:S01]  /*d710*/  ISETP.GE.AND P1, PT, R0, R3, PT ;  /* 0x000000030000720c */ /* 0x004fe20003f26270 */
[----:B-1----:R-:W-:-:S12]  /*d720*/  @!P0 BRA `(.L_x_2169) ;  /* 0x0000002c00a88947 */ /* 0x002fd80003800000 */
.L_x_2258:
[----:B------:R-:W-:Y:S02]  /*d730*/  IMAD.MOV.U32 R9, RZ, RZ, 0x1 ;  /* 0x00000001ff097424 */ /* 0x000fe400078e00ff */
[----:B------:R-:W-:Y:S01]  /*d740*/  IMAD.MOV.U32 R8, RZ, RZ, RZ ;  /* 0x000000ffff087224 */ /* 0x000fe200078e00ff */
[----:B------:R-:W-:Y:S06]  /*d750*/  @!P1 BRA `(.L_x_2170) ;  /* 0x0000001800489947 */ /* 0x000fec0003800000 */
[----:B------:R-:W2:Y:S04]  /*d760*/  LDL.LU R4, [R1+0xc] ;  /* 0x00000c0001047983 */ /* 0x000ea80000300800 */
[----:B0-----:R-:W3:Y:S01]  /*d770*/  LDL.LU R3, [R1+0x8] ;  /* 0x0000080001037983 */ /* 0x001ee20000300800 */
[----:B------:R-:W-:Y:S01]  /*d780*/  UIADD3 UR4, UR39, 0x1, URZ ;  /* 0x0000000127047890 */ /* 0x000fe2000fffe03f */
[----:B------:R-:W-:Y:S01]  /*d790*/  IMAD.MOV.U32 R9, RZ, RZ, 0x1 ;  /* 0x00000001ff097424 */ /* 0x000fe200078e00ff */
[----:B------:R-:W0:Y:S02]  /*d7a0*/  S2R R6, SR_TID.X ;  /* 0x0000000000067919 */ /* 0x000e240000002100 */
[----:B0-----:R-:W-:Y:S02]  /*d7b0*/  LOP3.LUT R10, R6, 0x1f, RZ, 0xc0, !PT ;  /* 0x0000001f060a7812 */ /* 0x001fe400078ec0ff */
[----:B--2---:R-:W-:Y:S01]  /*d7c0*/  IMAD R2, R4, UR4, RZ ;  /* 0x0000000404027c24 */ /* 0x004fe2000f8e02ff */
[----:B---3--:R-:W-:-:S04]  /*d7d0*/  LOP3.LUT R3, RZ, R3, RZ, 0x33, !PT ;  /* 0x00000003ff037212 */ /* 0x008fc800078e33ff */
[----:B------:R-:W-:-:S04]  /*d7e0*/  VIMNMX R2, R2, UR40, PT ;  /* 0x0000002802027c48 */ /* 0x000fc8000bfe0100 */
[----:B------:R-:W-:-:S04]  /*d7f0*/  IADD3 R4, -R2, RZ, RZ ;  /* 0x000000ff02047210 */ /* 0x000fc80007ffe1ff */
[----:B------:R-:W-:Y:S02]  /*d800*/  VIADDMNMX R5, R4, 0x1, R3, !PT ;  /* 0x0000000104057846 */ /* 0x000fe40007800103 */
[----:B------:R-:W-:-:S03]  /*d810*/  LOP3.LUT R3, RZ, R2, RZ, 0x33, !PT ;  /* 0x00000002ff037212 */ /* 0x000fc600078e33ff */
[----:B------:R-:W-:Y:S02]  /*d820*/  VIADD R4, R5, 0xfffffffe ;  /* 0xfffffffe05047836 */ /* 0x000fe40000000000 */
[----:B------:R-:W-:-:S03]  /*d830*/  IMAD.IADD R5, R2, 0x1, R5 ;  /* 0x0000000102057824 */ /* 0x000fc600078e0205 */
[----:B------:R-:W-:Y:S01]  /*d840*/  ISETP.NE.AND P0, PT, R4, R3, PT ;  /* 0x000000030400720c */ /* 0x000fe20003f05270 */
[----:B------:R-:W-:Y:S01]  /*d850*/  IMAD.MOV.U32 R4, RZ, RZ, R16 ;  /* 0x000000ffff047224 */ /* 0x000fe200078e0010 */
[----:B------:R-:W-:-:S11]  /*d860*/  LOP3.LUT R12, R5, 0x1, RZ, 0xc0, !PT ;  /* 0x00000001050c7812 */ /* 0x000fd600078ec0ff */
[----:B------:R-:W-:Y:S05]  /*d870*/  @!P0 BRA `(.L_x_2171) ;  /* 0x0000001000088947 */ /* 0x000fea0003800000 */
[----:B------:R-:W-:Y:S01]  /*d880*/  BSSY B0, `(.L_x_2171) ;  /* 0x0000101000007945 */ /* 0x000fe20003800000 */
[----:B------:R-:W-:Y:S01]  /*d890*/  IADD3 R6, R5, -R12, RZ ;  /* 0x8000000c05067210 */ /* 0x000fe20007ffe0ff */
[----:B------:R-:W-:Y:S02]  /*d8a0*/  IMAD.MOV.U32 R7, RZ, RZ, 0x1 ;  /* 0x00000001ff077424 */ /* 0x000fe400078e00ff */
[----:B------:R-:W-:-:S07]  /*d8b0*/  IMAD.MOV.U32 R4, RZ, RZ, R16 ;  /* 0x000000ffff047224 */ /* 0x000fce00078e0010 */
.L_x_2202:
[----:B------:R-:W2:Y:S01]  /*d8c0*/  LDL R2, [R1] ;  /* 0x0000000001027983 */ /* 0x000ea20000100800 */
[----:B------:R-:W-:Y:S01]  /*d8d0*/  VIADD R6, R6, 0xfffffffe ;  /* 0xfffffffe06067836 */ /* 0x000fe20000000000 */
[----:B------:R-:W-:Y:S04]  /*d8e0*/  BSSY B1, `(.L_x_2172) ;  /* 0x000007a000017945 */ /* 0x000fe80003800000 */
        /* <DEDUP_REMOVED lines=8> */
[----:B------:R-:W-:Y:S02]  /*d970*/  ULDC.64 UR4, c[0x0][0x428] ;  /* 0x00010a0000047ab9 */ /* 0x000fe40000000a00 */
[----:B------:R-:W-:Y:S01]  /*d980*/  IMAD R5, R19, UR4, RZ ;  /* 0x0000000413057c24 */ /* 0x000fe2000f8e02ff */
[----:B0-----:R-:W-:-:S13]  /*d990*/  ISETP.NE.AND P0, PT, R9, 0x1, PT ;  /* 0x000000010900780c */ /* 0x001fda0003f05270 */
[----:B------:R-:W0:Y:S02]  /*d9a0*/  @P0 LDC.64 R2, c[0x0][0x440] ;  /* 0x00011000ff020b82 */ /* 0x000e240000000a00 */
[----:B0-----:R-:W-:Y:S01]  /*d9b0*/  @P0 IMAD.HI.U32 R4, R0, R2, RZ ;  /* 0x0000000200040227 */ /* 0x001fe200078e00ff */
[----:B------:R-:W-:-:S04]  /*d9c0*/  MOV R2, R0 ;  /* 0x0000000000027202 */ /* 0x000fc80000000f00 */
[----:B------:R-:W-:Y:S01]  /*d9d0*/  @P0 SHF.R.U32.HI R2, RZ, R3, R4 ;  /* 0x00000003ff020219 */ /* 0x000fe20000011604 */
[----:B------:R-:W-:-:S04]  /*d9e0*/  IMAD R4, R18, UR5, R5 ;  /* 0x0000000512047c24 */ /* 0x000fc8000f8e0205 */
[----:B------:R-:W-:-:S04]  /*d9f0*/  IMAD.MOV R3, RZ, RZ, -R2 ;  /* 0x000000ffff037224 */ /* 0x000fc800078e0a02 */
[----:B------:R-:W-:Y:S01]  /*da00*/  IMAD R9, R9, R3, R0 ;  /* 0x0000000309097224 */ /* 0x000fe200078e0200 */
[----:B------:R-:W-:-:S03]  /*da10*/  SHF.R.S32.HI R3, RZ, 0x1f, R2 ;  /* 0x0000001fff037819 */ /* 0x000fc60000011402 */
[----:B------:R-:W-:Y:S01]  /*da20*/  IMAD.WIDE.U32 R2, R18, UR4, R2 ;  /* 0x0000000412027c25 */ /* 0x000fe2000f8e0002 */
[----:B------:R-:W-:-:S03]  /*da30*/  ULDC.64 UR4, c[0x0][0x418] ;  /* 0x0001060000047ab9 */ /* 0x000fc60000000a00 */
[----:B------:R-:W-:Y:S01]  /*da40*/  IMAD.IADD R3, R4, 0x1, R3 ;  /* 0x0000000104037824 */ /* 0x000fe200078e0203 */
[----:B------:R-:W-:-:S04]  /*da50*/  LEA R4, P0, R2, UR4, 0x2 ;  /* 0x0000000402047c11 */ /* 0x000fc8000f8010ff */
[----:B------:R-:W-:-:S05]  /*da60*/  LEA.HI.X R5, R2, UR5, R3, 0x2, P0 ;  /* 0x0000000502057c11 */ /* 0x000fca00080f1403 */
[----:B------:R0:W5:Y:S04]  /*da70*/  LDG.E R4, desc[UR42][R4.64] ;  /* 0x0000002a04047981 */ /* 0x000168000c1e1900 */
.L_x_2174:
[----:B------:R-:W1:Y:S01]  /*da80*/  S2R R2, SR_TID.X ;  /* 0x0000000000027919 */ /* 0x000e620000002100 */
[----:B------:R-:W-:Y:S01]  /*da90*/  BSSY B2, `(.L_x_2175) ;  /* 0x0000006000027945 */ /* 0x000fe20003800000 */
[----:B-1----:R-:W-:Y:S02]  /*daa0*/  LOP3.LUT R3, R2, 0x7f, RZ, 0xc0, !PT ;  /* 0x0000007f02037812 */ /* 0x002fe400078ec0ff */
[----:B------:R-:W-:Y:S02]  /*dab0*/  SHF.L.U32 R2, R7, 0x1f, RZ ;  /* 0x0000001f07027819 */ /* 0x000fe400000006ff */
[----:B------:R-:W-:Y:S02]  /*dac0*/  ISETP.NE.AND P2, PT, R3, RZ, PT ;  /* 0x000000ff0300720c */ /* 0x000fe40003f45270 */
[----:B------:R-:W1:Y:S02]  /*dad0*/  SYNCS.PHASECHK.TRANS64.TRYWAIT P0, [UR38+0x28848], R2 ;  /* 0x02884802ff0075a7 */ /* 0x000e640008000166 */
[----:B-1----:R-:W-:Y:S09]  /*dae0*/  @!P0 BRA `(.L_x_2176) ;  /* 0x0000002800d08947 */ /* 0x002ff20003800000 */
.L_x_2259:
[----:B------:R-:W-:Y:S05]  /*daf0*/  BSYNC B2 ;  /* 0x0000000000027941 */ /* 0x000fea0003800000 */
.L_x_2175:
[----:B------:R-:W-:Y:S04]  /*db00*/  BSSY B2, `(.L_x_2177) ;  /* 0x0000007000027945 */ /* 0x000fe80003800000 */
[----:B------:R-:W-:Y:S05]  /*db10*/  @P2 BRA `(.L_x_2178) ;  /* 0x0000000000142947 */ /* 0x000fea0003800000 */
[----:B------:R-:W-:Y:S01]  /*db20*/  ISETP.NE.AND P0, PT, R10, RZ, PT ;  /* 0x000000ff0a00720c */ /* 0x000fe20003f05270 */
[----:B-1----:R-:W-:-:S04]  /*db30*/  IMAD.MOV.U32 R3, RZ, RZ, 0x8000 ;  /* 0x00008000ff037424 */ /* 0x002fc800078e00ff */
[----:B------:R2:W-:Y:S08]  /*db40*/  SYNCS.ARRIVE.TRANS64 RZ, [UR38+0x28838], R3 ;  /* 0x02883803ffff79a7 */ /* 0x0005f00008000026 */
[----:B--2---:R-:W-:Y:S05]  /*db50*/  @!P0 BRA `(.L_x_2178) ;  /* 0x0000000000048947 */ /* 0x004fea0003800000 */
[----:B------:R-:W-:Y:S01]  /*db60*/  BPT.TRAP 0x1 ;  /* 0x000000040000795c */ /* 0x000fe20000300000 */
.L_x_2178:
[----:B------:R-:W-:Y:S05]  /*db70*/  BSYNC B2 ;  /* 0x0000000000027941 */ /* 0x000fea0003800000 */
.L_x_2177:
[----:B0-----:R-:W-:Y:S01]  /*db80*/  IMAD.MOV.U32 R5, RZ, RZ, RZ ;  /* 0x000000ffff057224 */ /* 0x001fe200078e00ff */
[----:B------:R-:W-:Y:S01]  /*db90*/  ULDC.64 UR4, c[0x0][0x198] ;  /* 0x0000660000047ab9 */ /* 0x000fe20000000a00 */
[----:B------:R-:W-:Y:S01]  /*dba0*/  PLOP3.LUT P0, PT, PT, PT, PT, 0x80, 0x0 ;  /* 0x000000000000781c */ /* 0x000fe20003f0f070 */
[----:B------:R-:W-:Y:S01]  /*dbb0*/  UIADD3 UR4, UP0, UR4, 0x370, URZ ;  /* 0x0000037004047890 */ /* 0x000fe2000ff1e03f */
[----:B-1----:R-:W-:Y:S01]  /*dbc0*/  SHF.L.U32 R3, R9, 0x7, RZ ;  /* 0x0000000709037819 */ /* 0x002fe200000006ff */
[----:B------:R-:W-:Y:S01]  /*dbd0*/  UIADD3 UR32, UR38, 0x20400, URZ ;  /* 0x0002040026207890 */ /* 0x000fe2000fffe03f */
[----:B------:R-:W-:Y:S01]  /*dbe0*/  R2UR UR34, R5 ;  /* 0x00000000052272ca */ /* 0x000fe200000e0000 */
[----:B------:R-:W-:Y:S02]  /*dbf0*/  UIADD3 UR33, UR38, 0x28838, URZ ;  /* 0x0002883826217890 */ /* 0x000fe4000fffe03f */
[----:B------:R-:W-:Y:S01]  /*dc00*/  UIADD3.X UR5, URZ, UR5, URZ, UP0, !UPT ;  /* 0x000000053f057290 */ /* 0x000fe200087fe43f */
[----:B------:R-:W-:Y:S01]  /*dc10*/  UMOV UR6, 0x0 ;  /* 0x0000000000067882 */ /* 0x000fe20000000000 */
[----:B------:R-:W-:-:S10]  /*dc20*/  UMOV UR7, 0x14f00000 ;  /* 0x14f0000000077882 */ /* 0x000fd40000000000 */
.L_x_2179:
        /* <DEDUP_REMOVED lines=13> */
.L_x_2180:
        /* <DEDUP_REMOVED lines=12> */
.L_x_2260:
[----:B------:R-:W-:Y:S05]  /*ddc0*/  BSYNC B2 ;  /* 0x0000000000027941 */ /* 0x000fea0003800000 */
.L_x_2181:
        /* <DEDUP_REMOVED lines=9> */
.L_x_2184:
[----:B------:R-:W-:Y:S05]  /*de60*/  BSYNC B2 ;  /* 0x0000000000027941 */ /* 0x000fea0003800000 */
.L_x_2183:
[----:B------:R-:W-:Y:S01]  /*de70*/  R2UR UR6, R2 ;  /* 0x00000000020672ca */ /* 0x000fe200000e0000 */
[----:B------:R-:W-:Y:S01]  /*de80*/  ULDC.64 UR4, c[0x0][0x198] ;  /* 0x0000660000047ab9 */ /* 0x000fe20000000a00 */
[----:B------:R-:W-:Y:S01]  /*de90*/  R2UR UR7, R3 ;  /* 0x00000000030772ca */ /* 0x000fe200000e0000 */
[----:B------:R-:W-:Y:S01]  /*dea0*/  UIADD3 UR4, UP0, UR4, 0x470, URZ ;  /* 0x0000047004047890 */ /* 0x000fe2000ff1e03f */
[----:B------:R-:W-:Y:S01]  /*deb0*/  R2UR UR10, R5 ;  /* 0x00000000050a72ca */ /* 0x000fe200000e0000 */
[----:B------:R-:W-:Y:S01]  /*dec0*/  UIADD3 UR8, UR38, 0x400, URZ ;  /* 0x0000040026087890 */ /* 0x000fe2000fffe03f */
[----:B------:R-:W-:Y:S01]  /*ded0*/  PLOP3.LUT P0, PT, PT, PT, PT, 0x80, 0x0 ;  /* 0x000000000000781c */ /* 0x000fe20003f0f070 */
[----:B------:R-:W-:Y:S01]  /*dee0*/  UIADD3 UR9, UR38, 0x28850, URZ ;  /* 0x0002885026097890 */ /* 0x000fe2000fffe03f */
[----:B------:R-:W-:Y:S01]  /*def0*/  SHF.L.U32 R5, R17, 0x7, RZ ;  /* 0x0000000711057819 */ /* 0x000fe200000006ff */
[----:B------:R-:W-:-:S12]  /*df00*/  UIADD3.X UR5, URZ, UR5, URZ, UP0, !UPT ;  /* 0x000000053f057290 */ /* 0x000fd800087fe43f */
.L_x_2185:
        /* <DEDUP_REMOVED lines=13> */
.L_x_2186:
        /* <DEDUP_REMOVED lines=10> */
.L_x_2173:
[----:B------:R-:W-:Y:S05]  /*e080*/  BSYNC B1 ;  /* 0x0000000000017941 */ /* 0x000fea0003800000 */
.L_x_2172:
        /* <DEDUP_REMOVED lines=11> */
[----:B0-----:R-:W-:-:S13]  /*e140*/  ISETP.NE.AND P0, PT, R4, 0x1, PT ;  /* 0x000000010400780c */ /* 0x001fda0003f05270 */
[----:B------:R-:W0:Y:S02]  /*e150*/  @P0 LDC.64 R2, c[0x0][0x440] ;  /* 0x00011000ff020b82 */ /* 0x000e240000000a00 */
[----:B0-----:R-:W-:-:S04]  /*e160*/  @P0 IMAD.HI.U32 R5, R11, R2, RZ ;  /* 0x000000020b050227 */ /* 0x001fc800078e00ff */
[----:B------:R-:W-:Y:S01]  /*e170*/  IMAD.MOV.U32 R2, RZ, RZ, R11 ;  /* 0x000000ffff027224 */ /* 0x000fe200078e000b */
[----:B------:R-:W-:-:S04]  /*e180*/  @P0 SHF.R.U32.HI R2, RZ, R3, R5 ;  /* 0x00000003ff020219 */ /* 0x000fc80000011605 */
[----:B------:R-:W-:-:S05]  /*e190*/  IADD3 R3, -R2, RZ, RZ ;  /* 0x000000ff02037210 */ /* 0x000fca0007ffe1ff */
[----:B------:R-:W-:Y:S01]  /*e1a0*/  IMAD R11, R4, R3, R11 ;  /* 0x00000003040b7224 */ /* 0x000fe200078e020b */
[----:B------:R-:W-:Y:S01]  /*e1b0*/  SHF.R.S32.HI R3, RZ, 0x1f, R2 ;  /* 0x0000001fff037819 */ /* 0x000fe20000011402 */
[----:B------:R-:W-:-:S04]  /*e1c0*/  IMAD R4, R19, UR4, RZ ;  /* 0x0000000413047c24 */ /* 0x000fc8000f8e02ff */
[C---:B------:R-:W-:Y:S02]  /*e1d0*/  IMAD R4, R18.reuse, UR5, R4 ;  /* 0x0000000512047c24 */ /* 0x040fe4000f8e0204 */
[----:B------:R-:W-:Y:S01]  /*e1e0*/  IMAD.WIDE.U32 R2, R18, UR4, R2 ;  /* 0x0000000412027c25 */ /* 0x000fe2000f8e0002 */
[----:B------:R-:W-:-:S03]  /*e1f0*/  ULDC.64 UR4, c[0x0][0x418] ;  /* 0x0001060000047ab9 */ /* 0x000fc60000000a00 */
[----:B------:R-:W-:Y:S01]  /*e200*/  IMAD.IADD R3, R4, 0x1, R3 ;  /* 0x0000000104037824 */ /* 0x000fe200078e0203 */
[----:B------:R-:W-:-:S04]  /*e210*/  LEA R4, P0, R2, UR4, 0x2 ;  /* 0x0000000402047c11 */ /* 0x000fc8000f8010ff */
[----:B------:R-:W-:-:S05]  /*e220*/  LEA.HI.X R5, R2, UR5, R3, 0x2, P0 ;  /* 0x0000000502057c11 */ /* 0x000fca00080f1403 */
[----:B------:R0:W5:Y:S04]  /*e230*/  LDG.E R4, desc[UR42][R4.64] ;  /* 0x0000002a04047981 */ /* 0x000168000c1e1900 */
.L_x_2189:
[----:B------:R-:W1:Y:S01]  /*e240*/  S2R R2, SR_TID.X ;  /* 0x0000000000027919 */ /* 0x000e620000002100 */
[----:B------:R-:W-:Y:S01]  /*e250*/  BSSY B2, `(.L_x_2190) ;  /* 0x0000006000027945 */ /* 0x000fe20003800000 */
[----:B-1----:R-:W-:Y:S02]  /*e260*/  LOP3.LUT R3, R2, 0x7f, RZ, 0xc0, !PT ;  /* 0x0000007f02037812 */ /* 0x002fe400078ec0ff */
[----:B------:R-:W-:Y:S02]  /*e270*/  SHF.L.U32 R2, R9, 0x1f, RZ ;  /* 0x0000001f09027819 */ /* 0x000fe400000006ff */
[----:B------:R-:W-:Y:S02]  /*e280*/  ISETP.NE.AND P2, PT, R3, RZ, PT ;  /* 0x000000ff0300720c */ /* 0x000fe40003f45270 */
[----:B------:R-:W1:Y:S02]  /*e290*/  SYNCS.PHASECHK.TRANS64.TRYWAIT P0, [UR38+0x28840], R2 ;  /* 0x02884002ff0075a7 */ /* 0x000e640008000166 */
[----:B-1----:R-:W-:Y:S09]  /*e2a0*/  @!P0 BRA `(.L_x_2191) ;  /* 0x0000002400108947 */ /* 0x002ff20003800000 */
.L_x_2261:
[----:B------:R-:W-:Y:S05]  /*e2b0*/  BSYNC B2 ;  /* 0x0000000000027941 */ /* 0x000fea0003800000 */
.L_x_2190:
[----:B------:R-:W-:Y:S04]  /*e2c0*/  BSSY B2, `(.L_x_2192) ;  /* 0x0000007000027945 */ /* 0x000fe80003800000 */
[----:B------:R-:W-:Y:S05]  /*e2d0*/  @P2 BRA `(.L_x_2193) ;  /* 0x0000000000142947 */ /* 0x000fea0003800000 */
[----:B------:R-:W-:Y:S01]  /*e2e0*/  ISETP.NE.AND P0, PT, R10, RZ, PT ;  /* 0x000000ff0a00720c */ /* 0x000fe20003f05270 */
[----:B-1----:R-:W-:-:S04]  /*e2f0*/  IMAD.MOV.U32 R2, RZ, RZ, 0x8000 ;  /* 0x00008000ff027424 */ /* 0x002fc800078e00ff */
[----:B------:R2:W-:Y:S08]  /*e300*/  SYNCS.ARRIVE.TRANS64 RZ, [UR38+0x28830], R2 ;  /* 0x02883002ffff79a7 */ /* 0x0005f00008000026 */
[----:B--2---:R-:W-:Y:S05]  /*e310*/  @!P0 BRA `(.L_x_2193) ;  /* 0x0000000000048947 */ /* 0x004fea0003800000 */
[----:B------:R-:W-:Y:S01]  /*e320*/  BPT.TRAP 0x1 ;  /* 0x000000040000795c */ /* 0x000fe20000300000 */
.L_x_2193:
[----:B------:R-:W-:Y:S05]  /*e330*/  BSYNC B2 ;  /* 0x0000000000027941 */ /* 0x000fea0003800000 */
.L_x_2192:
        /* <DEDUP_REMOVED lines=11> */
.L_x_2194:
        /* <DEDUP_REMOVED lines=8> */
[----:B------:R-:W-:Y:S01]  /*e470*/  MOV R13, 0x40 ;  /* 0x00000040000d7802 */ /* 0x000fe20000000f00 */
[----:B------:R-:W-:Y:S01]  /*e480*/  UIADD3 UR8, UR38, 0x1c400, URZ ;  /* 0x0001c40026087890 */ /* 0x000fe2000fffe03f */
[----:B------:R-:W-:Y:S01]  /*e490*/  PLOP3.LUT P0, PT, PT, PT, PT, 0x80, 0x0 ;  /* 0x000000000000781c */ /* 0x000fe20003f0f070 */
[----:B------:R-:W-:Y:S01]  /*e4a0*/  UMOV UR6, 0x0 ;  /* 0x0000000000067882 */ /* 0x000fe20000000000 */
[----:B------:R-:W-:Y:S01]  /*e4b0*/  R2UR UR10, R13 ;  /* 0x000000000d0a72ca */ /* 0x000fe200000e0000 */
[----:B------:R-:W-:-:S14]  /*e4c0*/  UMOV UR7, 0x14f00000 ;  /* 0x14f0000000077882 */ /* 0x000fdc0000000000 */
.L_x_2195:
        /* <DEDUP_REMOVED lines=12> */
.L_x_2262:
[----:B------:R-:W-:Y:S05]  /*e590*/  BSYNC B2 ;  /* 0x0000000000027941 */ /* 0x000fea0003800000 */
.L_x_2196:
        /* <DEDUP_REMOVED lines=9> */
.L_x_2199:
[----:B------:R-:W-:Y:S05]  /*e630*/  BSYNC B2 ;  /* 0x0000000000027941 */ /* 0x000fea0003800000 */
.L_x_2198:
        /* <DEDUP_REMOVED lines=10> */
.L_x_2200:
        /* <DEDUP_REMOVED lines=13> */
.L_x_2201:
        /* <DEDUP_REMOVED lines=8> */
[----:B------:R-:W-:Y:S01]  /*e830*/  MOV R17, R11 ;  /* 0x0000000b00117202 */ /* 0x000fe20000000f00 */
[----:B------:R-:W-:-:S07]  /*e840*/  IMAD.MOV.U32 R16, RZ, RZ, R4 ;  /* 0x000000ffff107224 */ /* 0x000fce00078e0004 */
.L_x_2188:
[----:B------:R-:W-:Y:S05]  /*e850*/  BSYNC B1 ;  /* 0x0000000000017941 */ /* 0x000fea0003800000 */
.L_x_2187:
[----:B------:R-:W-:Y:S02]  /*e860*/  VIADD R0, R0, 0xfffffffe ;  /* 0xfffffffe00007836 */ /* 0x000fe40000000000 */
[----:B------:R-:W-:Y:S01]  /*e870*/  IMAD.MOV.U32 R7, RZ, RZ, R9 ;  /* 0x000000ffff077224 */ /* 0x000fe200078e0009 */
[----:B------:R-:W-:Y:S06]  /*e880*/  @P1 BRA `(.L_x_2202) ;  /* 0xfffffff0000c1947 */ /* 0x000fec000383ffff */
[----:B------:R-:W-:Y:S05]  /*e890*/  BSYNC B0 ;  /* 0x0000000000007941 */ /* 0x000fea0003800000 */
.L_x_2171:
        /* <DEDUP_REMOVED lines=12> */
[----:B------:R-:W-:Y:S02]  /*e960*/  ULDC.64 UR4, c[0x0][0x428] ;  /* 0x00010a0000047ab9 */ /* 0x000fe40000000a00 */
        /* <DEDUP_REMOVED lines=16> */
.L_x_2204:
[----:B------:R-:W1:Y:S01]  /*ea70*/  S2R R2, SR_TID.X ;  /* 0x0000000000027919 */ /* 0x000e620000002100 */
[----:B------:R-:W-:Y:S01]  /*ea80*/  BSSY B1, `(.L_x_2205) ;  /* 0x0000006000017945 */ /* 0x000fe20003800000 */
[----:B-1----:R-:W-:Y:S02]  /*ea90*/  LOP3.LUT R3, R2, 0x7f, RZ, 0xc0, !PT ;  /* 0x0000007f02037812 */ /* 0x002fe400078ec0ff */
[----:B------:R-:W-:Y:S02]  /*eaa0*/  SHF.L.U32 R2, R9, 0x1f, RZ ;  /* 0x0000001f09027819 */ /* 0x000fe400000006ff */
[----:B------:R-:W-:Y:S02]  /*eab0*/  ISETP.NE.AND P1, PT, R3, RZ, PT ;  /* 0x000000ff0300720c */ /* 0x000fe40003f25270 */
[----:B------:R-:W1:Y:S02]  /*eac0*/  SYNCS.PHASECHK.TRANS64.TRYWAIT P0, [UR38+0x28848], R2 ;  /* 0x02884802ff0075a7 */ /* 0x000e640008000166 */
[----:B-1----:R-:W-:Y:S09]  /*ead0*/  @!P0 BRA `(.L_x_2206) ;  /* 0x0000001c00348947 */ /* 0x002ff20003800000 */
.L_x_2263:
[----:B------:R-:W-:Y:S05]  /*eae0*/  BSYNC B1 ;  /* 0x0000000000017941 */ /* 0x000fea0003800000 */
.L_x_2205:
[----:B------:R-:W-:Y:S04]  /*eaf0*/  BSSY B1, `(.L_x_2207) ;  /* 0x0000007000017945 */ /* 0x000fe80003800000 */
[----:B------:R-:W-:Y:S05]  /*eb00*/  @P1 BRA `(.L_x_2208) ;  /* 0x0000000000141947 */ /* 0x000fea0003800000 */
[----:B------:R-:W-:Y:S01]  /*eb10*/  ISETP.NE.AND P0, PT, R10, RZ, PT ;  /* 0x000000ff0a00720c */ /* 0x000fe20003f05270 */
[----:B-1----:R-:W-:-:S04]  /*eb20*/  IMAD.MOV.U32 R3, RZ, RZ, 0x8000 ;  /* 0x00008000ff037424 */ /* 0x002fc800078e00ff */
[----:B------:R2:W-:Y:S08]  /*eb30*/  SYNCS.ARRIVE.TRANS64 RZ, [UR38+0x28838], R3 ;  /* 0x02883803ffff79a7 */ /* 0x0005f00008000026 */
[----:B--2---:R-:W-:Y:S05]  /*eb40*/  @!P0 BRA `(.L_x_2208) ;  /* 0x0000000000048947 */ /* 0x004fea0003800000 */
[----:B------:R-:W-:Y:S01]  /*eb50*/  BPT.TRAP 0x1 ;  /* 0x000000040000795c */ /* 0x000fe20000300000 */
.L_x_2208:
[----:B------:R-:W-:Y:S05]  /*eb60*/  BSYNC B1 ;  /* 0x0000000000017941 */ /* 0x000fea0003800000 */
.L_x_2207:
[----:B0-----:R-:W-:Y:S01]  /*eb70*/  MOV R5, RZ ;  /* 0x000000ff00057202 */ /* 0x001fe20000000f00 */
[----:B------:R-:W-:Y:S01]  /*eb80*/  ULDC.64 UR4, c[0x0][0x198] ;  /* 0x0000660000047ab9 */ /* 0x000fe20000000a00 */
[----:B------:R-:W-:Y:S01]  /*eb90*/  PLOP3.LUT P0, PT, PT, PT, PT, 0x80, 0x0 ;  /* 0x000000000000781c */ /* 0x000fe20003f0f070 */
[----:B------:R-:W-:Y:S01]  /*eba0*/  UIADD3 UR4, UP0, UR4, 0x370, URZ ;  /* 0x0000037004047890 */ /* 0x000fe2000ff1e03f */
[----:B------:R-:W-:Y:S01]  /*ebb0*/  R2UR UR10, R5 ;  /* 0x00000000050a72ca */ /* 0x000fe200000e0000 */
[----:B-1----:R-:W-:Y:S01]  /*ebc0*/  IMAD.SHL.U32 R3, R0, 0x80, RZ ;  /* 0x0000008000037824 */ /* 0x002fe200078e00ff */
[----:B------:R-:W-:Y:S02]  /*ebd0*/  UIADD3 UR8, UR38, 0x20400, URZ ;  /* 0x0002040026087890 */ /* 0x000fe4000fffe03f */
[----:B------:R-:W-:Y:S02]  /*ebe0*/  UIADD3 UR9, UR38, 0x28838, URZ ;  /* 0x0002883826097890 */ /* 0x000fe4000fffe03f */
[----:B------:R-:W-:Y:S01]  /*ebf0*/  UIADD3.X UR5, URZ, UR5, URZ, UP0, !UPT ;  /* 0x000000053f057290 */ /* 0x000fe200087fe43f */
[----:B------:R-:W-:Y:S01]  /*ec00*/  UMOV UR6, 0x0 ;  /* 0x0000000000067882 */ /* 0x000fe20000000000 */
[----:B------:R-:W-:-:S10]  /*ec10*/  UMOV UR7, 0x14f00000 ;  /* 0x14f0000000077882 */ /* 0x000fd40000000000 */
.L_x_2209:
        /* <DEDUP_REMOVED lines=14> */
.L_x_2210:
        /* <DEDUP_REMOVED lines=11> */
.L_x_2264:
[----:B------:R-:W-:Y:S05]  /*edb0*/  BSYNC B1 ;  /* 0x0000000000017941 */ /* 0x000fea0003800000 */
.L_x_2211:
[----:B------:R-:W-:Y:S01]  /*edc0*/  BSSY B1, `(.L_x_2213) ;  /* 0x0000009000017945 */ /* 0x000fe20003800000 */
[----:B0-----:R-:W-:Y:S02]  /*edd0*/  IMAD.MOV.U32 R2, RZ, RZ, 0x0 ;  /* 0x00000000ff027424 */ /* 0x001fe400078e00ff */
[----:B------:R-:W-:Y:S01]  /*ede0*/  IMAD.MOV.U32 R3, RZ, RZ, 0x14f00000 ;  /* 0x14f00000ff037424 */ /* 0x000fe200078e00ff */
[----:B------:R-:W-:Y:S06]  /*edf0*/  @P1 BRA `(.L_x_2214) ;  /* 0x0000000000141947 */ /* 0x000fec0003800000 */
[----:B------:R-:W-:Y:S02]  /*ee00*/  ISETP.NE.AND P0, PT, R10, RZ, PT ;  /* 0x000000ff0a00720c */ /* 0x000fe40003f05270 */
[----:B------:R-:W-:-:S04]  /*ee10*/  MOV R7, 0x8000 ;  /* 0x0000800000077802 */ /* 0x000fc80000000f00 */
[----:B------:R0:W-:Y:S07]  /*ee20*/  SYNCS.ARRIVE.TRANS64 RZ, [UR38+0x28850], R7 ;  /* 0x02885007ffff79a7 */ /* 0x0001ee0008000026 */
[----:B------:R-:W-:Y:S05]  /*ee30*/  @!P0 BRA `(.L_x_2214) ;  /* 0x0000000000048947 */ /* 0x000fea0003800000 */
[----:B------:R-:W-:Y:S01]  /*ee40*/  BPT.TRAP 0x1 ;  /* 0x000000040000795c */ /* 0x000fe20000300000 */
.L_x_2214:
[----:B------:R-:W-:Y:S05]  /*ee50*/  BSYNC B1 ;  /* 0x0000000000017941 */ /* 0x000fea0003800000 */
.L_x_2213:
        /* <DEDUP_REMOVED lines=10> */
.L_x_2215:
        /* <DEDUP_REMOVED lines=8> */
[----:B------:R-:W-:Y:S01]  /*ef80*/  R2UR UR6, R2 ;  /* 0x00000000020672ca */ /* 0x000fe200000e0000 */
[----:B------:R-:W-:Y:S01]  /*ef90*/  UIADD3 UR8, UR38, 0x4400, URZ ;  /* 0x0000440026087890 */ /* 0x000fe2000fffe03f */
[----:B------:R-:W-:Y:S02]  /*efa0*/  R2UR UR7, R3 ;  /* 0x00000000030772ca */ /* 0x000fe400000e0000 */
[----:B------:R-:W-:Y:S02]  /*efb0*/  R2UR UR10, R6 ;  /* 0x00000000060a72ca */ /* 0x000fe400000e0000 */
[----:B------:R-:W-:-:S13]  /*efc0*/  PLOP3.LUT P0, PT, PT, PT, PT, 0x80, 0x0 ;  /* 0x000000000000781c */ /* 0x000fda0003f0f070 */
.L_x_2216:
        /* <DEDUP_REMOVED lines=8> */
[----:B------:R-:W-:Y:S02]  /*f050*/  IMAD.MOV.U32 R17, RZ, RZ, R0 ;  /* 0x000000ffff117224 */ /* 0x000fe400078e0000 */
[----:B------:R-:W-:-:S07]  /*f060*/  IMAD.MOV.U32 R16, RZ, RZ, R4 ;  /* 0x000000ffff107224 */ /* 0x000fce00078e0004 */
.L_x_2203:
[----:B------:R-:W-:Y:S05]  /*f070*/  BSYNC B0 ;  /* 0x0000000000007941 */ /* 0x000fea0003800000 */
.L_x_2170:
        /* <DEDUP_REMOVED lines=12> */
.L_x_2265:
[----:B------:R-:W-:Y:S05]  /*f140*/  BSYNC B1 ;  /* 0x0000000000017941 */ /* 0x000fea0003800000 */
.L_x_2219:
        /* <DEDUP_REMOVED lines=8> */
.L_x_2222:
[----:B------:R-:W-:Y:S05]  /*f1d0*/  BSYNC B1 ;  /* 0x0000000000017941 */ /* 0x000fea0003800000 */
.L_x_2221:
[----:B------:R-:W-:Y:S01]  /*f1e0*/  R2UR UR4, R8 ;  /* 0x00000000080472ca */ /* 0x000fe200000e0000 */
[----:B------:R-:W-:Y:S01]  /*f1f0*/  ULDC.64 UR6, c[0x0][0x198] ;  /* 0x0000660000067ab9 */ /* 0x000fe20000000a00 */
[----:B------:R-:W-:Y:S01]  /*f200*/  R2UR UR9, R3 ;  /* 0x00000000030972ca */ /* 0x000fe200000e0000 */
[----:B------:R-:W-:Y:S01]  /*f210*/  UIADD3 UR6, UP0, UR6, 0x470, URZ ;  /* 0x0000047006067890 */ /* 0x000fe2000ff1e03f */
[----:B------:R-:W-:Y:S01]  /*f220*/  PLOP3.LUT P0, PT, PT, PT, PT, 0x80, 0x0 ;  /* 0x000000000000781c */ /* 0x000fe20003f0f070 */
[----:B------:R-:W-:Y:S01]  /*f230*/  UMOV UR14, 0x0 ;  /* 0x00000000000e7882 */ /* 0x000fe20000000000 */
[----:B------:R-:W-:Y:S01]  /*f240*/  SHF.L.U32 R17, R17, 0x7, RZ ;  /* 0x0000000711117819 */ /* 0x000fe200000006ff */
[----:B------:R-:W-:Y:S01]  /*f250*/  UIADD3.X UR7, URZ, UR7, URZ, UP0, !UPT ;  /* 0x000000073f077290 */ /* 0x000fe200087fe43f */
[----:B------:R-:W-:Y:S01]  /*f260*/  UMOV UR15, 0x14f00000 ;  /* 0x14f00000000f7882 */ /* 0x000fe20000000000 */
[----:B------:R-:W-:-:S04]  /*f270*/  UMOV UR10, URZ ;  /* 0x0000003f000a7c82 */ /* 0x000fc80008000000 */
[----:B------:R-:W-:Y:S02]  /*f280*/  ULEA UR4, UR4, UR38, 0xf ;  /* 0x0000002604047291 */ /* 0x000fe4000f8e783f */
[----:B------:R-:W-:Y:S02]  /*f290*/  UIADD3 UR9, UR9, 0x28850, URZ ;  /* 0x0002885009097890 */ /* 0x000fe4000fffe03f */
[----:B------:R-:W-:-:S12]  /*f2a0*/  UIADD3 UR8, UR4, 0x400, URZ ;  /* 0x0000040004087890 */ /* 0x000fd8000fffe03f */
.L_x_2223:
        /* <DEDUP_REMOVED lines=13> */
.L_x_2224:
        /* <DEDUP_REMOVED lines=8> */
.L_x_2218:
[----:B------:R-:W-:Y:S05]  /*f400*/  BSYNC B0 ;  /* 0x0000000000007941 */ /* 0x000fea0003800000 */
.L_x_2217:
[----:B0-----:R-:W-:Y:S02]  /*f410*/  VIADD R0, R8, 0x1 ;  /* 0x0000000108007836 */ /* 0x001fe40000000000 */
[----:B------:R-:W-:-:S03]  /*f420*/  IMAD.MOV.U32 R3, RZ, RZ, RZ ;  /* 0x000000ffff037224 */ /* 0x000fc600078e00ff */
[----:B------:R-:W-:-:S04]  /*f430*/  ISETP.NE.AND P0, PT, R0, 0x2, PT ;  /* 0x000000020000780c */ /* 0x000fc80003f05270 */
[----:B------:R-:W-:Y:S02]  /*f440*/  SEL R2, RZ, 0x1, P0 ;  /* 0x00000001ff027807 */ /* 0x000fe40000000000 */
[----:B------:R-:W-:Y:S02]  /*f450*/  SEL R0, R0, RZ, P0 ;  /* 0x000000ff00007207 */ /* 0x000fe40000000000 */
[----:B------:R-:W-:-:S07]  /*f460*/  LOP3.LUT R9, R9, R2, RZ, 0x3c, !PT ;  /* 0x0000000209097212 */ /* 0x000fce00078e3cff */
.L_x_2154:
[----:B------:R-:W0:Y:S01]  /*f470*/  S2R R5, SR_CgaCtaId ;  /* 0x0000000000057919 */ /* 0x000e220000008800 */
[----:B------:R-:W-:Y:S02]  /*f480*/  MOV R2, 0x400 ;  /* 0x0000040000027802 */ /* 0x000fe40000000f00 */
[----:B------:R-:W-:Y:S02]  /*f490*/  SHF.L.U32 R3, R3, 0x1f, RZ ;  /* 0x0000001f03037819 */ /* 0x000fe400000006ff */
[----:B0-----:R-:W-:-:S04]  /*f4a0*/  LEA R2, R5, R2, 0x18 ;  /* 0x0000000205027211 */ /* 0x001fc800078ec0ff */
[----:B------:R-:W0:Y:S02]  /*f4b0*/  SYNCS.PHASECHK.TRANS64.TRYWAIT P0, [R2+URZ+0x28820], R3 ;  /* 0x02882003020075a7 */ /* 0x000e24000800017f */
[----:B0-----:R-:W-:Y:S05]  /*f4c0*/  @!P0 BRA `(.L_x_2225) ;  /* 0x0000001000fc8947 */ /* 0x001fea0003800000 */
.L_x_2266:
[----:B------:R-:W-:-:S03]  /*f4d0*/  UMOV UR4, 0xffffffff ;  /* 0xffffffff00047882 */ /* 0x000fc60000000000 */
[----:B------:R-:W-:Y:S05]  /*f4e0*/  BRA.DIV UR4, `(.L_x_2226) ;  /* 0x0000001604087947 */ /* 0x000fea000b800000 */
[----:B0-----:R-:W0:Y:S02]  /*f4f0*/  S2R R3, SR_TID.X ;  /* 0x0000000000037919 */ /* 0x001e240000002100 */
[----:B0-----:R-:W-:-:S04]  /*f500*/  SHF.R.U32.HI R3, RZ, 0x5, R3 ;  /* 0x00000005ff037819 */ /* 0x001fc80000011603 */
[----:B------:R-:W-:-:S05]  /*f510*/  LOP3.LUT R3, R3, 0x3, RZ, 0xc0, !PT ;  /* 0x0000000303037812 */ /* 0x000fca00078ec0ff */
[----:B------:R0:W1:Y:S02]  /*f520*/  SHFL.IDX PT, R14, R3, RZ, 0x1f ;  /* 0x00001fff030e7589 */ /* 0x00006400000e0000 */
.L_x_2269:
[----:B-1----:R-:W-:-:S13]  /*f530*/  ISETP.NE.AND P0, PT, R14, RZ, PT ;  /* 0x000000ff0e00720c */ /* 0x002fda0003f05270 */
[----:B------:R-:W-:Y:S05]  /*f540*/  @P0 BRA `(.L_x_2116) ;  /* 0x0000000000880947 */ /* 0x000fea0003800000 */
[----:B------:R-:W-:-:S03]  /*f550*/  UMOV UR4, 0xffffffff ;  /* 0xffffffff00047882 */ /* 0x000fc60000000000 */
[----:B------:R-:W-:Y:S05]  /*f560*/  BRA.DIV UR4, `(.L_x_2227) ;  /* 0x00000016041c7947 */ /* 0x000fea000b800000 */
[----:B------:R-:W-:-:S13]  /*f570*/  ELECT P6, URZ, PT ;  /* 0x00000000003f782f */ /* 0x000fda00038c0000 */
.L_x_2272:
[----:B------:R-:W-:Y:S05]  /*f580*/  @!P6 BRA `(.L_x_2116) ;  /* 0x000000000078e947 */ /* 0x000fea0003800000 */
[----:B0-----:R-:W2:Y:S02]  /*f590*/  LDL.LU R3, [R1+0x14] ;  /* 0x0000140001037983 */ /* 0x001ea40000300800 */
[----:B--2---:R-:W-:-:S04]  /*f5a0*/  LOP3.LUT R3, R3, 0x2, RZ, 0xfc, !PT ;  /* 0x0000000203037812 */ /* 0x004fc800078efcff */
[----:B------:R-:W-:-:S13]  /*f5b0*/  ISETP.NE.AND P2, PT, R3, 0x3, PT ;  /* 0x000000030300780c */ /* 0x000fda0003f45270 */
[----:B------:R-:W-:Y:S05]  /*f5c0*/  @!P2 BRA `(.L_x_2228) ;  /* 0x000000000004a947 */ /* 0x000fea0003800000 */
[----:B------:R-:W-:Y:S01]  /*f5d0*/  BPT.TRAP 0x1 ;  /* 0x000000040000795c */ /* 0x000fe20000300000 */
.L_x_2228:
[----:B------:R-:W-:Y:S01]  /*f5e0*/  VIADD R7, R2, 0x28840 ;  /* 0x0002884002077836 */ /* 0x000fe20000000000 */
[----:B------:R-:W-:Y:S02]  /*f5f0*/  SHF.L.U32 R5, R9, 0x1f, RZ ;  /* 0x0000001f09057819 */ /* 0x000fe400000006ff */
[C---:B------:R-:W-:Y:S01]  /*f600*/  IADD3 R3, R0.reuse, 0x1, RZ ;  /* 0x0000000100037810 */ /* 0x040fe20007ffe0ff */
        /* <DEDUP_REMOVED lines=9> */
.L_x_2273:
[----:B------:R-:W1:Y:S02]  /*f6a0*/  SYNCS.PHASECHK.TRANS64.TRYWAIT P0, [R3+URZ], R4 ;  /* 0x00000004030075a7 */ /* 0x000e64000800017f */
[----:B-1----:R-:W-:Y:S05]  /*f6b0*/  @!P0 BRA `(.L_x_2230) ;  /* 0x0000001000fc8947 */ /* 0x002fea0003800000 */
.L_x_2274:
[----:B------:R-:W-:Y:S05]  /*f6c0*/  @!P2 BRA `(.L_x_2231) ;  /* 0x000000000004a947 */ /* 0x000fea0003800000 */
[----:B------:R-:W-:Y:S01]  /*f6d0*/  BPT.TRAP 0x1 ;  /* 0x000000040000795c */ /* 0x000fe20000300000 */
.L_x_2231:
[----:B-1----:R-:W-:-:S04]  /*f6e0*/  VIADD R3, R2, 0x28860 ;  /* 0x0002886002037836 */ /* 0x002fc80000000000 */
[----:B------:R-:W-:-:S04]  /*f6f0*/  IMAD R0, R0, 0x8, R3 ;  /* 0x0000000800007824 */ /* 0x000fc800078e0203 */
[----:B------:R-:W1:Y:S02]  /*f700*/  SYNCS.PHASECHK.TRANS64.TRYWAIT P0, [R0+URZ], R5 ;  /* 0x00000005000075a7 */ /* 0x000e64000800017f */
[----:B-1----:R-:W-:Y:S05]  /*f710*/  @!P0 BRA `(.L_x_2232) ;  /* 0x0000001000f88947 */ /* 0x002fea0003800000 */
.L_x_2275:
[----:B------:R-:W-:-:S07]  /*f720*/  IMAD R3, R8, 0x8, R3 ;  /* 0x0000000808037824 */ /* 0x000fce00078e0203 */
.L_x_2233:
[----:B--2---:R2:W3:Y:S02]  /*f730*/  SYNCS.PHASECHK.TRANS64.TRYWAIT P0, [R3+URZ], R4 ;  /* 0x00000004030075a7 */ /* 0x0044e4000800017f */
[----:B---3--:R-:W-:Y:S05]  /*f740*/  @!P0 NANOSLEEP.SYNCS 0x989680 ;  /* 0x009896800000895d */ /* 0x008fea0003900000 */
[----:B------:R-:W3:Y:S02]  /*f750*/  @!P0 SYNCS.PHASECHK.TRANS64 P0, [R3+URZ], R4 ;  /* 0x00000004030085a7 */ /* 0x000ee4000800007f */
[----:B---3--:R-:W-:Y:S05]  /*f760*/  @!P0 BRA `(.L_x_2233) ;  /* 0xfffffffc00f08947 */ /* 0x008fea000383ffff */
.L_x_2116:
[----:B------:R-:W-:Y:S05]  /*f770*/  BSYNC B6 ;  /* 0x0000000000067941 */ /* 0x000fea0003800000 */
.L_x_2113:
[----:B------:R-:W-:Y:S05]  /*f780*/  EXIT ;  /* 0x000000000000794d */ /* 0x000fea0003800000 */
.L_x_2120:
[----:B-1----:R-:W-:-:S04]  /*f790*/  MOV R0, UR36 ;  /* 0x0000002400007c02 */ /* 0x002fc80008000f00 */
[----:B------:R1:W2:Y:S03]  /*f7a0*/  SYNCS.PHASECHK.TRANS64.TRYWAIT P1, [R0+URZ+0x28800], R3 ;  /* 0x02880003000075a7 */ /* 0x0002a6000802017f */
[----:B--2---:R-:W-:Y:S05]  /*f7b0*/  @!P1 NANOSLEEP.SYNCS 0x989680 ;  /* 0x009896800000995d */ /* 0x004fea0003900000 */
[----:B------:R-:W2:Y:S02]  /*f7c0*/  @!P1 SYNCS.PHASECHK.TRANS64 P1, [R0+URZ+0x28800], R3 ;  /* 0x02880003000095a7 */ /* 0x000ea4000802007f */
[----:B--2---:R-:W-:Y:S05]  /*f7d0*/  @!P1 BRA `(.L_x_2120) ;  /* 0xfffffffc00ec9947 */ /* 0x004fea000383ffff */
[----:B------:R-:W-:Y:S05]  /*f7e0*/  BRA `(.L_x_2234) ;  /* 0xffffff1800f07947 */ /* 0x000fea000383ffff */
.L_x_2124:
[----:B-1----:R-:W-:-:S04]  /*f7f0*/  IMAD.U32 R0, RZ, RZ, UR36 ;  /* 0x00000024ff007e24 */ /* 0x002fc8000f8e00ff */
[----:B------:R1:W3:Y:S03]  /*f800*/  SYNCS.PHASECHK.TRANS64.TRYWAIT P2, [R0+URZ+0x28830], R3 ;  /* 0x02883003000075a7 */ /* 0x0002e6000804017f */
[----:B---3--:R-:W-:Y:S05]  /*f810*/  @!P2 NANOSLEEP.SYNCS 0x989680 ;  /* 0x009896800000a95d */ /* 0x008fea0003900000 */
[----:B------:R-:W3:Y:S02]  /*f820*/  @!P2 SYNCS.PHASECHK.TRANS64 P2, [R0+URZ+0x28830], R3 ;  /* 0x028830030000a5a7 */ /* 0x000ee4000804007f */
[----:B---3--:R-:W-:Y:S05]  /*f830*/  @!P2 BRA `(.L_x_2124) ;  /* 0xfffffffc00eca947 */ /* 0x008fea000383ffff */
[----:B------:R-:W-:Y:S05]  /*f840*/  BRA `(.L_x_2123) ;  /* 0xffffff1c000c7947 */ /* 0x000fea000383ffff */
.L_x_2129:
[----:B-1----:R-:W-:-:S04]  /*f850*/  IMAD.U32 R13, RZ, RZ, UR7 ;  /* 0x00000007ff0d7e24 */ /* 0x002fc8000f8e00ff */
[----:B------:R1:W2:Y:S03]  /*f860*/  SYNCS.PHASECHK.TRANS64.TRYWAIT P3, [R13+URZ+0x28830], R12 ;  /* 0x0288300c0d0075a7 */ /* 0x0002a6000806017f */
[----:B--2---:R-:W-:Y:S05]  /*f870*/  @!P3 NANOSLEEP.SYNCS 0x989680 ;  /* 0x009896800000b95d */ /* 0x004fea0003900000 */
[----:B------:R-:W2:Y:S02]  /*f880*/  @!P3 SYNCS.PHASECHK.TRANS64 P3, [R13+URZ+0x28830], R12 ;  /* 0x0288300c0d00b5a7 */ /* 0x000ea4000806007f */
[----:B--2---:R-:W-:Y:S05]  /*f890*/  @!P3 BRA `(.L_x_2129) ;  /* 0xfffffffc00ecb947 */ /* 0x004fea000383ffff */
[----:B------:R-:W-:Y:S05]  /*f8a0*/  BRA `(.L_x_2126) ;  /* 0xffffff4800907947 */ /* 0x000fea000383ffff */
.L_x_2133:
[----:B-1----:R-:W-:-:S04]  /*f8b0*/  IMAD.U32 R13, RZ, RZ, UR7 ;  /* 0x00000007ff0d7e24 */ /* 0x002fc8000f8e00ff */
[----:B------:R1:W2:Y:S03]  /*f8c0*/  SYNCS.PHASECHK.TRANS64.TRYWAIT P3, [R13+URZ+0x28850], R12 ;  /* 0x0288500c0d0075a7 */ /* 0x0002a6000806017f */
[----:B--2---:R-:W-:Y:S05]  /*f8d0*/  @!P3 NANOSLEEP.SYNCS 0x989680 ;  /* 0x009896800000b95d */ /* 0x004fea0003900000 */
[----:B------:R-:W2:Y:S02]  /*f8e0*/  @!P3 SYNCS.PHASECHK.TRANS64 P3, [R13+URZ+0x28850], R12 ;  /* 0x0288500c0d00b5a7 */ /* 0x000ea4000806007f */
[----:B--2---:R-:W-:Y:S05]  /*f8f0*/  @!P3 BRA `(.L_x_2133) ;  /* 0xfffffffc00ecb947 */ /* 0x004fea000383ffff */
[----:B------:R-:W-:Y:S05]  /*f900*/  BRA `(.L_x_2130) ;  /* 0xffffff4c00547947 */ /* 0x000fea000383ffff */
.L_x_2139:
[----:B-1----:R-:W-:-:S04]  /*f910*/  IMAD.U32 R13, RZ, RZ, UR10 ;  /* 0x0000000aff0d7e24 */ /* 0x002fc8000f8e00ff */
[----:B------:R1:W2:Y:S03]  /*f920*/  SYNCS.PHASECHK.TRANS64.TRYWAIT P2, [R13+URZ+0x28830], R10 ;  /* 0x0288300a0d0075a7 */ /* 0x0002a6000804017f */
[----:B--2---:R-:W-:Y:S05]  /*f930*/  @!P2 NANOSLEEP.SYNCS 0x989680 ;  /* 0x009896800000a95d */ /* 0x004fea0003900000 */
[----:B------:R-:W2:Y:S02]  /*f940*/  @!P2 SYNCS.PHASECHK.TRANS64 P2, [R13+URZ+0x28830], R10 ;  /* 0x0288300a0d00a5a7 */ /* 0x000ea4000804007f */
[----:B--2---:R-:W-:Y:S05]  /*f950*/  @!P2 BRA `(.L_x_2139) ;  /* 0xfffffffc00eca947 */ /* 0x004fea000383ffff */
[----:B------:R-:W-:Y:S05]  /*f960*/  BRA `(.L_x_2136) ;  /* 0xffffff7800b07947 */ /* 0x000fea000383ffff */
.L_x_2143:
[----:B01----:R-:W-:-:S04]  /*f970*/  MOV R10, UR10 ;  /* 0x0000000a000a7c02 */ /* 0x003fc80008000f00 */
[----:B------:R0:W1:Y:S03]  /*f980*/  SYNCS.PHASECHK.TRANS64.TRYWAIT P2, [R10+URZ+0x28850], R9 ;  /* 0x028850090a0075a7 */ /* 0x000066000804017f */
[----:B-1----:R-:W-:Y:S05]  /*f990*/  @!P2 NANOSLEEP.SYNCS 0x989680 ;  /* 0x009896800000a95d */ /* 0x002fea0003900000 */
[----:B------:R-:W1:Y:S02]  /*f9a0*/  @!P2 SYNCS.PHASECHK.TRANS64 P2, [R10+URZ+0x28850], R9 ;  /* 0x028850090a00a5a7 */ /* 0x000e64000804007f */
[----:B-1----:R-:W-:Y:S05]  /*f9b0*/  @!P2 BRA `(.L_x_2143) ;  /* 0xfffffffc00eca947 */ /* 0x002fea000383ffff */
[----:B------:R-:W-:Y:S05]  /*f9c0*/  BRA `(.L_x_2140) ;  /* 0xffffff7c00707947 */ /* 0x000fea000383ffff */
.L_x_2148:
[----:B-1----:R-:W-:-:S04]  /*f9d0*/  IMAD.U32 R3, RZ, RZ, UR5 ;  /* 0x00000005ff037e24 */ /* 0x002fc8000f8e00ff */
[----:B------:R1:W2:Y:S03]  /*f9e0*/  SYNCS.PHASECHK.TRANS64.TRYWAIT P0, [R3+URZ+0x28850], R0 ;  /* 0x02885000030075a7 */ /* 0x0002a6000800017f */
[----:B--2---:R-:W-:Y:S05]  /*f9f0*/  @!P0 NANOSLEEP.SYNCS 0x989680 ;  /* 0x009896800000895d */ /* 0x004fea0003900000 */
[----:B------:R-:W2:Y:S02]  /*fa00*/  @!P0 SYNCS.PHASECHK.TRANS64 P0, [R3+URZ+0x28850], R0 ;  /* 0x02885000030085a7 */ /* 0x000ea4000800007f */
[----:B--2---:R-:W-:Y:S05]  /*fa10*/  @!P0 BRA `(.L_x_2148) ;  /* 0xfffffffc00ec8947 */ /* 0x004fea000383ffff */
[----:B------:R-:W-:Y:S05]  /*fa20*/  BRA `(.L_x_2147) ;  /* 0xffffffa000407947 */ /* 0x000fea000383ffff */
.L_x_2159:
[----:B------:R-:W-:Y:S01]  /*fa30*/  IMAD.MOV.U32 R13, RZ, RZ, R0 ;  /* 0x000000ffff0d7224 */ /* 0x000fe200078e0000 */
[----:B------:R-:W-:Y:S01]  /*fa40*/  MOV R15, 0xffffffff ;  /* 0xffffffff000f7802 */ /* 0x000fe20000000f00 */
[----:B------:R-:W-:Y:S02]  /*fa50*/  IMAD.MOV.U32 R12, RZ, RZ, RZ ;  /* 0x000000ffff0c7224 */ /* 0x000fe400078e00ff */
[----:B------:R-:W-:-:S07]  /*fa60*/  IMAD.MOV.U32 R11, RZ, RZ, 0x1f ;  /* 0x0000001fff0b7424 */ /* 0x000fce00078e00ff */
[----:B------:R-:W-:Y:S05]  /*fa70*/  WARPSYNC.COLLECTIVE R15, `(.L_x_2235) ;  /* 0x000000000f087348 */ /* 0x000fea0003c00000 */
[----:B------:R0:W1:Y:S02]  /*fa80*/  SHFL.IDX P6, R14, R13, R12, R11 ;  /* 0x0000000c0d0e7389 */ /* 0x00006400000c000b */
[----:B01----:R-:W-:Y:S01]  /*fa90*/  ENDCOLLECTIVE ;  /* 0x000000000000791b */ /* 0x003fe20003800000 */
.L_x_2235:
[----:B------:R-:W-:Y:S05]  /*faa0*/  BRA `(.L_x_2236) ;  /* 0xffffffcc00447947 */ /* 0x000fea000383ffff */
.L_x_2161:
[----:B------:R-:W-:Y:S01]  /*fab0*/  BSSY B0, `(.L_x_2237) ;  /* 0x0000006000007945 */ /* 0x000fe20003800000 */
[----:B------:R-:W-:-:S07]  /*fac0*/  IMAD.MOV.U32 R15, RZ, RZ, -0x1 ;  /* 0xffffffffff0f7424 */ /* 0x000fce00078e00ff */
[----:B0-----:R-:W-:Y:S05]  /*fad0*/  WARPSYNC.COLLECTIVE R15, `(.L_x_2238) ;  /* 0x000000000f0c7348 */ /* 0x001fea0003c00000 */
[----:B------:R-:W-:Y:S02]  /*fae0*/  ELECT P6, UR62, PT ;  /* 0x00000000003e782f */ /* 0x000fe400038c0000 */
[----:B------:R-:W-:Y:S01]  /*faf0*/  MOV R14, UR62 ;  /* 0x0000003e000e7c02 */ /* 0x000fe20008000f00 */
[----:B0-----:R-:W-:Y:S10]  /*fb00*/  ENDCOLLECTIVE ;  /* 0x000000000000791b */ /* 0x001ff40003800000 */
.L_x_2238:
[----:B------:R-:W-:Y:S05]  /*fb10*/  BSYNC B0 ;  /* 0x0000000000007941 */ /* 0x000fea0003800000 */
.L_x_2237:
[----:B------:R-:W-:Y:S05]  /*fb20*/  BRA `(.L_x_2239) ;  /* 0xffffffcc00447947 */ /* 0x000fea000383ffff */
.L_x_2163:
[----:B0-----:R-:W-:-:S04]  /*fb30*/  IMAD.U32 R3, RZ, RZ, UR38 ;  /* 0x00000026ff037e24 */ /* 0x001fc8000f8e00ff */
[----:B------:R0:W1:Y:S03]  /*fb40*/  SYNCS.PHASECHK.TRANS64.TRYWAIT P0, [R3+URZ+0x28840], R0 ;  /* 0x02884000030075a7 */ /* 0x000066000800017f */
[----:B-1----:R-:W-:Y:S05]  /*fb50*/  @!P0 NANOSLEEP.SYNCS 0x989680 ;  /* 0x009896800000895d */ /* 0x002fea0003900000 */
[----:B------:R-:W1:Y:S02]  /*fb60*/  @!P0 SYNCS.PHASECHK.TRANS64 P0, [R3+URZ+0x28840], R0 ;  /* 0x02884000030085a7 */ /* 0x000e64000800007f */
[----:B-1----:R-:W-:Y:S05]  /*fb70*/  @!P0 BRA `(.L_x_2163) ;  /* 0xfffffffc00ec8947 */ /* 0x002fea000383ffff */
[----:B------:R-:W-:Y:S05]  /*fb80*/  BRA `(.L_x_2240) ;  /* 0xffffffcc009c7947 */ /* 0x000fea000383ffff */
.L_x_2166:
[----:B------:R-:W-:Y:S01]  /*fb90*/  IMAD.MOV.U32 R13, RZ, RZ, R5 ;  /* 0x000000ffff0d7224 */ /* 0x000fe200078e0005 */
[----:B------:R-:W-:Y:S01]  /*fba0*/  MOV R12, RZ ;  /* 0x000000ff000c7202 */ /* 0x000fe20000000f00 */
[----:B------:R-:W-:Y:S02]  /*fbb0*/  IMAD.MOV.U32 R11, RZ, RZ, 0x181f ;  /* 0x0000181fff0b7424 */ /* 0x000fe400078e00ff */
[----:B------:R-:W-:Y:S02]  /*fbc0*/  IMAD.MOV.U32 R15, RZ, RZ, -0x1 ;  /* 0xffffffffff0f7424 */ /* 0x000fe400078e00ff */
[----:B------:R-:W-:-:S07]  /*fbd0*/  IMAD R6, R9, 0x80, R6 ;  /* 0x0000008009067824 */ /* 0x000fce00078e0206 */
[----:B------:R-:W-:Y:S05]  /*fbe0*/  WARPSYNC.COLLECTIVE R15, `(.L_x_2241) ;  /* 0x000000000f087348 */ /* 0x000fea0003c00000 */
[----:B------:R0:W1:Y:S02]  /*fbf0*/  SHFL.IDX P6, R14, R13, R12, R11 ;  /* 0x0000000c0d0e7389 */ /* 0x00006400000c000b */
[----:B01----:R-:W-:Y:S01]  /*fc00*/  ENDCOLLECTIVE ;  /* 0x000000000000791b */ /* 0x003fe20003800000 */
.L_x_2241:
[----:B------:R-:W-:Y:S02]  /*fc10*/  VIADD R9, R6, 0x10 ;  /* 0x0000001006097836 */ /* 0x000fe40000000000 */
[----:B------:R-:W-:Y:S02]  /*fc20*/  IMAD.MOV.U32 R13, RZ, RZ, R0 ;  /* 0x000000ffff0d7224 */ /* 0x000fe400078e0000 */
[----:B------:R-:W-:-:S07]  /*fc30*/  IMAD.MOV.U32 R2, RZ, RZ, R14 ;  /* 0x000000ffff027224 */ /* 0x000fce00078e000e */
[----:B------:R-:W-:Y:S05]  /*fc40*/  WARPSYNC.COLLECTIVE R15, `(.L_x_2242) ;  /* 0x000000000f087348 */ /* 0x000fea0003c00000 */
[----:B------:R0:W1:Y:S02]  /*fc50*/  SHFL.IDX P6, R14, R13, R12, R11 ;  /* 0x0000000c0d0e7389 */ /* 0x00006400000c000b */
[----:B01----:R-:W-:Y:S01]  /*fc60*/  ENDCOLLECTIVE ;  /* 0x000000000000791b */ /* 0x003fe20003800000 */
.L_x_2242:
[----:B------:R-:W-:Y:S02]  /*fc70*/  ULDC UR4, c[0x0][0x288] ;  /* 0x0000a20000047ab9 */ /* 0x000fe40000000800 */
[----:B------:R-:W-:-:S05]  /*fc80*/  IMAD R4, R8, UR4, RZ ;  /* 0x0000000408047c24 */ /* 0x000fca000f8e02ff */
[----:B------:R-:W-:Y:S01]  /*fc90*/  ISETP.GE.AND P2, PT, R6, R4, PT ;  /* 0x000000040600720c */ /* 0x000fe20003f46270 */
[----:B------:R-:W-:Y:S02]  /*fca0*/  IMAD.MOV.U32 R13, RZ, RZ, R5 ;  /* 0x000000ffff0d7224 */ /* 0x000fe400078e0005 */
[----:B------:R-:W-:-:S10]  /*fcb0*/  IMAD.MOV.U32 R12, RZ, RZ, 0x1 ;  /* 0x00000001ff0c7424 */ /* 0x000fd400078e00ff */
[----:B------:R-:W-:Y:S02]  /*fcc0*/  @!P2 LEA R8, R7, UR38, 0x1 ;  /* 0x000000260708ac11 */ /* 0x000fe4000f8e08ff */
[----:B------:R-:W-:-:S07]  /*fcd0*/  MOV R3, R14 ;  /* 0x0000000e00037202 */ /* 0x000fce0000000f00 */
[----:B------:R-:W-:Y:S05]  /*fce0*/  WARPSYNC.COLLECTIVE R15, `(.L_x_2243) ;  /* 0x000000000f087348 */ /* 0x000fea0003c00000 */
[----:B------:R0:W1:Y:S02]  /*fcf0*/  SHFL.IDX P6, R14, R13, R12, R11 ;  /* 0x0000000c0d0e7389 */ /* 0x00006400000c000b */
[----:B01----:R-:W-:Y:S01]  /*fd00*/  ENDCOLLECTIVE ;  /* 0x000000000000791b */ /* 0x003fe20003800000 */
.L_x_2243:
[----:B------:R-:W-:-:S04]  /*fd10*/  LOP3.LUT R3, R3, R2, RZ, 0x3c, !PT ;  /* 0x0000000203037212 */ /* 0x000fc800078e3cff */
[----:B------:R-:W-:-:S04]  /*fd20*/  LOP3.LUT R2, R3, R2, RZ, 0x3c, !PT ;  /* 0x0000000203027212 */ /* 0x000fc800078e3cff */
[----:B------:R-:W-:Y:S02]  /*fd30*/  LOP3.LUT R3, R3, R2, RZ, 0x3c, !PT ;  /* 0x0000000203037212 */ /* 0x000fe400078e3cff */
[----:B------:R-:W-:Y:S01]  /*fd40*/  MOV R13, R0 ;  /* 0x00000000000d7202 */ /* 0x000fe20000000f00 */
[----:B------:R-:W-:-:S05]  /*fd50*/  @!P2 IMAD.WIDE.U32 R2, R10, 0x2, R2 ;  /* 0x000000020a02a825 */ /* 0x000fca00078e0002 */
        /* <DEDUP_REMOVED lines=10> */
.L_x_2244:
[----:B------:R-:W-:Y:S01]  /*fe00*/  @!P2 LEA R21, R7, UR38, 0x1 ;  /* 0x000000260715ac11 */ /* 0x000fe2000f8e08ff */
[----:B------:R-:W-:Y:S02]  /*fe10*/  IMAD.MOV.U32 R9, RZ, RZ, R8 ;  /* 0x000000ffff097224 */ /* 0x000fe400078e0008 */
[----:B------:R-:W-:Y:S02]  /*fe20*/  VIADD R3, R6, 0x20 ;  /* 0x0000002006037836 */ /* 0x000fe40000000000 */
[----:B------:R-:W-:Y:S01]  /*fe30*/  IMAD.MOV.U32 R13, RZ, RZ, R5 ;  /* 0x000000ffff0d7224 */ /* 0x000fe200078e0005 */
[----:B------:R-:W-:Y:S01]  /*fe40*/  MOV R12, 0x2 ;  /* 0x00000002000c7802 */ /* 0x000fe20000000f00 */
[----:B------:R-:W-:-:S07]  /*fe50*/  IMAD.MOV.U32 R8, RZ, RZ, R14 ;  /* 0x000000ffff087224 */ /* 0x000fce00078e000e */
[----:B------:R-:W-:Y:S05]  /*fe60*/  WARPSYNC.COLLECTIVE R15, `(.L_x_2245) ;  /* 0x000000000f087348 */ /* 0x000fea0003c00000 */
[----:B------:R0:W1:Y:S02]  /*fe70*/  SHFL.IDX P6, R14, R13, R12, R11 ;  /* 0x0000000c0d0e7389 */ /* 0x00006400000c000b */
[----:B01----:R-:W-:Y:S01]  /*fe80*/  ENDCOLLECTIVE ;  /* 0x000000000000791b */ /* 0x003fe20003800000 */
.L_x_2245:
[----:B------:R-:W-:-:S05]  /*fe90*/  @!P2 IMAD.WIDE.U32 R8, R10, 0x2, R8 ;  /* 0x000000020a08a825 */ /* 0x000fca00078e0008 */
[----:B------:R-:W-:Y:S01]  /*fea0*/  @!PT LDS RZ, [RZ] ;  /* 0x00000000fffff984 */ /* 0x000fe20000000800 */
[----:B------:R-:W-:Y:S01]  /*feb0*/  @!PT LDS RZ, [RZ] ;  /* 0x00000000fffff984 */ /* 0x000fe20000000800 */
[----:B------:R-:W-:Y:S01]  /*fec0*/  @!PT LDS RZ, [RZ] ;  /* 0x00000000fffff984 */ /* 0x000fe20000000800 */
[----:B------:R-:W-:Y:S04]  /*fed0*/  @!P2 LDGSTS.E.BYPASS.LTC128B.128 [R21+0x10c00], desc[UR42][R8.64], !P1 ;  /* 0x10c000000815afae */ /* 0x000fe8000c901d6a */
[----:B------:R0:W-:Y:S01]  /*fee0*/  @!P2 LDGSTS.E.BYPASS.LTC128B.128 [R21+0x14c00], desc[UR42][R8.64+0x80], !P0 ;  /* 0x14c000800815afae */ /* 0x0001e2000c101d6a */
[----:B------:R-:W-:Y:S01]  /*fef0*/  ISETP.GE.AND P2, PT, R3, R4, PT ;  /* 0x000000040300720c */ /* 0x000fe20003f46270 */
[----:B------:R-:W-:Y:S01]  /*ff00*/  IMAD.MOV.U32 R13, RZ, RZ, R0 ;  /* 0x000000ffff0d7224 */ /* 0x000fe200078e0000 */
[----:B0-----:R-:W-:Y:S01]  /*ff10*/  IADD3 R9, R6, 0x30, RZ ;  /* 0x0000003006097810 */ /* 0x001fe20007ffe0ff */
[----:B------:R-:W-:-:S10]  /*ff20*/  IMAD.MOV.U32 R2, RZ, RZ, R14 ;  /* 0x000000ffff027224 */ /* 0x000fd400078e000e */
[----:B------:R-:W-:-:S07]  /*ff30*/  @!P2 LEA R20, R7, UR38, 0x1 ;  /* 0x000000260714ac11 */ /* 0x000fce000f8e08ff */
[----:B------:R-:W-:Y:S05]  /*ff40*/  WARPSYNC.COLLECTIVE R15, `(.L_x_2246) ;  /* 0x000000000f087348 */ /* 0x000fea0003c00000 */
[----:B------:R0:W1:Y:S02]  /*ff50*/  SHFL.IDX P6, R14, R13, R12, R11 ;  /* 0x0000000c0d0e7389 */ /* 0x00006400000c000b */
[----:B01----:R-:W-:Y:S01]  /*ff60*/  ENDCOLLECTIVE ;  /* 0x000000000000791b */ /* 0x003fe20003800000 */
.L_x_2246:
[----:B------:R-:W-:Y:S02]  /*ff70*/  IMAD.MOV.U32 R3, RZ, RZ, R2 ;  /* 0x000000ffff037224 */ /* 0x000fe400078e0002 */
[----:B------:R-:W-:Y:S02]  /*ff80*/  IMAD.MOV.U32 R13, RZ, RZ, R5 ;  /* 0x000000ffff0d7224 */ /* 0x000fe400078e0005 */
[----:B------:R-:W-:Y:S02]  /*ff90*/  IMAD.MOV.U32 R12, RZ, RZ, 0x3 ;  /* 0x00000003ff0c7424 */ /* 0x000fe400078e00ff */
[----:B------:R-:W-:-:S07]  /*ffa0*/  IMAD.MOV.U32 R2, RZ, RZ, R14 ;  /* 0x000000ffff027224 */ /* 0x000fce00078e000e */
[----:B------:R-:W-:Y:S05]  /*ffb0*/  WARPSYNC.COLLECTIVE R15, `(.L_x_2247) ;  /* 0x000000000f087348 */ /* 0x000fea0003c00000 */
[----:B------:R0:W1:Y:S02]  /*ffc0*/  SHFL.IDX P6, R14, R13, R12, R11 ;  /* 0x0000000c0d0e7389 */ /* 0x00006400000c000b */
[----:B01----:R-:W-:Y:S01]  /*ffd0*/  ENDCOLLECTIVE ;  /* 0x000000000000791b */ /* 0x003fe20003800000 */
.L_x_2247:
        /* <DEDUP_REMOVED lines=14> */
.L_x_2248:
[----:B------:R-:W-:Y:S01]  /*100c0*/  MOV R9, R8 ;  /* 0x0000000800097202 */ /* 0x000fe20000000f00 */
[----:B------:R-:W-:Y:S02]  /*100d0*/  IMAD.MOV.U32 R13, RZ, RZ, R5 ;  /* 0x000000ffff0d7224 */ /* 0x000fe400078e0005 */
[----:B------:R-:W-:Y:S02]  /*100e0*/  IMAD.MOV.U32 R12, RZ, RZ, 0x4 ;  /* 0x00000004ff0c7424 */ /* 0x000fe400078e00ff */
[----:B------:R-:W-:-:S07]  /*100f0*/  IMAD.MOV.U32 R8, RZ, RZ, R14 ;  /* 0x000000ffff087224 */ /* 0x000fce00078e000e */
[----:B------:R-:W-:Y:S05]  /*10100*/  WARPSYNC.COLLECTIVE R15, `(.L_x_2249) ;  /* 0x000000000f087348 */ /* 0x000fea0003c00000 */
[----:B------:R0:W1:Y:S02]  /*10110*/  SHFL.IDX P6, R14, R13, R12, R11 ;  /* 0x0000000c0d0e7389 */ /* 0x00006400000c000b */
[----:B01----:R-:W-:Y:S01]  /*10120*/  ENDCOLLECTIVE ;  /* 0x000000000000791b */ /* 0x003fe20003800000 */
.L_x_2249:
        /* <DEDUP_REMOVED lines=8> */
[----:B0-----:R-:W-:Y:S01]  /*101b0*/  VIADD R9, R6, 0x50 ;  /* 0x0000005006097836 */ /* 0x001fe20000000000 */
[----:B------:R-:W-:-:S09]  /*101c0*/  MOV R2, R14 ;  /* 0x0000000e00027202 */ /* 0x000fd20000000f00 */
[----:B------:R-:W-:Y:S05]  /*101d0*/  WARPSYNC.COLLECTIVE R15, `(.L_x_2250) ;  /* 0x000000000f087348 */ /* 0x000fea0003c00000 */
[----:B------:R0:W1:Y:S02]  /*101e0*/  SHFL.IDX P6, R14, R13, R12, R11 ;  /* 0x0000000c0d0e7389 */ /* 0x00006400000c000b */
[----:B01----:R-:W-:Y:S01]  /*101f0*/  ENDCOLLECTIVE ;  /* 0x000000000000791b */ /* 0x003fe20003800000 */
.L_x_2250:
[----:B------:R-:W-:Y:S01]  /*10200*/  @!P2 LEA R20, R7, UR38, 0x1 ;  /* 0x000000260714ac11 */ /* 0x000fe2000f8e08ff */
[----:B------:R-:W-:Y:S01]  /*10210*/  IMAD.MOV.U32 R3, RZ, RZ, R2 ;  /* 0x000000ffff037224 */ /* 0x000fe200078e0002 */
[----:B------:R-:W-:Y:S01]  /*10220*/  MOV R13, R5 ;  /* 0x00000005000d7202 */ /* 0x000fe20000000f00 */
[----:B------:R-:W-:Y:S02]  /*10230*/  IMAD.MOV.U32 R12, RZ, RZ, 0x5 ;  /* 0x00000005ff0c7424 */ /* 0x000fe400078e00ff */
[----:B------:R-:W-:-:S07]  /*10240*/  IMAD.MOV.U32 R2, RZ, RZ, R14 ;  /* 0x000000ffff027224 */ /* 0x000fce00078e000e */
[----:B------:R-:W-:Y:S05]  /*10250*/  WARPSYNC.COLLECTIVE R15, `(.L_x_2251) ;  /* 0x000000000f087348 */ /* 0x000fea0003c00000 */
[----:B------:R0:W1:Y:S02]  /*10260*/  SHFL.IDX P6, R14, R13, R12, R11 ;  /* 0x0000000c0d0e7389 */ /* 0x00006400000c000b */
[----:B01----:R-:W-:Y:S01]  /*10270*/  ENDCOLLECTIVE ;  /* 0x000000000000791b */ /* 0x003fe20003800000 */
.L_x_2251:
        /* <DEDUP_REMOVED lines=14> */
.L_x_2252:
[----:B------:R-:W-:Y:S02]  /*10360*/  IMAD.MOV.U32 R9, RZ, RZ, R8 ;  /* 0x000000ffff097224 */ /* 0x000fe400078e0008 */
[----:B------:R-:W-:Y:S02]  /*10370*/  IMAD.MOV.U32 R13, RZ, RZ, R5 ;  /* 0x000000ffff0d7224 */ /* 0x000fe400078e0005 */
[----:B------:R-:W-:Y:S01]  /*10380*/  IMAD.MOV.U32 R12, RZ, RZ, 0x6 ;  /* 0x00000006ff0c7424 */ /* 0x000fe200078e00ff */
[----:B------:R-:W-:-:S07]  /*10390*/  MOV R8, R14 ;  /* 0x0000000e00087202 */ /* 0x000fce0000000f00 */
[----:B------:R-:W-:Y:S05]  /*103a0*/  WARPSYNC.COLLECTIVE R15, `(.L_x_2253) ;  /* 0x000000000f087348 */ /* 0x000fea0003c00000 */
[----:B------:R0:W1:Y:S02]  /*103b0*/  SHFL.IDX P6, R14, R13, R12, R11 ;  /* 0x0000000c0d0e7389 */ /* 0x00006400000c000b */
[----:B01----:R-:W-:Y:S01]  /*103c0*/  ENDCOLLECTIVE ;  /* 0x000000000000791b */ /* 0x003fe20003800000 */
.L_x_2253:
[----:B------:R-:W-:-:S05]  /*103d0*/  @!P2 IMAD.WIDE.U32 R8, R10, 0x2, R8 ;  /* 0x000000020a08a825 */ /* 0x000fca00078e0008 */
[----:B------:R-:W-:Y:S01]  /*103e0*/  @!PT LDS RZ, [RZ] ;  /* 0x00000000fffff984 */ /* 0x000fe20000000800 */
[----:B------:R-:W-:Y:S01]  /*103f0*/  @!PT LDS RZ, [RZ] ;  /* 0x00000000fffff984 */ /* 0x000fe20000000800 */
[----:B------:R-:W-:Y:S01]  /*10400*/  @!PT LDS RZ, [RZ] ;  /* 0x00000000fffff984 */ /* 0x000fe20000000800 */
[----:B------:R0:W-:Y:S04]  /*10410*/  @!P2 LDGSTS.E.BYPASS.LTC128B.128 [R21+0x12c00], desc[UR42][R8.64], !P1 ;  /* 0x12c000000815afae */ /* 0x0001e8000c901d6a */
[----:B------:R0:W-:Y:S01]  /*10420*/  @!P2 LDGSTS.E.BYPASS.LTC128B.128 [R21+0x16c00], desc[UR42][R8.64+0x80], !P0 ;  /* 0x16c000800815afae */ /* 0x0001e2000c101d6a */
[----:B------:R-:W-:Y:S02]  /*10430*/  ISETP.GE.AND P2, PT, R3, R4, PT ;  /* 0x000000040300720c */ /* 0x000fe40003f46270 */
[----:B------:R-:W-:Y:S01]  /*10440*/  MOV R13, R0 ;  /* 0x00000000000d7202 */ /* 0x000fe20000000f00 */
[----:B------:R-:W-:-:S10]  /*10450*/  IMAD.MOV.U32 R2, RZ, RZ, R14 ;  /* 0x000000ffff027224 */ /* 0x000fd400078e000e */
[----:B0-----:R-:W-:Y:S05]  /*10460*/  WARPSYNC.COLLECTIVE R15, `(.L_x_2254) ;  /* 0x000000000f087348 */ /* 0x001fea0003c00000 */
[----:B------:R1:W2:Y:S02]  /*10470*/  SHFL.IDX P6, R14, R13, R12, R11 ;  /* 0x0000000c0d0e7389 */ /* 0x0002a400000c000b */
[----:B012---:R-:W-:Y:S01]  /*10480*/  ENDCOLLECTIVE ;  /* 0x000000000000791b */ /* 0x007fe20003800000 */
.L_x_2254:
[----:B------:R-:W-:Y:S01]  /*10490*/  @!P2 LEA R8, R7, UR38, 0x1 ;  /* 0x000000260708ac11 */ /* 0x000fe2000f8e08ff */
[----:B------:R-:W-:Y:S02]  /*104a0*/  IMAD.MOV.U32 R3, RZ, RZ, R2 ;  /* 0x000000ffff037224 */ /* 0x000fe400078e0002 */
[----:B------:R-:W-:Y:S02]  /*104b0*/  IMAD.MOV.U32 R13, RZ, RZ, R5 ;  /* 0x000000ffff0d7224 */ /* 0x000fe400078e0005 */
[----:B------:R-:W-:Y:S02]  /*104c0*/  IMAD.MOV.U32 R12, RZ, RZ, 0x7 ;  /* 0x00000007ff0c7424 */ /* 0x000fe400078e00ff */
[----:B------:R-:W-:-:S07]  /*104d0*/  IMAD.MOV.U32 R2, RZ, RZ, R14 ;  /* 0x000000ffff027224 */ /* 0x000fce00078e000e */
[----:B------:R-:W-:Y:S05]  /*104e0*/  WARPSYNC.COLLECTIVE R15, `(.L_x_2255) ;  /* 0x000000000f087348 */ /* 0x000fea0003c00000 */
[----:B------:R0:W1:Y:S02]  /*104f0*/  SHFL.IDX P6, R14, R13, R12, R11 ;  /* 0x0000000c0d0e7389 */ /* 0x00006400000c000b */
[----:B01----:R-:W-:Y:S01]  /*10500*/  ENDCOLLECTIVE ;  /* 0x000000000000791b */ /* 0x003fe20003800000 */
.L_x_2255:
[----:B------:R-:W-:-:S05]  /*10510*/  @!P2 IMAD.WIDE.U32 R2, R10, 0x2, R2 ;  /* 0x000000020a02a825 */ /* 0x000fca00078e0002 */
[----:B------:R-:W-:Y:S01]  /*10520*/  @!PT LDS RZ, [RZ] ;  /* 0x00000000fffff984 */ /* 0x000fe20000000800 */
[----:B------:R-:W-:Y:S01]  /*10530*/  @!PT LDS RZ, [RZ] ;  /* 0x00000000fffff984 */ /* 0x000fe20000000800 */
[----:B------:R-:W-:Y:S01]  /*10540*/  @!PT LDS RZ, [RZ] ;  /* 0x00000000fffff984 */ /* 0x000fe20000000800 */
[----:B------:R-:W-:Y:S04]  /*10550*/  @!P2 LDGSTS.E.BYPASS.LTC128B.128 [R8+0x13400], desc[UR42][R2.64], !P1 ;  /* 0x134000000208afae */ /* 0x000fe8000c901d6a */
[----:B------:R0:W-:Y:S01]  /*10560*/  @!P2 LDGSTS.E.BYPASS.LTC128B.128 [R8+0x17400], desc[UR42][R2.64+0x80], !P0 ;  /* 0x174000800208afae */ /* 0x0001e2000c101d6a */
[----:B------:R-:W-:Y:S01]  /*10570*/  IMAD.MOV.U32 R13, RZ, RZ, R0 ;  /* 0x000000ffff0d7224 */ /* 0x000fe200078e0000 */
[----:B0-----:R-:W-:-:S07]  /*10580*/  MOV R2, R14 ;  /* 0x0000000e00027202 */ /* 0x001fce0000000f00 */
[----:B------:R-:W-:Y:S05]  /*10590*/  WARPSYNC.COLLECTIVE R15, `(.L_x_2256) ;  /* 0x000000000f087348 */ /* 0x000fea0003c00000 */
[----:B------:R0:W1:Y:S02]  /*105a0*/  SHFL.IDX P6, R14, R13, R12, R11 ;  /* 0x0000000c0d0e7389 */ /* 0x00006400000c000b */
[----:B01----:R-:W-:Y:S01]  /*105b0*/  ENDCOLLECTIVE ;  /* 0x000000000000791b */ /* 0x003fe20003800000 */
.L_x_2256:
[----:B------:R-:W-:Y:S05]  /*105c0*/  BRA `(.L_x_2257) ;  /* 0xffffffcc00ec7947 */ /* 0x000fea000383ffff */
.L_x_2169:
[----:B0-----:R-:W-:-:S04]  /*105d0*/  IMAD.U32 R3, RZ, RZ, UR38 ;  /* 0x00000026ff037e24 */ /* 0x001fc8000f8e00ff */
[----:B------:R0:W1:Y:S03]  /*105e0*/  SYNCS.PHASECHK.TRANS64.TRYWAIT P0, [R3+URZ+0x28820], R2 ;  /* 0x02882002030075a7 */ /* 0x000066000800017f */
[----:B-1----:R-:W-:Y:S05]  /*105f0*/  @!P0 NANOSLEEP.SYNCS 0x989680 ;  /* 0x009896800000895d */ /* 0x002fea0003900000 */
[----:B------:R-:W1:Y:S02]  /*10600*/  @!P0 SYNCS.PHASECHK.TRANS64 P0, [R3+URZ+0x28820], R2 ;  /* 0x02882002030085a7 */ /* 0x000e64000800007f */
[----:B-1----:R-:W-:Y:S05]  /*10610*/  @!P0 BRA `(.L_x_2169) ;  /* 0xfffffffc00ec8947 */ /* 0x002fea000383ffff */
[----:B------:R-:W-:Y:S05]  /*10620*/  BRA `(.L_x_2258) ;  /* 0xffffffd000407947 */ /* 0x000fea000383ffff */
.L_x_2176:
[----:B-1----:R-:W-:-:S04]  /*10630*/  IMAD.U32 R3, RZ, RZ, UR38 ;  /* 0x00000026ff037e24 */ /* 0x002fc8000f8e00ff */
[----:B------:R1:W2:Y:S03]  /*10640*/  SYNCS.PHASECHK.TRANS64.TRYWAIT P0, [R3+URZ+0x28848], R2 ;  /* 0x02884802030075a7 */ /* 0x0002a6000800017f */
[----:B--2---:R-:W-:Y:S05]  /*10650*/  @!P0 NANOSLEEP.SYNCS 0x989680 ;  /* 0x009896800000895d */ /* 0x004fea0003900000 */
[----:B------:R-:W2:Y:S02]  /*10660*/  @!P0 SYNCS.PHASECHK.TRANS64 P0, [R3+URZ+0x28848], R2 ;  /* 0x02884802030085a7 */ /* 0x000ea4000800007f */
[----:B--2---:R-:W-:Y:S05]  /*10670*/  @!P0 BRA `(.L_x_2176) ;  /* 0xfffffffc00ec8947 */ /* 0x004fea000383ffff */
[----:B------:R-:W-:Y:S05]  /*10680*/  BRA `(.L_x_2259) ;  /* 0xffffffd400187947 */ /* 0x000fea000383ffff */
.L_x_2182:
[----:B0-----:R-:W-:-:S04]  /*10690*/  IMAD.U32 R3, RZ, RZ, UR38 ;  /* 0x00000026ff037e24 */ /* 0x001fc8000f8e00ff */
[----:B------:R0:W1:Y:S03]  /*106a0*/  SYNCS.PHASECHK.TRANS64.TRYWAIT P0, [R3+URZ+0x28860], R2 ;  /* 0x02886002030075a7 */ /* 0x000066000800017f */
[----:B-1----:R-:W-:Y:S05]  /*106b0*/  @!P0 NANOSLEEP.SYNCS 0x989680 ;  /* 0x009896800000895d */ /* 0x002fea0003900000 */
[----:B------:R-:W1:Y:S02]  /*106c0*/  @!P0 SYNCS.PHASECHK.TRANS64 P0, [R3+URZ+0x28860], R2 ;  /* 0x02886002030085a7 */ /* 0x000e64000800007f */
[----:B-1----:R-:W-:Y:S05]  /*106d0*/  @!P0 BRA `(.L_x_2182) ;  /* 0xfffffffc00ec8947 */ /* 0x002fea000383ffff */
[----:B------:R-:W-:Y:S05]  /*106e0*/  BRA `(.L_x_2260) ;  /* 0xffffffd400b47947 */ /* 0x000fea000383ffff */
.L_x_2191:
[----:B-1----:R-:W-:-:S04]  /*106f0*/  MOV R3, UR38 ;  /* 0x0000002600037c02 */ /* 0x002fc80008000f00 */
[----:B------:R1:W2:Y:S03]  /*10700*/  SYNCS.PHASECHK.TRANS64.TRYWAIT P0, [R3+URZ+0x28840], R2 ;  /* 0x02884002030075a7 */ /* 0x0002a6000800017f */
[----:B--2---:R-:W-:Y:S05]  /*10710*/  @!P0 NANOSLEEP.SYNCS 0x989680 ;  /* 0x009896800000895d */ /* 0x004fea0003900000 */
[----:B------:R-:W2:Y:S02]  /*10720*/  @!P0 SYNCS.PHASECHK.TRANS64 P0, [R3+URZ+0x28840], R2 ;  /* 0x02884002030085a7 */ /* 0x000ea4000800007f */
[----:B--2---:R-:W-:Y:S05]  /*10730*/  @!P0 BRA `(.L_x_2191) ;  /* 0xfffffffc00ec8947 */ /* 0x004fea000383ffff */
[----:B------:R-:W-:Y:S05]  /*10740*/  BRA `(.L_x_2261) ;  /* 0xffffffd800d87947 */ /* 0x000fea000383ffff */
.L_x_2197:
[----:B0-----:R-:W-:-:S04]  /*10750*/  IMAD.U32 R3, RZ, RZ, UR38 ;  /* 0x00000026ff037e24 */ /* 0x001fc8000f8e00ff */
[----:B------:R0:W1:Y:S03]  /*10760*/  SYNCS.PHASECHK.TRANS64.TRYWAIT P0, [R3+URZ+0x28868], R2 ;  /* 0x02886802030075a7 */ /* 0x000066000800017f */
[----:B-1----:R-:W-:Y:S05]  /*10770*/  @!P0 NANOSLEEP.SYNCS 0x989680 ;  /* 0x009896800000895d */ /* 0x002fea0003900000 */
[----:B------:R-:W1:Y:S02]  /*10780*/  @!P0 SYNCS.PHASECHK.TRANS64 P0, [R3+URZ+0x28868], R2 ;  /* 0x02886802030085a7 */ /* 0x000e64000800007f */
[----:B-1----:R-:W-:Y:S05]  /*10790*/  @!P0 BRA `(.L_x_2197) ;  /* 0xfffffffc00ec8947 */ /* 0x002fea000383ffff */
[----:B------:R-:W-:Y:S05]  /*107a0*/  BRA `(.L_x_2262) ;  /* 0xffffffdc00787947 */ /* 0x000fea000383ffff */
.L_x_2206:
[----:B-1----:R-:W-:-:S04]  /*107b0*/  IMAD.U32 R3, RZ, RZ, UR38 ;  /* 0x00000026ff037e24 */ /* 0x002fc8000f8e00ff */
[----:B------:R1:W2:Y:S03]  /*107c0*/  SYNCS.PHASECHK.TRANS64.TRYWAIT P0, [R3+URZ+0x28848], R2 ;  /* 0x02884802030075a7 */ /* 0x0002a6000800017f */
[----:B--2---:R-:W-:Y:S05]  /*107d0*/  @!P0 NANOSLEEP.SYNCS 0x989680 ;  /* 0x009896800000895d */ /* 0x004fea0003900000 */
[----:B------:R-:W2:Y:S02]  /*107e0*/  @!P0 SYNCS.PHASECHK.TRANS64 P0, [R3+URZ+0x28848], R2 ;  /* 0x02884802030085a7 */ /* 0x000ea4000800007f */
[----:B--2---:R-:W-:Y:S05]  /*107f0*/  @!P0 BRA `(.L_x_2206) ;  /* 0xfffffffc00ec8947 */ /* 0x004fea000383ffff */
[----:B------:R-:W-:Y:S05]  /*10800*/  BRA `(.L_x_2263) ;  /* 0xffffffe000b47947 */ /* 0x000fea000383ffff */
.L_x_2212:
[----:B0-----:R-:W-:-:S04]  /*10810*/  IMAD.U32 R3, RZ, RZ, UR38 ;  /* 0x00000026ff037e24 */ /* 0x001fc8000f8e00ff */
[----:B------:R0:W1:Y:S03]  /*10820*/  SYNCS.PHASECHK.TRANS64.TRYWAIT P0, [R3+URZ+0x28860], R2 ;  /* 0x02886002030075a7 */ /* 0x000066000800017f */
[----:B-1----:R-:W-:Y:S05]  /*10830*/  @!P0 NANOSLEEP.SYNCS 0x989680 ;  /* 0x009896800000895d */ /* 0x002fea0003900000 */
[----:B------:R-:W1:Y:S02]  /*10840*/  @!P0 SYNCS.PHASECHK.TRANS64 P0, [R3+URZ+0x28860], R2 ;  /* 0x02886002030085a7 */ /* 0x000e64000800007f */
[----:B-1----:R-:W-:Y:S05]  /*10850*/  @!P0 BRA `(.L_x_2212) ;  /* 0xfffffffc00ec8947 */ /* 0x002fea000383ffff */
[----:B------:R-:W-:Y:S05]  /*10860*/  BRA `(.L_x_2264) ;  /* 0xffffffe400507947 */ /* 0x000fea000383ffff */
.L_x_2220:
[----:B0-----:R0:W1:Y:S02]  /*10870*/  SYNCS.PHASECHK.TRANS64.TRYWAIT P0, [R3+URZ+0x28860], R0 ;  /* 0x02886000030075a7 */ /* 0x001064000800017f */
[----:B-1----:R-:W-:Y:S05]  /*10880*/  @!P0 NANOSLEEP.SYNCS 0x989680 ;  /* 0x009896800000895d */ /* 0x002fea0003900000 */
[----:B------:R-:W1:Y:S02]  /*10890*/  @!P0 SYNCS.PHASECHK.TRANS64 P0, [R3+URZ+0x28860], R0 ;  /* 0x02886000030085a7 */ /* 0x000e64000800007f */
[----:B-1----:R-:W-:Y:S05]  /*108a0*/  @!P0 BRA `(.L_x_2220) ;  /* 0xfffffffc00f08947 */ /* 0x002fea000383ffff */
[----:B------:R-:W-:Y:S05]  /*108b0*/  BRA `(.L_x_2265) ;  /* 0xffffffe800207947 */ /* 0x000fea000383ffff */
.L_x_2225:
[----:B0-----:R0:W1:Y:S02]  /*108c0*/  SYNCS.PHASECHK.TRANS64.TRYWAIT P0, [R2+URZ+0x28820], R3 ;  /* 0x02882003020075a7 */ /* 0x001064000800017f */
[----:B-1----:R-:W-:Y:S05]  /*108d0*/  @!P0 NANOSLEEP.SYNCS 0x989680 ;  /* 0x009896800000895d */ /* 0x002fea0003900000 */
[----:B------:R-:W1:Y:S02]  /*108e0*/  @!P0 SYNCS.PHASECHK.TRANS64 P0, [R2+URZ+0x28820], R3 ;  /* 0x02882003020085a7 */ /* 0x000e64000800007f */
[----:B-1----:R-:W-:Y:S05]  /*108f0*/  @!P0 BRA `(.L_x_2225) ;  /* 0xfffffffc00f08947 */ /* 0x002fea000383ffff */
[----:B------:R-:W-:Y:S05]  /*10900*/  BRA `(.L_x_2266) ;  /* 0xffffffe800f07947 */ /* 0x000fea000383ffff */
.L_x_2226:
[----:B------:R-:W1:Y:S01]  /*10910*/  S2R R4, SR_TID.X ;  /* 0x0000000000047919 */ /* 0x000e620000002100 */
[----:B------:R-:W-:Y:S01]  /*10920*/  BSSY B0, `(.L_x_2267) ;  /* 0x000000a000007945 */ /* 0x000fe20003800000 */
[----:B------:R-:W-:Y:S01]  /*10930*/  MOV R12, RZ ;  /* 0x000000ff000c7202 */ /* 0x000fe20000000f00 */
        /* <DEDUP_REMOVED lines=8> */
.L_x_2268:
[----:B------:R-:W-:Y:S05]  /*109c0*/  BSYNC B0 ;  /* 0x0000000000007941 */ /* 0x000fea0003800000 */
.L_x_2267:
[----:B------:R-:W-:Y:S05]  /*109d0*/  BRA `(.L_x_2269) ;  /* 0xffffffe800d47947 */ /* 0x000fea000383ffff */
.L_x_2227:
[----:B------:R-:W-:Y:S01]  /*109e0*/  BSSY B0, `(.L_x_2270) ;  /* 0x0000006000007945 */ /* 0x000fe20003800000 */
[----:B------:R-:W-:-:S07]  /*109f0*/  IMAD.MOV.U32 R15, RZ, RZ, -0x1 ;  /* 0xffffffffff0f7424 */ /* 0x000fce00078e00ff */
[----:B0-----:R-:W-:Y:S05]  /*10a00*/  WARPSYNC.COLLECTIVE R15, `(.L_x_2271) ;  /* 0x000000000f0c7348 */ /* 0x001fea0003c00000 */
[----:B------:R-:W-:Y:S02]  /*10a10*/  ELECT P6, UR62, PT ;  /* 0x00000000003e782f */ /* 0x000fe400038c0000 */
[----:B------:R-:W-:Y:S01]  /*10a20*/  MOV R14, UR62 ;  /* 0x0000003e000e7c02 */ /* 0x000fe20008000f00 */
[----:B0-----:R-:W-:Y:S10]  /*10a30*/  ENDCOLLECTIVE ;  /* 0x000000000000791b */ /* 0x001ff40003800000 */
.L_x_2271:
[----:B------:R-:W-:Y:S05]  /*10a40*/  BSYNC B0 ;  /* 0x0000000000007941 */ /* 0x000fea0003800000 */
.L_x_2270:
[----:B------:R-:W-:Y:S05]  /*10a50*/  BRA `(.L_x_2272) ;  /* 0xffffffe800c87947 */ /* 0x000fea000383ffff */
.L_x_2229:
[----:B0-----:R0:W1:Y:S02]  /*10a60*/  SYNCS.PHASECHK.TRANS64.TRYWAIT P0, [R6+URZ], R5 ;  /* 0x00000005060075a7 */ /* 0x001064000800017f */
[----:B-1----:R-:W-:Y:S05]  /*10a70*/  @!P0 NANOSLEEP.SYNCS 0x989680 ;  /* 0x009896800000895d */ /* 0x002fea0003900000 */
[----:B------:R-:W1:Y:S02]  /*10a80*/  @!P0 SYNCS.PHASECHK.TRANS64 P0, [R6+URZ], R5 ;  /* 0x00000005060085a7 */ /* 0x000e64000800007f */
[----:B-1----:R-:W-:Y:S05]  /*10a90*/  @!P0 BRA `(.L_x_2229) ;  /* 0xfffffffc00f08947 */ /* 0x002fea000383ffff */
[----:B------:R-:W-:Y:S05]  /*10aa0*/  BRA `(.L_x_2273) ;  /* 0xffffffe800fc7947 */ /* 0x000fea000383ffff */
.L_x_2230:
[----:B-1----:R1:W2:Y:S02]  /*10ab0*/  SYNCS.PHASECHK.TRANS64.TRYWAIT P0, [R3+URZ], R4 ;  /* 0x00000004030075a7 */ /* 0x0022a4000800017f */
[----:B--2---:R-:W-:Y:S05]  /*10ac0*/  @!P0 NANOSLEEP.SYNCS 0x989680 ;  /* 0x009896800000895d */ /* 0x004fea0003900000 */
[----:B------:R-:W2:Y:S02]  /*10ad0*/  @!P0 SYNCS.PHASECHK.TRANS64 P0, [R3+URZ], R4 ;  /* 0x00000004030085a7 */ /* 0x000ea4000800007f */
[----:B--2---:R-:W-:Y:S05]  /*10ae0*/  @!P0 BRA `(.L_x_2230) ;  /* 0xfffffffc00f08947 */ /* 0x004fea000383ffff */
[----:B------:R-:W-:Y:S05]  /*10af0*/  BRA `(.L_x_2274) ;  /* 0xffffffe800f07947 */ /* 0x000fea000383ffff */
.L_x_2232:
[----:B-1----:R1:W2:Y:S02]  /*10b00*/  SYNCS.PHASECHK.TRANS64.TRYWAIT P0, [R0+URZ], R5 ;  /* 0x00000005000075a7 */ /* 0x0022a4000800017f */
[----:B--2---:R-:W-:Y:S05]  /*10b10*/  @!P0 NANOSLEEP.SYNCS 0x989680 ;  /* 0x009896800000895d */ /* 0x004fea0003900000 */
[----:B------:R-:W2:Y:S02]  /*10b20*/  @!P0 SYNCS.PHASECHK.TRANS64 P0, [R0+URZ], R5 ;  /* 0x00000005000085a7 */ /* 0x000ea4000800007f */
[----:B--2---:R-:W-:Y:S05]  /*10b30*/  @!P0 BRA `(.L_x_2232) ;  /* 0xfffffffc00f08947 */ /* 0x004fea000383ffff */
[----:B------:R-:W-:Y:S05]  /*10b40*/  BRA `(.L_x_2275) ;  /* 0xffffffe800f47947 */ /* 0x000fea000383ffff */
.L_x_2276:
        /* <DEDUP_REMOVED lines=11> */
.L_x_3097:


//--------------------- .text._ZN7cutlass13device_kernelIN5flash11enable_sm90INS1_16FlashAttnFwdSm90INS1_25CollectiveMainloopFwdSm90ILi2EN4cute5tupleIJNS5_1CILi1EEES8_S8_EEENS6_IJNS7_ILi128EEESA_SA_EEELi128ENS_10bfloat16_tEfNS_4arch4Sm90ELb1ELb0ELb1ELb1ELb0ELb0ELb0ELb1ELb1ELb1ELb1ELb0EEENS1_21CollectiveEpilogueFwdISB_S9_SC_SE_Li256ELb1ELb1ELb1ELb0EEENS1_36VarlenDynamicPersistentTileSchedulerILi128ELi128ELi256ELi128ELb1ELb1ELb1ELb1ELb1ELb1EEEEEEEEEvNT_6ParamsE --------------------------
	.section	.text._ZN7cutlass13device_kernelIN5flash11enable_sm90INS1_16FlashAttnFwdSm90INS1_25CollectiveMainloopFwdSm90ILi2EN4cute5tupleIJNS5_1CILi1EEES8_S8_EEENS6_IJNS7_ILi128EEESA_SA_EEELi128ENS_10bfloat16_tEfNS_4arch4Sm90ELb1ELb0ELb1ELb1ELb0ELb0ELb0ELb1ELb1ELb1ELb1ELb0EEENS1_21CollectiveEpilogueFwdISB_S9_SC_SE_Li256ELb1ELb1ELb1ELb0EEENS1_36VarlenDynamicPersistentTileSchedulerILi128ELi128ELi256ELi128ELb1ELb1ELb1ELb1ELb1ELb1EEEEEEEEEvNT_6ParamsE,"ax",@progbits
	.align	128
.text._ZN7cutlass13device_kernelIN5flash11enable_sm90INS1_16FlashAttnFwdSm90INS1_25CollectiveMainloopFwdSm90ILi2EN4cute5tupleIJNS5_1CILi1EEES8_S8_EEENS6_IJNS7_ILi128EEESA_SA_EEELi128ENS_10bfloat16_tEfNS_4arch4Sm90ELb1ELb0ELb1ELb1ELb0ELb0ELb0ELb1ELb1ELb1ELb1ELb0EEENS1_21CollectiveEpilogueFwdISB_S9_SC_SE_Li256ELb1ELb1ELb1ELb0EEENS1_36VarlenDynamicPersistentTileSchedulerILi128ELi128ELi256ELi128ELb1ELb1ELb1ELb1ELb1ELb1EEEEEEEEEvNT_6ParamsE:
        .type           _ZN7cutlass13device_kernelIN5flash11enable_sm90INS1_16FlashAttnFwdSm90INS1_25CollectiveMainloopFwdSm90ILi2EN4cute5tupleIJNS5_1CILi1EEES8_S8_EEENS6_IJNS7_ILi128EEESA_SA_EEELi128ENS_10bfloat16_tEfNS_4arch4Sm90ELb1ELb0ELb1ELb1ELb0ELb0ELb0ELb1ELb1ELb1ELb1ELb0EEENS1_21CollectiveEpilogueFwdISB_S9_SC_SE_Li256ELb1ELb1ELb1ELb0EEENS1_36VarlenDynamicPersistentTileSchedulerILi128ELi128ELi256ELi128ELb1ELb1ELb1ELb1ELb1ELb1EEEEEEEEEvNT_6ParamsE,@function
        .size           _ZN7cutlass13device_kernelIN5flash11enable_sm90INS1_16FlashAttnFwdSm90INS1_25CollectiveMainloopFwdSm90ILi2EN4cute5tupleIJNS5_1CILi1EEES8_S8_EEENS6_IJNS7_ILi128EEESA_SA_EEELi128ENS_10bfloat16_tEfNS_4arch4Sm90ELb1ELb0ELb1ELb1ELb0ELb0ELb0ELb1ELb1ELb1ELb1ELb0EEENS1_21CollectiveEpilogueFwdISB_S9_SC_SE_Li256ELb1ELb1ELb1ELb0EEENS1_36VarlenDynamicPersistentTileSchedulerILi128ELi128ELi256ELi128ELb1ELb1ELb1ELb1ELb1ELb1EEEEEEEEEvNT_6ParamsE,(.L_x_3098 - _ZN7cutlass13device_kernelIN5flash11enable_sm90INS1_16FlashAttnFwdSm90INS1_25CollectiveMainloopFwdSm90ILi2EN4cute5tupleIJNS5_1CILi1EEES8_S8_EEENS6_IJNS7_ILi128EEESA_SA_EEELi128ENS_10bfloat16_tEfNS_4arch4Sm90ELb1ELb0ELb1ELb1ELb0ELb0ELb0ELb1ELb1ELb1ELb1ELb0EEENS1_21CollectiveEpilogueFwdISB_S9_SC_SE_Li256ELb1ELb1ELb1ELb0EEENS1_36VarlenDynamicPersistentTileSchedulerILi128ELi128ELi256ELi128ELb1ELb1ELb1ELb1ELb1ELb1EEEEEEEEEvNT_6ParamsE)
        .other          _ZN7cutlass13device_kernelIN5flash11enable_sm90INS1_16FlashAttnFwdSm90INS1_25CollectiveMainloopFwdSm90ILi2EN4cute5tupleIJNS5_1CILi1EEES8_S8_EEENS6_IJNS7_ILi128EEESA_SA_EEELi128ENS_10bfloat16_tEfNS_4arch4Sm90ELb1ELb0ELb1ELb1ELb0ELb0ELb0ELb1ELb1ELb1ELb1ELb0EEENS1_21CollectiveEpilogueFwdISB_S9_SC_SE_Li256ELb1ELb1ELb1ELb0EEENS1_36VarlenDynamicPersistentTileSchedulerILi128ELi128ELi256ELi128ELb1ELb1ELb1ELb1ELb1ELb1EEEEEEEEEvNT_6ParamsE,@"STO_CUDA_ENTRY STV_DEFAULT"
_ZN7cutlass13device_kernelIN5flash11enable_sm90INS1_16FlashAttnFwdSm90INS1_25CollectiveMainloopFwdSm90ILi2EN4cute5tupleIJNS5_1CILi1EEES8_S8_EEENS6_IJNS7_ILi128EEESA_SA_EEELi128ENS_10bfloat16_tEfNS_4arch4Sm90ELb1ELb0ELb1ELb1ELb0ELb0ELb0ELb1ELb1ELb1ELb1ELb0EEENS1_21CollectiveEpilogueFwdISB_S9_SC_SE_Li256ELb1ELb1ELb1ELb0EEENS1_36VarlenDynamicPersistentTileSchedulerILi128ELi128ELi256ELi128ELb1ELb1ELb1ELb1ELb1ELb1EEEEEEEEEvNT_6ParamsE:
        /* <DEDUP_REMOVED lines=18> */
.L_x_2278:
[----:B------:R-:W-:Y:S05]  /*0120*/  BSYNC B0 ;  /* 0x0000000000007941 */ /* 0x000fea0003800000 */
.L_x_2277:
        /* <DEDUP_REMOVED lines=41> */
.L_x_2279:
        /* <DEDUP_REMOVED lines=22> */
.L_x_2280:
        /* <DEDUP_REMOVED lines=18> */
.L_x_2281:
        /* <DEDUP_REMOVED lines=22> */
.L_x_2282:
        /* <DEDUP_REMOVED lines=22> */
.L_x_2283:
[----:B------:R-:W-:Y:S01]  /*0900*/  PLOP3.LUT P0, PT, PT, PT, UP0, 0x80, 0x0 ;  /* 0x000000000000781c */ /* 0x000fe20003f0f008 */
[----:B------:R-:W-:Y:S01]  /*0910*/  UMOV UR36, 0x1 ;  /* 0x0000000100247882 */ /* 0x000fe20000000000 */
[----:B------:R-:W-:Y:S01]  /*0920*/  NOP ;  /* 0x0000000000007918 */ /* 0x000fe20000000000 */
[----:B------:R-:W-:Y:S01]  /*0930*/  USEL UR36, UR36, 0x2, !UP0 ;  /* 0x0000000224247887 */ /* 0x000fe2000c000000 */
[----:B------:R-:W-:Y:S01]  /*0940*/  ULDC.64 UR50, c[0x0][0x208] ;  /* 0x0000820000327ab9 */ /* 0x000fe20000000a00 */
[----:B012-4-:R-:W-:Y:S08]  /*0950*/  BAR.SYNC.DEFER_BLOCKING 0x0 ;  /* 0x0000000000007b1d */ /* 0x017ff00000010000 */
[----:B------:R-:W-:Y:S05]  /*0960*/  @!P0 BRA `(.L_x_2284) ;  /* 0x000000d000b48947 */ /* 0x000fea0003800000 */
.L_x_2285:
[----:B------:R-:W-:-:S08]  /*0970*/  NOP ;  /* 0x0000000000007918 */ /* 0x000fd00000000000 */
[----:B------:R-:W0:Y:S02]  /*0980*/  USETMAXREG.TRY_ALLOC.CTAPOOL UP0, 0xf0 ;  /* 0x000000f0000079c8 */ /* 0x000e240008000600 */
[----:B0-----:R-:W-:-:S13]  /*0990*/  PLOP3.LUT P0, PT, PT, PT, UP0, 0x80, 0x0 ;  /* 0x000000000000781c */ /* 0x001fda0003f0f008 */
[----:B------:R-:W-:Y:S05]  /*09a0*/  @!P0 BRA `(.L_x_2285) ;  /* 0xfffffffc00f08947 */ /* 0x000fea000383ffff */
[----:B------:R-:W0:Y:S01]  /*09b0*/  S2R R2, SR_TID.X ;  /* 0x0000000000027919 */ /* 0x000e220000002100 */
        /* <DEDUP_REMOVED lines=20> */
[----:B------:R-:W-:Y:S02]  /*0b00*/  UMOV UR46, URZ ;  /* 0x0000003f002e7c82 */ /* 0x000fe40008000000 */
[CC--:B------:R-:W-:Y:S02]  /*0b10*/  LEA.HI R4, R0.reuse, R219.reuse, RZ, 0x5 ;  /* 0x000000db00047211 */ /* 0x0c0fe400078f28ff */
[----:B------:R-:W-:-:S02]  /*0b20*/  LEA.HI R2, R0, R219, RZ, 0x4 ;  /* 0x000000db00027211 */ /* 0x000fc400078f20ff */
[----:B------:R-:W-:Y:S01]  /*0b30*/  LEA.HI R3, R0, R219, RZ, 0x7 ;  /* 0x000000db00037211 */ /* 0x000fe200078f38ff */
[----:B------:R-:W-:Y:S01]  /*0b40*/  IMAD.SHL.U32 R6, R4, 0x20, RZ ;  /* 0x0000002004067824 */ /* 0x000fe200078e00ff */
[----:B------:R-:W-:Y:S02]  /*0b50*/  LOP3.LUT R4, R2, 0x3fffff0, RZ, 0xc0, !PT ;  /* 0x03fffff002047812 */ /* 0x000fe400078ec0ff */
[----:B------:R-:W-:Y:S02]  /*0b60*/  SHF.R.S32.HI R5, RZ, 0x4, R2 ;  /* 0x00000004ff057819 */ /* 0x000fe40000011402 */
[----:B------:R-:W-:Y:S01]  /*0b70*/  LOP3.LUT R7, R6, 0xfffffc00, RZ, 0xc0, !PT ;  /* 0xfffffc0006077812 */ /* 0x000fe200078ec0ff */
[----:B------:R-:W-:Y:S01]  /*0b80*/  IMAD.IADD R4, R219, 0x1, -R4 ;  /* 0x00000001db047824 */ /* 0x000fe200078e0a04 */
[----:B------:R-:W-:Y:S02]  /*0b90*/  LOP3.LUT R198, R3, 0xffffff80, RZ, 0xc0, !PT ;  /* 0xffffff8003c67812 */ /* 0x000fe400078ec0ff */
[----:B------:R-:W-:Y:S01]  /*0ba0*/  LEA.HI R2, R2, R5, RZ, 0x1 ;  /* 0x0000000502027211 */ /* 0x000fe200078f08ff */
[----:B------:R-:W-:Y:S01]  /*0bb0*/  IMAD R7, R4, 0x40, R7 ;  /* 0x0000004004077824 */ /* 0x000fe200078e0207 */
[----:B------:R-:W-:Y:S01]  /*0bc0*/  LEA.HI R4, R0, R219, RZ, 0x2 ;  /* 0x000000db00047211 */ /* 0x000fe200078f10ff */
[----:B------:R-:W-:Y:S01]  /*0bd0*/  IMAD.IADD R198, R219, 0x1, -R198 ;  /* 0x00000001dbc67824 */ /* 0x000fe200078e0ac6 */
[----:B------:R-:W-:-:S02]  /*0be0*/  LOP3.LUT R2, R2, 0x1ffffffe, RZ, 0xc0, !PT ;  /* 0x1ffffffe02027812 */ /* 0x000fc400078ec0ff */
[----:B------:R-:W-:Y:S02]  /*0bf0*/  LOP3.LUT R4, R4, 0xfffffffc, RZ, 0xc0, !PT ;  /* 0xfffffffc04047812 */ /* 0x000fe400078ec0ff */
[----:B------:R-:W-:Y:S01]  /*0c00*/  SHF.R.S32.HI R9, RZ, 0x1f, R198 ;  /* 0x0000001fff097819 */ /* 0x000fe200000114c6 */
[----:B------:R-:W-:Y:S01]  /*0c10*/  IMAD.IADD R2, R5, 0x1, -R2 ;  /* 0x0000000105027824 */ /* 0x000fe200078e0a02 */
[----:B------:R-:W-:Y:S01]  /*0c20*/  LEA.HI R0, R0, R219, RZ, 0x3 ;  /* 0x000000db00007211 */ /* 0x000fe200078f18ff */
[----:B------:R-:W-:Y:S01]  /*0c30*/  IMAD.IADD R4, R219, 0x1, -R4 ;  /* 0x00000001db047824 */ /* 0x000fe200078e0a04 */
[----:B------:R-:W-:Y:S01]  /*0c40*/  LEA.HI R8, R9, R198, RZ, 0x2 ;  /* 0x000000c609087211 */ /* 0x000fe200078f10ff */
[----:B------:R-:W-:Y:S01]  /*0c50*/  IMAD R216, R2, 0x8, R7 ;  /* 0x0000000802d87824 */ /* 0x000fe200078e0207 */
[----:B------:R-:W-:Y:S02]  /*0c60*/  SHF.R.S32.HI R214, RZ, 0x7, R3 ;  /* 0x00000007ffd67819 */ /* 0x000fe40000011403 */
[----:B------:R-:W-:-:S02]  /*0c70*/  LEA.HI R2, R4, R4, RZ, 0x1 ;  /* 0x0000000404027211 */ /* 0x000fc400078f08ff */
[--C-:B------:R-:W-:Y:S02]  /*0c80*/  SHF.R.S32.HI R6, RZ, 0x2, R8.reuse ;  /* 0x00000002ff067819 */ /* 0x100fe40000011408 */
[----:B------:R-:W-:Y:S02]  /*0c90*/  SHF.R.S32.HI R11, RZ, 0x1f, R8 ;  /* 0x0000001fff0b7819 */ /* 0x000fe40000011408 */
[----:B------:R-:W-:Y:S02]  /*0ca0*/  LOP3.LUT R5, R2, 0x1ffffffe, RZ, 0xc0, !PT ;  /* 0x1ffffffe02057812 */ /* 0x000fe400078ec0ff */
[----:B------:R-:W-:Y:S02]  /*0cb0*/  LEA.HI R11, R11, R6, RZ, 0x3 ;  /* 0x000000060b0b7211 */ /* 0x000fe400078f18ff */
[----:B------:R-:W-:Y:S01]  /*0cc0*/  LOP3.LUT R2, R0, 0xfffffff8, RZ, 0xc0, !PT ;  /* 0xfffffff800027812 */ /* 0x000fe200078ec0ff */
[----:B------:R-:W-:Y:S01]  /*0cd0*/  IMAD.IADD R4, R4, 0x1, -R5 ;  /* 0x0000000104047824 */ /* 0x000fe200078e0a05 */
[----:B------:R-:W-:-:S02]  /*0ce0*/  LOP3.LUT R5, R8, 0x7ffffffc, RZ, 0xc0, !PT ;  /* 0x7ffffffc08057812 */ /* 0x000fc400078ec0ff */
        /* <DEDUP_REMOVED lines=13> */
[----:B------:R-:W-:-:S02]  /*0dc0*/  IMAD.IADD R3, R214, 0x1, -R3 ;  /* 0x00000001d6037824 */ /* 0x000fc400078e0a03 */
[----:B------:R-:W-:Y:S02]  /*0dd0*/  VIADD R18, R2, 0x40 ;  /* 0x0000004002127836 */ /* 0x000fe40000000000 */
        /* <DEDUP_REMOVED lines=33> */
.L_x_2343:
[----:B012-4-:R-:W0:Y:S01]  /*0ff0*/  LDC.64 R4, c[0x0][0xc88] ;  /* 0x00032200ff047b82 */ /* 0x017e220000000a00 */
[----:B------:R-:W-:Y:S01]  /*1000*/  ULDC.64 UR8, c[0x0][0xa28] ;  /* 0x00028a0000087ab9 */ /* 0x000fe20000000a00 */
[----:B------:R-:W-:Y:S01]  /*1010*/  ULDC.64 UR10, c[0x0][0xa18] ;  /* 0x00028600000a7ab9 */ /* 0x000fe20000000a00 */
[----:B------:R-:W-:Y:S01]  /*1020*/  ULOP3.LUT UR4, UR6, 0xff000000, URZ, 0xc0, !UPT ;  /* 0xff00000006047892 */ /* 0x000fe2000f8ec03f */
[----:B------:R-:W-:Y:S01]  /*1030*/  ULDC UR7, c[0x0][0x424] ;  /* 0x0001090000077ab9 */ /* 0x000fe20000000800 */
        /* <DEDUP_REMOVED lines=10> */
[----:B------:R-:W-:-:S04]  /*10e0*/  @UP0 ULEA UR8, UP2, UR42, UR8, 0x2 ;  /* 0x000000082a080291 */ /* 0x000fc8000f84103f */
[----:B------:R-:W-:Y:S02]  /*10f0*/  @UP0 ULEA.HI.X UR9, UR42, UR9, UR37, 0x2, UP2 ;  /* 0x000000092a090291 */ /* 0x000fe400090f1425 */
[----:B------:R-:W-:Y:S01]  /*1100*/  @UP1 ULEA UR10, UP0, UR42, UR10, 0x2 ;  /* 0x0000000a2a0a1291 */ /* 0x000fe2000f80103f */
[----:B------:R-:W-:-:S03]  /*1110*/  IMAD.U32 R4, RZ, RZ, UR8 ;  /* 0x00000008ff047e24 */ /* 0x000fc6000f8e00ff */
[----:B------:R-:W-:Y:S01]  /*1120*/  @UP1 ULEA.HI.X UR11, UR42, UR11, UR37, 0x2, UP0 ;  /* 0x0000000b2a0b1291 */ /* 0x000fe200080f1425 */
[----:B------:R-:W-:Y:S01]  /*1130*/  IMAD.U32 R5, RZ, RZ, UR9 ;  /* 0x00000009ff057e24 */ /* 0x000fe2000f8e00ff */
[----:B------:R-:W-:Y:S01]  /*1140*/  ULDC.64 UR8, c[0x0][0x418] ;  /* 0x0001060000087ab9 */ /* 0x000fe20000000a00 */
[----:B------:R-:W-:-:S03]  /*1150*/  IMAD.U32 R6, RZ, RZ, UR10 ;  /* 0x0000000aff067e24 */ /* 0x000fc6000f8e00ff */
[----:B---3--:R-:W-:Y:S01]  /*1160*/  IMAD.U32 R7, RZ, RZ, UR11 ;  /* 0x0000000bff077e24 */ /* 0x008fe2000f8e00ff */
[----:B------:R-:W2:Y:S01]  /*1170*/  @P0 LDG.E R4, desc[UR50][R4.64] ;  /* 0x0000003204040981 */ /* 0x000ea2000c1e1900 */
[----:B------:R-:W-:Y:S01]  /*1180*/  UISETP.NE.U32.AND UP0, UPT, UR8, URZ, UPT ;  /* 0x0000003f0800728c */ /* 0x000fe2000bf05070 */
[----:B------:R-:W-:Y:S02]  /*1190*/  ULDC.64 UR10, c[0x0][0xa20] ;  /* 0x00028800000a7ab9 */ /* 0x000fe40000000a00 */
[----:B------:R-:W3:Y:S01]  /*11a0*/  @P2 LDG.E R6, desc[UR50][R6.64] ;  /* 0x0000003206062981 */ /* 0x000ee2000c1e1900 */
[----:B------:R-:W-:Y:S01]  /*11b0*/  UISETP.NE.AND.EX UP0, UPT, UR9, URZ, UPT, UP0 ;  /* 0x0000003f0900728c */ /* 0x000fe2000bf05300 */
[----:B------:R-:W-:Y:S01]  /*11c0*/  ISETP.NE.U32.AND P1, PT, RZ, UR10, PT ;  /* 0x0000000aff007c0c */ /* 0x000fe2000bf25070 */
[----:B------:R-:W-:Y:S02]  /*11d0*/  ULOP3.LUT UR45, UR6, 0xff0000, URZ, 0xc0, !UPT ;  /* 0x00ff0000062d7892 */ /* 0x000fe4000f8ec03f */
[----:B------:R-:W-:Y:S01]  /*11e0*/  USHF.R.U32.HI UR4, URZ, 0x8, UR4 ;  /* 0x000000083f047899 */ /* 0x000fe20008011604 */
[----:B------:R-:W-:Y:S01]  /*11f0*/  ISETP.NE.AND.EX P1, PT, RZ, UR11, PT, P1 ;  /* 0x0000000bff007c0c */ /* 0x000fe2000bf25310 */
        /* <DEDUP_REMOVED lines=9> */
[----:B-----5:R-:W-:-:S14]  /*1290*/  @P2 BRA `(.L_x_2286) ;  /* 0x0000000000342947 */ /* 0x020fdc0003800000 */
        /* <DEDUP_REMOVED lines=13> */
.L_x_2286:
[----:B------:R-:W-:Y:S05]  /*1370*/  @!P1 BRA `(.L_x_2287) ;  /* 0x00000000001c9947 */ /* 0x000fea0003800000 */
[----:B------:R-:W-:-:S04]  /*1380*/  ULEA UR4, UP0, UR42, UR10, 0x2 ;  /* 0x0000000a2a047291 */ /* 0x000fc8000f80103f */
[----:B------:R-:W-:Y:S02]  /*1390*/  ULEA.HI.X UR6, UR42, UR11, UR37, 0x2, UP0 ;  /* 0x0000000b2a067291 */ /* 0x000fe400080f1425 */
[----:B------:R-:W-:-:S04]  /*13a0*/  IMAD.U32 R4, RZ, RZ, UR4 ;  /* 0x00000004ff047e24 */ /* 0x000fc8000f8e00ff */
[----:B------:R-:W-:-:S05]  /*13b0*/  IMAD.U32 R5, RZ, RZ, UR6 ;  /* 0x00000006ff057e24 */ /* 0x000fca000f8e00ff */
[----:B------:R-:W2:Y:S02]  /*13c0*/  LDG.E R4, desc[UR50][R4.64] ;  /* 0x0000003204047981 */ /* 0x000ea4000c1e1900 */
[----:B--2---:R-:W-:Y:S01]  /*13d0*/  R2UR UR4, R4 ;  /* 0x00000000040472ca */ /* 0x004fe200000e0000 */
[----:B------:R-:W-:-:S14]  /*13e0*/  BRA `(.L_x_2288) ;  /* 0x0000000000347947 */ /* 0x000fdc0003800000 */
.L_x_2287:
        /* <DEDUP_REMOVED lines=13> */
.L_x_2288:
[----:B------:R-:W-:Y:S01]  /*14c0*/  ULDC UR6, c[0x0][0x448] ;  /* 0x0001120000067ab9 */ /* 0x000fe20000000800 */
[----:B------:R-:W-:Y:S02]  /*14d0*/  USHF.L.U32 UR38, UR5, 0x7, URZ ;  /* 0x0000000705267899 */ /* 0x000fe4000800063f */
[----:B------:R-:W-:Y:S02]  /*14e0*/  UISETP.NE.AND UP0, UPT, UR6, 0x1, UPT ;  /* 0x000000010600788c */ /* 0x000fe4000bf05270 */
[----:B------:R-:W-:Y:S02]  /*14f0*/  UIADD3 UR6, UR38, 0x7f, URZ ;  /* 0x0000007f26067890 */ /* 0x000fe4000fffe03f */
[----:B------:R-:W-:Y:S02]  /*1500*/  UIADD3 UR53, -UR53, UR4, URZ ;  /* 0x0000000435357290 */ /* 0x000fe4000fffe13f */
[----:B------:R-:W-:Y:S02]  /*1510*/  ULOP3.LUT UR39, UR45, 0xff, URZ, 0xc0, !UPT ;  /* 0x000000ff2d277892 */ /* 0x000fe4000f8ec03f */
[----:B------:R-:W-:-:S02]  /*1520*/  UIADD3 UR7, UR53, 0x80, -UR54 ;  /* 0x0000008035077890 */ /* 0x000fc4000fffe836 */
[----:B------:R-:W-:Y:S01]  /*1530*/  USHF.R.U32.HI UR45, URZ, 0x10, UR45 ;  /* 0x000000103f2d7899 */ /* 0x000fe2000801162d */
[----:B------:R-:W-:Y:S01]  /*1540*/  @UP0 ULDC UR4, c[0x0][0x44c] ;  /* 0x0001130000040ab9 */ /* 0x000fe20000000800 */
[----:B------:R-:W-:Y:S01]  /*1550*/  @UP0 ULDC UR8, c[0x0][0x450] ;  /* 0x0001140000080ab9 */ /* 0x000fe20000000800 */
[----:B------:R-:W-:Y:S02]  /*1560*/  UIMAD.WIDE.U32 UR4, UR6, UR4, URZ ;  /* 0x00000004060472a5 */ /* 0x000fe4000f8e003f */
[----:B------:R-:W-:Y:S02]  /*1570*/  UIADD3 UR4, UR53, 0x7f, URZ ;  /* 0x0000007f35047890 */ /* 0x000fe4000fffe03f */
[----:B------:R-:W-:Y:S02]  /*1580*/  @UP0 USHF.R.U32.HI UR6, URZ, UR8, UR5 ;  /* 0x000000083f060299 */ /* 0x000fe40008011605 */
[----:B------:R-:W-:Y:S02]  /*1590*/  USHF.R.S32.HI UR5, URZ, 0x1f, UR4 ;  /* 0x0000001f3f057899 */ /* 0x000fe40008011404 */
[----:B------:R-:W-:-:S02]  /*15a0*/  UIADD3 UR6, UR7, UR6, URZ ;  /* 0x0000000607067290 */ /* 0x000fc4000fffe03f */
[----:B------:R-:W-:Y:S02]  /*15b0*/  ULEA.HI UR5, UR5, UR4, URZ, 0x7 ;  /* 0x0000000405057291 */ /* 0x000fe4000f8f383f */
[----:B------:R-:W-:Y:S02]  /*15c0*/  USHF.R.S32.HI UR7, URZ, 0x1f, UR6 ;  /* 0x0000001f3f077899 */ /* 0x000fe40008011406 */
[----:B------:R-:W-:Y:S02]  /*15d0*/  USHF.R.S32.HI UR5, URZ, 0x7, UR5 ;  /* 0x000000073f057899 */ /* 0x000fe40008011405 */
[----:B------:R-:W-:Y:S01]  /*15e0*/  ULEA.HI UR7, UR7, UR6, URZ, 0x7 ;  /* 0x0000000607077291 */ /* 0x000fe2000f8f383f */
[----:B------:R-:W-:-:S03]  /*15f0*/  UMOV UR4, URZ ;  /* 0x0000003f00047c82 */ /* 0x000fc60008000000 */
[----:B------:R-:W-:-:S04]  /*1600*/  USHF.R.S32.HI UR7, URZ, 0x7, UR7 ;  /* 0x000000073f077899 */ /* 0x000fc80008011407 */
[----:B------:R-:W-:-:S04]  /*1610*/  UISETP.LT.AND UP0, UPT, UR5, UR7, UPT ;  /* 0x000000070500728c */ /* 0x000fc8000bf01270 */
[----:B------:R-:W-:-:S04]  /*1620*/  USEL UR9, UR5, UR7, UP0 ;  /* 0x0000000705097287 */ /* 0x000fc80008000000 */
[----:B------:R-:W-:-:S06]  /*1630*/  UISETP.GE.AND UP0, UPT, UR9, 0x1, UPT ;  /* 0x000000010900788c */ /* 0x000fcc000bf06270 */
[----:B------:R-:W-:-:S13]  /*1640*/  PLOP3.LUT P0, PT, PT, PT, UP0, 0x80, 0x0 ;  /* 0x000000000000781c */ /* 0x000fda0003f0f008 */
[----:B------:R-:W-:Y:S05]  /*1650*/  @!P0 BRA `(.L_x_2289) ;  /* 0x0000000000908947 */ /* 0x000fea0003800000 */
[----:B------:R-:W-:Y:S01]  /*1660*/  UISETP.NE.AND UP0, UPT, UR45, URZ, UPT ;  /* 0x0000003f2d00728c */ /* 0x000fe2000bf05270 */
[----:B------:R-:W-:-:S03]  /*1670*/  ULDC UR4, c[0x0][0x9f0] ;  /* 0x00027c0000047ab9 */ /* 0x000fc60000000800 */
        /* <DEDUP_REMOVED lines=34> */
.L_x_2289:
[----:B------:R-:W-:Y:S01]  /*18a0*/  UIMAD UR40, UR39, UR4, URZ ;  /* 0x00000004272872a4 */ /* 0x000fe2000f8e023f */
[----:B------:R-:W-:Y:S01]  /*18b0*/  IMAD.U32 R0, RZ, RZ, UR9 ;  /* 0x00000009ff007e24 */ /* 0x000fe2000f8e00ff */
[----:B------:R-:W-:Y:S01]  /*18c0*/  PLOP3.LUT P0, PT, PT, PT, PT, 0x80, 0x0 ;  /* 0x000000000000781c */ /* 0x000fe20003f0f070 */
[----:B------:R-:W-:Y:S01]  /*18d0*/  IMAD.U32 R3, RZ, RZ, UR4 ;  /* 0x00000004ff037e24 */ /* 0x000fe2000f8e00ff */
[----:B------:R-:W-:Y:S02]  /*18e0*/  CS2R R150, SRZ ;  /* 0x0000000000967805 */ /* 0x000fe4000001ff00 */
[----:B------:R-:W-:Y:S02]  /*18f0*/  CS2R R148, SRZ ;  /* 0x0000000000947805 */ /* 0x000fe4000001ff00 */
[----:B------:R-:W-:Y:S02]  /*1900*/  CS2R R146, SRZ ;  /* 0x0000000000927805 */ /* 0x000fe4000001ff00 */
[----:B------:R-:W-:-:S02]  /*1910*/  CS2R R144, SRZ ;  /* 0x0000000000907805 */ /* 0x000fc4000001ff00 */
[----:B------:R-:W-:Y:S01]  /*1920*/  VIADDMNMX R3, R3, UR40, R0, PT ;  /* 0x0000002803037c46 */ /* 0x000fe2000b800100 */
[----:B------:R-:W-:Y:S01]  /*1930*/  IMAD.MOV.U32 R0, RZ, RZ, RZ ;  /* 0x000000ffff007224 */ /* 0x000fe200078e00ff */
[----:B------:R-:W-:Y:S02]  /*1940*/  CS2R R142, SRZ ;  /* 0x00000000008e7805 */ /* 0x000fe4000001ff00 */
[----:B------:R-:W-:Y:S02]  /*1950*/  CS2R R140, SRZ ;  /* 0x00000000008c7805 */ /* 0x000fe4000001ff00 */
[----:B------:R-:W-:Y:S01]  /*1960*/  R2UR UR59, R3 ;  /* 0x00000000033b72ca */ /* 0x000fe200000e0000 */
[----:B------:R-:W-:Y:S01]  /*1970*/  IMAD.MOV.U32 R3, RZ, RZ, RZ ;  /* 0x000000ffff037224 */ /* 0x000fe200078e00ff */
        /* <DEDUP_REMOVED lines=11> */
[----:B------:R-:W-:Y:S01]  /*1a30*/  UISETP.GT.AND UP0, UPT, UR59, UR40, UPT ;  /* 0x000000283b00728c */ /* 0x000fe2000bf04270 */
[----:B------:R-:W-:Y:S02]  /*1a40*/  CS2R R116, SRZ ;  /* 0x0000000000747805 */ /* 0x000fe4000001ff00 */
[----:B------:R-:W-:Y:S02]  /*1a50*/  CS2R R114, SRZ ;  /* 0x0000000000727805 */ /* 0x000fe4000001ff00 */
[----:B------:R-:W-:-:S02]  /*1a60*/  CS2R R112, SRZ ;  /* 0x0000000000707805 */ /* 0x000fc4000001ff00 */
[----:B------:R-:W-:Y:S02]  /*1a70*/  CS2R R110, SRZ ;  /* 0x00000000006e7805 */ /* 0x000fe4000001ff00 */
[----:B------:R-:W-:Y:S02]  /*1a80*/  CS2R R108, SRZ ;  /* 0x00000000006c7805 */ /* 0x000fe4000001ff00 */
[----:B------:R-:W-:Y:S02]  /*1a90*/  PLOP3.LUT P1, PT, PT, PT, UP0, 0x80, 0x0 ;  /* 0x000000000000781c */ /* 0x000fe40003f2f008 */
        /* <DEDUP_REMOVED lines=42> */
.L_x_2291:
        /* <DEDUP_REMOVED lines=9> */
.L_x_2467:
[----:B------:R-:W-:Y:S05]  /*1dd0*/  @!P0 BRA `(.L_x_2293) ;  /* 0x0000000000048947 */ /* 0x000fea0003800000 */
[----:B------:R-:W-:Y:S01]  /*1de0*/  BPT.TRAP 0x1 ;  /* 0x000000040000795c */ /* 0x000fe20000300000 */
.L_x_2293:
[----:B0-----:R-:W-:Y:S02]  /*1df0*/  IMAD.U32 R0, RZ, RZ, UR46 ;  /* 0x0000002eff007e24 */ /* 0x001fe4000f8e00ff */
[----:B------:R-:W-:-:S03]  /*1e00*/  IMAD.U32 R3, RZ, RZ, UR47 ;  /* 0x0000002fff037e24 */ /* 0x000fc6000f8e00ff */
[----:B------:R-:W-:Y:S02]  /*1e10*/  LEA R0, R0, UR41, 0x3 ;  /* 0x0000002900007c11 */ /* 0x000fe4000f8e18ff */
[----:B------:R-:W-:-:S04]  /*1e20*/  SHF.L.U32 R3, R3, 0x1f, RZ ;  /* 0x0000001f03037819 */ /* 0x000fc800000006ff */
[----:B------:R0:W1:Y:S01]  /*1e30*/  SYNCS.PHASECHK.TRANS64.TRYWAIT P2, [R0+URZ+0x28830], R3 ;  /* 0x02883003000075a7 */ /* 0x000062000804017f */
[----:B------:R-:W-:Y:S05]  /*1e40*/  @!P0 BRA `(.L_x_2294) ;  /* 0x0000000000048947 */ /* 0x000fea0003800000 */
[----:B------:R-:W-:Y:S01]  /*1e50*/  BPT.TRAP 0x1 ;  /* 0x000000040000795c */ /* 0x000fe20000300000 */
.L_x_2294:
[----:B------:R-:W2:Y:S02]  /*1e60*/  S2R R4, SR_TID.X ;  /* 0x0000000000047919 */ /* 0x000ea40000002100 */
[----:B--2---:R-:W-:Y:S01]  /*1e70*/  LOP3.LUT P1, RZ, R4, 0x7f, RZ, 0xc0, !PT ;  /* 0x0000007f04ff7812 */ /* 0x004fe2000782c0ff */
[----:B-1----:R-:W-:-:S12]  /*1e80*/  @P2 BRA `(.L_x_2295) ;  /* 0x0000000000082947 */ /* 0x002fd80003800000 */
[----:B------:R-:W1:Y:S02]  /*1e90*/  SYNCS.PHASECHK.TRANS64.TRYWAIT P2, [R0+URZ+0x28830], R3 ;  /* 0x02883003000075a7 */ /* 0x000e64000804017f */
[----:B-1----:R-:W-:Y:S05]  /*1ea0*/  @!P2 BRA `(.L_x_2296) ;  /* 0x0000012800c0a947 */ /* 0x002fea0003800000 */
.L_x_2295:
[----:B------:R-:W-:Y:S05]  /*1eb0*/  WARPSYNC.ALL ;  /* 0x0000000000007948 */ /* 0x000fea0003800000 */
[----:B------:R-:W-:Y:S01]  /*1ec0*/  UIADD3 UR4, UR41, 0x18400, URZ ;  /* 0x0001840029047890 */ /* 0x000fe2000fffe03f */
[----:B------:R-:W-:Y:S01]  /*1ed0*/  WARPGROUP.ARRIVE ;  /* 0x00000000000079c5 */ /* 0x000fe20000000000 */
[----:B------:R-:W-:Y:S01]  /*1ee0*/  ULOP3.LUT UR32, UR55, 0x10000, URZ, 0xfc, !UPT ;  /* 0x0001000037207892 */ /* 0x000fe2000f8efc3f */
[----:B01----:R-:W-:Y:S01]  /*1ef0*/  @!P1 VIADD R0, R0, 0x28840 ;  /* 0x0002884000009836 */ /* 0x003fe20000000000 */
[----:B------:R-:W-:Y:S01]  /*1f00*/  USHF.R.U32.HI UR4, URZ, 0x4, UR4 ;  /* 0x000000043f047899 */ /* 0x000fe20008011604 */
[----:B------:R-:W-:Y:S01]  /*1f10*/  CS2R R150, SRZ ;  /* 0x0000000000967805 */ /* 0x000fe2000001ff00 */
[----:B------:R-:W-:Y:S01]  /*1f20*/  UMOV UR33, 0x40000040 ;  /* 0x4000004000217882 */ /* 0x000fe20000000000 */
[----:B------:R-:W-:Y:S01]  /*1f30*/  UMOV UR35, 0x40000040 ;  /* 0x4000004000237882 */ /* 0x000fe20000000000 */
[----:B------:R-:W-:Y:S01]  /*1f40*/  ULOP3.LUT UR4, UR4, 0x3fff, URZ, 0xc0, !UPT ;  /* 0x00003fff04047892 */ /* 0x000fe2000f8ec03f */
[----:B------:R-:W-:Y:S01]  /*1f50*/  @!P1 PRMT R0, RZ, 0x654, R0 ;  /* 0x00000654ff009816 */ /* 0x000fe20000000000 */
[----:B------:R-:W-:Y:S01]  /*1f60*/  UMOV UR5, 0x40000040 ;  /* 0x4000004000057882 */ /* 0x000fe20000000000 */
[----:B------:R-:W-:Y:S01]  /*1f70*/  UMOV UR7, 0x40000040 ;  /* 0x4000004000077882 */ /* 0x000fe20000000000 */
[----:B------:R-:W-:Y:S01]  /*1f80*/  ULOP3.LUT UR52, UR4, 0x10000, URZ, 0xfc, !UPT ;  /* 0x0001000004347892 */ /* 0x000fe2000f8efc3f */
[----:B------:R-:W-:Y:S01]  /*1f90*/  CS2R R148, SRZ ;  /* 0x0000000000947805 */ /* 0x000fe2000001ff00 */
[----:B------:R-:W-:Y:S01]  /*1fa0*/  UIADD3 UR4, UR32, 0x2, URZ ;  /* 0x0000000220047890 */ /* 0x000fe2000fffe03f */
[----:B------:R-:W-:Y:S01]  /*1fb0*/  CS2R R146, SRZ ;  /* 0x0000000000927805 */ /* 0x000fe2000001ff00 */
[----:B------:R-:W-:Y:S01]  /*1fc0*/  ULEA UR34, UR46, UR52, 0xb ;  /* 0x000000342e227291 */ /* 0x000fe2000f8e583f */
[----:B------:R-:W-:Y:S01]  /*1fd0*/  CS2R R144, SRZ ;  /* 0x0000000000907805 */ /* 0x000fe2000001ff00 */
[----:B------:R-:W-:Y:S01]  /*1fe0*/  UIADD3 UR8, UR32, 0x4, URZ ;  /* 0x0000000420087890 */ /* 0x000fe2000fffe03f */
[----:B------:R-:W-:Y:S01]  /*1ff0*/  CS2R R142, SRZ ;  /* 0x00000000008e7805 */ /* 0x000fe2000001ff00 */
[----:B------:R-:W-:Y:S01]  /*2000*/  UIADD3 UR6, UR34, 0x2, URZ ;  /* 0x0000000222067890 */ /* 0x000fe2000fffe03f */
[----:B------:R-:W-:Y:S01]  /*2010*/  CS2R R140, SRZ ;  /* 0x00000000008c7805 */ /* 0x000fe2000001ff00 */
[----:B------:R-:W-:Y:S01]  /*2020*/  UIADD3 UR10, UR34, 0x4, URZ ;  /* 0x00000004220a7890 */ /* 0x000fe2000fffe03f */
[----:B------:R-:W-:Y:S01]  /*2030*/  CS2R R138, SRZ ;  /* 0x00000000008a7805 */ /* 0x000fe2000001ff00 */
[----:B------:R-:W-:Y:S01]  /*2040*/  UMOV UR9, 0x40000040 ;  /* 0x4000004000097882 */ /* 0x000fe20000000000 */
[----:B------:R-:W-:Y:S01]  /*2050*/  HGMMA.64x128x16.F32.BF16 R24, gdesc[UR32], RZ, !UPT, gsb0 ;  /* 0x01e00000201879f0 */ /* 0x000fe2000c0018ff */
[----:B------:R-:W-:Y:S01]  /*2060*/  UMOV UR11, 0x40000040 ;  /* 0x40000040000b7882 */ /* 0x000fe20000000000 */
[----:B------:R-:W-:Y:S01]  /*2070*/  UIADD3 UR12, UR32, 0x6, URZ ;  /* 0x00000006200c7890 */ /* 0x000fe2000fffe03f */
[----:B------:R-:W-:Y:S01]  /*2080*/  CS2R R136, SRZ ;  /* 0x0000000000887805 */ /* 0x000fe2000001ff00 */
[----:B------:R-:W-:Y:S01]  /*2090*/  UIADD3 UR14, UR34, 0x6, URZ ;  /* 0x00000006220e7890 */ /* 0x000fe2000fffe03f */
[----:B------:R-:W-:Y:S01]  /*20a0*/  CS2R R134, SRZ ;  /* 0x0000000000867805 */ /* 0x000fe2000001ff00 */
[----:B------:R-:W-:Y:S01]  /*20b0*/  UMOV UR13, 0x40000040 ;  /* 0x40000040000d7882 */ /* 0x000fe20000000000 */
        /* <DEDUP_REMOVED lines=36> */
[----:B------:R-:W-:Y:S02]  /*2300*/  WARPGROUP.DEPBAR.LE gsb0, 0x0 ;  /* 0x00008000000079c5 */ /* 0x000fe40000010000 */
[----:B------:R-:W-:-:S06]  /*2310*/  WARPGROUP.ARRIVE ;  /* 0x00000000000079c5 */ /* 0x000fcc0000000000 */
[----:B------:R-:W-:Y:S01]  /*2320*/  HGMMA.64x128x16.F32.BF16 R24, gdesc[UR4], R24, gsb0 ;  /* 0x01e00000041879f0 */ /* 0x000fe20008001818 */
[----:B------:R-:W-:Y:S01]  /*2330*/  ULDC UR6, c[0x0][0x448] ;  /* 0x0001120000067ab9 */ /* 0x000fe20000000800 */
[----:B------:R-:W-:Y:S01]  /*2340*/  ULDC UR7, c[0x0][0x9d8] ;  /* 0x0002760000077ab9 */ /* 0x000fe20000000800 */
[----:B------:R-:W-:-:S06]  /*2350*/  UISETP.NE.AND UP0, UPT, UR6, 0x1, UPT ;  /* 0x000000010600788c */ /* 0x000fcc000bf05270 */
[----:B------:R-:W-:-:S05]  /*2360*/  PLOP3.LUT P2, PT, PT, PT, UP0, 0x80, 0x0 ;  /* 0x000000000000781c */ /* 0x000fca0003f4f008 */
[----:B------:R-:W-:Y:S01]  /*2370*/  @UP0 ULDC UR6, c[0x0][0x44c] ;  /* 0x0001130000060ab9 */ /* 0x000fe20000000800 */
[----:B------:R-:W-:Y:S02]  /*2380*/  WARPGROUP.DEPBAR.LE gsb0, 0x0 ;  /* 0x00008000000079c5 */ /* 0x000fe40000010000 */
[----:B------:R-:W-:-:S06]  /*2390*/  WARPGROUP.ARRIVE ;  /* 0x00000000000079c5 */ /* 0x000fcc0000000000 */
[----:B------:R-:W-:Y:S01]  /*23a0*/  HGMMA.64x128x16.F32.BF16 R24, gdesc[UR8], R24, gsb0 ;  /* 0x01e00000081879f0 */ /* 0x000fe20008001818 */
[----:B------:R-:W-:Y:S01]  /*23b0*/  ULDC UR10, c[0x0][0x988] ;  /* 0x00026200000a7ab9 */ /* 0x000fe20000000800 */
[----:B------:R-:W-:Y:S01]  /*23c0*/  UMOV UR11, UR38 ;  /* 0x00000026000b7c82 */ /* 0x000fe20008000000 */
[----:B------:R-:W-:Y:S02]  /*23d0*/  WARPGROUP.DEPBAR.LE gsb0, 0x0 ;  /* 0x00008000000079c5 */ /* 0x000fe40000010000 */
[----:B------:R-:W-:-:S07]  /*23e0*/  WARPGROUP.ARRIVE ;  /* 0x00000000000079c5 */ /* 0x000fce0000000000 */
[----:B------:R-:W-:Y:S01]  /*23f0*/  HGMMA.64x128x16.F32.BF16 R24, gdesc[UR12], R24, gsb0 ;  /* 0x01e000000c1879f0 */ /* 0x000fe20008001818 */
[----:B------:R-:W-:Y:S02]  /*2400*/  @UP0 ULDC UR14, c[0x0][0x450] ;  /* 0x00011400000e0ab9 */ /* 0x000fe40000000800 */
        /* <DEDUP_REMOVED lines=16> */
[----:B------:R-:W-:Y:S02]  /*2510*/  VIADD R56, R17, UR38 ;  /* 0x0000002611387c36 */ /* 0x000fe40008000000 */
[----:B------:R-:W-:Y:S01]  /*2520*/  FMUL.FTZ R27, R27, UR7 ;  /* 0x000000071b1b7c20 */ /* 0x000fe20008410000 */
[----:B------:R-:W-:Y:S01]  /*2530*/  FMUL.FTZ R7, R33, UR7 ;  /* 0x0000000721077c20 */ /* 0x000fe20008410000 */
[----:B------:R0:W1:Y:S01]  /*2540*/  MUFU.TANH R95, R26 ;  /* 0x0000001a005f7308 */ /* 0x0000620000002400 */
[----:B------:R-:W-:Y:S01]  /*2550*/  FMUL.FTZ R34, R34, UR7 ;  /* 0x0000000722227c20 */ /* 0x000fe20008410000 */
[----:B------:R-:W-:Y:S01]  /*2560*/  FMUL.FTZ R8, R29, UR7 ;  /* 0x000000071d087c20 */ /* 0x000fe20008410000 */
[----:B------:R-:W-:Y:S01]  /*2570*/  FMUL.FTZ R9, R37, UR7 ;  /* 0x0000000725097c20 */ /* 0x000fe20008410000 */
[----:B------:R-:W-:Y:S01]  /*2580*/  FMUL.FTZ R30, R30, UR7 ;  /* 0x000000071e1e7c20 */ /* 0x000fe20008410000 */
[----:B------:R-:W-:-:S02]  /*2590*/  IMAD.U32 R37, RZ, RZ, UR54 ;  /* 0x00000036ff257e24 */ /* 0x000fc4000f8e00ff */
[----:B------:R-:W-:Y:S01]  /*25a0*/  FMUL.FTZ R31, R31, UR7 ;  /* 0x000000071f1f7c20 */ /* 0x000fe20008410000 */
[----:B------:R-:W-:Y:S01]  /*25b0*/  FMUL.FTZ R35, R35, UR7 ;  /* 0x0000000723237c20 */ /* 0x000fe20008410000 */
[----:B------:R2:W3:Y:S01]  /*25c0*/  MUFU.TANH R93, R27 ;  /* 0x0000001b005d7308 */ /* 0x0004e20000002400 */
[----:B0-----:R-:W-:Y:S01]  /*25d0*/  @P2 IMAD.HI.U32 R26, R56, UR6, RZ ;  /* 0x00000006381a2c27 */ /* 0x001fe2000f8e00ff */
[----:B------:R-:W-:-:S03]  /*25e0*/  @UP0 ULDC UR6, c[0x0][0x450] ;  /* 0x0001140000060ab9 */ /* 0x000fc60000000800 */
[----:B------:R-:W-:Y:S01]  /*25f0*/  FMUL.FTZ R38, R38, UR7 ;  /* 0x0000000726267c20 */ /* 0x000fe20008410000 */
[----:B------:R-:W-:Y:S01]  /*2600*/  FMUL.FTZ R39, R39, UR7 ;  /* 0x0000000727277c20 */ /* 0x000fe20008410000 */
[----:B------:R-:W-:Y:S01]  /*2610*/  FMUL.FTZ R42, R42, UR7 ;  /* 0x000000072a2a7c20 */ /* 0x000fe20008410000 */
[----:B------:R-:W-:Y:S01]  /*2620*/  @P2 SHF.R.U32.HI R56, RZ, UR6, R26 ;  /* 0x00000006ff382c19 */ /* 0x000fe2000801161a */
[----:B------:R-:W-:Y:S01]  /*2630*/  UMOV UR6, 0xffffff80 ;  /* 0xffffff8000067882 */ /* 0x000fe20000000000 */
[----:B------:R0:W-:Y:S01]  /*2640*/  MUFU.TANH R29, R34 ;  /* 0x00000022001d7308 */ /* 0x0001e20000002400 */
[----:B------:R-:W-:Y:S01]  /*2650*/  UIMAD UR6, UR59, UR6, 0x80 ;  /* 0x000000803b0674a4 */ /* 0x000fe2000f8e0206 */
[----:B------:R-:W-:Y:S01]  /*2660*/  FMUL.FTZ R26, R59, UR7 ;  /* 0x000000073b1a7c20 */ /* 0x000fe20008410000 */
[----:B--2---:R-:W2:Y:S01]  /*2670*/  SHFL.IDX PT, R27, R56, 0x1, 0x1c1f ;  /* 0x003c1f00381b7f89 */ /* 0x004ea200000e0000 */
[----:B------:R-:W-:Y:S01]  /*2680*/  FMUL.FTZ R43, R43, UR7 ;  /* 0x000000072b2b7c20 */ /* 0x000fe20008410000 */
[----:B------:R-:W-:Y:S01]  /*2690*/  FMUL.FTZ R46, R46, UR7 ;  /* 0x000000072e2e7c20 */ /* 0x000fe20008410000 */
[----:B------:R-:W-:Y:S01]  /*26a0*/  FMUL.FTZ R11, R28, UR7 ;  /* 0x000000071c0b7c20 */ /* 0x000fe20008410000 */
[----:B------:R-:W-:Y:S01]  /*26b0*/  IMAD.U32 R33, RZ, RZ, UR6 ;  /* 0x00000006ff217e24 */ /* 0x000fe2000f8e00ff */
[----:B------:R2:W4:Y:S01]  /*26c0*/  MUFU.TANH R91, R30 ;  /* 0x0000001e005b7308 */ /* 0x0005220000002400 */
[----:B------:R-:W-:Y:S01]  /*26d0*/  FMUL.FTZ R28, R57, UR7 ;  /* 0x00000007391c7c20 */ /* 0x000fe20008410000 */
[----:B------:R-:W-:Y:S01]  /*26e0*/  FMUL.FTZ R55, R55, UR7 ;  /* 0x0000000737377c20 */ /* 0x000fe20008410000 */
[----:B------:R-:W-:Y:S01]  /*26f0*/  FMUL.FTZ R47, R47, UR7 ;  /* 0x000000072f2f7c20 */ /* 0x000fe20008410000 */
[C-C-:B0-----:R-:W-:Y:S01]  /*2700*/  IADD3 R34, -R16.reuse, 0x1, R33.reuse ;  /* 0x0000000110227810 */ /* 0x141fe20007ffe121 */
[----:B------:R-:W-:Y:S01]  /*2710*/  FMUL.FTZ R14, R45, UR7 ;  /* 0x000000072d0e7c20 */ /* 0x000fe20008410000 */
[----:B------:R-:W-:Y:S01]  /*2720*/  IADD3 R59, -R16, UR53, R33 ;  /* 0x00000035103b7c10 */ /* 0x000fe2000fffe121 */
[----:B------:R-:W-:Y:S01]  /*2730*/  FMUL.FTZ R3, R24, UR7 ;  /* 0x0000000718037c20 */ /* 0x000fe20008410000 */
[----:B------:R-:W-:Y:S01]  /*2740*/  IADD3 R34, -R37, UR53, R34 ;  /* 0x0000003525227c10 */ /* 0x000fe2000fffe122 */
        /* <DEDUP_REMOVED lines=10> */
[----:B--2---:R-:W-:Y:S01]  /*27f0*/  VIADDMNMX R30, R27, R34, R59, PT ;  /* 0x000000221b1e7246 */ /* 0x004fe2000380013b */
[----:B------:R-:W-:Y:S01]  /*2800*/  FMUL.FTZ R27, R63, UR7 ;  /* 0x000000073f1b7c20 */ /* 0x000fe20008410000 */
[----:B------:R-:W-:Y:S01]  /*2810*/  FMUL.FTZ R58, R58, UR7 ;  /* 0x000000073a3a7c20 */ /* 0x000fe20008410000 */
[----:B------:R-:W-:Y:S01]  /*2820*/  FMUL.FTZ R21, R49, UR7 ;  /* 0x0000000731157c20 */ /* 0x000fe20008410000 */
[----:B------:R-:W-:Y:S01]  /*2830*/  ISETP.GT.AND P3, PT, R30, RZ, PT ;  /* 0x000000ff1e00720c */ /* 0x000fe20003f64270 */
[----:B------:R-:W-:Y:S01]  /*2840*/  FMUL.FTZ R62, R62, UR7 ;  /* 0x000000073e3e7c20 */ /* 0x000fe20008410000 */
[C---:B------:R-:W-:Y:S01]  /*2850*/  ISETP.GT.AND P4, PT, R30.reuse, 0x1, PT ;  /* 0x000000011e00780c */ /* 0x040fe20003f84270 */
[----:B------:R-:W-:Y:S01]  /*2860*/  MUFU.TANH R38, R38 ;  /* 0x0000002600267308 */ /* 0x000fe20000002400 */
[----:B------:R-:W-:Y:S01]  /*2870*/  ISETP.GT.AND P5, PT, R30, 0x8, PT ;  /* 0x000000081e00780c */ /* 0x000fe20003fa4270 */
[----:B------:R-:W-:Y:S01]  /*2880*/  FMUL.FTZ R66, R66, UR7 ;  /* 0x0000000742427c20 */ /* 0x000fe20008410000 */
[----:B-1----:R-:W-:Y:S01]  /*2890*/  FSEL R95, R95, -INF , P3 ;  /* 0xff8000005f5f7808 */ /* 0x002fe20001800000 */
[----:B------:R-:W-:Y:S01]  /*28a0*/  FMUL.FTZ R67, R67, UR7 ;  /* 0x0000000743437c20 */ /* 0x000fe20008410000 */
[----:B---3--:R-:W-:Y:S01]  /*28b0*/  FSEL R93, R93, -INF , P4 ;  /* 0xff8000005d5d7808 */ /* 0x008fe20002000000 */
[----:B------:R-:W-:Y:S01]  /*28c0*/  FMUL.FTZ R70, R70, UR7 ;  /* 0x0000000746467c20 */ /* 0x000fe20008410000 */
[C---:B------:R-:W-:Y:S01]  /*28d0*/  ISETP.GT.AND P3, PT, R30.reuse, 0x9, PT ;  /* 0x000000091e00780c */ /* 0x040fe20003f64270 */
[----:B------:R1:W-:Y:S01]  /*28e0*/  MUFU.TANH R33, R26 ;  /* 0x0000001a00217308 */ /* 0x0003e20000002400 */
[----:B----4-:R-:W-:Y:S01]  /*28f0*/  FSEL R91, R91, -INF , P5 ;  /* 0xff8000005b5b7808 */ /* 0x010fe20002800000 */
[----:B------:R-:W-:Y:S01]  /*2900*/  FMUL.FTZ R71, R71, UR7 ;  /* 0x0000000747477c20 */ /* 0x000fe20008410000 */
[----:B------:R-:W-:Y:S01]  /*2910*/  ISETP.GT.AND P4, PT, R30, 0x10, PT ;  /* 0x000000101e00780c */ /* 0x000fe20003f84270 */
[----:B------:R-:W-:Y:S01]  /*2920*/  FMUL.FTZ R74, R74, UR7 ;  /* 0x000000074a4a7c20 */ /* 0x000fe20008410000 */
[----:B0-----:R-:W-:Y:S01]  /*2930*/  FSEL R89, R31, -INF , P3 ;  /* 0xff8000001f597808 */ /* 0x001fe20001800000 */
[----:B------:R-:W-:Y:S01]  /*2940*/  FMUL.FTZ R75, R75, UR7 ;  /* 0x000000074b4b7c20 */ /* 0x000fe20008410000 */
[----:B------:R-:W-:Y:S01]  /*2950*/  ISETP.GT.AND P3, PT, R30, 0x11, PT ;  /* 0x000000111e00780c */ /* 0x000fe20003f64270 */
[----:B------:R-:W0:Y:S01]  /*2960*/  MUFU.TANH R39, R39 ;  /* 0x0000002700277308 */ /* 0x000e220000002400 */
[----:B-1----:R-:W-:Y:S01]  /*2970*/  FMNMX.FTZ R26, R95, R93, !PT ;  /* 0x0000005d5f1a7209 */ /* 0x002fe20007810000 */
[----:B------:R-:W-:Y:S01]  /*2980*/  FMUL.FTZ R78, R78, UR7 ;  /* 0x000000074e4e7c20 */ /* 0x000fe20008410000 */
[----:B------:R-:W-:Y:S01]  /*2990*/  FSEL R63, R29, -INF , P4 ;  /* 0xff8000001d3f7808 */ /* 0x000fe20002000000 */
[----:B------:R-:W-:Y:S01]  /*29a0*/  FMUL.FTZ R79, R79, UR7 ;  /* 0x000000074f4f7c20 */ /* 0x000fe20008410000 */
[----:B------:R-:W-:Y:S01]  /*29b0*/  FMNMX.FTZ R26, R91, R26, !PT ;  /* 0x0000001a5b1a7209 */ /* 0x000fe20007810000 */
[----:B------:R-:W-:Y:S01]  /*29c0*/  FMUL.FTZ R82, R82, UR7 ;  /* 0x0000000752527c20 */ /* 0x000fe20008410000 */
[----:B------:R-:W-:Y:S01]  /*29d0*/  ISETP.GT.AND P4, PT, R30, 0x18, PT ;  /* 0x000000181e00780c */ /* 0x000fe20003f84270 */
[----:B------:R-:W1:Y:S01]  /*29e0*/  MUFU.TANH R42, R42 ;  /* 0x0000002a002a7308 */ /* 0x000e620000002400 */
[----:B------:R-:W-:Y:S01]  /*29f0*/  FMNMX.FTZ R26, R89, R26, !PT ;  /* 0x0000001a591a7209 */ /* 0x000fe20007810000 */
[----:B------:R-:W-:Y:S01]  /*2a00*/  FMUL.FTZ R13, R41, UR7 ;  /* 0x00000007290d7c20 */ /* 0x000fe20008410000 */
[----:B-----5:R-:W-:Y:S01]  /*2a10*/  FSEL R57, R35, -INF , P3 ;  /* 0xff80000023397808 */ /* 0x020fe20001800000 */
[----:B------:R-:W-:Y:S01]  /*2a20*/  FMUL.FTZ R83, R83, UR7 ;  /* 0x0000000753537c20 */ /* 0x000fe20008410000 */
[----:B------:R-:W-:Y:S01]  /*2a30*/  FMNMX.FTZ R26, R63, R26, !PT ;  /* 0x0000001a3f1a7209 */ /* 0x000fe20007810000 */
[----:B------:R-:W-:Y:S01]  /*2a40*/  FMUL.FTZ R86, R86, UR7 ;  /* 0x0000000756567c20 */ /* 0x000fe20008410000 */
[----:B------:R-:W-:Y:S01]  /*2a50*/  ISETP.GT.AND P3, PT, R30, 0x19, PT ;  /* 0x000000191e00780c */ /* 0x000fe20003f64270 */
[----:B------:R-:W-:Y:S01]  /*2a60*/  MUFU.TANH R43, R43 ;  /* 0x0000002b002b7308 */ /* 0x000fe20000002400 */
[----:B------:R-:W-:Y:S01]  /*2a70*/  FMNMX.FTZ R26, R57, R26, !PT ;  /* 0x0000001a391a7209 */ /* 0x000fe20007810000 */
[----:B------:R-:W-:Y:S01]  /*2a80*/  FMUL.FTZ R10, R40, UR7 ;  /* 0x00000007280a7c20 */ /* 0x000fe20008410000 */
[----:B0-----:R-:W-:Y:S01]  /*2a90*/  FSEL R53, R39, -INF , P3 ;  /* 0xff80000027357808 */ /* 0x001fe20001800000 */
[----:B------:R-:W-:Y:S01]  /*2aa0*/  FMUL.FTZ R87, R87, UR7 ;  /* 0x0000000757577c20 */ /* 0x000fe20008410000 */
[----:B------:R-:W-:Y:S01]  /*2ab0*/  ISETP.GT.AND P3, PT, R30, 0x21, PT ;  /* 0x000000211e00780c */ /* 0x000fe20003f64270 */
[----:B------:R-:W-:Y:S01]  /*2ac0*/  FMUL.FTZ R12, R44, UR7 ;  /* 0x000000072c0c7c20 */ /* 0x000fe20008410000 */
[----:B------:R-:W0:Y:S01]  /*2ad0*/  SHFL.IDX PT, R56, R56, RZ, 0x1c1f ;  /* 0x001c1fff38387589 */ /* 0x000e2200000e0000 */
        /* <DEDUP_REMOVED lines=17> */
[----:B---3--:R-:W-:Y:S01]  /*2bf0*/  FSEL R55, R38, -INF , P4 ;  /* 0xff80000026377808 */ /* 0x008fe20002000000 */
[----:B------:R3:W-:Y:S01]  /*2c00*/  @!P1 SYNCS.ARRIVE.TRANS64.RED.A1T0 RZ, [R0+URZ], RZ ;  /* 0x000000ff00ff99a7 */ /* 0x0007e2000810043f */
[----:B------:R-:W-:Y:S01]  /*2c10*/  ISETP.GT.AND P4, PT, R30, 0x20, PT ;  /* 0x000000201e00780c */ /* 0x000fe20003f84270 */
[----:B------:R-:W-:Y:S01]  /*2c20*/  @UP0 ULDC UR6, c[0x0][0x44c] ;  /* 0x0001130000060ab9 */ /* 0x000fe20000000800 */
[----:B------:R-:W-:Y:S01]  /*2c30*/  FMNMX.FTZ R26, R55, R26, !PT ;  /* 0x0000001a371a7209 */ /* 0x000fe20007810000 */
[----:B------:R-:W-:Y:S01]  /*2c40*/  UIMAD.WIDE.U32 UR6, UR38, UR6, URZ ;  /* 0x00000006260672a5 */ /* 0x000fe2000f8e003f */
[----:B-1----:R-:W-:Y:S01]  /*2c50*/  FSEL R52, R42, -INF , P4 ;  /* 0xff8000002a347808 */ /* 0x002fe20002000000 */
[----:B------:R2:W1:Y:S01]  /*2c60*/  MUFU.TANH R48, R50 ;  /* 0x0000003200307308 */ /* 0x0004620000002400 */
[----:B------:R-:W-:Y:S01]  /*2c70*/  ISETP.GT.AND P4, PT, R30, 0x28, PT ;  /* 0x000000281e00780c */ /* 0x000fe20003f84270 */
[----:B------:R-:W-:-:S02]  /*2c80*/  @UP0 USHF.R.U32.HI UR11, URZ, UR14, UR7 ;  /* 0x0000000e3f0b0299 */ /* 0x000fc40008011607 */
[----:B------:R-:W-:Y:S02]  /*2c90*/  UIADD3 UR59, UR59, -0x2, URZ ;  /* 0xfffffffe3b3b7890 */ /* 0x000fe4000fffe03f */
[----:B------:R-:W-:Y:S02]  /*2ca0*/  UIADD3 UR6, UR11, UR53, -UR54 ;  /* 0x000000350b067290 */ /* 0x000fe4000fffe836 */
[----:B------:R4:W-:Y:S01]  /*2cb0*/  MUFU.TANH R36, R27 ;  /* 0x0000001b00247308 */ /* 0x0009e20000002400 */
[----:B--2---:R-:W-:Y:S01]  /*2cc0*/  FSEL R50, R46, -INF , P4 ;  /* 0xff8000002e327808 */ /* 0x004fe20002000000 */
[----:B------:R-:W-:Y:S01]  /*2cd0*/  USHF.R.S32.HI UR7, URZ, 0x1f, UR6 ;  /* 0x0000001f3f077899 */ /* 0x000fe20008011406 */
[----:B------:R-:W-:-:S03]  /*2ce0*/  ISETP.GT.AND P4, PT, R30, 0x30, PT ;  /* 0x000000301e00780c */ /* 0x000fc60003f84270 */
[----:B------:R-:W-:Y:S02]  /*2cf0*/  ULEA.HI UR7, UR7, UR6, URZ, 0x7 ;  /* 0x0000000607077291 */ /* 0x000fe4000f8f383f */
[----:B------:R2:W5:Y:S01]  /*2d00*/  MUFU.TANH R32, R51 ;  /* 0x0000003300207308 */ /* 0x0005620000002400 */
[----:B----4-:R-:W-:Y:S01]  /*2d10*/  FMNMX.FTZ R27, R53, R26, !PT ;  /* 0x0000001a351b7209 */ /* 0x010fe20007810000 */
[----:B------:R-:W-:Y:S01]  /*2d20*/  USHF.R.S32.HI UR7, URZ, 0x7, UR7 ;  /* 0x000000073f077899 */ /* 0x000fe20008011407 */
[----:B-1----:R-:W-:Y:S02]  /*2d30*/  FSEL R48, R48, -INF , P4 ;  /* 0xff80000030307808 */ /* 0x002fe40002000000 */
[----:B------:R-:W-:Y:S01]  /*2d40*/  FMNMX.FTZ R26, R52, R27, !PT ;  /* 0x0000001b341a7209 */ /* 0x000fe20007810000 */
[----:B------:R-:W-:Y:S01]  /*2d50*/  UISETP.LT.AND UP1, UPT, UR40, UR7, UPT ;  /* 0x000000072800728c */ /* 0x000fe2000bf21270 */
[C---:B------:R-:W-:Y:S01]  /*2d60*/  ISETP.GT.AND P4, PT, R30.reuse, 0x38, PT ;  /* 0x000000381e00780c */ /* 0x040fe20003f84270 */
[----:B------:R-:W1:Y:S01]  /*2d70*/  MUFU.TANH R54, R54 ;  /* 0x0000003600367308 */ /* 0x000e620000002400 */
[----:B--2---:R-:W-:Y:S01]  /*2d80*/  FSEL R51, R43, -INF , P3 ;  /* 0xff8000002b337808 */ /* 0x004fe20001800000 */
[----:B------:R-:W-:Y:S01]  /*2d90*/  USEL UR57, UR40, UR7, !UP1 ;  /* 0x0000000728397287 */ /* 0x000fe2000c800000 */
[----:B------:R-:W-:-:S02]  /*2da0*/  ISETP.GT.AND P3, PT, R30, 0x29, PT ;  /* 0x000000291e00780c */ /* 0x000fc40003f64270 */
[----:B------:R-:W-:Y:S01]  /*2db0*/  FMNMX.FTZ R27, R51, R26, !PT ;  /* 0x0000001a331b7209 */ /* 0x000fe20007810000 */
[----:B------:R-:W-:Y:S01]  /*2dc0*/  UISETP.GE.AND UP1, UPT, UR59, UR57, UPT ;  /* 0x000000393b00728c */ /* 0x000fe2000bf26270 */
[----:B------:R-:W-:Y:S01]  /*2dd0*/  FSEL R49, R47, -INF , P3 ;  /* 0xff8000002f317808 */ /* 0x000fe20001800000 */
[----:B------:R-:W2:Y:S01]  /*2de0*/  MUFU.TANH R58, R58 ;  /* 0x0000003a003a7308 */ /* 0x000ea20000002400 */
[----:B------:R-:W-:Y:S02]  /*2df0*/  FMNMX.FTZ R26, R50, R27, !PT ;  /* 0x0000001b321a7209 */ /* 0x000fe40007810000 */
[----:B------:R-:W-:Y:S02]  /*2e00*/  ISETP.GT.AND P3, PT, R30, 0x31, PT ;  /* 0x000000311e00780c */ /* 0x000fe40003f64270 */
[----:B------:R-:W-:Y:S02]  /*2e10*/  FMNMX.FTZ R27, R49, R26, !PT ;  /* 0x0000001a311b7209 */ /* 0x000fe40007810000 */
[----:B-----5:R-:W-:Y:S01]  /*2e20*/  FSEL R47, R32, -INF , P3 ;  /* 0xff800000202f7808 */ /* 0x020fe20001800000 */
[----:B------:R-:W4:Y:S01]  /*2e30*/  MUFU.TANH R62, R62 ;  /* 0x0000003e003e7308 */ /* 0x000f220000002400 */
[----:B------:R-:W-:-:S02]  /*2e40*/  FMNMX.FTZ R26, R48, R27, !PT ;  /* 0x0000001b301a7209 */ /* 0x000fc40007810000 */
[----:B------:R-:W-:Y:S02]  /*2e50*/  ISETP.GT.AND P3, PT, R30, 0x39, PT ;  /* 0x000000391e00780c */ /* 0x000fe40003f64270 */
[----:B-1----:R-:W-:Y:S02]  /*2e60*/  FSEL R46, R54, -INF , P4 ;  /* 0xff800000362e7808 */ /* 0x002fe40002000000 */
[----:B------:R-:W-:Y:S01]  /*2e70*/  FMNMX.FTZ R27, R47, R26, !PT ;  /* 0x0000001a2f1b7209 */ /* 0x000fe20007810000 */
[----:B------:R-:W1:Y:S01]  /*2e80*/  MUFU.TANH R66, R66 ;  /* 0x0000004200427308 */ /* 0x000e620000002400 */
[----:B------:R-:W-:Y:S02]  /*2e90*/  ISETP.GT.AND P4, PT, R30, 0x40, PT ;  /* 0x000000401e00780c */ /* 0x000fe40003f84270 */
[----:B------:R-:W-:Y:S02]  /*2ea0*/  FSEL R45, R45, -INF , P3 ;  /* 0xff8000002d2d7808 */ /* 0x000fe40001800000 */
[----:B------:R-:W-:-:S02]  /*2eb0*/  FMNMX.FTZ R26, R46, R27, !PT ;  /* 0x0000001b2e1a7209 */ /* 0x000fc40007810000 */
[----:B------:R-:W-:Y:S01]  /*2ec0*/  ISETP.GT.AND P3, PT, R30, 0x41, PT ;  /* 0x000000411e00780c */ /* 0x000fe20003f64270 */
[----:B------:R-:W5:Y:S01]  /*2ed0*/  MUFU.TANH R31, R67 ;  /* 0x00000043001f7308 */ /* 0x000f620000002400 */
[----:B--2---:R-:W-:Y:S02]  /*2ee0*/  FSEL R39, R58, -INF , P4 ;  /* 0xff8000003a277808 */ /* 0x004fe40002000000 */
[----:B------:R-:W-:Y:S02]  /*2ef0*/  FMNMX.FTZ R26, R45, R26, !PT ;  /* 0x0000001a2d1a7209 */ /* 0x000fe40007810000 */
[----:B------:R-:W-:Y:S02]  /*2f00*/  ISETP.GT.AND P4, PT, R30, 0x48, PT ;  /* 0x000000481e00780c */ /* 0x000fe40003f84270 */
[----:B------:R-:W-:Y:S01]  /*2f10*/  FSEL R33, R33, -INF , P3 ;  /* 0xff80000021217808 */ /* 0x000fe20001800000 */
[----:B------:R-:W2:Y:S01]  /*2f20*/  MUFU.TANH R70, R70 ;  /* 0x0000004600467308 */ /* 0x000ea20000002400 */
[----:B------:R-:W-:-:S02]  /*2f30*/  FMNMX.FTZ R32, R39, R26, !PT ;  /* 0x0000001a27207209 */ /* 0x000fc40007810000 */
[----:B------:R-:W-:Y:S02]  /*2f40*/  ISETP.GT.AND P3, PT, R30, 0x49, PT ;  /* 0x000000491e00780c */ /* 0x000fe40003f64270 */
[----:B----4-:R-:W-:Y:S02]  /*2f50*/  FSEL R26, R62, -INF , P4 ;  /* 0xff8000003e1a7808 */ /* 0x010fe40002000000 */
[----:B------:R-:W-:Y:S01]  /*2f60*/  FMNMX.FTZ R27, R33, R32, !PT ;  /* 0x00000020211b7209 */ /* 0x000fe20007810000 */
[----:B------:R-:W4:Y:S01]  /*2f70*/  MUFU.TANH R37, R71 ;  /* 0x0000004700257308 */ /* 0x000f220000002400 */
[----:B------:R-:W-:Y:S02]  /*2f80*/  ISETP.GT.AND P4, PT, R30, 0x50, PT ;  /* 0x000000501e00780c */ /* 0x000fe40003f84270 */
[----:B------:R-:W-:Y:S02]  /*2f90*/  FSEL R29, R36, -INF , P3 ;  /* 0xff800000241d7808 */ /* 0x000fe40001800000 */
[----:B------:R-:W-:-:S02]  /*2fa0*/  FMNMX.FTZ R32, R26, R27, !PT ;  /* 0x0000001b1a207209 */ /* 0x000fc40007810000 */
[----:B------:R-:W-:Y:S01]  /*2fb0*/  ISETP.GT.AND P3, PT, R30, 0x51, PT ;  /* 0x000000511e00780c */ /* 0x000fe20003f64270 */
[----:B------:R-:W0:Y:S01]  /*2fc0*/  MUFU.TANH R74, R74 ;  /* 0x0000004a004a7308 */ /* 0x000e220000002400 */
[----:B-1----:R-:W-:Y:S02]  /*2fd0*/  FSEL R27, R66, -INF , P4 ;  /* 0xff800000421b7808 */ /* 0x002fe40002000000 */
[----:B------:R-:W-:Y:S02]  /*2fe0*/  FMNMX.FTZ R32, R29, R32, !PT ;  /* 0x000000201d207209 */ /* 0x000fe40007810000 */
[----:B------:R-:W-:Y:S02]  /*2ff0*/  ISETP.GT.AND P4, PT, R30, 0x58, PT ;  /* 0x000000581e00780c */ /* 0x000fe40003f84270 */
[----:B-----5:R-:W-:Y:S01]  /*3000*/  FSEL R31, R31, -INF , P3 ;  /* 0xff8000001f1f7808 */ /* 0x020fe20001800000 */
[----:B------:R-:W1:Y:S01]  /*3010*/  MUFU.TANH R75, R75 ;  /* 0x0000004b004b7308 */ /* 0x000e620000002400 */
[----:B------:R-:W-:-:S02]  /*3020*/  FMNMX.FTZ R36, R27, R32, !PT ;  /* 0x000000201b247209 */ /* 0x000fc40007810000 */
[----:B------:R-:W-:Y:S02]  /*3030*/  ISETP.GT.AND P3, PT, R30, 0x59, PT ;  /* 0x000000591e00780c */ /* 0x000fe40003f64270 */
[----:B--2---:R-:W-:Y:S02]  /*3040*/  FSEL R32, R70, -INF , P4 ;  /* 0xff80000046207808 */ /* 0x004fe40002000000 */
[----:B------:R-:W-:Y:S01]  /*3050*/  FMNMX.FTZ R35, R31, R36, !PT ;  /* 0x000000241f237209 */ /* 0x000fe20007810000 */
[----:B------:R-:W2:Y:S01]  /*3060*/  MUFU.TANH R78, R78 ;  /* 0x0000004e004e7308 */ /* 0x000ea20000002400 */
[----:B------:R-:W-:Y:S02]  /*3070*/  ISETP.GT.AND P4, PT, R30, 0x60, PT ;  /* 0x000000601e00780c */ /* 0x000fe40003f84270 */
[----:B----4-:R-:W-:Y:S02]  /*3080*/  FSEL R37, R37, -INF , P3 ;  /* 0xff80000025257808 */ /* 0x010fe40001800000 */
[----:B------:R-:W-:-:S02]  /*3090*/  FMNMX.FTZ R38, R32, R35, !PT ;  /* 0x0000002320267209 */ /* 0x000fc40007810000 */
[----:B------:R-:W-:Y:S01]  /*30a0*/  ISETP.GT.AND P3, PT, R30, 0x61, PT ;  /* 0x000000611e00780c */ /* 0x000fe20003f64270 */
[----:B------:R-:W4:Y:S01]  /*30b0*/  MUFU.TANH R79, R79 ;  /* 0x0000004f004f7308 */ /* 0x000f220000002400 */
[----:B0-----:R-:W-:Y:S02]  /*30c0*/  FSEL R36, R74, -INF , P4 ;  /* 0xff8000004a247808 */ /* 0x001fe40002000000 */
[----:B------:R-:W-:Y:S02]  /*30d0*/  FMNMX.FTZ R41, R37, R38, !PT ;  /* 0x0000002625297209 */ /* 0x000fe40007810000 */
[----:B------:R-:W-:Y:S02]  /*30e0*/  ISETP.GT.AND P4, PT, R30, 0x68, PT ;  /* 0x000000681e00780c */ /* 0x000fe40003f84270 */
[----:B-1----:R-:W-:Y:S01]  /*30f0*/  FSEL R35, R75, -INF , P3 ;  /* 0xff8000004b237808 */ /* 0x002fe20001800000 */
[----:B------:R-:W0:Y:S01]  /*3100*/  MUFU.TANH R82, R82 ;  /* 0x0000005200527308 */ /* 0x000e220000002400 */
[----:B------:R-:W-:-:S02]  /*3110*/  FMNMX.FTZ R40, R36, R41, !PT ;  /* 0x0000002924287209 */ /* 0x000fc40007810000 */
[----:B------:R-:W-:Y:S02]  /*3120*/  ISETP.GT.AND P3, PT, R30, 0x69, PT ;  /* 0x000000691e00780c */ /* 0x000fe40003f64270 */
[----:B--2---:R-:W-:Y:S02]  /*3130*/  FSEL R38, R78, -INF , P4 ;  /* 0xff8000004e267808 */ /* 0x004fe40002000000 */
[----:B------:R-:W-:Y:S01]  /*3140*/  FMNMX.FTZ R41, R35, R40, !PT ;  /* 0x0000002823297209 */ /* 0x000fe20007810000 */
[----:B------:R-:W1:Y:S01]  /*3150*/  MUFU.TANH R42, R83 ;  /* 0x00000053002a7308 */ /* 0x000e620000002400 */
[----:B------:R-:W-:Y:S02]  /*3160*/  ISETP.GT.AND P4, PT, R30, 0x70, PT ;  /* 0x000000701e00780c */ /* 0x000fe40003f84270 */
[----:B----4-:R-:W-:Y:S02]  /*3170*/  FSEL R40, R79, -INF , P3 ;  /* 0xff8000004f287808 */ /* 0x010fe40001800000 */
[----:B------:R-:W-:-:S02]  /*3180*/  FMNMX.FTZ R43, R38, R41, !PT ;  /* 0x00000029262b7209 */ /* 0x000fc40007810000 */
[----:B------:R-:W-:Y:S01]  /*3190*/  ISETP.GT.AND P3, PT, R30, 0x71, PT ;  /* 0x000000711e00780c */ /* 0x000fe20003f64270 */
[----:B------:R-:W2:Y:S01]  /*31a0*/  MUFU.TANH R86, R86 ;  /* 0x0000005600567308 */ /* 0x000ea20000002400 */
[----:B0-----:R-:W-:Y:S02]  /*31b0*/  FSEL R41, R82, -INF , P4 ;  /* 0xff80000052297808 */ /* 0x001fe40002000000 */
[----:B------:R-:W-:Y:S02]  /*31c0*/  FMNMX.FTZ R44, R40, R43, !PT ;  /* 0x0000002b282c7209 */ /* 0x000fe40007810000 */
[----:B------:R-:W-:Y:S02]  /*31d0*/  ISETP.GT.AND P4, PT, R30, 0x78, PT ;  /* 0x000000781e00780c */ /* 0x000fe40003f84270 */
[----:B------:R-:W-:Y:S01]  /*31e0*/  FMNMX.FTZ R43, R41, R44, !PT ;  /* 0x0000002c292b7209 */ /* 0x000fe20007810000 */
[----:B------:R-:W0:Y:S01]  /*31f0*/  MUFU.TANH R87, R87 ;  /* 0x0000005700577308 */ /* 0x000e220000002400 */
[----:B-1----:R-:W-:-:S02]  /*3200*/  FSEL R42, R42, -INF , P3 ;  /* 0xff8000002a2a7808 */ /* 0x002fc40001800000 */
[----:B------:R-:W-:Y:S02]  /*3210*/  ISETP.GT.AND P3, PT, R30, 0x79, PT ;  /* 0x000000791e00780c */ /* 0x000fe40003f64270 */
[----:B------:R-:W-:-:S03]  /*3220*/  FMNMX.FTZ R67, R42, R43, !PT ;  /* 0x0000002b2a437209 */ /* 0x000fc60007810000 */
[----:B------:R-:W-:Y:S01]  /*3230*/  MUFU.TANH R3, R3 ;  /* 0x0000000300037308 */ /* 0x000fe20000002400 */
[----:B--2---:R-:W-:-:S04]  /*3240*/  FSEL R44, R86, -INF , P4 ;  /* 0xff800000562c7808 */ /* 0x004fc80002000000 */
[----:B------:R-:W-:-:S03]  /*3250*/  FMNMX.FTZ R30, R44, R67, !PT ;  /* 0x000000432c1e7209 */ /* 0x000fc60007810000 */
[----:B------:R-:W-:Y:S01]  /*3260*/  MUFU.TANH R5, R5 ;  /* 0x0000000500057308 */ /* 0x000fe20000002400 */
[----:B0-----:R-:W-:-:S04]  /*3270*/  FSEL R43, R87, -INF , P3 ;  /* 0xff800000572b7808 */ /* 0x001fc80001800000 */
[----:B------:R-:W-:-:S03]  /*3280*/  FMNMX.FTZ R30, R43, R30, !PT ;  /* 0x0000001e2b1e7209 */ /* 0x000fc60007810000 */
[----:B------:R-:W0:Y:S02]  /*3290*/  MUFU.TANH R11, R11 ;  /* 0x0000000b000b7308 */ /* 0x000e240000002400 */
[----:B------:R-:W1:Y:S06]  /*32a0*/  SHFL.BFLY PT, R67, R30, 0x2, 0x1f ;  /* 0x0c401f001e437f89 */ /* 0x000e6c00000e0000 */
[----:B------:R-:W2:Y:S08]  /*32b0*/  MUFU.TANH R8, R8 ;  /* 0x0000000800087308 */ /* 0x000eb00000002400 */
[----:B------:R4:W-:Y:S08]  /*32c0*/  MUFU.TANH R74, R64 ;  /* 0x00000040004a7308 */ /* 0x0009f00000002400 */
[----:B------:R-:W5:Y:S01]  /*32d0*/  MUFU.TANH R4, R4 ;  /* 0x0000000400047308 */ /* 0x000f620000002400 */
[----:B----4-:R-:W-:-:S02]  /*32e0*/  VIADDMNMX R64, R56, R34, R59, PT ;  /* 0x0000002238407246 */ /* 0x010fc4000380013b */
[----:B-1----:R-:W-:Y:S02]  /*32f0*/  FMNMX.FTZ R67, R30, R67, !PT ;  /* 0x000000431e437209 */ /* 0x002fe40007810000 */
[C---:B------:R-:W-:Y:S02]  /*3300*/  ISETP.GT.AND P4, PT, R64.reuse, 0x1, PT ;  /* 0x000000014000780c */ /* 0x040fe40003f84270 */
[----:B------:R-:W-:Y:S01]  /*3310*/  ISETP.GT.AND P5, PT, R64, 0x8, PT ;  /* 0x000000084000780c */ /* 0x000fe20003fa4270 */
[----:B------:R-:W1:Y:S01]  /*3320*/  SHFL.BFLY PT, R30, R67, 0x1, 0x1f ;  /* 0x0c201f00431e7f89 */ /* 0x000e6200000e0000 */
[----:B------:R-:W4:Y:S02]  /*3330*/  MUFU.TANH R7, R7 ;  /* 0x0000000700077308 */ /* 0x000f240000002400 */
[----:B0-----:R-:W-:-:S06]  /*3340*/  FSEL R56, R11, -INF , P5 ;  /* 0xff8000000b387808 */ /* 0x001fcc0002800000 */
[----:B------:R0:W-:Y:S08]  /*3350*/  MUFU.TANH R70, R60 ;  /* 0x0000003c00467308 */ /* 0x0001f00000002400 */
[----:B------:R-:W3:Y:S01]  /*3360*/  MUFU.TANH R6, R6 ;  /* 0x0000000600067308 */ /* 0x000ee20000002400 */
[----:B0-----:R-:W-:Y:S02]  /*3370*/  FSEL R60, R5, -INF , P4 ;  /* 0xff800000053c7808 */ /* 0x001fe40002000000 */
[----:B------:R-:W-:-:S02]  /*3380*/  ISETP.GT.AND P4, PT, R64, 0x10, PT ;  /* 0x000000104000780c */ /* 0x000fc40003f84270 */
[----:B-1----:R-:W-:-:S03]  /*3390*/  FMNMX.FTZ R30, R67, R30, !PT ;  /* 0x0000001e431e7209 */ /* 0x002fc60007810000 */
[----:B------:R-:W0:Y:S01]  /*33a0*/  MUFU.TANH R9, R9 ;  /* 0x0000000900097308 */ /* 0x000e220000002400 */
[C---:B------:R-:W-:Y:S01]  /*33b0*/  FSETP.NEU.FTZ.AND P3, PT, R30.reuse, -INF , PT ;  /* 0xff8000001e00780b */ /* 0x040fe20003f7d000 */
[----:B------:R-:W-:-:S06]  /*33c0*/  FMUL.FTZ R54, R30, UR10 ;  /* 0x0000000a1e367c20 */ /* 0x000fcc0008410000 */
[----:B------:R5:W-:Y:S01]  /*33d0*/  MUFU.TANH R71, R61 ;  /* 0x0000003d00477308 */ /* 0x000be20000002400 */
[----:B------:R-:W-:Y:S02]  /*33e0*/  FSEL R54, R54, RZ, P3 ;  /* 0x000000ff36367208 */ /* 0x000fe40001800000 */
[----:B------:R-:W-:-:S03]  /*33f0*/  ISETP.GT.AND P3, PT, R64, RZ, PT ;  /* 0x000000ff4000720c */ /* 0x000fc60003f64270 */
[--C-:B------:R-:W-:Y:S01]  /*3400*/  FFMA.FTZ R177, R63, UR10, -R54.reuse ;  /* 0x0000000a3fb17c23 */ /* 0x100fe20008010836 */
[----:B------:R-:W-:Y:S01]  /*3410*/  FSEL R59, R3, -INF , P3 ;  /* 0xff800000033b7808 */ /* 0x000fe20001800000 */
[----:B------:R-:W-:Y:S01]  /*3420*/  MUFU.TANH R10, R10 ;  /* 0x0000000a000a7308 */ /* 0x000fe20000002400 */
[----:B------:R-:W-:Y:S01]  /*3430*/  ISETP.GT.AND P3, PT, R64, 0x9, PT ;  /* 0x000000094000780c */ /* 0x000fe20003f64270 */
[--C-:B------:R-:W-:Y:S01]  /*3440*/  FFMA.FTZ R179, R55, UR10, -R54.reuse ;  /* 0x0000000a37b37c23 */ /* 0x100fe20008010836 */
[----:B------:R-:W-:Y:S01]  /*3450*/  FMNMX.FTZ R3, R59, R60, !PT ;  /* 0x0000003c3b037209 */ /* 0x000fe20007810000 */
[--C-:B------:R-:W-:Y:S01]  /*3460*/  FFMA.FTZ R5, R53, UR10, -R54.reuse ;  /* 0x0000000a35057c23 */ /* 0x100fe20008010836 */
[----:B--2---:R-:W-:Y:S01]  /*3470*/  FSEL R58, R8, -INF , P3 ;  /* 0xff800000083a7808 */ /* 0x004fe20001800000 */
[--C-:B------:R-:W-:Y:S01]  /*3480*/  FFMA.FTZ R173, R52, UR10, -R54.reuse ;  /* 0x0000000a34ad7c23 */ /* 0x100fe20008010836 */
[----:B------:R-:W-:Y:S01]  /*3490*/  FMNMX.FTZ R3, R56, R3, !PT ;  /* 0x0000000338037209 */ /* 0x000fe20007810000 */
[----:B------:R-:W1:Y:S01]  /*34a0*/  MUFU.TANH R13, R13 ;  /* 0x0000000d000d7308 */ /* 0x000e620000002400 */
[----:B-----5:R-:W-:Y:S01]  /*34b0*/  FSEL R61, R4, -INF , P4 ;  /* 0xff800000043d7808 */ /* 0x020fe20002000000 */
[--C-:B------:R-:W-:Y:S01]  /*34c0*/  FFMA.FTZ R175, R50, UR10, -R54.reuse ;  /* 0x0000000a32af7c23 */ /* 0x100fe20008010836 */
[----:B------:R-:W-:Y:S01]  /*34d0*/  ISETP.GT.AND P3, PT, R64, 0x11, PT ;  /* 0x000000114000780c */ /* 0x000fe20003f64270 */
[--C-:B------:R-:W-:Y:S01]  /*34e0*/  FFMA.FTZ R169, R48, UR10, -R54.reuse ;  /* 0x0000000a30a97c23 */ /* 0x100fe20008010836 */
[----:B------:R-:W-:Y:S01]  /*34f0*/  FMNMX.FTZ R4, R58, R3, !PT ;  /* 0x000000033a047209 */ /* 0x000fe20007810000 */
[--C-:B------:R-:W-:Y:S01]  /*3500*/  FFMA.FTZ R153, R39, UR10, -R54.reuse ;  /* 0x0000000a27997c23 */ /* 0x100fe20008010836 */
[----:B------:R-:W-:Y:S01]  /*3510*/  ISETP.GT.AND P4, PT, R64, 0x18, PT ;  /* 0x000000184000780c */ /* 0x000fe20003f84270 */
[----:B------:R-:W-:Y:S01]  /*3520*/  MUFU.TANH R12, R12 ;  /* 0x0000000c000c7308 */ /* 0x000fe20000002400 */
[----:B----4-:R-:W-:Y:S01]  /*3530*/  FSEL R62, R7, -INF , P3 ;  /* 0xff800000073e7808 */ /* 0x010fe20001800000 */
[--C-:B------:R-:W-:Y:S01]  /*3540*/  FFMA.FTZ R39, R33, UR10, -R54.reuse ;  /* 0x0000000a21277c23 */ /* 0x100fe20008010836 */
[----:B------:R-:W-:Y:S01]  /*3550*/  FMNMX.FTZ R3, R61, R4, !PT ;  /* 0x000000043d037209 */ /* 0x000fe20007810000 */
[--C-:B------:R-:W-:Y:S01]  /*3560*/  FFMA.FTZ R4, R57, UR10, -R54.reuse ;  /* 0x0000000a39047c23 */ /* 0x100fe20008010836 */
[----:B---3--:R-:W-:Y:S01]  /*3570*/  FSEL R63, R6, -INF , P4 ;  /* 0xff800000063f7808 */ /* 0x008fe20002000000 */
[--C-:B------:R-:W-:Y:S01]  /*3580*/  FFMA.FTZ R171, R46, UR10, -R54.reuse ;  /* 0x0000000a2eab7c23 */ /* 0x100fe20008010836 */
[----:B------:R-:W-:Y:S01]  /*3590*/  ISETP.GT.AND P3, PT, R64, 0x19, PT ;  /* 0x000000194000780c */ /* 0x000fe20003f64270 */
[----:B------:R-:W2:Y:S01]  /*35a0*/  MUFU.TANH R14, R14 ;  /* 0x0000000e000e7308 */ /* 0x000ea20000002400 */
[----:B------:R-:W-:Y:S01]  /*35b0*/  FMNMX.FTZ R6, R62, R3, !PT ;  /* 0x000000033e067209 */ /* 0x000fe20007810000 */
[--C-:B------:R-:W-:Y:S01]  /*35c0*/  FFMA.FTZ R181, R95, UR10, -R54.reuse ;  /* 0x0000000a5fb57c23 */ /* 0x100fe20008010836 */
[C---:B------:R-:W-:Y:S01]  /*35d0*/  ISETP.GT.AND P4, PT, R64.reuse, 0x20, PT ;  /* 0x000000204000780c */ /* 0x040fe20003f84270 */
[--C-:B------:R-:W-:Y:S01]  /*35e0*/  FFMA.FTZ R93, R93, UR10, -R54.reuse ;  /* 0x0000000a5d5d7c23 */ /* 0x100fe20008010836 */
[----:B0-----:R-:W-:Y:S01]  /*35f0*/  FSEL R57, R9, -INF , P3 ;  /* 0xff80000009397808 */ /* 0x001fe20001800000 */
[--C-:B------:R-:W-:Y:S01]  /*3600*/  FFMA.FTZ R183, R91, UR10, -R54.reuse ;  /* 0x0000000a5bb77c23 */ /* 0x100fe20008010836 */
[----:B------:R-:W-:Y:S01]  /*3610*/  FMNMX.FTZ R6, R63, R6, !PT ;  /* 0x000000063f067209 */ /* 0x000fe20007810000 */
[----:B------:R-:W0:Y:S01]  /*3620*/  MUFU.TANH R15, R15 ;  /* 0x0000000f000f7308 */ /* 0x000e220000002400 */
[----:B------:R-:W-:Y:S01]  /*3630*/  ISETP.GT.AND P3, PT, R64, 0x21, PT ;  /* 0x000000214000780c */ /* 0x000fe20003f64270 */
[--C-:B------:R-:W-:Y:S01]  /*3640*/  FFMA.FTZ R89, R89, UR10, -R54.reuse ;  /* 0x0000000a59597c23 */ /* 0x100fe20008010836 */
[----:B------:R-:W-:Y:S01]  /*3650*/  FMNMX.FTZ R6, R57, R6, !PT ;  /* 0x0000000639067209 */ /* 0x000fe20007810000 */
[--C-:B------:R-:W-:Y:S01]  /*3660*/  FFMA.FTZ R157, R27, UR10, -R54.reuse ;  /* 0x0000000a1b9d7c23 */ /* 0x100fe20008010836 */
[----:B-1----:R-:W-:Y:S01]  /*3670*/  FSEL R55, R13, -INF , P3 ;  /* 0xff8000000d377808 */ /* 0x002fe20001800000 */
[--C-:B------:R-:W-:Y:S01]  /*3680*/  FFMA.FTZ R167, R44, UR10, -R54.reuse ;  /* 0x0000000a2ca77c23 */ /* 0x100fe20008010836 */
[----:B------:R-:W-:Y:S01]  /*3690*/  ISETP.GT.AND P3, PT, R64, 0x29, PT ;  /* 0x000000294000780c */ /* 0x000fe20003f64270 */
[----:B------:R1:W-:Y:S01]  /*36a0*/  MUFU.TANH R75, R65 ;  /* 0x00000041004b7308 */ /* 0x0003e20000002400 */
[--C-:B------:R-:W-:Y:S01]  /*36b0*/  FFMA.FTZ R159, R32, UR10, -R54.reuse ;  /* 0x0000000a209f7c23 */ /* 0x100fe20008010836 */
[--C-:B------:R-:W-:Y:S01]  /*36c0*/  FFMA.FTZ R32, R37, UR10, -R54.reuse ;  /* 0x0000000a25207c23 */ /* 0x100fe20008010836 */
[----:B--2---:R-:W-:Y:S01]  /*36d0*/  FSEL R53, R14, -INF , P3 ;  /* 0xff8000000e357808 */ /* 0x004fe20001800000 */
[--C-:B------:R-:W-:Y:S01]  /*36e0*/  FFMA.FTZ R155, R26, UR10, -R54.reuse ;  /* 0x0000000a1a9b7c23 */ /* 0x100fe20008010836 */
[----:B------:R-:W-:Y:S01]  /*36f0*/  ISETP.GT.AND P3, PT, R64, 0x31, PT ;  /* 0x000000314000780c */ /* 0x000fe20003f64270 */
[--C-:B------:R-:W-:Y:S01]  /*3700*/  FFMA.FTZ R26, R29, UR10, -R54.reuse ;  /* 0x0000000a1d1a7c23 */ /* 0x100fe20008010836 */
[--C-:B------:R-:W-:Y:S01]  /*3710*/  FFMA.FTZ R161, R36, UR10, -R54.reuse ;  /* 0x0000000a24a17c23 */ /* 0x100fe20008010836 */
[----:B------:R-:W2:Y:S01]  /*3720*/  MUFU.TANH R21, R21 ;  /* 0x0000001500157308 */ /* 0x000ea20000002400 */
[----:B-1----:R-:W-:Y:S01]  /*3730*/  FSEL R65, R10, -INF , P4 ;  /* 0xff8000000a417808 */ /* 0x002fe20002000000 */
[--C-:B------:R-:W-:Y:S01]  /*3740*/  FFMA.FTZ R163, R38, UR10, -R54.reuse ;  /* 0x0000000a26a37c23 */ /* 0x100fe20008010836 */
[----:B------:R-:W-:Y:S01]  /*3750*/  ISETP.GT.AND P4, PT, R64, 0x28, PT ;  /* 0x000000284000780c */ /* 0x000fe20003f84270 */
[--C-:B------:R-:W-:Y:S01]  /*3760*/  FFMA.FTZ R36, R35, UR10, -R54.reuse ;  /* 0x0000000a23247c23 */ /* 0x100fe20008010836 */
[----:B------:R-:W-:Y:S01]  /*3770*/  FMNMX.FTZ R6, R65, R6, !PT ;  /* 0x0000000641067209 */ /* 0x000fe20007810000 */
[--C-:B------:R-:W-:Y:S01]  /*3780*/  FFMA.FTZ R38, R40, UR10, -R54.reuse ;  /* 0x0000000a28267c23 */ /* 0x100fe20008010836 */
[----:B------:R-:W-:Y:S01]  /*3790*/  FSEL R66, R12, -INF , P4 ;  /* 0xff8000000c427808 */ /* 0x000fe20002000000 */
[----:B------:R-:W-:Y:S01]  /*37a0*/  MUFU.TANH R20, R20 ;  /* 0x0000001400147308 */ /* 0x000fe20000002400 */
[----:B------:R-:W-:Y:S01]  /*37b0*/  FMNMX.FTZ R3, R55, R6, !PT ;  /* 0x0000000637037209 */ /* 0x000fe20007810000 */
[--C-:B------:R-:W-:Y:S01]  /*37c0*/  FFMA.FTZ R40, R42, UR10, -R54.reuse ;  /* 0x0000000a2a287c23 */ /* 0x100fe20008010836 */
[----:B------:R-:W-:Y:S01]  /*37d0*/  ISETP.GT.AND P4, PT, R64, 0x30, PT ;  /* 0x000000304000780c */ /* 0x000fe20003f84270 */
[--C-:B------:R-:W-:Y:S01]  /*37e0*/  FFMA.FTZ R47, R47, UR10, -R54.reuse ;  /* 0x0000000a2f2f7c23 */ /* 0x100fe20008010836 */
[----:B------:R-:W-:Y:S01]  /*37f0*/  FMNMX.FTZ R10, R66, R3, !PT ;  /* 0x00000003420a7209 */ /* 0x000fe20007810000 */
[--C-:B------:R-:W-:Y:S01]  /*3800*/  FFMA.FTZ R45, R45, UR10, -R54.reuse ;  /* 0x0000000a2d2d7c23 */ /* 0x100fe20008010836 */
[----:B0-----:R-:W-:Y:S01]  /*3810*/  FSEL R67, R15, -INF , P4 ;  /* 0xff8000000f437808 */ /* 0x001fe20002000000 */
[----:B------:R-:W0:Y:S01]  /*3820*/  MUFU.TANH R24, R24 ;  /* 0x0000001800187308 */ /* 0x000e220000002400 */
[----:B------:R-:W-:Y:S01]  /*3830*/  FMNMX.FTZ R10, R53, R10, !PT ;  /* 0x0000000a350a7209 */ /* 0x000fe20007810000 */
[--C-:B------:R-:W-:Y:S01]  /*3840*/  FFMA.FTZ R165, R41, UR10, -R54.reuse ;  /* 0x0000000a29a57c23 */ /* 0x100fe20008010836 */
[----:B------:R-:W-:Y:S01]  /*3850*/  ISETP.GT.AND P4, PT, R64, 0x38, PT ;  /* 0x000000384000780c */ /* 0x000fe20003f84270 */
[----:B------:R-:W-:Y:S01]  /*3860*/  FFMA.FTZ R42, R43, UR10, -R54 ;  /* 0x0000000a2b2a7c23 */ /* 0x000fe20008010836 */
[----:B--2---:R-:W-:-:S02]  /*3870*/  FSEL R52, R21, -INF , P3 ;  /* 0xff80000015347808 */ /* 0x004fc40001800000 */
[----:B------:R-:W-:Y:S02]  /*3880*/  CS2R R94, SRZ ;  /* 0x00000000005e7805 */ /* 0x000fe4000001ff00 */
[----:B------:R-:W-:Y:S01]  /*3890*/  FMNMX.FTZ R3, R67, R10, !PT ;  /* 0x0000000a43037209 */ /* 0x000fe20007810000 */
[----:B------:R-:W-:Y:S01]  /*38a0*/  MUFU.TANH R25, R25 ;  /* 0x0000001900197308 */ /* 0x000fe20000002400 */
[----:B------:R-:W-:Y:S01]  /*38b0*/  ISETP.GT.AND P3, PT, R64, 0x39, PT ;  /* 0x000000394000780c */ /* 0x000fe20003f64270 */
[----:B------:R-:W-:Y:S01]  /*38c0*/  FFMA.FTZ R10, R51, UR10, -R54 ;  /* 0x0000000a330a7c23 */ /* 0x000fe20008010836 */
[----:B------:R-:W-:Y:S02]  /*38d0*/  FMNMX.FTZ R3, R52, R3, !PT ;  /* 0x0000000334037209 */ /* 0x000fe40007810000 */
[----:B------:R-:W-:-:S03]  /*38e0*/  CS2R R90, SRZ ;  /* 0x00000000005a7805 */ /* 0x000fc6000001ff00 */
[----:B------:R-:W1:Y:S01]  /*38f0*/  MUFU.TANH R28, R28 ;  /* 0x0000001c001c7308 */ /* 0x000e620000002400 */
[----:B0-----:R-:W-:Y:S02]  /*3900*/  FSEL R51, R24, -INF , P3 ;  /* 0xff80000018337808 */ /* 0x001fe40001800000 */
[----:B------:R-:W-:-:S05]  /*3910*/  ISETP.GT.AND P3, PT, R64, 0x41, PT ;  /* 0x000000414000780c */ /* 0x000fca0003f64270 */
[----:B------:R0:W2:Y:S08]  /*3920*/  MUFU.TANH R78, R68 ;  /* 0x00000044004e7308 */ /* 0x0000b00000002400 */
[----:B------:R3:W4:Y:S01]  /*3930*/  MUFU.TANH R79, R69 ;  /* 0x00000045004f7308 */ /* 0x0007220000002400 */
[----:B0-----:R-:W-:Y:S02]  /*3940*/  FSEL R68, R20, -INF , P4 ;  /* 0xff80000014447808 */ /* 0x001fe40002000000 */
[----:B------:R-:W-:-:S02]  /*3950*/  ISETP.GT.AND P4, PT, R64, 0x40, PT ;  /* 0x000000404000780c */ /* 0x000fc40003f84270 */
[----:B------:R-:W-:Y:S02]  /*3960*/  FMNMX.FTZ R12, R68, R3, !PT ;  /* 0x00000003440c7209 */ /* 0x000fe40007810000 */
[----:B-1----:R-:W-:Y:S01]  /*3970*/  FSEL R50, R28, -INF , P3 ;  /* 0xff8000001c327808 */ /* 0x002fe20001800000 */
[----:B------:R0:W1:Y:S01]  /*3980*/  MUFU.TANH R82, R72 ;  /* 0x0000004800527308 */ /* 0x0000620000002400 */
[----:B---3--:R-:W-:Y:S02]  /*3990*/  FSEL R69, R25, -INF , P4 ;  /* 0xff80000019457808 */ /* 0x008fe40002000000 */
[----:B------:R-:W-:Y:S02]  /*39a0*/  FMNMX.FTZ R12, R51, R12, !PT ;  /* 0x0000000c330c7209 */ /* 0x000fe40007810000 */
[C---:B------:R-:W-:Y:S02]  /*39b0*/  ISETP.GT.AND P4, PT, R64.reuse, 0x48, PT ;  /* 0x000000484000780c */ /* 0x040fe40003f84270 */
[----:B------:R-:W-:Y:S01]  /*39c0*/  FMNMX.FTZ R3, R69, R12, !PT ;  /* 0x0000000c45037209 */ /* 0x000fe20007810000 */
[----:B------:R-:W3:Y:S01]  /*39d0*/  MUFU.TANH R73, R73 ;  /* 0x0000004900497308 */ /* 0x000ee20000002400 */
[----:B------:R-:W-:Y:S01]  /*39e0*/  ISETP.GT.AND P3, PT, R64, 0x49, PT ;  /* 0x000000494000780c */ /* 0x000fe20003f64270 */
[----:B------:R-:W-:Y:S01]  /*39f0*/  FFMA.FTZ R12, R49, UR10, -R54 ;  /* 0x0000000a310c7c23 */ /* 0x000fe20008010836 */
[----:B------:R-:W-:-:S02]  /*3a00*/  FSEL R70, R70, -INF , P4 ;  /* 0xff80000046467808 */ /* 0x000fc40002000000 */
[----:B------:R-:W-:Y:S02]  /*3a10*/  FMNMX.FTZ R3, R50, R3, !PT ;  /* 0x0000000332037209 */ /* 0x000fe40007810000 */
[----:B------:R-:W-:Y:S01]  /*3a20*/  ISETP.GT.AND P4, PT, R64, 0x50, PT ;  /* 0x000000504000780c */ /* 0x000fe20003f84270 */
[----:B------:R-:W5:Y:S01]  /*3a30*/  MUFU.TANH R76, R76 ;  /* 0x0000004c004c7308 */ /* 0x000f620000002400 */
[----:B------:R-:W-:Y:S02]  /*3a40*/  FSEL R71, R71, -INF , P3 ;  /* 0xff80000047477808 */ /* 0x000fe40001800000 */
[----:B------:R-:W-:Y:S02]  /*3a50*/  FMNMX.FTZ R14, R70, R3, !PT ;  /* 0x00000003460e7209 */ /* 0x000fe40007810000 */
[----:B------:R-:W-:Y:S02]  /*3a60*/  ISETP.GT.AND P3, PT, R64, 0x51, PT ;  /* 0x000000514000780c */ /* 0x000fe40003f64270 */
[----:B0-----:R-:W-:Y:S01]  /*3a70*/  FSEL R72, R74, -INF , P4 ;  /* 0xff8000004a487808 */ /* 0x001fe20002000000 */
[----:B------:R0:W-:Y:S01]  /*3a80*/  MUFU.EX2 R6, R5 ;  /* 0x0000000500067308 */ /* 0x0001e20000000800 */
[----:B------:R-:W-:-:S02]  /*3a90*/  FMNMX.FTZ R3, R71, R14, !PT ;  /* 0x0000000e47037209 */ /* 0x000fc40007810000 */
[----:B------:R-:W-:Y:S02]  /*3aa0*/  ISETP.GT.AND P4, PT, R64, 0x58, PT ;  /* 0x000000584000780c */ /* 0x000fe40003f84270 */
[----:B------:R-:W-:Y:S02]  /*3ab0*/  FSEL R49, R75, -INF , P3 ;  /* 0xff8000004b317808 */ /* 0x000fe40001800000 */
[----:B------:R-:W-:Y:S01]  /*3ac0*/  FMNMX.FTZ R14, R72, R3, !PT ;  /* 0x00000003480e7209 */ /* 0x000fe20007810000 */
[----:B------:R-:W5:Y:S01]  /*3ad0*/  MUFU.TANH R77, R77 ;  /* 0x0000004d004d7308 */ /* 0x000f620000002400 */
[----:B------:R-:W-:Y:S02]  /*3ae0*/  ISETP.GT.AND P3, PT, R64, 0x59, PT ;  /* 0x000000594000780c */ /* 0x000fe40003f64270 */
[----:B--2---:R-:W-:Y:S02]  /*3af0*/  FSEL R48, R78, -INF , P4 ;  /* 0xff8000004e307808 */ /* 0x004fe40002000000 */
[----:B0-----:R-:W-:-:S02]  /*3b00*/  FMNMX.FTZ R5, R49, R14, !PT ;  /* 0x0000000e31057209 */ /* 0x001fc40007810000 */
[----:B------:R-:W-:Y:S01]  /*3b10*/  ISETP.GT.AND P4, PT, R64, 0x60, PT ;  /* 0x000000604000780c */ /* 0x000fe20003f84270 */
[----:B------:R-:W0:Y:S01]  /*3b20*/  MUFU.TANH R80, R80 ;  /* 0x0000005000507308 */ /* 0x000e220000002400 */
[----:B----4-:R-:W-:Y:S02]  /*3b30*/  FSEL R3, R79, -INF , P3 ;  /* 0xff8000004f037808 */ /* 0x010fe40001800000 */
[----:B------:R-:W-:Y:S02]  /*3b40*/  FMNMX.FTZ R20, R48, R5, !PT ;  /* 0x0000000530147209 */ /* 0x000fe40007810000 */
[----:B------:R-:W-:Y:S02]  /*3b50*/  ISETP.GT.AND P3, PT, R64, 0x61, PT ;  /* 0x000000614000780c */ /* 0x000fe40003f64270 */
[----:B-1----:R-:W-:Y:S01]  /*3b60*/  FSEL R15, R82, -INF , P4 ;  /* 0xff800000520f7808 */ /* 0x002fe20002000000 */
[----:B------:R-:W1:Y:S01]  /*3b70*/  MUFU.TANH R81, R81 ;  /* 0x0000005100517308 */ /* 0x000e620000002400 */
[----:B------:R-:W-:-:S02]  /*3b80*/  FMNMX.FTZ R20, R3, R20, !PT ;  /* 0x0000001403147209 */ /* 0x000fc40007810000 */
[C---:B------:R-:W-:Y:S02]  /*3b90*/  ISETP.GT.AND P4, PT, R64.reuse, 0x68, PT ;  /* 0x000000684000780c */ /* 0x040fe40003f84270 */
[----:B---3--:R-:W-:Y:S02]  /*3ba0*/  FSEL R11, R73, -INF , P3 ;  /* 0xff800000490b7808 */ /* 0x008fe40001800000 */
[----:B------:R-:W-:Y:S01]  /*3bb0*/  FMNMX.FTZ R20, R15, R20, !PT ;  /* 0x000000140f147209 */ /* 0x000fe20007810000 */
[----:B------:R-:W2:Y:S01]  /*3bc0*/  MUFU.TANH R84, R84 ;  /* 0x0000005400547308 */ /* 0x000ea20000002400 */
[----:B------:R-:W-:Y:S02]  /*3bd0*/  ISETP.GT.AND P3, PT, R64, 0x69, PT ;  /* 0x000000694000780c */ /* 0x000fe40003f64270 */
[----:B-----5:R-:W-:Y:S02]  /*3be0*/  FSEL R7, R76, -INF , P4 ;  /* 0xff8000004c077808 */ /* 0x020fe40002000000 */
[----:B------:R-:W-:-:S02]  /*3bf0*/  FMNMX.FTZ R24, R11, R20, !PT ;  /* 0x000000140b187209 */ /* 0x000fc40007810000 */
[C---:B------:R-:W-:Y:S01]  /*3c00*/  ISETP.GT.AND P4, PT, R64.reuse, 0x70, PT ;  /* 0x000000704000780c */ /* 0x040fe20003f84270 */
[----:B------:R-:W3:Y:S01]  /*3c10*/  MUFU.TANH R85, R85 ;  /* 0x0000005500557308 */ /* 0x000ee20000002400 */
[----:B------:R-:W-:Y:S02]  /*3c20*/  FSEL R9, R77, -INF , P3 ;  /* 0xff8000004d097808 */ /* 0x000fe40001800000 */
[----:B------:R-:W-:Y:S02]  /*3c30*/  FMNMX.FTZ R24, R7, R24, !PT ;  /* 0x0000001807187209 */ /* 0x000fe40007810000 */
[----:B------:R-:W-:Y:S02]  /*3c40*/  ISETP.GT.AND P3, PT, R64, 0x71, PT ;  /* 0x000000714000780c */ /* 0x000fe40003f64270 */
[----:B0-----:R-:W-:Y:S01]  /*3c50*/  FSEL R13, R80, -INF , P4 ;  /* 0xff800000500d7808 */ /* 0x001fe20002000000 */
[----:B------:R-:W-:Y:S01]  /*3c60*/  MUFU.EX2 R181, R181 ;  /* 0x000000b500b57308 */ /* 0x000fe20000000800 */
[----:B------:R-:W-:-:S02]  /*3c70*/  FMNMX.FTZ R24, R9, R24, !PT ;  /* 0x0000001809187209 */ /* 0x000fc40007810000 */
[C---:B------:R-:W-:Y:S02]  /*3c80*/  ISETP.GT.AND P4, PT, R64.reuse, 0x78, PT ;  /* 0x000000784000780c */ /* 0x040fe40003f84270 */
[----:B-1----:R-:W-:Y:S02]  /*3c90*/  FSEL R5, R81, -INF , P3 ;  /* 0xff80000051057808 */ /* 0x002fe40001800000 */
[----:B------:R-:W-:Y:S01]  /*3ca0*/  FMNMX.FTZ R24, R13, R24, !PT ;  /* 0x000000180d187209 */ /* 0x000fe20007810000 */
[----:B------:R0:W1:Y:S01]  /*3cb0*/  MUFU.EX2 R34, R93 ;  /* 0x0000005d00227308 */ /* 0x0000620000000800 */
[----:B------:R-:W-:Y:S02]  /*3cc0*/  ISETP.GT.AND P3, PT, R64, 0x79, PT ;  /* 0x000000794000780c */ /* 0x000fe40003f64270 */
[----:B--2---:R-:W-:Y:S02]  /*3cd0*/  FSEL R21, R84, -INF , P4 ;  /* 0xff80000054157808 */ /* 0x004fe40002000000 */
[----:B------:R-:W-:-:S02]  /*3ce0*/  FMNMX.FTZ R28, R5, R24, !PT ;  /* 0x00000018051c7209 */ /* 0x000fc40007810000 */
[----:B---3--:R-:W-:Y:S01]  /*3cf0*/  FSEL R25, R85, -INF , P3 ;  /* 0xff80000055197808 */ /* 0x008fe20001800000 */
[----:B------:R-:W2:Y:S01]  /*3d00*/  MUFU.EX2 R183, R183 ;  /* 0x000000b700b77308 */ /* 0x000ea20000000800 */
[----:B------:R-:W-:Y:S02]  /*3d10*/  FMNMX.FTZ R28, R21, R28, !PT ;  /* 0x0000001c151c7209 */ /* 0x000fe40007810000 */
[----:B0-----:R-:W-:Y:S02]  /*3d20*/  CS2R R92, SRZ ;  /* 0x00000000005c7805 */ /* 0x001fe4000001ff00 */
[----:B------:R-:W-:Y:S01]  /*3d30*/  FMNMX.FTZ R33, R25, R28, !PT ;  /* 0x0000001c19217209 */ /* 0x000fe20007810000 */
[----:B------:R-:W-:Y:S02]  /*3d40*/  FFMA.FTZ R28, R31, UR10, -R54 ;  /* 0x0000000a1f1c7c23 */ /* 0x000fe40008010836 */
[----:B------:R0:W3:Y:S02]  /*3d50*/  MUFU.EX2 R8, R89 ;  /* 0x0000005900087308 */ /* 0x0000e40000000800 */
[----:B------:R-:W4:Y:S06]  /*3d60*/  SHFL.BFLY PT, R46, R33, 0x2, 0x1f ;  /* 0x0c401f00212e7f89 */ /* 0x000f2c00000e0000 */
[----:B------:R-:W5:Y:S01]  /*3d70*/  MUFU.EX2 R177, R177 ;  /* 0x000000b100b17308 */ /* 0x000f620000000800 */
[----:B0-----:R-:W-:-:S07]  /*3d80*/  CS2R R88, SRZ ;  /* 0x0000000000587805 */ /* 0x001fce000001ff00 */
[----:B------:R-:W0:Y:S08]  /*3d90*/  MUFU.EX2 R4, R4 ;  /* 0x0000000400047308 */ /* 0x000e300000000800 */
[----:B------:R-:W0:Y:S01]  /*3da0*/  MUFU.EX2 R179, R179 ;  /* 0x000000b300b37308 */ /* 0x000e220000000800 */
[----:B----4-:R-:W-:-:S05]  /*3db0*/  FMNMX.FTZ R46, R33, R46, !PT ;  /* 0x0000002e212e7209 */ /* 0x010fca0007810000 */
[----:B------:R-:W4:Y:S02]  /*3dc0*/  SHFL.BFLY PT, R33, R46, 0x1, 0x1f ;  /* 0x0c201f002e217f89 */ /* 0x000f2400000e0000 */
[----:B------:R-:W0:Y:S08]  /*3dd0*/  MUFU.EX2 R173, R173 ;  /* 0x000000ad00ad7308 */ /* 0x000e300000000800 */
[----:B------:R-:W0:Y:S08]  /*3de0*/  MUFU.EX2 R10, R10 ;  /* 0x0000000a000a7308 */ /* 0x000e300000000800 */
[----:B------:R-:W0:Y:S01]  /*3df0*/  MUFU.EX2 R175, R175 ;  /* 0x000000af00af7308 */ /* 0x000e220000000800 */
[----:B----4-:R-:W-:Y:S01]  /*3e00*/  FMNMX.FTZ R33, R46, R33, !PT ;  /* 0x000000212e217209 */ /* 0x010fe20007810000 */
[----:B-1----:R-:W-:-:S06]  /*3e10*/  FADD.FTZ R46, R181, R34 ;  /* 0x00000022b52e7221 */ /* 0x002fcc0000010000 */
[----:B------:R1:W-:Y:S01]  /*3e20*/  MUFU.EX2 R24, R39 ;  /* 0x0000002700187308 */ /* 0x0003e20000000800 */
[----:B------:R-:W-:Y:S01]  /*3e30*/  F2FP.BF16.F32.PACK_AB R181, R34, R181 ;  /* 0x000000b522b5723e */ /* 0x000fe200000010ff */
[C---:B------:R-:W-:Y:S01]  /*3e40*/  FMUL.FTZ R27, R33.reuse, UR10 ;  /* 0x0000000a211b7c20 */ /* 0x040fe20008410000 */
[----:B------:R-:W-:Y:S01]  /*3e50*/  FSETP.NEU.FTZ.AND P3, PT, R33, -INF , PT ;  /* 0xff8000002100780b */ /* 0x000fe20003f7d000 */
[----:B--2---:R-:W-:Y:S01]  /*3e60*/  FADD.FTZ R37, R183, R46 ;  /* 0x0000002eb7257221 */ /* 0x004fe20000010000 */
[C---:B---3--:R-:W-:Y:S02]  /*3e70*/  F2FP.BF16.F32.PACK_AB R183, R8.reuse, R183 ;  /* 0x000000b708b7723e */ /* 0x048fe400000010ff */
[----:B------:R-:W-:Y:S01]  /*3e80*/  FSEL R44, R27, RZ, P3 ;  /* 0x000000ff1b2c7208 */ /* 0x000fe20001800000 */
[----:B------:R-:W-:Y:S01]  /*3e90*/  FADD.FTZ R46, R8, R37 ;  /* 0x00000025082e7221 */ /* 0x000fe20000010000 */
[----:B------:R-:W-:Y:S01]  /*3ea0*/  MUFU.EX2 R12, R12 ;  /* 0x0000000c000c7308 */ /* 0x000fe20000000800 */
[----:B------:R-:W-:-:S02]  /*3eb0*/  PLOP3.LUT P3, PT, PT, PT, UP1, 0x80, 0x0 ;  /* 0x000000000000781c */ /* 0x000fc40003f6f018 */
[--C-:B------:R-:W-:Y:S01]  /*3ec0*/  FFMA.FTZ R180, R59, UR10, -R44.reuse ;  /* 0x0000000a3bb47c23 */ /* 0x100fe2000801082c */
[--C-:B------:R-:W-:Y:S01]  /*3ed0*/  FFMA.FTZ R27, R60, UR10, -R44.reuse ;  /* 0x0000000a3c1b7c23 */ /* 0x100fe2000801082c */
[--C-:B------:R-:W-:Y:S01]  /*3ee0*/  FFMA.FTZ R182, R56, UR10, -R44.reuse ;  /* 0x0000000a38b67c23 */ /* 0x100fe2000801082c */
[--C-:B------:R-:W-:Y:S01]  /*3ef0*/  FFMA.FTZ R29, R58, UR10, -R44.reuse ;  /* 0x0000000a3a1d7c23 */ /* 0x100fe2000801082c */
[----:B------:R-:W-:Y:S01]  /*3f00*/  FFMA.FTZ R176, R61, UR10, -R44 ;  /* 0x0000000a3db07c23 */ /* 0x000fe2000801082c */
[----:B-----5:R-:W-:Y:S01]  /*3f10*/  FADD.FTZ R37, R177, R46 ;  /* 0x0000002eb1257221 */ /* 0x020fe20000010000 */
[----:B------:R-:W-:Y:S01]  /*3f20*/  MUFU.EX2 R180, R180 ;  /* 0x000000b400b47308 */ /* 0x000fe20000000800 */
[--C-:B------:R-:W-:Y:S01]  /*3f30*/  FFMA.FTZ R31, R62, UR10, -R44.reuse ;  /* 0x0000000a3e1f7c23 */ /* 0x100fe2000801082c */
[--C-:B------:R-:W-:Y:S01]  /*3f40*/  FFMA.FTZ R178, R63, UR10, -R44.reuse ;  /* 0x0000000a3fb27c23 */ /* 0x100fe2000801082c */
[----:B0-----:R-:W-:Y:S01]  /*3f50*/  FADD.FTZ R46, R4, R37 ;  /* 0x00000025042e7221 */ /* 0x001fe20000010000 */
[--C-:B------:R-:W-:Y:S01]  /*3f60*/  FFMA.FTZ R35, R57, UR10, -R44.reuse ;  /* 0x0000000a39237c23 */ /* 0x100fe2000801082c */
[--C-:B------:R-:W-:Y:S01]  /*3f70*/  FFMA.FTZ R172, R65, UR10, -R44.reuse ;  /* 0x0000000a41ac7c23 */ /* 0x100fe2000801082c */
[----:B------:R-:W-:Y:S01]  /*3f80*/  FFMA.FTZ R55, R55, UR10, -R44 ;  /* 0x0000000a37377c23 */ /* 0x000fe2000801082c */
[----:B-1----:R-:W-:Y:S01]  /*3f90*/  FADD.FTZ R39, R179, R46 ;  /* 0x0000002eb3277221 */ /* 0x002fe20000010000 */
        /* <DEDUP_REMOVED lines=8> */
[----:B------:R-:W1:Y:S01]  /*4020*/  MUFU.EX2 R182, R182 ;  /* 0x000000b600b67308 */ /* 0x000e620000000800 */
[--C-:B------:R-:W-:Y:S01]  /*4030*/  FFMA.FTZ R51, R51, UR10, -R44.reuse ;  /* 0x0000000a33337c23 */ /* 0x100fe2000801082c */
[--C-:B------:R-:W-:Y:S01]  /*4040*/  FFMA.FTZ R69, R69, UR10, -R44.reuse ;  /* 0x0000000a45457c23 */ /* 0x100fe2000801082c */
[----:B------:R-:W-:Y:S01]  /*4050*/  FADD.FTZ R54, R10, R39 ;  /* 0x000000270a367221 */ /* 0x000fe20000010000 */
[--C-:B------:R-:W-:Y:S01]  /*4060*/  FFMA.FTZ R50, R50, UR10, -R44.reuse ;  /* 0x0000000a32327c23 */ /* 0x100fe2000801082c */
[--C-:B------:R-:W-:Y:S01]  /*4070*/  FFMA.FTZ R70, R70, UR10, -R44.reuse ;  /* 0x0000000a46467c23 */ /* 0x100fe2000801082c */
[----:B------:R-:W-:Y:S01]  /*4080*/  FFMA.FTZ R71, R71, UR10, -R44 ;  /* 0x0000000a47477c23 */ /* 0x000fe2000801082c */
[----:B------:R-:W-:Y:S01]  /*4090*/  FADD.FTZ R39, R175, R54 ;  /* 0x00000036af277221 */ /* 0x000fe20000010000 */
[----:B------:R-:W2:Y:S01]  /*40a0*/  MUFU.EX2 R29, R29 ;  /* 0x0000001d001d7308 */ /* 0x000ea20000000800 */
[----:B0-----:R-:W-:Y:S01]  /*40b0*/  FADD.FTZ R37, R180, R27 ;  /* 0x0000001bb4257221 */ /* 0x001fe20000010000 */
[--C-:B------:R-:W-:Y:S01]  /*40c0*/  FFMA.FTZ R72, R72, UR10, -R44.reuse ;  /* 0x0000000a48487c23 */ /* 0x100fe2000801082c */
[----:B------:R-:W-:Y:S01]  /*40d0*/  FADD.FTZ R54, R12, R39 ;  /* 0x000000270c367221 */ /* 0x000fe20000010000 */
[--C-:B------:R-:W-:Y:S01]  /*40e0*/  FFMA.FTZ R49, R49, UR10, -R44.reuse ;  /* 0x0000000a31317c23 */ /* 0x100fe2000801082c */
[--C-:B------:R-:W-:Y:S01]  /*40f0*/  FFMA.FTZ R48, R48, UR10, -R44.reuse ;  /* 0x0000000a30307c23 */ /* 0x100fe2000801082c */
[--C-:B------:R-:W-:Y:S01]  /*4100*/  FFMA.FTZ R3, R3, UR10, -R44.reuse ;  /* 0x0000000a03037c23 */ /* 0x100fe2000801082c */
[--C-:B------:R-:W-:Y:S01]  /*4110*/  FFMA.FTZ R15, R15, UR10, -R44.reuse ;  /* 0x0000000a0f0f7c23 */ /* 0x100fe2000801082c */
[----:B------:R-:W0:Y:S01]  /*4120*/  MUFU.EX2 R176, R176 ;  /* 0x000000b000b07308 */ /* 0x000e220000000800 */
[----:B-1----:R-:W-:Y:S01]  /*4130*/  FADD.FTZ R46, R182, R37 ;  /* 0x00000025b62e7221 */ /* 0x002fe20000010000 */
[--C-:B------:R-:W-:Y:S01]  /*4140*/  FFMA.FTZ R11, R11, UR10, -R44.reuse ;  /* 0x0000000a0b0b7c23 */ /* 0x100fe2000801082c */
[--C-:B------:R-:W-:Y:S01]  /*4150*/  FFMA.FTZ R7, R7, UR10, -R44.reuse ;  /* 0x0000000a07077c23 */ /* 0x100fe2000801082c */
[--C-:B------:R-:W-:Y:S01]  /*4160*/  FFMA.FTZ R9, R9, UR10, -R44.reuse ;  /* 0x0000000a09097c23 */ /* 0x100fe2000801082c */
[--C-:B------:R-:W-:Y:S01]  /*4170*/  FFMA.FTZ R13, R13, UR10, -R44.reuse ;  /* 0x0000000a0d0d7c23 */ /* 0x100fe2000801082c */
[--C-:B------:R-:W-:Y:S01]  /*4180*/  FFMA.FTZ R5, R5, UR10, -R44.reuse ;  /* 0x0000000a05057c23 */ /* 0x100fe2000801082c */
[----:B------:R-:W-:Y:S01]  /*4190*/  FFMA.FTZ R21, R21, UR10, -R44 ;  /* 0x0000000a15157c23 */ /* 0x000fe2000801082c */
[----:B------:R-:W1:Y:S01]  /*41a0*/  MUFU.EX2 R31, R31 ;  /* 0x0000001f001f7308 */ /* 0x000e620000000800 */
[----:B--2---:R-:W-:Y:S01]  /*41b0*/  FADD.FTZ R37, R29, R46 ;  /* 0x0000002e1d257221 */ /* 0x004fe20000010000 */
[----:B------:R-:W-:Y:S01]  /*41c0*/  FFMA.FTZ R25, R25, UR10, -R44 ;  /* 0x0000000a19197c23 */ /* 0x000fe2000801082c */
[----:B------:R-:W-:-:S02]  /*41d0*/  F2FP.BF16.F32.PACK_AB R177, R4, R177 ;  /* 0x000000b104b1723e */ /* 0x000fc400000010ff */
[----:B------:R-:W-:Y:S02]  /*41e0*/  F2FP.BF16.F32.PACK_AB R179, R6, R179 ;  /* 0x000000b306b3723e */ /* 0x000fe400000010ff */
[----:B------:R-:W-:Y:S01]  /*41f0*/  F2FP.BF16.F32.PACK_AB R173, R10, R173 ;  /* 0x000000ad0aad723e */ /* 0x000fe200000010ff */
[----:B------:R-:W2:Y:S01]  /*4200*/  MUFU.EX2 R178, R178 ;  /* 0x000000b200b27308 */ /* 0x000ea20000000800 */
[----:B0-----:R-:W-:Y:S01]  /*4210*/  FADD.FTZ R46, R176, R37 ;  /* 0x00000025b02e7221 */ /* 0x001fe20000010000 */
[----:B------:R-:W-:Y:S02]  /*4220*/  F2FP.BF16.F32.PACK_AB R175, R12, R175 ;  /* 0x000000af0caf723e */ /* 0x000fe400000010ff */
[----:B------:R-:W-:Y:S02]  /*4230*/  F2FP.BF16.F32.PACK_AB R180, R27, R180 ;  /* 0x000000b41bb4723e */ /* 0x000fe400000010ff */
[----:B------:R-:W-:Y:S02]  /*4240*/  F2FP.BF16.F32.PACK_AB R182, R29, R182 ;  /* 0x000000b61db6723e */ /* 0x000fe400000010ff */
        /* <DEDUP_REMOVED lines=26> */
[----:B--2---:R-:W-:Y:S01]  /*43f0*/  FADD.FTZ R37, R153, R46 ;  /* 0x0000002e99257221 */ /* 0x004fe20000010000 */
[----:B------:R-:W-:-:S03]  /*4400*/  F2FP.BF16.F32.PACK_AB R153, R24, R153 ;  /* 0x000000991899723e */ /* 0x000fc600000010ff */
[----:B------:R-:W-:-:S03]  /*4410*/  FADD.FTZ R46, R24, R37 ;  /* 0x00000025182e7221 */ /* 0x000fc60000010000 */
        /* <DEDUP_REMOVED lines=37> */
[----:B------:R-:W-:Y:S01]  /*4670*/  MUFU.EX2 R72, R72 ;  /* 0x0000004800487308 */ /* 0x000fe20000000800 */
[----:B0-----:R-:W-:-:S07]  /*4680*/  F2FP.BF16.F32.PACK_AB R154, R71, R70 ;  /* 0x00000046479a723e */ /* 0x001fce00000010ff */
[----:B------:R-:W0:Y:S01]  /*4690*/  MUFU.EX2 R163, R163 ;  /* 0x000000a300a37308 */ /* 0x000e220000000800 */
[C---:B-1----:R-:W-:Y:S01]  /*46a0*/  FADD.FTZ R4, R36.reuse, R37 ;  /* 0x0000002524047221 */ /* 0x042fe20000010000 */
[----:B------:R-:W-:-:S06]  /*46b0*/  F2FP.BF16.F32.PACK_AB R161, R36, R161 ;  /* 0x000000a124a1723e */ /* 0x000fcc00000010ff */
[----:B------:R-:W1:Y:S08]  /*46c0*/  MUFU.EX2 R49, R49 ;  /* 0x0000003100317308 */ /* 0x000e700000000800 */
[----:B------:R-:W2:Y:S01]  /*46d0*/  MUFU.EX2 R38, R38 ;  /* 0x0000002600267308 */ /* 0x000ea20000000800 */
[----:B0-----:R-:W-:-:S07]  /*46e0*/  FADD.FTZ R37, R163, R4 ;  /* 0x00000004a3257221 */ /* 0x001fce0000010000 */
[----:B------:R-:W-:Y:S01]  /*46f0*/  MUFU.EX2 R48, R48 ;  /* 0x0000003000307308 */ /* 0x000fe20000000800 */
[----:B-1----:R-:W-:-:S07]  /*4700*/  F2FP.BF16.F32.PACK_AB R156, R49, R72 ;  /* 0x00000048319c723e */ /* 0x002fce00000010ff */
[----:B------:R-:W-:Y:S01]  /*4710*/  MUFU.EX2 R165, R165 ;  /* 0x000000a500a57308 */ /* 0x000fe20000000800 */
[C---:B--2---:R-:W-:Y:S01]  /*4720*/  FADD.FTZ R4, R38.reuse, R37 ;  /* 0x0000002526047221 */ /* 0x044fe20000010000 */
[----:B------:R-:W-:-:S06]  /*4730*/  F2FP.BF16.F32.PACK_AB R163, R38, R163 ;  /* 0x000000a326a3723e */ /* 0x000fcc00000010ff */
[----:B------:R-:W0:Y:S08]  /*4740*/  MUFU.EX2 R3, R3 ;  /* 0x0000000300037308 */ /* 0x000e300000000800 */
[----:B------:R1:W-:Y:S08]  /*4750*/  MUFU.EX2 R160, R11 ;  /* 0x0000000b00a07308 */ /* 0x0003f00000000800 */
[----:B------:R-:W2:Y:S01]  /*4760*/  MUFU.EX2 R40, R40 ;  /* 0x0000002800287308 */ /* 0x000ea20000000800 */
[----:B-1----:R-:W-:Y:S01]  /*4770*/  FADD.FTZ R11, R71, R0 ;  /* 0x00000000470b7221 */ /* 0x002fe20000010000 */
[----:B0-----:R-:W-:-:S03]  /*4780*/  F2FP.BF16.F32.PACK_AB R158, R3, R48 ;  /* 0x00000030039e723e */ /* 0x001fc600000010ff */
[----:B------:R-:W-:-:S03]  /*4790*/  FADD.FTZ R0, R72, R11 ;  /* 0x0000000b48007221 */ /* 0x000fc60000010000 */
[----:B------:R-:W0:Y:S01]  /*47a0*/  MUFU.EX2 R15, R15 ;  /* 0x0000000f000f7308 */ /* 0x000e220000000800 */
[----:B------:R-:W-:-:S04]  /*47b0*/  FADD.FTZ R11, R49, R0 ;  /* 0x00000000310b7221 */ /* 0x000fc80000010000 */
[----:B------:R-:W-:-:S03]  /*47c0*/  FADD.FTZ R0, R48, R11 ;  /* 0x0000000b30007221 */ /* 0x000fc60000010000 */
[----:B------:R-:W1:Y:S01]  /*47d0*/  MUFU.EX2 R167, R167 ;  /* 0x000000a700a77308 */ /* 0x000e620000000800 */
[----:B------:R-:W-:-:S07]  /*47e0*/  FADD.FTZ R0, R3, R0 ;  /* 0x0000000003007221 */ /* 0x000fce0000010000 */
[----:B------:R-:W3:Y:S08]  /*47f0*/  MUFU.EX2 R7, R7 ;  /* 0x0000000700077308 */ /* 0x000ef00000000800 */
[----:B------:R4:W5:Y:S08]  /*4800*/  MUFU.EX2 R162, R9 ;  /* 0x0000000900a27308 */ /* 0x0009700000000800 */
[----:B------:R-:W5:Y:S01]  /*4810*/  MUFU.EX2 R13, R13 ;  /* 0x0000000d000d7308 */ /* 0x000f620000000800 */
[----:B----4-:R-:W-:Y:S01]  /*4820*/  FADD.FTZ R9, R165, R4 ;  /* 0x00000004a5097221 */ /* 0x010fe20000010000 */
[----:B--2---:R-:W-:-:S03]  /*4830*/  F2FP.BF16.F32.PACK_AB R165, R40, R165 ;  /* 0x000000a528a5723e */ /* 0x004fc600000010ff */
[----:B------:R-:W-:Y:S01]  /*4840*/  FADD.FTZ R4, R40, R9 ;  /* 0x0000000928047221 */ /* 0x000fe20000010000 */
[----:B0-----:R-:W-:Y:S02]  /*4850*/  FADD.FTZ R9, R15, R0 ;  /* 0x000000000f097221 */ /* 0x001fe40000010000 */
[----:B------:R3:W0:Y:S01]  /*4860*/  MUFU.EX2 R164, R5 ;  /* 0x0000000500a47308 */ /* 0x0006220000000800 */
[----:B-1----:R-:W-:Y:S01]  /*4870*/  FADD.FTZ R11, R167, R4 ;  /* 0x00000004a70b7221 */ /* 0x002fe20000010000 */
[C---:B------:R-:W-:Y:S01]  /*4880*/  FADD.FTZ R4, R160.reuse, R9 ;  /* 0x00000009a0047221 */ /* 0x040fe20000010000 */
[----:B------:R-:W-:-:S05]  /*4890*/  F2FP.BF16.F32.PACK_AB R160, R160, R15 ;  /* 0x0000000fa0a0723e */ /* 0x000fca00000010ff */
[----:B------:R-:W1:Y:S01]  /*48a0*/  MUFU.EX2 R21, R21 ;  /* 0x0000001500157308 */ /* 0x000e620000000800 */
[----:B---3--:R-:W-:-:S04]  /*48b0*/  FADD.FTZ R5, R7, R4 ;  /* 0x0000000407057221 */ /* 0x008fc80000010000 */
[C---:B-----5:R-:W-:Y:S01]  /*48c0*/  FADD.FTZ R4, R162.reuse, R5 ;  /* 0x00000005a2047221 */ /* 0x060fe20000010000 */
[----:B------:R-:W-:Y:S02]  /*48d0*/  F2FP.BF16.F32.PACK_AB R162, R162, R7 ;  /* 0x00000007a2a2723e */ /* 0x000fe400000010ff */
[----:B------:R-:W2:Y:S01]  /*48e0*/  MUFU.EX2 R166, R25 ;  /* 0x0000001900a67308 */ /* 0x000ea20000000800 */
[----:B------:R-:W-:-:S04]  /*48f0*/  FADD.FTZ R5, R13, R4 ;  /* 0x000000040d057221 */ /* 0x000fc80000010000 */
[C---:B0-----:R-:W-:Y:S01]  /*4900*/  FADD.FTZ R4, R164.reuse, R5 ;  /* 0x00000005a4047221 */ /* 0x041fe20000010000 */
[----:B------:R-:W-:Y:S02]  /*4910*/  F2FP.BF16.F32.PACK_AB R164, R164, R13 ;  /* 0x0000000da4a4723e */ /* 0x000fe400000010ff */
[----:B------:R-:W0:Y:S01]  /*4920*/  MUFU.EX2 R42, R42 ;  /* 0x0000002a002a7308 */ /* 0x000e220000000800 */
[----:B-1----:R-:W-:-:S04]  /*4930*/  FADD.FTZ R3, R21, R4 ;  /* 0x0000000415037221 */ /* 0x002fc80000010000 */
[C---:B--2---:R-:W-:Y:S01]  /*4940*/  FADD.FTZ R3, R166.reuse, R3 ;  /* 0x00000003a6037221 */ /* 0x044fe20000010000 */
[----:B------:R-:W-:Y:S01]  /*4950*/  F2FP.BF16.F32.PACK_AB R166, R166, R21 ;  /* 0x00000015a6a6723e */ /* 0x000fe200000010ff */
[C---:B0-----:R-:W-:Y:S01]  /*4960*/  FADD.FTZ R0, R42.reuse, R11 ;  /* 0x0000000b2a007221 */ /* 0x041fe20000010000 */
[----:B------:R-:W-:Y:S01]  /*4970*/  F2FP.BF16.F32.PACK_AB R167, R42, R167 ;  /* 0x000000a72aa7723e */ /* 0x000fe200000010ff */
[----:B------:R-:W-:Y:S06]  /*4980*/  @!P3 BRA `(.L_x_2297) ;  /* 0x000000300064b947 */ /* 0x000fec0003800000 */
[----:B------:R-:W-:Y:S01]  /*4990*/  IMAD.MOV.U32 R5, RZ, RZ, R30 ;  /* 0x000000ffff057224 */ /* 0x000fe200078e001e */
[----:B------:R-:W-:Y:S01]  /*49a0*/  UMOV UR60, UR47 ;  /* 0x0000002f003c7c82 */ /* 0x000fe20008000000 */
[----:B------:R-:W-:Y:S01]  /*49b0*/  IMAD.MOV.U32 R4, RZ, RZ, R33 ;  /* 0x000000ffff047224 */ /* 0x000fe200078e0021 */
[----:B------:R-:W-:Y:S01]  /*49c0*/  UMOV UR58, UR46 ;  /* 0x0000002e003a7c82 */ /* 0x000fe20008000000 */
[----:B------:R-:W-:Y:S01]  /*49d0*/  IMAD.MOV.U32 R151, RZ, RZ, RZ ;  /* 0x000000ffff977224 */ /* 0x000fe200078e00ff */
[----:B------:R-:W-:Y:S01]  /*49e0*/  ULDC UR56, c[0x0][0x9d8] ;  /* 0x0002760000387ab9 */ /* 0x000fe20000000800 */
[----:B------:R-:W-:-:S05]  /*49f0*/  ULDC UR55, c[0x0][0x988] ;  /* 0x0002620000377ab9 */ /* 0x000fca0000000800 */
.L_x_2306:
        /* <DEDUP_REMOVED lines=9> */
.L_x_2299:
[----:B------:R-:W-:Y:S01]  /*4a90*/  ULEA UR6, UR46, UR41, 0x3 ;  /* 0x000000292e067291 */ /* 0x000fe2000f8e183f */
[----:B------:R-:W-:-:S05]  /*4aa0*/  IMAD.U32 R6, RZ, RZ, UR47 ;  /* 0x0000002fff067e24 */ /* 0x000fca000f8e00ff */
[----:B------:R-:W-:-:S04]  /*4ab0*/  SHF.L.U32 R6, R6, 0x1f, RZ ;  /* 0x0000001f06067819 */ /* 0x000fc800000006ff */
[----:B------:R0:W1:Y:S01]  /*4ac0*/  SYNCS.PHASECHK.TRANS64.TRYWAIT P3, [UR6+0x28830], R6 ;  /* 0x02883006ff0075a7 */ /* 0x0000620008060146 */
[----:B------:R-:W-:Y:S05]  /*4ad0*/  @!P0 BRA `(.L_x_2300) ;  /* 0x0000000000048947 */ /* 0x000fea0003800000 */
[----:B------:R-:W-:Y:S01]  /*4ae0*/  BPT.TRAP 0x1 ;  /* 0x000000040000795c */ /* 0x000fe20000300000 */
.L_x_2300:
[----:B-1----:R-:W-:Y:S05]  /*4af0*/  @P3 BRA `(.L_x_2298) ;  /* 0x0000000000083947 */ /* 0x002fea0003800000 */
[----:B------:R-:W1:Y:S02]  /*4b00*/  SYNCS.PHASECHK.TRANS64.TRYWAIT P3, [UR6+0x28830], R6 ;  /* 0x02883006ff0075a7 */ /* 0x000e640008060146 */
[----:B-1----:R-:W-:Y:S05]  /*4b10*/  @!P3 BRA `(.L_x_2301) ;  /* 0x000000fc00b8b947 */ /* 0x002fea0003800000 */
.L_x_2298:
[----:B-1----:R-:W1:Y:S01]  /*4b20*/  S2R R7, SR_TID.X ;  /* 0x0000000000077919 */ /* 0x002e620000002100 */
        /* <DEDUP_REMOVED lines=16> */
[----:B-1----:R-:W-:-:S05]  /*4c30*/  SHF.R.U32.HI R7, RZ, 0x7, R7 ;  /* 0x00000007ff077819 */ /* 0x002fca0000011607 */
[----:B0-----:R-:W-:-:S05]  /*4c40*/  VIADD R6, R7, 0x8 ;  /* 0x0000000807067836 */ /* 0x001fca0000000000 */
        /* <DEDUP_REMOVED lines=28> */
.L_x_2303:
[----:B------:R-:W-:Y:S01]  /*4e10*/  ULEA UR6, UR58, UR41, 0x3 ;  /* 0x000000293a067291 */ /* 0x000fe2000f8e183f */
[----:B------:R-:W-:-:S05]  /*4e20*/  IMAD.U32 R6, RZ, RZ, UR60 ;  /* 0x0000003cff067e24 */ /* 0x000fca000f8e00ff */
[----:B------:R-:W-:-:S04]  /*4e30*/  SHF.L.U32 R6, R6, 0x1f, RZ ;  /* 0x0000001f06067819 */ /* 0x000fc800000006ff */
[----:B------:R0:W1:Y:S01]  /*4e40*/  SYNCS.PHASECHK.TRANS64.TRYWAIT P3, [UR6+0x28850], R6 ;  /* 0x02885006ff0075a7 */ /* 0x0000620008060146 */
[----:B------:R-:W-:Y:S05]  /*4e50*/  @!P0 BRA `(.L_x_2304) ;  /* 0x0000000000048947 */ /* 0x000fea0003800000 */
[----:B------:R-:W-:Y:S01]  /*4e60*/  BPT.TRAP 0x1 ;  /* 0x000000040000795c */ /* 0x000fe20000300000 */
.L_x_2304:
[----:B-1----:R-:W-:Y:S05]  /*4e70*/  @P3 BRA `(.L_x_2302) ;  /* 0x0000000000083947 */ /* 0x002fea0003800000 */
[----:B------:R-:W1:Y:S02]  /*4e80*/  SYNCS.PHASECHK.TRANS64.TRYWAIT P3, [UR6+0x28850], R6 ;  /* 0x02885006ff0075a7 */ /* 0x000e640008060146 */
[----:B-1----:R-:W-:Y:S05]  /*4e90*/  @!P3 BRA `(.L_x_2305) ;  /* 0x000000f800f0b947 */ /* 0x002fea0003800000 */
.L_x_2302:
        /* <DEDUP_REMOVED lines=13> */
[----:B------:R-:W-:Y:S01]  /*4f70*/  FMUL.FTZ R11, R33, UR56 ;  /* 0x00000038210b7c20 */ /* 0x000fe20008410000 */
[----:B------:R-:W-:Y:S01]  /*4f80*/  FMUL.FTZ R33, R35, UR56 ;  /* 0x0000003823217c20 */ /* 0x000fe20008410000 */
[----:B------:R-:W-:Y:S01]  /*4f90*/  MUFU.TANH R32, R32 ;  /* 0x0000002000207308 */ /* 0x000fe20000002400 */
[----:B------:R-:W-:Y:S01]  /*4fa0*/  ULEA UR11, UR58, UR6, 0xb ;  /* 0x000000063a0b7291 */ /* 0x000fe2000f8e583f */
[----:B------:R-:W-:Y:S01]  /*4fb0*/  FMUL.FTZ R13, R37, UR56 ;  /* 0x00000038250d7c20 */ /* 0x000fe20008410000 */
[----:B------:R-:W-:Y:S01]  /*4fc0*/  FMUL.FTZ R37, R38, UR56 ;  /* 0x0000003826257c20 */ /* 0x000fe20008410000 */
[----:B-1----:R-:W-:Y:S01]  /*4fd0*/  FMUL.FTZ R7, R25, UR56 ;  /* 0x0000003819077c20 */ /* 0x002fe20008410000 */
[----:B------:R-:W-:Y:S01]  /*4fe0*/  FMUL.FTZ R25, R49, UR56 ;  /* 0x0000003831197c20 */ /* 0x000fe20008410000 */
[----:B------:R-:W-:Y:S01]  /*4ff0*/  FMUL.FTZ R35, R42, UR56 ;  /* 0x000000382a237c20 */ /* 0x000fe20008410000 */
[----:B------:R-:W-:Y:S01]  /*5000*/  FMUL.FTZ R12, R36, UR56 ;  /* 0x00000038240c7c20 */ /* 0x000fe20008410000 */
[----:B------:R-:W-:Y:S01]  /*5010*/  UMOV UR6, UR11 ;  /* 0x0000000b00067c82 */ /* 0x000fe20008000000 */
[----:B------:R-:W-:Y:S01]  /*5020*/  MUFU.TANH R33, R33 ;  /* 0x0000002100217308 */ /* 0x000fe20000002400 */
[----:B------:R-:W-:Y:S01]  /*5030*/  HGMMA.64x128x16.F32.BF16 R88, R180, gdesc[UR4].tnspB, R88, gsb0 ;  /* 0x41e00004b4587df0 */ /* 0x000fe20008001858 */
[----:B------:R-:W-:Y:S01]  /*5040*/  UIADD3 UR6, UR11, 0x80, URZ ;  /* 0x000000800b067890 */ /* 0x000fe2000fffe03f */
[----:B------:R-:W-:Y:S01]  /*5050*/  FMUL.FTZ R36, R43, UR56 ;  /* 0x000000382b247c20 */ /* 0x000fe20008410000 */
[----:B------:R-:W-:Y:S01]  /*5060*/  UMOV UR7, 0x40000040 ;  /* 0x4000004000077882 */ /* 0x000fe20000000000 */
        /* <DEDUP_REMOVED lines=14> */
[----:B0-----:R-:W-:Y:S01]  /*5150*/  FMUL.FTZ R6, R24, UR56 ;  /* 0x0000003818067c20 */ /* 0x001fe20008410000 */
        /* <DEDUP_REMOVED lines=15> */
[----:B------:R-:W-:Y:S01]  /*5250*/  UMOV UR10, UR55 ;  /* 0x00000037000a7c82 */ /* 0x000fe20008000000 */
[----:B------:R-:W-:Y:S01]  /*5260*/  FMUL.FTZ R58, R61, UR56 ;  /* 0x000000383d3a7c20 */ /* 0x000fe20008410000 */
[----:B------:R-:W-:Y:S01]  /*5270*/  FMUL.FTZ R61, R68, UR56 ;  /* 0x00000038443d7c20 */ /* 0x000fe20008410000 */
[----:B------:R-:W-:Y:S01]  /*5280*/  FMUL.FTZ R68, R80, UR56 ;  /* 0x0000003850447c20 */ /* 0x000fe20008410000 */
[----:B------:R-:W-:Y:S01]  /*5290*/  FMUL.FTZ R67, R81, UR56 ;  /* 0x0000003851437c20 */ /* 0x000fe20008410000 */
[----:B------:R-:W-:Y:S01]  /*52a0*/  MUFU.TANH R38, R38 ;  /* 0x0000002600267308 */ /* 0x000fe20000002400 */
[----:B------:R-:W0:Y:S01]  /*52b0*/  S2R R220, SR_TID.X ;  /* 0x0000000000dc7919 */ /* 0x000e220000002100 */
[----:B------:R-:W-:Y:S01]  /*52c0*/  UISETP.GT.AND UP1, UPT, UR59, UR57, UPT ;  /* 0x000000393b00728c */ /* 0x000fe2000bf24270 */
[----:B------:R-:W-:-:S05]  /*52d0*/  UMOV UR60, UR47 ;  /* 0x0000002f003c7c82 */ /* 0x000fca0008000000 */
        /* <DEDUP_REMOVED lines=15> */
[----:B------:R-:W-:-:S04]  /*53d0*/  FMUL.FTZ R180, R26, UR56 ;  /* 0x000000381ab47c20 */ /* 0x000fc80008410000 */
[----:B------:R-:W-:Y:S01]  /*53e0*/  MUFU.TANH R75, R75 ;  /* 0x0000004b004b7308 */ /* 0x000fe20000002400 */
[----:B------:R-:W-:Y:S01]  /*53f0*/  FMUL.FTZ R26, R52, UR56 ;  /* 0x00000038341a7c20 */ /* 0x000fe20008410000 */
[----:B------:R-:W-:Y:S01]  /*5400*/  HGMMA.64x128x16.F32.BF16 R88, R176, gdesc[UR4].tnspB, R88, gsb0 ;  /* 0x41e00004b0587df0 */ /* 0x000fe20008001858 */
[----:B------:R-:W-:Y:S01]  /*5410*/  UIADD3 UR6, UR11, 0x100, URZ ;  /* 0x000001000b067890 */ /* 0x000fe2000fffe03f */
[----:B------:R-:W-:-:S04]  /*5420*/  UMOV UR7, 0x40000040 ;  /* 0x4000004000077882 */ /* 0x000fc80000000000 */
[----:B------:R-:W0:Y:S08]  /*5430*/  MUFU.TANH R180, R180 ;  /* 0x000000b400b47308 */ /* 0x000e300000002400 */
        /* <DEDUP_REMOVED lines=25> */
[----:B------:R-:W-:Y:S01]  /*55d0*/  @UP0 ULDC UR6, c[0x0][0x44c] ;  /* 0x0001130000060ab9 */ /* 0x000fe20000000800 */
[----:B------:R-:W-:-:S05]  /*55e0*/  UMOV UR7, 0x40000040 ;  /* 0x4000004000077882 */ /* 0x000fca0000000000 */
[----:B------:R-:W1:Y:S08]  /*55f0*/  MUFU.TANH R178, R178 ;  /* 0x000000b200b27308 */ /* 0x000e700000002400 */
[----:B------:R-:W2:Y:S08]  /*5600*/  MUFU.TANH R176, R176 ;  /* 0x000000b000b07308 */ /* 0x000eb00000002400 */
[----:B------:R-:W3:Y:S08]  /*5610*/  MUFU.TANH R30, R30 ;  /* 0x0000001e001e7308 */ /* 0x000ef00000002400 */
        /* <DEDUP_REMOVED lines=11> */
[----:B------:R-:W-:Y:S01]  /*56d0*/  VIADD R173, R17, UR38 ;  /* 0x0000002611ad7c36 */ /* 0x000fe20008000000 */
[----:B------:R-:W-:-:S03]  /*56e0*/  WARPGROUP.ARRIVE ;  /* 0x00000000000079c5 */ /* 0x000fc60000000000 */
[----:B------:R-:W-:Y:S01]  /*56f0*/  @P2 IMAD.HI.U32 R29, R173, UR6, RZ ;  /* 0x00000006ad1d2c27 */ /* 0x000fe2000f8e00ff */
[----:B------:R-:W-:-:S04]  /*5700*/  @UP0 ULDC UR6, c[0x0][0x450] ;  /* 0x0001140000060ab9 */ /* 0x000fc80000000800 */
[----:B------:R-:W-:Y:S01]  /*5710*/  @P2 SHF.R.U32.HI R173, RZ, UR6, R29 ;  /* 0x00000006ffad2c19 */ /* 0x000fe2000801161d */
[----:B------:R-:W-:Y:S01]  /*5720*/  UMOV UR6, 0xffffff80 ;  /* 0xffffff8000067882 */ /* 0x000fe20000000000 */
[----:B------:R-:W-:Y:S01]  /*5730*/  FMUL.FTZ R29, R57, UR56 ;  /* 0x00000038391d7c20 */ /* 0x000fe20008410000 */
[----:B------:R-:W-:Y:S02]  /*5740*/  UIMAD UR6, UR59, UR6, 0x1 ;  /* 0x000000013b0674a4 */ /* 0x000fe4000f8e0206 */
[----:B------:R-:W4:Y:S01]  /*5750*/  SHFL.IDX PT, R47, R173, 0x1, 0x1c1f ;  /* 0x003c1f00ad2f7f89 */ /* 0x000f2200000e0000 */
[----:B------:R-:W-:Y:S02]  /*5760*/  UIADD3 UR59, UR59, -0x1, URZ ;  /* 0xffffffff3b3b7890 */ /* 0x000fe4000fffe03f */
[----:B------:R-:W-:Y:S01]  /*5770*/  MUFU.TANH R29, R29 ;  /* 0x0000001d001d7308 */ /* 0x000fe20000002400 */
[----:B------:R-:W-:Y:S01]  /*5780*/  IMAD.U32 R31, RZ, RZ, UR6 ;  /* 0x00000006ff1f7e24 */ /* 0x000fe2000f8e00ff */
[----:B------:R-:W-:-:S04]  /*5790*/  UIADD3 UR6, UR11, 0x180, URZ ;  /* 0x000001800b067890 */ /* 0x000fc8000fffe03f */
[----:B------:R-:W-:Y:S01]  /*57a0*/  IADD3 R174, R31, UR53, -R16 ;  /* 0x000000351fae7c10 */ /* 0x000fe2000fffe810 */
[----:B------:R-:W-:Y:S01]  /*57b0*/  FMUL.FTZ R31, R60, UR56 ;  /* 0x000000383c1f7c20 */ /* 0x000fe20008410000 */
[----:B------:R-:W-:Y:S01]  /*57c0*/  FMUL.FTZ R60, R64, UR56 ;  /* 0x00000038403c7c20 */ /* 0x000fe20008410000 */
[----:B------:R-:W-:Y:S01]  /*57d0*/  FMUL.FTZ R64, R72, UR56 ;  /* 0x0000003848407c20 */ /* 0x000fe20008410000 */
[----:B------:R-:W-:Y:S01]  /*57e0*/  FMUL.FTZ R72, R85, UR56 ;  /* 0x0000003855487c20 */ /* 0x000fe20008410000 */
[----:B------:R-:W-:Y:S01]  /*57f0*/  HGMMA.64x128x16.F32.BF16 R88, R168, gdesc[UR4].tnspB, R88, gsb0 ;  /* 0x41e00004a8587df0 */ /* 0x000fe20008001858 */
[----:B------:R-:W-:Y:S01]  /*5800*/  UIADD3 UR6, UR11, 0x200, URZ ;  /* 0x000002000b067890 */ /* 0x000fe2000fffe03f */
[----:B------:R-:W-:Y:S01]  /*5810*/  VIADD R174, R174, -UR54 ;  /* 0x80000036aeae7c36 */ /* 0x000fe20008000000 */
[----:B------:R-:W-:Y:S01]  /*5820*/  UMOV UR7, 0x40000040 ;  /* 0x4000004000077882 */ /* 0x000fe20000000000 */
[----:B------:R-:W-:Y:S02]  /*5830*/  MUFU.TANH R31, R31 ;  /* 0x0000001f001f7308 */ /* 0x000fe40000002400 */
[----:B----4-:R-:W-:-:S02]  /*5840*/  IMAD.IADD R56, R174, 0x1, R47 ;  /* 0x00000001ae387824 */ /* 0x010fc400078e022f */
[----:B------:R-:W-:Y:S01]  /*5850*/  FMUL.FTZ R47, R63, UR56 ;  /* 0x000000383f2f7c20 */ /* 0x000fe20008410000 */
[----:B------:R-:W-:-:S03]  /*5860*/  FMUL.FTZ R63, R73, UR56 ;  /* 0x00000038493f7c20 */ /* 0x000fc60008410000 */
[----:B------:R-:W-:Y:S01]  /*5870*/  MUFU.TANH R60, R60 ;  /* 0x0000003c003c7308 */ /* 0x000fe20000002400 */
[----:B------:R-:W4:Y:S01]  /*5880*/  SHFL.IDX PT, R73, R173, RZ, 0x1c1f ;  /* 0x001c1fffad497589 */ /* 0x000f2200000e0000 */
[C---:B------:R-:W-:Y:S02]  /*5890*/  ISETP.GT.AND P3, PT, R56.reuse, RZ, PT ;  /* 0x000000ff3800720c */ /* 0x040fe40003f64270 */
[----:B------:R-:W-:Y:S02]  /*58a0*/  ISETP.GT.AND P4, PT, R56, 0x1, PT ;  /* 0x000000013800780c */ /* 0x000fe40003f84270 */
[----:B0-----:R-:W-:Y:S02]  /*58b0*/  FSEL R180, R180, -INF , P3 ;  /* 0xff800000b4b47808 */ /* 0x001fe40001800000 */
[----:B------:R-:W-:Y:S01]  /*58c0*/  ISETP.GT.AND P3, PT, R56, 0x8, PT ;  /* 0x000000083800780c */ /* 0x000fe20003f64270 */
[----:B------:R-:W0:Y:S01]  /*58d0*/  MUFU.TANH R47, R47 ;  /* 0x0000002f002f7308 */ /* 0x000e220000002400 */
[----:B-1----:R-:W-:-:S02]  /*58e0*/  FSEL R178, R178, -INF , P4 ;  /* 0xff800000b2b27808 */ /* 0x002fc40002000000 */
[----:B------:R-:W-:Y:S02]  /*58f0*/  FMNMX.FTZ R49, R180, R5, !PT ;  /* 0x00000005b4317209 */ /* 0x000fe40007810000 */
[----:B------:R-:W-:Y:S02]  /*5900*/  ISETP.GT.AND P4, PT, R56, 0x9, PT ;  /* 0x000000093800780c */ /* 0x000fe40003f84270 */
[----:B--2---:R-:W-:Y:S01]  /*5910*/  FSEL R176, R176, -INF , P3 ;  /* 0xff800000b0b07808 */ /* 0x004fe20001800000 */
[----:B------:R-:W-:Y:S01]  /*5920*/  MUFU.TANH R64, R64 ;  /* 0x0000004000407308 */ /* 0x000fe20000002400 */
[----:B------:R-:W-:Y:S02]  /*5930*/  FMNMX.FTZ R49, R178, R49, !PT ;  /* 0x00000031b2317209 */ /* 0x000fe40007810000 */
[----:B------:R-:W-:Y:S02]  /*5940*/  ISETP.GT.AND P3, PT, R56, 0x10, PT ;  /* 0x000000103800780c */ /* 0x000fe40003f64270 */
[----:B---3--:R-:W-:Y:S01]  /*5950*/  FSEL R172, R30, -INF , P4 ;  /* 0xff8000001eac7808 */ /* 0x008fe20002000000 */
[----:B------:R-:W-:Y:S01]  /*5960*/  FMUL.FTZ R30, R66, UR56 ;  /* 0x00000038421e7c20 */ /* 0x000fe20008410000 */
[----:B------:R-:W-:Y:S01]  /*5970*/  FMNMX.FTZ R49, R176, R49, !PT ;  /* 0x00000031b0317209 */ /* 0x000fe20007810000 */
[----:B----4-:R-:W-:Y:S01]  /*5980*/  IMAD.IADD R73, R174, 0x1, R73 ;  /* 0x00000001ae497824 */ /* 0x010fe200078e0249 */
[----:B------:R-:W-:Y:S01]  /*5990*/  ISETP.GT.AND P4, PT, R56, 0x11, PT ;  /* 0x000000113800780c */ /* 0x000fe20003f84270 */
[----:B------:R-:W-:Y:S01]  /*59a0*/  FMUL.FTZ R66, R77, UR56 ;  /* 0x000000384d427c20 */ /* 0x000fe20008410000 */
[----:B------:R-:W-:Y:S01]  /*59b0*/  FMNMX.FTZ R49, R172, R49, !PT ;  /* 0x00000031ac317209 */ /* 0x000fe20007810000 */
[----:B------:R-:W1:Y:S01]  /*59c0*/  MUFU.TANH R30, R30 ;  /* 0x0000001e001e7308 */ /* 0x000e620000002400 */
[----:B------:R-:W-:-:S02]  /*59d0*/  ISETP.GT.AND P5, PT, R73, RZ, PT ;  /* 0x000000ff4900720c */ /* 0x000fc40003fa4270 */
[----:B------:R-:W-:-:S04]  /*59e0*/  ISETP.GT.AND P6, PT, R73, 0x8, PT ;  /* 0x000000084900780c */ /* 0x000fc80003fc4270 */
[----:B------:R-:W-:Y:S01]  /*59f0*/  FSEL R8, R8, -INF , P6 ;  /* 0xff80000008087808 */ /* 0x000fe20003000000 */
[----:B------:R-:W-:Y:S01]  /*5a00*/  MUFU.TANH R63, R63 ;  /* 0x0000003f003f7308 */ /* 0x000fe20000002400 */
[----:B------:R-:W-:-:S04]  /*5a10*/  ISETP.GT.AND P6, PT, R73, 0x11, PT ;  /* 0x000000114900780c */ /* 0x000fc80003fc4270 */
[----:B------:R-:W-:Y:S02]  /*5a20*/  FSEL R11, R11, -INF , P6 ;  /* 0xff8000000b0b7808 */ /* 0x000fe40003000000 */
[----:B------:R-:W-:Y:S01]  /*5a30*/  ISETP.GT.AND P6, PT, R73, 0x20, PT ;  /* 0x000000204900780c */ /* 0x000fe20003fc4270 */
[----:B------:R-:W-:Y:S08]  /*5a40*/  MUFU.TANH R66, R66 ;  /* 0x0000004200427308 */ /* 0x000ff00000002400 */
[----:B------:R-:W-:Y:S01]  /*5a50*/  MUFU.TANH R72, R72 ;  /* 0x0000004800487308 */ /* 0x000fe20000002400 */
[----:B------:R-:W-:-:S02]  /*5a60*/  WARPGROUP.DEPBAR.LE gsb0, 0x0 ;  /* 0x00008000000079c5 */ /* 0x000fc40000010000 */
[----:B------:R-:W-:Y:S01]  /*5a70*/  WARPGROUP.ARRIVE ;  /* 0x00000000000079c5 */ /* 0x000fe20000000000 */
[----:B------:R-:W-:Y:S02]  /*5a80*/  FSEL R170, R32, -INF , P3 ;  /* 0xff80000020aa7808 */ /* 0x000fe40001800000 */
[----:B------:R-:W-:Y:S02]  /*5a90*/  ISETP.GT.AND P3, PT, R56, 0x18, PT ;  /* 0x000000183800780c */ /* 0x000fe40003f64270 */
[----:B------:R-:W-:Y:S01]  /*5aa0*/  FSEL R168, R33, -INF , P4 ;  /* 0xff80000021a87808 */ /* 0x000fe20002000000 */
[----:B------:R-:W-:Y:S01]  /*5ab0*/  HGMMA.64x128x16.F32.BF16 R88, R152, gdesc[UR4].tnspB, R88, gsb0 ;  /* 0x41e0000498587df0 */ /* 0x000fe20008001858 */
[----:B------:R-:W-:Y:S01]  /*5ac0*/  FMNMX.FTZ R49, R170, R49, !PT ;  /* 0x00000031aa317209 */ /* 0x000fe20007810000 */
[----:B------:R-:W-:Y:S01]  /*5ad0*/  UIADD3 UR6, UR11, 0x280, URZ ;  /* 0x000002800b067890 */ /* 0x000fe2000fffe03f */
[----:B------:R-:W-:Y:S01]  /*5ae0*/  ISETP.GT.AND P4, PT, R56, 0x19, PT ;  /* 0x000000193800780c */ /* 0x000fe20003f84270 */
[----:B------:R-:W-:Y:S01]  /*5af0*/  UMOV UR7, 0x40000040 ;  /* 0x4000004000077882 */ /* 0x000fe20000000000 */
[----:B------:R-:W-:-:S02]  /*5b00*/  FSEL R37, R37, -INF , P3 ;  /* 0xff80000025257808 */ /* 0x000fc40001800000 */
[----:B------:R-:W-:Y:S02]  /*5b10*/  FMNMX.FTZ R50, R168, R49, !PT ;  /* 0x00000031a8327209 */ /* 0x000fe40007810000 */
[----:B------:R-:W-:Y:S02]  /*5b20*/  ISETP.GT.AND P3, PT, R56, 0x20, PT ;  /* 0x000000203800780c */ /* 0x000fe40003f64270 */
[----:B------:R-:W-:Y:S02]  /*5b30*/  FSEL R32, R34, -INF , P4 ;  /* 0xff80000022207808 */ /* 0x000fe40002000000 */
[----:B------:R-:W-:Y:S02]  /*5b40*/  FMNMX.FTZ R49, R37, R50, !PT ;  /* 0x0000003225317209 */ /* 0x000fe40007810000 */
[----:B------:R-:W-:Y:S02]  /*5b50*/  ISETP.GT.AND P4, PT, R56, 0x21, PT ;  /* 0x000000213800780c */ /* 0x000fe40003f84270 */
        /* <DEDUP_REMOVED lines=11> */
[----:B------:R-:W-:Y:S02]  /*5c10*/  FSEL R39, R40, -INF , P3 ;  /* 0xff80000028277808 */ /* 0x000fe40001800000 */
[----:B------:R-:W-:-:S02]  /*5c20*/  ISETP.GT.AND P4, PT, R56, 0x31, PT ;  /* 0x000000313800780c */ /* 0x000fc40003f84270 */
[----:B------:R-:W-:Y:S02]  /*5c30*/  FMNMX.FTZ R40, R35, R38, !PT ;  /* 0x0000002623287209 */ /* 0x000fe40007810000 */
[----:B------:R-:W-:Y:S02]  /*5c40*/  ISETP.GT.AND P3, PT, R56, 0x38, PT ;  /* 0x000000383800780c */ /* 0x000fe40003f64270 */
[----:B------:R-:W-:Y:S02]  /*5c50*/  FSEL R38, R41, -INF , P4 ;  /* 0xff80000029267808 */ /* 0x000fe40002000000 */
[----:B------:R-:W-:Y:S02]  /*5c60*/  FMNMX.FTZ R49, R39, R40, !PT ;  /* 0x0000002827317209 */ /* 0x000fe40007810000 */
[----:B------:R-:W-:Y:S02]  /*5c70*/  FSEL R41, R42, -INF , P3 ;  /* 0xff8000002a297808 */ /* 0x000fe40001800000 */
[----:B------:R-:W-:-:S02]  /*5c80*/  ISETP.GT.AND P4, PT, R56, 0x39, PT ;  /* 0x000000393800780c */ /* 0x000fc40003f84270 */
[----:B------:R-:W-:Y:S02]  /*5c90*/  FMNMX.FTZ R42, R38, R49, !PT ;  /* 0x00000031262a7209 */ /* 0x000fe40007810000 */
[C---:B------:R-:W-:Y:S02]  /*5ca0*/  ISETP.GT.AND P3, PT, R56.reuse, 0x40, PT ;  /* 0x000000403800780c */ /* 0x040fe40003f64270 */
[----:B------:R-:W-:Y:S02]  /*5cb0*/  FSEL R40, R43, -INF , P4 ;  /* 0xff8000002b287808 */ /* 0x000fe40002000000 */
[----:B------:R-:W-:Y:S02]  /*5cc0*/  FMNMX.FTZ R49, R41, R42, !PT ;  /* 0x0000002a29317209 */ /* 0x000fe40007810000 */
[----:B------:R-:W-:Y:S02]  /*5cd0*/  ISETP.GT.AND P4, PT, R56, 0x41, PT ;  /* 0x000000413800780c */ /* 0x000fe40003f84270 */
[----:B------:R-:W-:-:S02]  /*5ce0*/  FSEL R43, R44, -INF , P3 ;  /* 0xff8000002c2b7808 */ /* 0x000fc40001800000 */
[----:B------:R-:W-:Y:S02]  /*5cf0*/  FMNMX.FTZ R44, R40, R49, !PT ;  /* 0x00000031282c7209 */ /* 0x000fe40007810000 */
[----:B------:R-:W-:Y:S02]  /*5d00*/  FSEL R42, R45, -INF , P4 ;  /* 0xff8000002d2a7808 */ /* 0x000fe40002000000 */
[C---:B------:R-:W-:Y:S02]  /*5d10*/  ISETP.GT.AND P3, PT, R56.reuse, 0x48, PT ;  /* 0x000000483800780c */ /* 0x040fe40003f64270 */
[----:B------:R-:W-:Y:S02]  /*5d20*/  FMNMX.FTZ R45, R43, R44, !PT ;  /* 0x0000002c2b2d7209 */ /* 0x000fe40007810000 */
[----:B------:R-:W-:Y:S02]  /*5d30*/  ISETP.GT.AND P4, PT, R56, 0x49, PT ;  /* 0x000000493800780c */ /* 0x000fe40003f84270 */
[----:B------:R-:W-:-:S02]  /*5d40*/  FSEL R44, R46, -INF , P3 ;  /* 0xff8000002e2c7808 */ /* 0x000fc40001800000 */
[----:B------:R-:W-:Y:S02]  /*5d50*/  FMNMX.FTZ R49, R42, R45, !PT ;  /* 0x0000002d2a317209 */ /* 0x000fe40007810000 */
[----:B------:R-:W-:Y:S02]  /*5d60*/  ISETP.GT.AND P3, PT, R56, 0x50, PT ;  /* 0x000000503800780c */ /* 0x000fe40003f64270 */
[----:B0-----:R-:W-:Y:S02]  /*5d70*/  FSEL R45, R47, -INF , P4 ;  /* 0xff8000002f2d7808 */ /* 0x001fe40002000000 */
[----:B------:R-:W-:Y:S02]  /*5d80*/  FMNMX.FTZ R50, R44, R49, !PT ;  /* 0x000000312c327209 */ /* 0x000fe40007810000 */
[----:B------:R-:W-:Y:S02]  /*5d90*/  ISETP.GT.AND P4, PT, R56, 0x51, PT ;  /* 0x000000513800780c */ /* 0x000fe40003f84270 */
[----:B-1----:R-:W-:-:S02]  /*5da0*/  FSEL R46, R30, -INF , P3 ;  /* 0xff8000001e2e7808 */ /* 0x002fc40001800000 */
[----:B------:R-:W-:Y:S02]  /*5db0*/  FMNMX.FTZ R49, R45, R50, !PT ;  /* 0x000000322d317209 */ /* 0x000fe40007810000 */
[----:B------:R-:W-:Y:S02]  /*5dc0*/  ISETP.GT.AND P3, PT, R56, 0x58, PT ;  /* 0x000000583800780c */ /* 0x000fe40003f64270 */
[----:B------:R-:W-:Y:S02]  /*5dd0*/  FSEL R47, R48, -INF , P4 ;  /* 0xff800000302f7808 */ /* 0x000fe40002000000 */
[----:B------:R-:W-:Y:S02]  /*5de0*/  FMNMX.FTZ R30, R46, R49, !PT ;  /* 0x000000312e1e7209 */ /* 0x000fe40007810000 */
[----:B------:R-:W-:Y:S02]  /*5df0*/  ISETP.GT.AND P4, PT, R56, 0x59, PT ;  /* 0x000000593800780c */ /* 0x000fe40003f84270 */
[----:B------:R-:W-:Y:S01]  /*5e00*/  FSEL R48, R70, -INF , P3 ;  /* 0xff80000046307808 */ /* 0x000fe20001800000 */
[----:B------:R-:W-:Y:S01]  /*5e10*/  FMUL.FTZ R70, R84, UR56 ;  /* 0x0000003854467c20 */ /* 0x000fe20008410000 */
[----:B------:R-:W-:-:S02]  /*5e20*/  FMNMX.FTZ R51, R47, R30, !PT ;  /* 0x0000001e2f337209 */ /* 0x000fc40007810000 */
[----:B------:R-:W-:Y:S02]  /*5e30*/  ISETP.GT.AND P3, PT, R56, 0x60, PT ;  /* 0x000000603800780c */ /* 0x000fe40003f64270 */
[----:B------:R-:W-:Y:S01]  /*5e40*/  FSEL R49, R71, -INF , P4 ;  /* 0xff80000047317808 */ /* 0x000fe20002000000 */
[----:B------:R-:W-:Y:S01]  /*5e50*/  MUFU.TANH R70, R70 ;  /* 0x0000004600467308 */ /* 0x000fe20000002400 */
[----:B------:R-:W-:Y:S02]  /*5e60*/  FMNMX.FTZ R30, R48, R51, !PT ;  /* 0x00000033301e7209 */ /* 0x000fe40007810000 */
[----:B------:R-:W-:Y:S02]  /*5e70*/  ISETP.GT.AND P4, PT, R56, 0x61, PT ;  /* 0x000000613800780c */ /* 0x000fe40003f84270 */
[----:B------:R-:W-:Y:S02]  /*5e80*/  FSEL R50, R74, -INF , P3 ;  /* 0xff8000004a327808 */ /* 0x000fe40001800000 */
[----:B------:R-:W-:-:S02]  /*5e90*/  FMNMX.FTZ R53, R49, R30, !PT ;  /* 0x0000001e31357209 */ /* 0x000fc40007810000 */
[----:B------:R-:W-:Y:S02]  /*5ea0*/  ISETP.GT.AND P3, PT, R56, 0x68, PT ;  /* 0x000000683800780c */ /* 0x000fe40003f64270 */
[----:B------:R-:W-:Y:S02]  /*5eb0*/  FSEL R51, R75, -INF , P4 ;  /* 0xff8000004b337808 */ /* 0x000fe40002000000 */
[----:B------:R-:W-:Y:S02]  /*5ec0*/  FMNMX.FTZ R30, R50, R53, !PT ;  /* 0x00000035321e7209 */ /* 0x000fe40007810000 */
[----:B------:R-:W-:Y:S02]  /*5ed0*/  ISETP.GT.AND P4, PT, R56, 0x69, PT ;  /* 0x000000693800780c */ /* 0x000fe40003f84270 */
[----:B------:R-:W-:Y:S02]  /*5ee0*/  FSEL R53, R78, -INF , P3 ;  /* 0xff8000004e357808 */ /* 0x000fe40001800000 */
[----:B------:R-:W-:-:S02]  /*5ef0*/  FMNMX.FTZ R30, R51, R30, !PT ;  /* 0x0000001e331e7209 */ /* 0x000fc40007810000 */
[C---:B------:R-:W-:Y:S02]  /*5f00*/  ISETP.GT.AND P3, PT, R56.reuse, 0x70, PT ;  /* 0x000000703800780c */ /* 0x040fe40003f64270 */
[----:B------:R-:W-:Y:S02]  /*5f10*/  FSEL R55, R55, -INF , P4 ;  /* 0xff80000037377808 */ /* 0x000fe40002000000 */
[----:B------:R-:W-:Y:S02]  /*5f20*/  FMNMX.FTZ R30, R53, R30, !PT ;  /* 0x0000001e351e7209 */ /* 0x000fe40007810000 */
[----:B------:R-:W-:Y:S02]  /*5f30*/  ISETP.GT.AND P4, PT, R56, 0x71, PT ;  /* 0x000000713800780c */ /* 0x000fe40003f84270 */
[----:B------:R-:W-:Y:S02]  /*5f40*/  FSEL R52, R52, -INF , P3 ;  /* 0xff80000034347808 */ /* 0x000fe40001800000 */
[----:B------:R-:W-:-:S02]  /*5f50*/  FMNMX.FTZ R57, R55, R30, !PT ;  /* 0x0000001e37397209 */ /* 0x000fc40007810000 */
[----:B------:R-:W-:Y:S01]  /*5f60*/  ISETP.GT.AND P3, PT, R56, 0x78, PT ;  /* 0x000000783800780c */ /* 0x000fe20003f64270 */
[----:B------:R-:W-:Y:S02]  /*5f70*/  WARPGROUP.DEPBAR.LE gsb0, 0x0 ;  /* 0x00008000000079c5 */ /* 0x000fe40000010000 */
[----:B------:R-:W-:Y:S01]  /*5f80*/  WARPGROUP.ARRIVE ;  /* 0x00000000000079c5 */ /* 0x000fe20000000000 */
[----:B------:R-:W-:Y:S02]  /*5f90*/  FSEL R54, R54, -INF , P4 ;  /* 0xff80000036367808 */ /* 0x000fe40002000000 */
[----:B------:R-:W-:Y:S02]  /*5fa0*/  FMNMX.FTZ R57, R52, R57, !PT ;  /* 0x0000003934397209 */ /* 0x000fe40007810000 */
[----:B------:R-:W-:Y:S01]  /*5fb0*/  ISETP.GT.AND P4, PT, R56, 0x79, PT ;  /* 0x000000793800780c */ /* 0x000fe20003f84270 */
[----:B------:R-:W-:Y:S01]  /*5fc0*/  HGMMA.64x128x16.F32.BF16 R88, R156, gdesc[UR4].tnspB, R88, gsb0 ;  /* 0x41e000049c587df0 */ /* 0x000fe20008001858 */
[----:B------:R-:W-:Y:S01]  /*5fd0*/  FSEL R56, R86, -INF , P3 ;  /* 0xff80000056387808 */ /* 0x000fe20001800000 */
[----:B------:R-:W-:Y:S01]  /*5fe0*/  UIADD3 UR6, UR11, 0x300, URZ ;  /* 0x000003000b067890 */ /* 0x000fe2000fffe03f */
[----:B------:R-:W-:Y:S01]  /*5ff0*/  FMNMX.FTZ R59, R54, R57, !PT ;  /* 0x00000039363b7209 */ /* 0x000fe20007810000 */
[----:B------:R-:W-:Y:S01]  /*6000*/  UMOV UR7, 0x40000040 ;  /* 0x4000004000077882 */ /* 0x000fe20000000000 */
[----:B------:R-:W-:-:S02]  /*6010*/  FSEL R57, R87, -INF , P4 ;  /* 0xff80000057397808 */ /* 0x000fc40002000000 */
[----:B------:R-:W-:Y:S01]  /*6020*/  FMNMX.FTZ R30, R56, R59, !PT ;  /* 0x0000003b381e7209 */ /* 0x000fe20007810000 */
[----:B------:R-:W-:Y:S01]  /*6030*/  FMUL.FTZ R59, R65, UR56 ;  /* 0x00000038413b7c20 */ /* 0x000fe20008410000 */
[----:B------:R-:W-:Y:S02]  /*6040*/  ISETP.GT.AND P4, PT, R73, 0x1, PT ;  /* 0x000000014900780c */ /* 0x000fe40003f84270 */
[----:B------:R-:W-:Y:S02]  /*6050*/  FMNMX.FTZ R30, R57, R30, !PT ;  /* 0x0000001e391e7209 */ /* 0x000fe40007810000 */
[----:B------:R-:W-:Y:S01]  /*6060*/  FSEL R71, R6, -INF , P5 ;  /* 0xff80000006477808 */ /* 0x000fe20002800000 */
[----:B------:R-:W0:Y:S01]  /*6070*/  MUFU.TANH R59, R59 ;  /* 0x0000003b003b7308 */ /* 0x000e220000002400 */
[----:B------:R-:W-:Y:S01]  /*6080*/  FSEL R7, R7, -INF , P4 ;  /* 0xff80000007077808 */ /* 0x000fe20002000000 */
[----:B------:R-:W1:Y:S01]  /*6090*/  SHFL.BFLY PT, R65, R30, 0x2, 0x1f ;  /* 0x0c401f001e417f89 */ /* 0x000e6200000e0000 */
[----:B------:R-:W-:-:S02]  /*60a0*/  FMNMX.FTZ R74, R71, R4, !PT ;  /* 0x00000004474a7209 */ /* 0x000fc40007810000 */
[----:B------:R-:W-:Y:S02]  /*60b0*/  ISETP.GT.AND P5, PT, R73, 0x9, PT ;  /* 0x000000094900780c */ /* 0x000fe40003fa4270 */
[----:B------:R-:W-:Y:S02]  /*60c0*/  FMNMX.FTZ R75, R7, R74, !PT ;  /* 0x0000004a074b7209 */ /* 0x000fe40007810000 */
[----:B------:R-:W-:Y:S02]  /*60d0*/  ISETP.GT.AND P4, PT, R73, 0x10, PT ;  /* 0x000000104900780c */ /* 0x000fe40003f84270 */
[----:B------:R-:W-:Y:S02]  /*60e0*/  FSEL R9, R9, -INF , P5 ;  /* 0xff80000009097808 */ /* 0x000fe40002800000 */
[----:B------:R-:W-:Y:S02]  /*60f0*/  FMNMX.FTZ R74, R8, R75, !PT ;  /* 0x0000004b084a7209 */ /* 0x000fe40007810000 */
[----:B------:R-:W-:-:S02]  /*6100*/  FSEL R10, R10, -INF , P4 ;  /* 0xff8000000a0a7808 */ /* 0x000fc40002000000 */
[----:B------:R-:W-:Y:S02]  /*6110*/  FMNMX.FTZ R75, R9, R74, !PT ;  /* 0x0000004a094b7209 */ /* 0x000fe40007810000 */
[C---:B------:R-:W-:Y:S02]  /*6120*/  ISETP.GT.AND P5, PT, R73.reuse, 0x18, PT ;  /* 0x000000184900780c */ /* 0x040fe40003fa4270 */
[----:B------:R-:W-:Y:S02]  /*6130*/  ISETP.GT.AND P4, PT, R73, 0x19, PT ;  /* 0x000000194900780c */ /* 0x000fe40003f84270 */
[----:B------:R-:W-:Y:S02]  /*6140*/  FSEL R74, R12, -INF , P5 ;  /* 0xff8000000c4a7808 */ /* 0x000fe40002800000 */
[----:B------:R-:W-:Y:S02]  /*6150*/  FSEL R13, R13, -INF , P4 ;  /* 0xff8000000d0d7808 */ /* 0x000fe40002000000 */
[----:B-1----:R-:W-:Y:S01]  /*6160*/  FMNMX.FTZ R69, R30, R65, !PT ;  /* 0x000000411e457209 */ /* 0x002fe20007810000 */
[----:B------:R-:W-:Y:S01]  /*6170*/  FMUL.FTZ R65, R76, UR56 ;  /* 0x000000384c417c20 */ /* 0x000fe20008410000 */
[----:B------:R-:W-:-:S02]  /*6180*/  FMNMX.FTZ R76, R10, R75, !PT ;  /* 0x0000004b0a4c7209 */ /* 0x000fc40007810000 */
[----:B------:R-:W-:Y:S01]  /*6190*/  ISETP.GT.AND P5, PT, R73, 0x21, PT ;  /* 0x000000214900780c */ /* 0x000fe20003fa4270 */
[----:B------:R-:W1:Y:S01]  /*61a0*/  SHFL.BFLY PT, R30, R69, 0x1, 0x1f ;  /* 0x0c201f00451e7f89 */ /* 0x000e6200000e0000 */
[----:B------:R-:W-:Y:S01]  /*61b0*/  FMNMX.FTZ R75, R11, R76, !PT ;  /* 0x0000004c0b4b7209 */ /* 0x000fe20007810000 */
[----:B------:R-:W2:Y:S01]  /*61c0*/  MUFU.TANH R65, R65 ;  /* 0x0000004100417308 */ /* 0x000ea20000002400 */
[----:B------:R-:W-:Y:S02]  /*61d0*/  ISETP.GT.AND P4, PT, R73, 0x28, PT ;  /* 0x000000284900780c */ /* 0x000fe40003f84270 */
[----:B------:R-:W-:Y:S02]  /*61e0*/  FMNMX.FTZ R76, R74, R75, !PT ;  /* 0x0000004b4a4c7209 */ /* 0x000fe40007810000 */
[----:B------:R-:W-:Y:S02]  /*61f0*/  FSEL R75, R14, -INF , P6 ;  /* 0xff8000000e4b7808 */ /* 0x000fe40003000000 */
[----:B------:R-:W-:-:S02]  /*6200*/  FMNMX.FTZ R76, R13, R76, !PT ;  /* 0x0000004c0d4c7209 */ /* 0x000fc40007810000 */
[----:B------:R-:W-:Y:S02]  /*6210*/  FSEL R15, R15, -INF , P5 ;  /* 0xff8000000f0f7808 */ /* 0x000fe40002800000 */
[----:B------:R-:W-:Y:S02]  /*6220*/  FMNMX.FTZ R78, R75, R76, !PT ;  /* 0x0000004c4b4e7209 */ /* 0x000fe40007810000 */
[----:B------:R-:W-:Y:S02]  /*6230*/  ISETP.GT.AND P6, PT, R73, 0x29, PT ;  /* 0x000000294900780c */ /* 0x000fe40003fc4270 */
[----:B------:R-:W-:Y:S02]  /*6240*/  FSEL R76, R20, -INF , P4 ;  /* 0xff800000144c7808 */ /* 0x000fe40002000000 */
[----:B------:R-:W-:Y:S02]  /*6250*/  FMNMX.FTZ R77, R15, R78, !PT ;  /* 0x0000004e0f4d7209 */ /* 0x000fe40007810000 */
[----:B------:R-:W-:-:S02]  /*6260*/  ISETP.GT.AND P5, PT, R73, 0x30, PT ;  /* 0x000000304900780c */ /* 0x000fc40003fa4270 */
[----:B------:R-:W-:Y:S02]  /*6270*/  FSEL R21, R21, -INF , P6 ;  /* 0xff80000015157808 */ /* 0x000fe40003000000 */
[----:B-1----:R-:W-:Y:S02]  /*6280*/  FMNMX.FTZ R30, R69, R30, !PT ;  /* 0x0000001e451e7209 */ /* 0x002fe40007810000 */
[----:B------:R-:W-:Y:S02]  /*6290*/  FMNMX.FTZ R20, R76, R77, !PT ;  /* 0x0000004d4c147209 */ /* 0x000fe40007810000 */
[C---:B------:R-:W-:Y:S01]  /*62a0*/  FSETP.NEU.FTZ.AND P3, PT, R30.reuse, -INF , PT ;  /* 0xff8000001e00780b */ /* 0x040fe20003f7d000 */
[----:B------:R-:W-:Y:S01]  /*62b0*/  FMUL.FTZ R69, R30, UR10 ;  /* 0x0000000a1e457c20 */ /* 0x000fe20008410000 */
[----:B------:R-:W-:Y:S02]  /*62c0*/  ISETP.GT.AND P4, PT, R73, 0x31, PT ;  /* 0x000000314900780c */ /* 0x000fe40003f84270 */
[----:B------:R-:W-:-:S02]  /*62d0*/  FMNMX.FTZ R20, R21, R20, !PT ;  /* 0x0000001415147209 */ /* 0x000fc40007810000 */
[----:B------:R-:W-:Y:S02]  /*62e0*/  FSEL R69, R69, RZ, P3 ;  /* 0x000000ff45457208 */ /* 0x000fe40001800000 */
[----:B------:R-:W-:Y:S02]  /*62f0*/  ISETP.GT.AND P6, PT, R73, 0x38, PT ;  /* 0x000000384900780c */ /* 0x000fe40003fc4270 */
[----:B------:R-:W-:Y:S01]  /*6300*/  FSEL R25, R25, -INF , P4 ;  /* 0xff80000019197808 */ /* 0x000fe20002000000 */
[--C-:B------:R-:W-:Y:S01]  /*6310*/  FFMA.FTZ R179, R37, UR10, -R69.reuse ;  /* 0x0000000a25b37c23 */ /* 0x100fe20008010845 */
[----:B------:R-:W-:Y:S01]  /*6320*/  FSEL R37, R24, -INF , P5 ;  /* 0xff80000018257808 */ /* 0x000fe20002800000 */
[--C-:B------:R-:W-:Y:S01]  /*6330*/  FFMA.FTZ R78, R32, UR10, -R69.reuse ;  /* 0x0000000a204e7c23 */ /* 0x100fe20008010845 */
[----:B------:R-:W-:Y:S01]  /*6340*/  ISETP.GT.AND P5, PT, R73, 0x39, PT ;  /* 0x000000394900780c */ /* 0x000fe20003fa4270 */
[--C-:B------:R-:W-:Y:S01]  /*6350*/  FFMA.FTZ R173, R33, UR10, -R69.reuse ;  /* 0x0000000a21ad7c23 */ /* 0x100fe20008010845 */
[----:B------:R-:W-:Y:S01]  /*6360*/  FMNMX.FTZ R24, R37, R20, !PT ;  /* 0x0000001425187209 */ /* 0x000fe20007810000 */
[--C-:B------:R-:W-:Y:S01]  /*6370*/  FFMA.FTZ R175, R36, UR10, -R69.reuse ;  /* 0x0000000a24af7c23 */ /* 0x100fe20008010845 */
[----:B------:R-:W-:Y:S01]  /*6380*/  FSEL R26, R26, -INF , P6 ;  /* 0xff8000001a1a7808 */ /* 0x000fe20003000000 */
[--C-:B------:R-:W-:Y:S01]  /*6390*/  FFMA.FTZ R171, R41, UR10, -R69.reuse ;  /* 0x0000000a29ab7c23 */ /* 0x100fe20008010845 */
[----:B------:R-:W-:Y:S01]  /*63a0*/  FMNMX.FTZ R77, R25, R24, !PT ;  /* 0x00000018194d7209 */ /* 0x000fe20007810000 */
[----:B------:R1:W-:Y:S01]  /*63b0*/  MUFU.EX2 R20, R78 ;  /* 0x0000004e00147308 */ /* 0x0003e20000000800 */
[----:B------:R-:W-:Y:S01]  /*63c0*/  ISETP.GT.AND P4, PT, R73, 0x40, PT ;  /* 0x000000404900780c */ /* 0x000fe20003f84270 */
[--C-:B------:R-:W-:Y:S01]  /*63d0*/  FFMA.FTZ R181, R180, UR10, -R69.reuse ;  /* 0x0000000ab4b57c23 */ /* 0x100fe20008010845 */
[----:B------:R-:W-:Y:S01]  /*63e0*/  FSEL R27, R27, -INF , P5 ;  /* 0xff8000001b1b7808 */ /* 0x000fe20002800000 */
[--C-:B------:R-:W-:Y:S01]  /*63f0*/  FFMA.FTZ R183, R176, UR10, -R69.reuse ;  /* 0x0000000ab0b77c23 */ /* 0x100fe20008010845 */
[----:B------:R-:W-:Y:S01]  /*6400*/  FMNMX.FTZ R24, R26, R77, !PT ;  /* 0x0000004d1a187209 */ /* 0x000fe20007810000 */
[--C-:B------:R-:W-:Y:S01]  /*6410*/  FFMA.FTZ R177, R170, UR10, -R69.reuse ;  /* 0x0000000aaab17c23 */ /* 0x100fe20008010845 */
[----:B------:R-:W-:Y:S01]  /*6420*/  ISETP.GT.AND P6, PT, R73, 0x41, PT ;  /* 0x000000414900780c */ /* 0x000fe20003fc4270 */
[--C-:B------:R-:W-:Y:S01]  /*6430*/  FFMA.FTZ R6, R178, UR10, -R69.reuse ;  /* 0x0000000ab2067c23 */ /* 0x100fe20008010845 */
[----:B------:R-:W-:Y:S01]  /*6440*/  FSEL R32, R28, -INF , P4 ;  /* 0xff8000001c207808 */ /* 0x000fe20002000000 */
[----:B------:R-:W-:Y:S01]  /*6450*/  MUFU.EX2 R181, R181 ;  /* 0x000000b500b57308 */ /* 0x000fe20000000800 */
[----:B------:R-:W-:Y:S01]  /*6460*/  FMNMX.FTZ R33, R27, R24, !PT ;  /* 0x000000181b217209 */ /* 0x000fe20007810000 */
[--C-:B------:R-:W-:Y:S01]  /*6470*/  FFMA.FTZ R24, R34, UR10, -R69.reuse ;  /* 0x0000000a22187c23 */ /* 0x100fe20008010845 */
[----:B------:R-:W-:Y:S01]  /*6480*/  ISETP.GT.AND P5, PT, R73, 0x48, PT ;  /* 0x000000484900780c */ /* 0x000fe20003fa4270 */
[--C-:B------:R-:W-:Y:S01]  /*6490*/  FFMA.FTZ R172, R172, UR10, -R69.reuse ;  /* 0x0000000aacac7c23 */ /* 0x100fe20008010845 */
[----:B------:R-:W-:Y:S01]  /*64a0*/  FSEL R29, R29, -INF , P6 ;  /* 0xff8000001d1d7808 */ /* 0x000fe20003000000 */
[--C-:B------:R-:W-:Y:S01]  /*64b0*/  FFMA.FTZ R14, R168, UR10, -R69.reuse ;  /* 0x0000000aa80e7c23 */ /* 0x100fe20008010845 */
[----:B------:R-:W-:Y:S01]  /*64c0*/  FMNMX.FTZ R28, R32, R33, !PT ;  /* 0x00000021201c7209 */ /* 0x000fe20007810000 */
[----:B------:R-:W-:Y:S01]  /*64d0*/  MUFU.EX2 R6, R6 ;  /* 0x0000000600067308 */ /* 0x000fe20000000800 */
[----:B------:R-:W-:Y:S01]  /*64e0*/  ISETP.GT.AND P4, PT, R73, 0x49, PT ;  /* 0x000000494900780c */ /* 0x000fe20003f84270 */
[--C-:B------:R-:W-:Y:S01]  /*64f0*/  FFMA.FTZ R155, R44, UR10, -R69.reuse ;  /* 0x0000000a2c9b7c23 */ /* 0x100fe20008010845 */
[----:B------:R-:W-:Y:S01]  /*6500*/  FSEL R31, R31, -INF , P5 ;  /* 0xff8000001f1f7808 */ /* 0x000fe20002800000 */
[--C-:B------:R-:W-:Y:S01]  /*6510*/  FFMA.FTZ R44, R45, UR10, -R69.reuse ;  /* 0x0000000a2d2c7c23 */ /* 0x100fe20008010845 */
[----:B------:R-:W-:Y:S01]  /*6520*/  FMNMX.FTZ R28, R29, R28, !PT ;  /* 0x0000001c1d1c7209 */ /* 0x000fe20007810000 */
[--C-:B------:R-:W-:Y:S01]  /*6530*/  FFMA.FTZ R169, R39, UR10, -R69.reuse ;  /* 0x0000000a27a97c23 */ /* 0x100fe20008010845 */
[----:B------:R-:W-:Y:S01]  /*6540*/  ISETP.GT.AND P6, PT, R73, 0x50, PT ;  /* 0x000000504900780c */ /* 0x000fe20003fc4270 */
[----:B------:R-:W-:Y:S01]  /*6550*/  MUFU.EX2 R183, R183 ;  /* 0x000000b700b77308 */ /* 0x000fe20000000800 */
[----:B------:R-:W-:Y:S01]  /*6560*/  FSEL R58, R58, -INF , P4 ;  /* 0xff8000003a3a7808 */ /* 0x000fe20002000000 */
[--C-:B------:R-:W-:Y:S01]  /*6570*/  FFMA.FTZ R153, R43, UR10, -R69.reuse ;  /* 0x0000000a2b997c23 */ /* 0x100fe20008010845 */
[----:B------:R-:W-:Y:S01]  /*6580*/  FMNMX.FTZ R33, R31, R28, !PT ;  /* 0x0000001c1f217209 */ /* 0x000fe20007810000 */
[--C-:B------:R-:W-:Y:S01]  /*6590*/  FFMA.FTZ R28, R35, UR10, -R69.reuse ;  /* 0x0000000a231c7c23 */ /* 0x100fe20008010845 */
[----:B------:R-:W-:Y:S01]  /*65a0*/  ISETP.GT.AND P5, PT, R73, 0x51, PT ;  /* 0x000000514900780c */ /* 0x000fe20003fa4270 */
[--C-:B------:R-:W-:Y:S01]  /*65b0*/  FFMA.FTZ R35, R50, UR10, -R69.reuse ;  /* 0x0000000a32237c23 */ /* 0x100fe20008010845 */
[----:B------:R-:W-:Y:S01]  /*65c0*/  FSEL R60, R60, -INF , P6 ;  /* 0xff8000003c3c7808 */ /* 0x000fe20003000000 */
[----:B------:R3:W-:Y:S01]  /*65d0*/  MUFU.EX2 R12, R172 ;  /* 0x000000ac000c7308 */ /* 0x0007e20000000800 */
[----:B------:R-:W-:Y:S01]  /*65e0*/  FMNMX.FTZ R33, R58, R33, !PT ;  /* 0x000000213a217209 */ /* 0x000fe20007810000 */
[--C-:B------:R-:W-:Y:S01]  /*65f0*/  FFMA.FTZ R39, R53, UR10, -R69.reuse ;  /* 0x0000000a35277c23 */ /* 0x100fe20008010845 */
[----:B------:R-:W-:Y:S01]  /*6600*/  ISETP.GT.AND P4, PT, R73, 0x58, PT ;  /* 0x000000584900780c */ /* 0x000fe20003f84270 */
[--C-:B------:R-:W-:Y:S01]  /*6610*/  FFMA.FTZ R50, R54, UR10, -R69.reuse ;  /* 0x0000000a36327c23 */ /* 0x100fe20008010845 */
[----:B0-----:R-:W-:Y:S01]  /*6620*/  FSEL R59, R59, -INF , P5 ;  /* 0xff8000003b3b7808 */ /* 0x001fe20002800000 */
[--C-:B------:R-:W-:Y:S01]  /*6630*/  FFMA.FTZ R43, R56, UR10, -R69.reuse ;  /* 0x0000000a382b7c23 */ /* 0x100fe20008010845 */
[----:B------:R-:W-:Y:S01]  /*6640*/  FMNMX.FTZ R34, R60, R33, !PT ;  /* 0x000000213c227209 */ /* 0x000fe20007810000 */
[----:B------:R-:W-:Y:S01]  /*6650*/  MUFU.EX2 R177, R177 ;  /* 0x000000b100b17308 */ /* 0x000fe20000000800 */
[----:B------:R-:W-:Y:S01]  /*6660*/  ISETP.GT.AND P6, PT, R73, 0x59, PT ;  /* 0x000000594900780c */ /* 0x000fe20003fc4270 */
[----:B------:R-:W-:Y:S01]  /*6670*/  FFMA.FTZ R57, R57, UR10, -R69 ;  /* 0x0000000a39397c23 */ /* 0x000fe20008010845 */
[----:B------:R-:W-:Y:S01]  /*6680*/  FSEL R61, R61, -INF , P4 ;  /* 0xff8000003d3d7808 */ /* 0x000fe20002000000 */
[----:B------:R-:W-:-:S02]  /*6690*/  WARPGROUP.DEPBAR.LE gsb0, 0x0 ;  /* 0x00008000000079c5 */ /* 0x000fc40000010000 */
[----:B------:R-:W-:Y:S01]  /*66a0*/  WARPGROUP.ARRIVE ;  /* 0x00000000000079c5 */ /* 0x000fe20000000000 */
[----:B------:R-:W-:Y:S01]  /*66b0*/  FMNMX.FTZ R34, R59, R34, !PT ;  /* 0x000000223b227209 */ /* 0x000fe20007810000 */
[----:B------:R-:W-:Y:S01]  /*66c0*/  MUFU.EX2 R14, R14 ;  /* 0x0000000e000e7308 */ /* 0x000fe20000000800 */
[----:B------:R-:W-:Y:S01]  /*66d0*/  ISETP.GT.AND P5, PT, R73, 0x60, PT ;  /* 0x000000604900780c */ /* 0x000fe20003fa4270 */
[--C-:B------:R-:W-:Y:S01]  /*66e0*/  FFMA.FTZ R157, R46, UR10, -R69.reuse ;  /* 0x0000000a2e9d7c23 */ /* 0x100fe20008010845 */
[----:B------:R-:W-:Y:S01]  /*66f0*/  FSEL R62, R62, -INF , P6 ;  /* 0xff8000003e3e7808 */ /* 0x000fe20003000000 */
[----:B------:R-:W-:Y:S01]  /*6700*/  HGMMA.64x128x16.F32.BF16 R88, R160, gdesc[UR4].tnspB, R88, gsb0 ;  /* 0x41e00004a0587df0 */ /* 0x000fe20008001858 */
[----:B------:R-:W-:Y:S01]  /*6710*/  FMNMX.FTZ R33, R61, R34, !PT ;  /* 0x000000223d217209 */ /* 0x000fe20007810000 */
[--C-:B------:R-:W-:Y:S01]  /*6720*/  FFMA.FTZ R34, R38, UR10, -R69.reuse ;  /* 0x0000000a26227c23 */ /* 0x100fe20008010845 */
[C---:B------:R-:W-:Y:S01]  /*6730*/  ISETP.GT.AND P4, PT, R73.reuse, 0x61, PT ;  /* 0x000000614900780c */ /* 0x040fe20003f84270 */
[----:B------:R-:W-:Y:S01]  /*6740*/  UIADD3 UR6, UR11, 0x380, URZ ;  /* 0x000003800b067890 */ /* 0x000fe2000fffe03f */
[----:B------:R-:W-:Y:S01]  /*6750*/  FSEL R64, R64, -INF , P5 ;  /* 0xff80000040407808 */ /* 0x000fe20002800000 */
[----:B------:R-:W-:Y:S01]  /*6760*/  UMOV UR7, 0x40000040 ;  /* 0x4000004000077882 */ /* 0x000fe20000000000 */
[----:B------:R-:W-:Y:S01]  /*6770*/  FMNMX.FTZ R33, R62, R33, !PT ;  /* 0x000000213e217209 */ /* 0x000fe20007810000 */
[----:B------:R-:W-:Y:S01]  /*6780*/  MUFU.EX2 R179, R179 ;  /* 0x000000b300b37308 */ /* 0x000fe20000000800 */
[----:B------:R-:W-:Y:S01]  /*6790*/  ISETP.GT.AND P6, PT, R73, 0x68, PT ;  /* 0x000000684900780c */ /* 0x000fe20003fc4270 */
[--C-:B------:R-:W-:Y:S01]  /*67a0*/  FFMA.FTZ R159, R48, UR10, -R69.reuse ;  /* 0x0000000a309f7c23 */ /* 0x100fe20008010845 */
[----:B------:R-:W-:Y:S01]  /*67b0*/  FSEL R63, R63, -INF , P4 ;  /* 0xff8000003f3f7808 */ /* 0x000fe20002000000 */
[--C-:B------:R-:W-:Y:S01]  /*67c0*/  FFMA.FTZ R46, R51, UR10, -R69.reuse ;  /* 0x0000000a332e7c23 */ /* 0x100fe20008010845 */
[----:B------:R-:W-:Y:S01]  /*67d0*/  FMNMX.FTZ R36, R64, R33, !PT ;  /* 0x0000002140247209 */ /* 0x000fe20007810000 */
[----:B------:R-:W-:Y:S01]  /*67e0*/  FFMA.FTZ R48, R55, UR10, -R69 ;  /* 0x0000000a37307c23 */ /* 0x000fe20008010845 */
[----:B------:R-:W-:Y:S01]  /*67f0*/  ISETP.GT.AND P5, PT, R73, 0x69, PT ;  /* 0x000000694900780c */ /* 0x000fe20003fa4270 */
[----:B------:R-:W-:Y:S01]  /*6800*/  MUFU.EX2 R173, R173 ;  /* 0x000000ad00ad7308 */ /* 0x000fe20000000800 */
[----:B--2---:R-:W-:-:S02]  /*6810*/  FSEL R65, R65, -INF , P6 ;  /* 0xff80000041417808 */ /* 0x004fc40003000000 */
[----:B------:R-:W-:Y:S02]  /*6820*/  FMNMX.FTZ R36, R63, R36, !PT ;  /* 0x000000243f247209 */ /* 0x000fe40007810000 */
[----:B------:R-:W-:Y:S02]  /*6830*/  ISETP.GT.AND P4, PT, R73, 0x70, PT ;  /* 0x000000704900780c */ /* 0x000fe40003f84270 */
[----:B------:R-:W-:Y:S01]  /*6840*/  FSEL R66, R66, -INF , P5 ;  /* 0xff80000042427808 */ /* 0x000fe20002800000 */
[----:B------:R-:W-:Y:S01]  /*6850*/  MUFU.EX2 R24, R24 ;  /* 0x0000001800187308 */ /* 0x000fe20000000800 */
[----:B------:R-:W-:Y:S01]  /*6860*/  FMNMX.FTZ R33, R65, R36, !PT ;  /* 0x0000002441217209 */ /* 0x000fe20007810000 */
[--C-:B------:R-:W-:Y:S01]  /*6870*/  FFMA.FTZ R36, R40, UR10, -R69.reuse ;  /* 0x0000000a28247c23 */ /* 0x100fe20008010845 */
[----:B------:R-:W-:Y:S01]  /*6880*/  ISETP.GT.AND P6, PT, R73, 0x71, PT ;  /* 0x000000714900780c */ /* 0x000fe20003fc4270 */
[----:B------:R-:W-:Y:S01]  /*6890*/  FFMA.FTZ R40, R47, UR10, -R69 ;  /* 0x0000000a2f287c23 */ /* 0x000fe20008010845 */
        /* <DEDUP_REMOVED lines=9> */
[----:B------:R-:W-:Y:S01]  /*6930*/  FMNMX.FTZ R33, R67, R38, !PT ;  /* 0x0000002643217209 */ /* 0x000fe20007810000 */
[----:B------:R-:W-:Y:S01]  /*6940*/  FFMA.FTZ R38, R42, UR10, -R69 ;  /* 0x0000000a2a267c23 */ /* 0x000fe20008010845 */
[----:B------:R-:W-:Y:S02]  /*6950*/  FSEL R72, R72, -INF , P4 ;  /* 0xff80000048487808 */ /* 0x000fe40002000000 */
[----:B------:R-:W-:Y:S01]  /*6960*/  FMNMX.FTZ R33, R70, R33, !PT ;  /* 0x0000002146217209 */ /* 0x000fe20007810000 */
[----:B------:R-:W-:Y:S03]  /*6970*/  MUFU.EX2 R169, R169 ;  /* 0x000000a900a97308 */ /* 0x000fe60000000800 */
[----:B------:R-:W-:-:S05]  /*6980*/  FMNMX.FTZ R33, R72, R33, !PT ;  /* 0x0000002148217209 */ /* 0x000fca0007810000 */
[----:B------:R-:W0:Y:S01]  /*6990*/  SHFL.BFLY PT, R42, R33, 0x2, 0x1f ;  /* 0x0c401f00212a7f89 */ /* 0x000e2200000e0000 */
[----:B------:R-:W-:Y:S08]  /*69a0*/  MUFU.EX2 R34, R34 ;  /* 0x0000002200227308 */ /* 0x000ff00000000800 */
[----:B------:R-:W-:Y:S08]  /*69b0*/  MUFU.EX2 R171, R171 ;  /* 0x000000ab00ab7308 */ /* 0x000ff00000000800 */
[----:B------:R-:W-:Y:S01]  /*69c0*/  MUFU.EX2 R36, R36 ;  /* 0x0000002400247308 */ /* 0x000fe20000000800 */
[----:B0-----:R-:W-:-:S07]  /*69d0*/  FMNMX.FTZ R41, R33, R42, !PT ;  /* 0x0000002a21297209 */ /* 0x001fce0007810000 */
[----:B------:R-:W-:Y:S01]  /*69e0*/  MUFU.EX2 R153, R153 ;  /* 0x0000009900997308 */ /* 0x000fe20000000800 */
[--C-:B------:R-:W-:Y:S01]  /*69f0*/  FFMA.FTZ R42, R49, UR10, -R69.reuse ;  /* 0x0000000a312a7c23 */ /* 0x100fe20008010845 */
[----:B-1----:R-:W0:Y:S06]  /*6a00*/  SHFL.BFLY PT, R78, R41, 0x1, 0x1f ;  /* 0x0c201f00294e7f89 */ /* 0x002e2c00000e0000 */
[----:B------:R-:W-:Y:S08]  /*6a10*/  MUFU.EX2 R38, R38 ;  /* 0x0000002600267308 */ /* 0x000ff00000000800 */
[----:B------:R-:W-:Y:S08]  /*6a20*/  MUFU.EX2 R155, R155 ;  /* 0x0000009b009b7308 */ /* 0x000ff00000000800 */
[----:B------:R-:W-:Y:S01]  /*6a30*/  MUFU.EX2 R44, R44 ;  /* 0x0000002c002c7308 */ /* 0x000fe20000000800 */
[----:B0-----:R-:W-:Y:S01]  /*6a40*/  FMNMX.FTZ R33, R41, R78, !PT ;  /* 0x0000004e29217209 */ /* 0x001fe20007810000 */
[----:B------:R-:W-:-:S03]  /*6a50*/  FFMA.FTZ R41, R52, UR10, -R69 ;  /* 0x0000000a34297c23 */ /* 0x000fc60008010845 */
[C---:B------:R-:W-:Y:S01]  /*6a60*/  FSETP.NEU.FTZ.AND P4, PT, R33.reuse, -INF , PT ;  /* 0xff8000002100780b */ /* 0x040fe20003f9d000 */
[----:B------:R-:W-:Y:S02]  /*6a70*/  FMUL.FTZ R52, R33, UR10 ;  /* 0x0000000a21347c20 */ /* 0x000fe40008410000 */
[----:B------:R-:W-:Y:S03]  /*6a80*/  MUFU.EX2 R157, R157 ;  /* 0x0000009d009d7308 */ /* 0x000fe60000000800 */
[----:B------:R-:W-:-:S05]  /*6a90*/  FSEL R52, R52, RZ, P4 ;  /* 0x000000ff34347208 */ /* 0x000fca0002000000 */
[----:B------:R-:W-:Y:S01]  /*6aa0*/  MUFU.EX2 R40, R40 ;  /* 0x0000002800287308 */ /* 0x000fe20000000800 */
[--C-:B------:R-:W-:Y:S01]  /*6ab0*/  FFMA.FTZ R182, R8, UR10, -R52.reuse ;  /* 0x0000000a08b67c23 */ /* 0x100fe20008010834 */
[----:B------:R-:W-:Y:S01]  /*6ac0*/  FSEL R8, R30, RZ, P3 ;  /* 0x000000ff1e087208 */ /* 0x000fe20001800000 */
[--C-:B------:R-:W-:Y:S01]  /*6ad0*/  FFMA.FTZ R180, R71, UR10, -R52.reuse ;  /* 0x0000000a47b47c23 */ /* 0x100fe20008010834 */
[--C-:B------:R-:W-:Y:S01]  /*6ae0*/  FFMA.FTZ R176, R10, UR10, -R52.reuse ;  /* 0x0000000a0ab07c23 */ /* 0x100fe20008010834 */
[--C-:B------:R-:W-:Y:S01]  /*6af0*/  FFMA.FTZ R170, R26, UR10, -R52.reuse ;  /* 0x0000000a1aaa7c23 */ /* 0x100fe20008010834 */
[----:B------:R-:W-:Y:S02]  /*6b00*/  IMAD.U32 R10, RZ, RZ, UR46 ;  /* 0x0000002eff0a7e24 */ /* 0x000fe4000f8e00ff */
[----:B------:R-:W-:Y:S01]  /*6b10*/  FADD.FTZ R8, -R8, R5 ;  /* 0x0000000508087221 */ /* 0x000fe20000010100 */
[----:B------:R-:W-:Y:S01]  /*6b20*/  FSEL R5, R33, RZ, P4 ;  /* 0x000000ff21057208 */ /* 0x000fe20002000000 */
[----:B------:R-:W-:Y:S01]  /*6b30*/  FFMA.FTZ R7, R7, UR10, -R52 ;  /* 0x0000000a07077c23 */ /* 0x000fe20008010834 */
[----:B------:R-:W-:Y:S01]  /*6b40*/  MUFU.EX2 R180, R180 ;  /* 0x000000b400b47308 */ /* 0x000fe20000000800 */
[----:B------:R-:W-:Y:S01]  /*6b50*/  FMUL.FTZ R26, R8, UR10 ;  /* 0x0000000a081a7c20 */ /* 0x000fe20008410000 */
[----:B------:R-:W-:Y:S01]  /*6b60*/  @!P1 LEA R10, R10, UR41, 0x3 ;  /* 0x000000290a0a9c11 */ /* 0x000fe2000f8e18ff */
[----:B------:R-:W-:Y:S01]  /*6b70*/  FADD.FTZ R5, -R5, R4 ;  /* 0x0000000405057221 */ /* 0x000fe20000010100 */
[--C-:B------:R-:W-:Y:S01]  /*6b80*/  FFMA.FTZ R9, R9, UR10, -R52.reuse ;  /* 0x0000000a09097c23 */ /* 0x100fe20008010834 */
[----:B------:R-:W-:Y:S01]  /*6b90*/  IADD3 R8, -R220, 0xb, RZ ;  /* 0x0000000bdc087810 */ /* 0x000fe20007ffe1ff */
[----:B------:R-:W-:Y:S01]  /*6ba0*/  FFMA.FTZ R11, R11, UR10, -R52 ;  /* 0x0000000a0b0b7c23 */ /* 0x000fe20008010834 */
[----:B------:R-:W-:Y:S01]  /*6bb0*/  FMUL.FTZ R5, R5, UR10 ;  /* 0x0000000a05057c20 */ /* 0x000fe20008410000 */
[----:B------:R-:W0:Y:S01]  /*6bc0*/  MUFU.EX2 R4, R26 ;  /* 0x0000001a00047308 */ /* 0x000e220000000800 */
[----:B------:R-:W-:-:S02]  /*6bd0*/  WARPGROUP.DEPBAR.LE gsb0, 0x0 ;  /* 0x00008000000079c5 */ /* 0x000fc40000010000 */
[----:B------:R-:W-:Y:S01]  /*6be0*/  WARPGROUP.ARRIVE ;  /* 0x00000000000079c5 */ /* 0x000fe20000000000 */
[----:B------:R-:W-:Y:S02]  /*6bf0*/  @!P1 VIADD R10, R10, 0x28840 ;  /* 0x000288400a0a9836 */ /* 0x000fe40000000000 */
[--C-:B------:R-:W-:Y:S01]  /*6c00*/  FFMA.FTZ R154, R31, UR10, -R52.reuse ;  /* 0x0000000a1f9a7c23 */ /* 0x100fe20008010834 */
[--C-:B------:R-:W-:Y:S01]  /*6c10*/  FFMA.FTZ R178, R74, UR10, -R52.reuse ;  /* 0x0000000a4ab27c23 */ /* 0x100fe20008010834 */
[----:B------:R-:W-:Y:S01]  /*6c20*/  FFMA.FTZ R168, R37, UR10, -R52 ;  /* 0x0000000a25a87c23 */ /* 0x000fe20008010834 */
[----:B------:R-:W1:Y:S01]  /*6c30*/  MUFU.EX2 R5, R5 ;  /* 0x0000000500057308 */ /* 0x000e620000000800 */
[----:B------:R-:W-:Y:S01]  /*6c40*/  HGMMA.64x128x16.F32.BF16 R88, R164, gdesc[UR4].tnspB, R88, gsb0 ;  /* 0x41e00004a4587df0 */ /* 0x000fe20008001858 */
[----:B------:R-:W-:Y:S01]  /*6c50*/  @!P1 PRMT R10, RZ, 0x654, R10 ;  /* 0x00000654ff0a9816 */ /* 0x000fe2000000000a */
[--C-:B------:R-:W-:Y:S01]  /*6c60*/  FFMA.FTZ R13, R13, UR10, -R52.reuse ;  /* 0x0000000a0d0d7c23 */ /* 0x100fe20008010834 */
[--C-:B---3--:R-:W-:Y:S01]  /*6c70*/  FFMA.FTZ R172, R75, UR10, -R52.reuse ;  /* 0x0000000a4bac7c23 */ /* 0x108fe20008010834 */
[--C-:B------:R-:W-:Y:S01]  /*6c80*/  FFMA.FTZ R15, R15, UR10, -R52.reuse ;  /* 0x0000000a0f0f7c23 */ /* 0x100fe20008010834 */
[--C-:B------:R-:W-:Y:S01]  /*6c90*/  FFMA.FTZ R174, R76, UR10, -R52.reuse ;  /* 0x0000000a4cae7c23 */ /* 0x100fe20008010834 */
[--C-:B------:R-:W-:Y:S01]  /*6ca0*/  FFMA.FTZ R21, R21, UR10, -R52.reuse ;  /* 0x0000000a15157c23 */ /* 0x100fe20008010834 */
[----:B------:R-:W2:Y:S01]  /*6cb0*/  MUFU.EX2 R7, R7 ;  /* 0x0000000700077308 */ /* 0x000ea20000000800 */
[----:B0-----:R-:W-:Y:S01]  /*6cc0*/  FFMA.FTZ R31, R4, R0, R181 ;  /* 0x00000000041f7223 */ /* 0x001fe200000100b5 */
[--C-:B------:R-:W-:Y:S01]  /*6cd0*/  FFMA.FTZ R25, R25, UR10, -R52.reuse ;  /* 0x0000000a19197c23 */ /* 0x100fe20008010834 */
[--C-:B------:R-:W-:Y:S01]  /*6ce0*/  FFMA.FTZ R27, R27, UR10, -R52.reuse ;  /* 0x0000000a1b1b7c23 */ /* 0x100fe20008010834 */
[--C-:B------:R-:W-:Y:S01]  /*6cf0*/  FFMA.FTZ R152, R32, UR10, -R52.reuse ;  /* 0x0000000a20987c23 */ /* 0x100fe20008010834 */
[C---:B------:R-:W-:Y:S01]  /*6d00*/  FADD.FTZ R0, R6.reuse, R31 ;  /* 0x0000001f06007221 */ /* 0x040fe20000010000 */
[----:B------:R-:W-:Y:S01]  /*6d10*/  FFMA.FTZ R29, R29, UR10, -R52 ;  /* 0x0000000a1d1d7c23 */ /* 0x000fe20008010834 */
[----:B------:R-:W-:Y:S01]  /*6d20*/  F2FP.BF16.F32.PACK_AB R181, R6, R181 ;  /* 0x000000b506b5723e */ /* 0x000fe200000010ff */
[----:B------:R-:W0:Y:S01]  /*6d30*/  MUFU.EX2 R182, R182 ;  /* 0x000000b600b67308 */ /* 0x000e220000000800 */
[----:B------:R-:W-:Y:S01]  /*6d40*/  FADD.FTZ R31, R183, R0 ;  /* 0x00000000b71f7221 */ /* 0x000fe20000010000 */
[--C-:B------:R-:W-:Y:S01]  /*6d50*/  FFMA.FTZ R156, R60, UR10, -R52.reuse ;  /* 0x0000000a3c9c7c23 */ /* 0x100fe20008010834 */
[--C-:B------:R-:W-:Y:S01]  /*6d60*/  FFMA.FTZ R158, R61, UR10, -R52.reuse ;  /* 0x0000000a3d9e7c23 */ /* 0x100fe20008010834 */
[--C-:B------:R-:W-:Y:S01]  /*6d70*/  FFMA.FTZ R160, R64, UR10, -R52.reuse ;  /* 0x0000000a40a07c23 */ /* 0x100fe20008010834 */
[----:B------:R-:W-:Y:S01]  /*6d80*/  FADD.FTZ R0, R12, R31 ;  /* 0x0000001f0c007221 */ /* 0x000fe20000010000 */
[--C-:B------:R-:W-:Y:S01]  /*6d90*/  FFMA.FTZ R31, R59, UR10, -R52.reuse ;  /* 0x0000000a3b1f7c23 */ /* 0x100fe20008010834 */
[--C-:B------:R-:W-:Y:S01]  /*6da0*/  FFMA.FTZ R63, R63, UR10, -R52.reuse ;  /* 0x0000000a3f3f7c23 */ /* 0x100fe20008010834 */
[----:B------:R-:W3:Y:S01]  /*6db0*/  MUFU.EX2 R9, R9 ;  /* 0x0000000900097308 */ /* 0x000ee20000000800 */
[--C-:B------:R-:W-:Y:S01]  /*6dc0*/  FFMA.FTZ R65, R65, UR10, -R52.reuse ;  /* 0x0000000a41417c23 */ /* 0x100fe20008010834 */
[--C-:B------:R-:W-:Y:S01]  /*6dd0*/  FFMA.FTZ R66, R66, UR10, -R52.reuse ;  /* 0x0000000a42427c23 */ /* 0x100fe20008010834 */
[--C-:B------:R-:W-:Y:S01]  /*6de0*/  FFMA.FTZ R68, R68, UR10, -R52.reuse ;  /* 0x0000000a44447c23 */ /* 0x100fe20008010834 */
[--C-:B------:R-:W-:Y:S01]  /*6df0*/  FFMA.FTZ R67, R67, UR10, -R52.reuse ;  /* 0x0000000a43437c23 */ /* 0x100fe20008010834 */
[----:B------:R-:W-:Y:S01]  /*6e00*/  FFMA.FTZ R70, R70, UR10, -R52 ;  /* 0x0000000a46467c23 */ /* 0x000fe20008010834 */
[----:B------:R-:W-:Y:S01]  /*6e10*/  IMAD.U32 R26, RZ, RZ, UR58 ;  /* 0x0000003aff1a7e24 */ /* 0x000fe2000f8e00ff */
[----:B------:R-:W-:Y:S01]  /*6e20*/  PLOP3.LUT P3, PT, PT, PT, UP1, 0x80, 0x0 ;  /* 0x000000000000781c */ /* 0x000fe20003f6f018 */
[----:B------:R-:W4:Y:S01]  /*6e30*/  MUFU.EX2 R176, R176 ;  /* 0x000000b000b07308 */ /* 0x000f220000000800 */
[----:B------:R-:W-:Y:S01]  /*6e40*/  UMOV UR58, UR46 ;  /* 0x0000002e003a7c82 */ /* 0x000fe20008000000 */
[----:B------:R-:W-:-:S02]  /*6e50*/  F2FP.BF16.F32.PACK_AB R183, R12, R183 ;  /* 0x000000b70cb7723e */ /* 0x000fc400000010ff */
[----:B------:R-:W-:-:S04]  /*6e60*/  @!P1 LEA R26, R26, UR41, 0x3 ;  /* 0x000000291a1a9c11 */ /* 0x000fc8000f8e18ff */
        /* <DEDUP_REMOVED lines=12> */
[----:B------:R-:W5:Y:S01]  /*6f30*/  MUFU.EX2 R29, R29 ;  /* 0x0000001d001d7308 */ /* 0x000f620000000800 */
[----:B------:R-:W-:-:S02]  /*6f40*/  WARPGROUP.DEPBAR.LE gsb0, 0x0 ;  /* 0x00008000000079c5 */ /* 0x000fc40000010000 */
[----:B------:R0:W-:Y:S06]  /*6f50*/  BAR.ARV R8, 0x100 ;  /* 0x000400080000751d */ /* 0x0001ec0000002000 */
[----:B------:R2:W-:Y:S01]  /*6f60*/  @!P1 SYNCS.ARRIVE.TRANS64.RED.A1T0 RZ, [R10+URZ], RZ ;  /* 0x000000ff0aff99a7 */ /* 0x0005e2000810043f */
[----:B------:R-:W5:Y:S01]  /*6f70*/  MUFU.EX2 R154, R154 ;  /* 0x0000009a009a7308 */ /* 0x000f620000000800 */
[-C--:B-1----:R-:W-:Y:S01]  /*6f80*/  FMUL.FTZ R88, R88, R5.reuse ;  /* 0x0000000558587220 */ /* 0x082fe20000410000 */
[-C--:B------:R-:W-:Y:S01]  /*6f90*/  FMUL.FTZ R89, R89, R5.reuse ;  /* 0x0000000559597220 */ /* 0x080fe20000410000 */
[-C--:B------:R-:W-:Y:S01]  /*6fa0*/  FMUL.FTZ R92, R92, R5.reuse ;  /* 0x000000055c5c7220 */ /* 0x080fe20000410000 */
[-C--:B------:R-:W-:Y:S01]  /*6fb0*/  FMUL.FTZ R93, R93, R5.reuse ;  /* 0x000000055d5d7220 */ /* 0x080fe20000410000 */
[-C--:B------:R-:W-:Y:S01]  /*6fc0*/  FMUL.FTZ R96, R96, R5.reuse ;  /* 0x0000000560607220 */ /* 0x080fe20000410000 */
[----:B------:R-:W-:Y:S01]  /*6fd0*/  FMUL.FTZ R97, R97, R5 ;  /* 0x0000000561617220 */ /* 0x000fe20000410000 */
[----:B--2---:R-:W-:Y:S01]  /*6fe0*/  FFMA.FTZ R10, R5, R3, R180 ;  /* 0x00000003050a7223 */ /* 0x004fe200000100b4 */
[----:B------:R-:W-:Y:S01]  /*6ff0*/  FFMA.FTZ R3, R58, UR10, -R52 ;  /* 0x0000000a3a037c23 */ /* 0x000fe20008010834 */
[C---:B------:R-:W-:Y:S01]  /*7000*/  F2FP.BF16.F32.PACK_AB R180, R7.reuse, R180 ;  /* 0x000000b407b4723e */ /* 0x040fe200000010ff */
[----:B------:R-:W-:Y:S01]  /*7010*/  MUFU.EX2 R156, R156 ;  /* 0x0000009c009c7308 */ /* 0x000fe20000000800 */
[----:B------:R-:W-:Y:S01]  /*7020*/  FADD.FTZ R37, R7, R10 ;  /* 0x0000000a07257221 */ /* 0x000fe20000010000 */
[----:B------:R-:W-:-:S02]  /*7030*/  @!P1 VIADD R10, R26, 0x28860 ;  /* 0x000288601a0a9836 */ /* 0x000fc40000000000 */
[-C--:B------:R-:W-:Y:S01]  /*7040*/  FMUL.FTZ R100, R100, R5.reuse ;  /* 0x0000000564647220 */ /* 0x080fe20000410000 */
[-C--:B------:R-:W-:Y:S01]  /*7050*/  FMUL.FTZ R101, R101, R5.reuse ;  /* 0x0000000565657220 */ /* 0x080fe20000410000 */
[----:B0-----:R-:W-:Y:S01]  /*7060*/  FADD.FTZ R8, R182, R37 ;  /* 0x00000025b6087221 */ /* 0x001fe20000010000 */
[C---:B---3--:R-:W-:Y:S01]  /*7070*/  F2FP.BF16.F32.PACK_AB R182, R9.reuse, R182 ;  /* 0x000000b609b6723e */ /* 0x048fe200000010ff */
[-C--:B------:R-:W-:Y:S01]  /*7080*/  FMUL.FTZ R104, R104, R5.reuse ;  /* 0x0000000568687220 */ /* 0x080fe20000410000 */
[----:B------:R-:W0:Y:S01]  /*7090*/  MUFU.EX2 R3, R3 ;  /* 0x0000000300037308 */ /* 0x000e220000000800 */
[----:B------:R-:W-:Y:S01]  /*70a0*/  FADD.FTZ R37, R9, R8 ;  /* 0x0000000809257221 */ /* 0x000fe20000010000 */
[----:B------:R-:W-:Y:S01]  /*70b0*/  @!P1 PRMT R10, RZ, 0x654, R10 ;  /* 0x00000654ff0a9816 */ /* 0x000fe2000000000a */
[-C--:B------:R-:W-:Y:S01]  /*70c0*/  FMUL.FTZ R105, R105, R5.reuse ;  /* 0x0000000569697220 */ /* 0x080fe20000410000 */
[-C--:B------:R-:W-:Y:S01]  /*70d0*/  FMUL.FTZ R108, R108, R5.reuse ;  /* 0x000000056c6c7220 */ /* 0x080fe20000410000 */
[----:B----4-:R-:W-:Y:S01]  /*70e0*/  FADD.FTZ R8, R176, R37 ;  /* 0x00000025b0087221 */ /* 0x010fe20000010000 */
[----:B------:R-:W-:Y:S01]  /*70f0*/  FADD.FTZ R37, R177, R0 ;  /* 0x00000000b1257221 */ /* 0x000fe20000010000 */
[----:B------:R1:W-:Y:S01]  /*7100*/  @!P1 SYNCS.ARRIVE.TRANS64.RED.A1T0 RZ, [R10+URZ], RZ ;  /* 0x000000ff0aff99a7 */ /* 0x0003e2000810043f */
[----:B------:R-:W2:Y:S01]  /*7110*/  MUFU.EX2 R31, R31 ;  /* 0x0000001f001f7308 */ /* 0x000ea20000000800 */
[----:B-----5:R-:W-:Y:S01]  /*7120*/  FADD.FTZ R45, R11, R8 ;  /* 0x000000080b2d7221 */ /* 0x020fe20000010000 */
[----:B------:R-:W-:Y:S01]  /*7130*/  FADD.FTZ R0, R14, R37 ;  /* 0x000000250e007221 */ /* 0x000fe20000010000 */
[--C-:B------:R-:W-:Y:S01]  /*7140*/  FFMA.FTZ R37, R62, UR10, -R52.reuse ;  /* 0x0000000a3e257c23 */ /* 0x100fe20008010834 */
[----:B------:R-:W-:Y:S01]  /*7150*/  FFMA.FTZ R52, R72, UR10, -R52 ;  /* 0x0000000a48347c23 */ /* 0x000fe20008010834 */
[----:B------:R-:W-:Y:S01]  /*7160*/  FADD.FTZ R8, R178, R45 ;  /* 0x0000002db2087221 */ /* 0x000fe20000010000 */
[----:B------:R-:W-:Y:S01]  /*7170*/  FADD.FTZ R45, R179, R0 ;  /* 0x00000000b32d7221 */ /* 0x000fe20000010000 */
[-C--:B------:R-:W-:Y:S01]  /*7180*/  FMUL.FTZ R109, R109, R5.reuse ;  /* 0x000000056d6d7220 */ /* 0x080fe20000410000 */
[----:B------:R-:W-:Y:S01]  /*7190*/  MUFU.EX2 R159, R159 ;  /* 0x0000009f009f7308 */ /* 0x000fe20000000800 */
[----:B------:R-:W-:Y:S01]  /*71a0*/  FADD.FTZ R47, R13, R8 ;  /* 0x000000080d2f7221 */ /* 0x000fe20000010000 */
[----:B------:R-:W-:Y:S01]  /*71b0*/  FADD.FTZ R0, R20, R45 ;  /* 0x0000002d14007221 */ /* 0x000fe20000010000 */
[-C--:B------:R-:W-:Y:S01]  /*71c0*/  FMUL.FTZ R112, R112, R5.reuse ;  /* 0x0000000570707220 */ /* 0x080fe20000410000 */
[-C--:B------:R-:W-:Y:S01]  /*71d0*/  FMUL.FTZ R113, R113, R5.reuse ;  /* 0x0000000571717220 */ /* 0x080fe20000410000 */
[----:B------:R-:W-:Y:S01]  /*71e0*/  FADD.FTZ R8, R172, R47 ;  /* 0x0000002fac087221 */ /* 0x000fe20000010000 */
[----:B------:R-:W-:Y:S01]  /*71f0*/  FADD.FTZ R45, R173, R0 ;  /* 0x00000000ad2d7221 */ /* 0x000fe20000010000 */
[-C--:B------:R-:W-:Y:S01]  /*7200*/  FMUL.FTZ R116, R116, R5.reuse ;  /* 0x0000000574747220 */ /* 0x080fe20000410000 */
[----:B------:R-:W3:Y:S01]  /*7210*/  MUFU.EX2 R158, R158 ;  /* 0x0000009e009e7308 */ /* 0x000ee20000000800 */
[----:B------:R-:W-:Y:S01]  /*7220*/  FADD.FTZ R47, R15, R8 ;  /* 0x000000080f2f7221 */ /* 0x000fe20000010000 */
[----:B------:R-:W-:Y:S01]  /*7230*/  FADD.FTZ R0, R24, R45 ;  /* 0x0000002d18007221 */ /* 0x000fe20000010000 */
[-C--:B------:R-:W-:Y:S01]  /*7240*/  FMUL.FTZ R117, R117, R5.reuse ;  /* 0x0000000575757220 */ /* 0x080fe20000410000 */
[-C--:B------:R-:W-:Y:S01]  /*7250*/  FMUL.FTZ R120, R120, R5.reuse ;  /* 0x0000000578787220 */ /* 0x080fe20000410000 */
        /* <DEDUP_REMOVED lines=29> */
[----:B------:R-:W-:Y:S01]  /*7430*/  FADD.FTZ R0, R38, R7 ;  /* 0x0000000726007221 */ /* 0x000fe20000010000 */
[-C--:B------:R-:W-:Y:S01]  /*7440*/  FMUL.FTZ R141, R141, R5.reuse ;  /* 0x000000058d8d7220 */ /* 0x080fe20000410000 */
[-C--:B------:R-:W-:Y:S01]  /*7450*/  FMUL.FTZ R144, R144, R5.reuse ;  /* 0x0000000590907220 */ /* 0x080fe20000410000 */
[----:B------:R-:W-:Y:S01]  /*7460*/  FADD.FTZ R6, R154, R9 ;  /* 0x000000099a067221 */ /* 0x000fe20000010000 */
[----:B------:R-:W-:Y:S01]  /*7470*/  FADD.FTZ R7, R155, R0 ;  /* 0x000000009b077221 */ /* 0x000fe20000010000 */
[C---:B0-----:R-:W-:Y:S01]  /*7480*/  F2FP.BF16.F32.PACK_AB R154, R3.reuse, R154 ;  /* 0x0000009a039a723e */ /* 0x041fe200000010ff */
[----:B------:R-:W-:Y:S01]  /*7490*/  MUFU.EX2 R46, R46 ;  /* 0x0000002e002e7308 */ /* 0x000fe20000000800 */
[----:B------:R-:W-:Y:S01]  /*74a0*/  FADD.FTZ R9, R3, R6 ;  /* 0x0000000603097221 */ /* 0x000fe20000010000 */
[----:B------:R-:W-:Y:S01]  /*74b0*/  FADD.FTZ R0, R44, R7 ;  /* 0x000000072c007221 */ /* 0x000fe20000010000 */
[-C--:B------:R-:W-:Y:S01]  /*74c0*/  FMUL.FTZ R145, R145, R5.reuse ;  /* 0x0000000591917220 */ /* 0x080fe20000410000 */
[-C--:B------:R-:W-:Y:S01]  /*74d0*/  FMUL.FTZ R148, R148, R5.reuse ;  /* 0x0000000594947220 */ /* 0x080fe20000410000 */
[----:B------:R-:W-:Y:S01]  /*74e0*/  FADD.FTZ R6, R156, R9 ;  /* 0x000000099c067221 */ /* 0x000fe20000010000 */
[----:B------:R-:W-:Y:S01]  /*74f0*/  FADD.FTZ R7, R157, R0 ;  /* 0x000000009d077221 */ /* 0x000fe20000010000 */
[----:B------:R-:W-:Y:S01]  /*7500*/  FMUL.FTZ R149, R149, R5 ;  /* 0x0000000595957220 */ /* 0x000fe20000410000 */
[----:B------:R-:W0:Y:S01]  /*7510*/  MUFU.EX2 R63, R63 ;  /* 0x0000003f003f7308 */ /* 0x000e220000000800 */
[----:B--2---:R-:W-:Y:S01]  /*7520*/  FADD.FTZ R9, R31, R6 ;  /* 0x000000061f097221 */ /* 0x004fe20000010000 */
[----:B------:R-:W-:Y:S01]  /*7530*/  FADD.FTZ R0, R40, R7 ;  /* 0x0000000728007221 */ /* 0x000fe20000010000 */
[-C--:B------:R-:W-:Y:S01]  /*7540*/  FMUL.FTZ R90, R90, R4.reuse ;  /* 0x000000045a5a7220 */ /* 0x080fe20000410000 */
[-C--:B------:R-:W-:Y:S01]  /*7550*/  FMUL.FTZ R91, R91, R4.reuse ;  /* 0x000000045b5b7220 */ /* 0x080fe20000410000 */
[----:B---3--:R-:W-:Y:S01]  /*7560*/  FADD.FTZ R6, R158, R9 ;  /* 0x000000099e067221 */ /* 0x008fe20000010000 */
[----:B------:R-:W-:Y:S01]  /*7570*/  FADD.FTZ R7, R159, R0 ;  /* 0x000000009f077221 */ /* 0x000fe20000010000 */
[-C--:B------:R-:W-:Y:S01]  /*7580*/  FMUL.FTZ R94, R94, R4.reuse ;  /* 0x000000045e5e7220 */ /* 0x080fe20000410000 */
[----:B------:R-:W2:Y:S01]  /*7590*/  MUFU.EX2 R39, R39 ;  /* 0x0000002700277308 */ /* 0x000ea20000000800 */
[----:B----4-:R-:W-:Y:S01]  /*75a0*/  FADD.FTZ R9, R37, R6 ;  /* 0x0000000625097221 */ /* 0x010fe20000010000 */
[----:B------:R-:W-:Y:S01]  /*75b0*/  FADD.FTZ R0, R42, R7 ;  /* 0x000000072a007221 */ /* 0x000fe20000010000 */
[-C--:B------:R-:W-:Y:S01]  /*75c0*/  FMUL.FTZ R95, R95, R4.reuse ;  /* 0x000000045f5f7220 */ /* 0x080fe20000410000 */
[-C--:B------:R-:W-:Y:S01]  /*75d0*/  FMUL.FTZ R98, R98, R4.reuse ;  /* 0x0000000462627220 */ /* 0x080fe20000410000 */
[----:B-----5:R-:W-:Y:S01]  /*75e0*/  FADD.FTZ R9, R160, R9 ;  /* 0x00000009a0097221 */ /* 0x020fe20000010000 */
[----:B------:R-:W-:Y:S01]  /*75f0*/  FADD.FTZ R3, R35, R0 ;  /* 0x0000000023037221 */ /* 0x000fe20000010000 */
[-C--:B------:R-:W-:Y:S01]  /*7600*/  FMUL.FTZ R99, R99, R4.reuse ;  /* 0x0000000463637220 */ /* 0x080fe20000410000 */
[----:B------:R-:W3:Y:S01]  /*7610*/  MUFU.EX2 R162, R65 ;  /* 0x0000004100a27308 */ /* 0x000ee20000000800 */
[----:B0-----:R-:W-:Y:S01]  /*7620*/  FADD.FTZ R9, R63, R9 ;  /* 0x000000093f097221 */ /* 0x001fe20000010000 */
[----:B------:R-:W-:Y:S01]  /*7630*/  FADD.FTZ R0, R46, R3 ;  /* 0x000000032e007221 */ /* 0x000fe20000010000 */
[-C--:B------:R-:W-:Y:S01]  /*7640*/  FMUL.FTZ R102, R102, R4.reuse ;  /* 0x0000000466667220 */ /* 0x080fe20000410000 */
[-C--:B------:R-:W-:Y:S01]  /*7650*/  FMUL.FTZ R103, R103, R4.reuse ;  /* 0x0000000467677220 */ /* 0x080fe20000410000 */
[-C--:B------:R-:W-:Y:S01]  /*7660*/  FMUL.FTZ R106, R106, R4.reuse ;  /* 0x000000046a6a7220 */ /* 0x080fe20000410000 */
[-C--:B------:R-:W-:Y:S01]  /*7670*/  FMUL.FTZ R107, R107, R4.reuse ;  /* 0x000000046b6b7220 */ /* 0x080fe20000410000 */
[-C--:B------:R-:W-:Y:S01]  /*7680*/  FMUL.FTZ R110, R110, R4.reuse ;  /* 0x000000046e6e7220 */ /* 0x080fe20000410000 */
[----:B------:R-:W0:Y:S01]  /*7690*/  MUFU.EX2 R48, R48 ;  /* 0x0000003000307308 */ /* 0x000e220000000800 */
        /* <DEDUP_REMOVED lines=8> */
[----:B---3--:R-:W-:Y:S01]  /*7720*/  FADD.FTZ R9, R162, R9 ;  /* 0x00000009a2097221 */ /* 0x008fe20000010000 */
[-C--:B------:R-:W-:Y:S01]  /*7730*/  FMUL.FTZ R123, R123, R4.reuse ;  /* 0x000000047b7b7220 */ /* 0x080fe20000410000 */
[-C--:B------:R-:W-:Y:S01]  /*7740*/  FMUL.FTZ R126, R126, R4.reuse ;  /* 0x000000047e7e7220 */ /* 0x080fe20000410000 */
[-C--:B------:R-:W-:Y:S01]  /*7750*/  FMUL.FTZ R127, R127, R4.reuse ;  /* 0x000000047f7f7220 */ /* 0x080fe20000410000 */
[-C--:B------:R-:W-:Y:S01]  /*7760*/  FMUL.FTZ R130, R130, R4.reuse ;  /* 0x0000000482827220 */ /* 0x080fe20000410000 */
[-C--:B------:R-:W-:Y:S01]  /*7770*/  FMUL.FTZ R131, R131, R4.reuse ;  /* 0x0000000483837220 */ /* 0x080fe20000410000 */
[-C--:B------:R-:W-:Y:S01]  /*7780*/  FMUL.FTZ R134, R134, R4.reuse ;  /* 0x0000000486867220 */ /* 0x080fe20000410000 */
[----:B------:R-:W3:Y:S01]  /*7790*/  MUFU.EX2 R41, R41 ;  /* 0x0000002900297308 */ /* 0x000ee20000000800 */
        /* <DEDUP_REMOVED lines=11> */
[----:B------:R-:W-:Y:S01]  /*7850*/  FMUL.FTZ R151, R151, R4 ;  /* 0x0000000497977220 */ /* 0x000fe20000410000 */
[----:B------:R-:W-:Y:S01]  /*7860*/  F2FP.BF16.F32.PACK_AB R176, R11, R176 ;  /* 0x000000b00bb0723e */ /* 0x000fe200000010ff */
[----:B------:R-:W-:Y:S01]  /*7870*/  IMAD.MOV.U32 R5, RZ, RZ, R30 ;  /* 0x000000ffff057224 */ /* 0x000fe200078e001e */
[----:B------:R-:W-:Y:S01]  /*7880*/  F2FP.BF16.F32.PACK_AB R177, R14, R177 ;  /* 0x000000b10eb1723e */ /* 0x000fe200000010ff */
[----:B------:R-:W2:Y:S01]  /*7890*/  MUFU.EX2 R50, R50 ;  /* 0x0000003200327308 */ /* 0x000ea20000000800 */
[----:B---3--:R-:W-:Y:S01]  /*78a0*/  FADD.FTZ R3, R41, R0 ;  /* 0x0000000029037221 */ /* 0x008fe20000010000 */
[----:B------:R-:W-:Y:S01]  /*78b0*/  F2FP.BF16.F32.PACK_AB R178, R13, R178 ;  /* 0x000000b20db2723e */ /* 0x000fe200000010ff */
[----:B------:R-:W-:Y:S01]  /*78c0*/  IMAD.MOV.U32 R4, RZ, RZ, R33 ;  /* 0x000000ffff047224 */ /* 0x000fe200078e0021 */
[----:B------:R-:W-:-:S02]  /*78d0*/  F2FP.BF16.F32.PACK_AB R179, R20, R179 ;  /* 0x000000b314b3723e */ /* 0x000fc400000010ff */
[----:B------:R-:W-:Y:S02]  /*78e0*/  F2FP.BF16.F32.PACK_AB R172, R15, R172 ;  /* 0x000000ac0fac723e */ /* 0x000fe400000010ff */
[----:B------:R-:W3:Y:S01]  /*78f0*/  MUFU.EX2 R67, R67 ;  /* 0x0000004300437308 */ /* 0x000ee20000000800 */
[----:B0-----:R-:W-:Y:S01]  /*7900*/  FADD.FTZ R9, R68, R9 ;  /* 0x0000000944097221 */ /* 0x001fe20000010000 */
[----:B------:R-:W-:Y:S02]  /*7910*/  F2FP.BF16.F32.PACK_AB R173, R24, R173 ;  /* 0x000000ad18ad723e */ /* 0x000fe400000010ff */
[----:B------:R-:W-:Y:S02]  /*7920*/  F2FP.BF16.F32.PACK_AB R174, R21, R174 ;  /* 0x000000ae15ae723e */ /* 0x000fe400000010ff */
[----:B------:R-:W-:Y:S02]  /*7930*/  F2FP.BF16.F32.PACK_AB R175, R28, R175 ;  /* 0x000000af1caf723e */ /* 0x000fe400000010ff */
[----:B------:R-:W0:Y:S01]  /*7940*/  MUFU.EX2 R43, R43 ;  /* 0x0000002b002b7308 */ /* 0x000e220000000800 */
[----:B--2---:R-:W-:Y:S01]  /*7950*/  FADD.FTZ R0, R50, R3 ;  /* 0x0000000332007221 */ /* 0x004fe20000010000 */
[----:B------:R-:W-:-:S02]  /*7960*/  F2FP.BF16.F32.PACK_AB R168, R25, R168 ;  /* 0x000000a819a8723e */ /* 0x000fc400000010ff */
[----:B------:R-:W-:Y:S02]  /*7970*/  F2FP.BF16.F32.PACK_AB R169, R34, R169 ;  /* 0x000000a922a9723e */ /* 0x000fe400000010ff */
[----:B------:R-:W-:Y:S02]  /*7980*/  F2FP.BF16.F32.PACK_AB R170, R27, R170 ;  /* 0x000000aa1baa723e */ /* 0x000fe400000010ff */
[----:B------:R-:W2:Y:S01]  /*7990*/  MUFU.EX2 R70, R70 ;  /* 0x0000004600467308 */ /* 0x000ea20000000800 */
[----:B---3--:R-:W-:Y:S01]  /*79a0*/  FADD.FTZ R9, R67, R9 ;  /* 0x0000000943097221 */ /* 0x008fe20000010000 */
[----:B------:R-:W-:Y:S02]  /*79b0*/  F2FP.BF16.F32.PACK_AB R171, R36, R171 ;  /* 0x000000ab24ab723e */ /* 0x000fe400000010ff */
[----:B------:R-:W-:Y:S02]  /*79c0*/  F2FP.BF16.F32.PACK_AB R152, R29, R152 ;  /* 0x000000981d98723e */ /* 0x000fe400000010ff */
[----:B------:R-:W-:-:S02]  /*79d0*/  F2FP.BF16.F32.PACK_AB R153, R38, R153 ;  /* 0x000000992699723e */ /* 0x000fc400000010ff */
        /* <DEDUP_REMOVED lines=10> */
[----:B------:R-:W-:Y:S01]  /*7a80*/  F2FP.BF16.F32.PACK_AB R161, R46, R35 ;  /* 0x000000232ea1723e */ /* 0x000fe200000010ff */
[----:B---3--:R-:W-:Y:S01]  /*7a90*/  FADD.FTZ R3, R52, R9 ;  /* 0x0000000934037221 */ /* 0x008fe20000010000 */
[----:B------:R-:W-:Y:S02]  /*7aa0*/  F2FP.BF16.F32.PACK_AB R162, R66, R162 ;  /* 0x000000a242a2723e */ /* 0x000fe400000010ff */
[----:B------:R-:W-:Y:S02]  /*7ab0*/  F2FP.BF16.F32.PACK_AB R163, R48, R39 ;  /* 0x0000002730a3723e */ /* 0x000fe400000010ff */
[----:B------:R-:W-:-:S02]  /*7ac0*/  F2FP.BF16.F32.PACK_AB R164, R67, R68 ;  /* 0x0000004443a4723e */ /* 0x000fc400000010ff */
[----:B------:R-:W-:Y:S01]  /*7ad0*/  F2FP.BF16.F32.PACK_AB R165, R50, R41 ;  /* 0x0000002932a5723e */ /* 0x000fe200000010ff */
[C---:B0-----:R-:W-:Y:S01]  /*7ae0*/  FADD.FTZ R0, R57.reuse, R0 ;  /* 0x0000000039007221 */ /* 0x041fe20000010000 */
[----:B------:R-:W-:Y:S02]  /*7af0*/  F2FP.BF16.F32.PACK_AB R166, R52, R70 ;  /* 0x0000004634a6723e */ /* 0x000fe400000010ff */
[----:B------:R-:W-:Y:S01]  /*7b00*/  F2FP.BF16.F32.PACK_AB R167, R57, R43 ;  /* 0x0000002b39a7723e */ /* 0x000fe200000010ff */
[----:B-1----:R-:W-:Y:S06]  /*7b10*/  @P3 BRA `(.L_x_2306) ;  /* 0xffffffcc00b83947 */ /* 0x002fec000383ffff */
.L_x_2297:
[----:B------:R-:W-:-:S06]  /*7b20*/  UISETP.GE.AND UP0, UPT, UR59, UR40, UPT ;  /* 0x000000283b00728c */ /* 0x000fcc000bf06270 */
[----:B------:R-:W-:-:S13]  /*7b30*/  PLOP3.LUT P2, PT, PT, PT, UP0, 0x80, 0x0 ;  /* 0x000000000000781c */ /* 0x000fda0003f4f008 */
[----:B------:R-:W-:Y:S05]  /*7b40*/  @!P2 BRA `(.L_x_2307) ;  /* 0x000000280010a947 */ /* 0x000fea0003800000 */
[----:B------:R-:W-:Y:S01]  /*7b50*/  IMAD.MOV.U32 R5, RZ, RZ, R30 ;  /* 0x000000ffff057224 */ /* 0x000fe200078e001e */
[----:B------:R-:W-:Y:S01]  /*7b60*/  UMOV UR56, UR47 ;  /* 0x0000002f00387c82 */ /* 0x000fe20008000000 */
[----:B------:R-:W-:Y:S01]  /*7b70*/  IMAD.MOV.U32 R4, RZ, RZ, R33 ;  /* 0x000000ffff047224 */ /* 0x000fe200078e0021 */
[----:B------:R-:W-:Y:S01]  /*7b80*/  UMOV UR55, UR46 ;  /* 0x0000002e00377c82 */ /* 0x000fe20008000000 */
[----:B------:R-:W-:Y:S01]  /*7b90*/  ULDC UR54, c[0x0][0x9d8] ;  /* 0x0002760000367ab9 */ /* 0x000fe20000000800 */
[----:B------:R-:W-:-:S05]  /*7ba0*/  ULDC UR53, c[0x0][0x988] ;  /* 0x0002620000357ab9 */ /* 0x000fca0000000800 */
.L_x_2316:
        /* <DEDUP_REMOVED lines=9> */
.L_x_2309:
[----:B------:R-:W-:Y:S01]  /*7c40*/  ULEA UR6, UR46, UR41, 0x3 ;  /* 0x000000292e067291 */ /* 0x000fe2000f8e183f */
[----:B------:R-:W-:-:S05]  /*7c50*/  IMAD.U32 R6, RZ, RZ, UR47 ;  /* 0x0000002fff067e24 */ /* 0x000fca000f8e00ff */
[----:B------:R-:W-:-:S04]  /*7c60*/  SHF.L.U32 R6, R6, 0x1f, RZ ;  /* 0x0000001f06067819 */ /* 0x000fc800000006ff */
[----:B------:R0:W1:Y:S01]  /*7c70*/  SYNCS.PHASECHK.TRANS64.TRYWAIT P2, [UR6+0x28830], R6 ;  /* 0x02883006ff0075a7 */ /* 0x0000620008040146 */
[----:B------:R-:W-:Y:S05]  /*7c80*/  @!P0 BRA `(.L_x_2310) ;  /* 0x0000000000048947 */ /* 0x000fea0003800000 */
[----:B------:R-:W-:Y:S01]  /*7c90*/  BPT.TRAP 0x1 ;  /* 0x000000040000795c */ /* 0x000fe20000300000 */
.L_x_2310:
[----:B-1----:R-:W-:Y:S05]  /*7ca0*/  @P2 BRA `(.L_x_2308) ;  /* 0x0000000000082947 */ /* 0x002fea0003800000 */
[----:B------:R-:W1:Y:S02]  /*7cb0*/  SYNCS.PHASECHK.TRANS64.TRYWAIT P2, [UR6+0x28830], R6 ;  /* 0x02883006ff0075a7 */ /* 0x000e640008040146 */
[----:B-1----:R-:W-:Y:S05]  /*7cc0*/  @!P2 BRA `(.L_x_2311) ;  /* 0x000000cc007ca947 */ /* 0x002fea0003800000 */
.L_x_2308:
        /* <DEDUP_REMOVED lines=47> */
.L_x_2313:
[----:B------:R-:W-:Y:S01]  /*7fc0*/  ULEA UR6, UR55, UR41, 0x3 ;  /* 0x0000002937067291 */ /* 0x000fe2000f8e183f */
[----:B------:R-:W-:-:S05]  /*7fd0*/  IMAD.U32 R6, RZ, RZ, UR56 ;  /* 0x00000038ff067e24 */ /* 0x000fca000f8e00ff */
[----:B------:R-:W-:-:S04]  /*7fe0*/  SHF.L.U32 R6, R6, 0x1f, RZ ;  /* 0x0000001f06067819 */ /* 0x000fc800000006ff */
[----:B------:R0:W1:Y:S01]  /*7ff0*/  SYNCS.PHASECHK.TRANS64.TRYWAIT P2, [UR6+0x28850], R6 ;  /* 0x02885006ff0075a7 */ /* 0x0000620008040146 */
[----:B------:R-:W-:Y:S05]  /*8000*/  @!P0 BRA `(.L_x_2314) ;  /* 0x0000000000048947 */ /* 0x000fea0003800000 */
[----:B------:R-:W-:Y:S01]  /*8010*/  BPT.TRAP 0x1 ;  /* 0x000000040000795c */ /* 0x000fe20000300000 */
.L_x_2314:
[----:B-1----:R-:W-:Y:S05]  /*8020*/  @P2 BRA `(.L_x_2312) ;  /* 0x0000000000082947 */ /* 0x002fea0003800000 */
[----:B------:R-:W1:Y:S02]  /*8030*/  SYNCS.PHASECHK.TRANS64.TRYWAIT P2, [UR6+0x28850], R6 ;  /* 0x02885006ff0075a7 */ /* 0x000e640008040146 */
[----:B-1----:R-:W-:Y:S05]  /*8040*/  @!P2 BRA `(.L_x_2315) ;  /* 0x000000c800b4a947 */ /* 0x002fea0003800000 */
.L_x_2312:
[----:B------:R-:W-:Y:S01]  /*8050*/  UIADD3 UR6, UR41, 0x400, URZ ;  /* 0x0000040029067890 */ /* 0x000fe2000fffe03f */
[----:B------:R-:W-:Y:S01]  /*8060*/  WARPGROUP.ARRIVE ;  /* 0x00000000000079c5 */ /* 0x000fe20000000000 */
[----:B------:R-:W-:Y:S01]  /*8070*/  UMOV UR7, 0x40000040 ;  /* 0x4000004000077882 */ /* 0x000fe20000000000 */
[----:B-1----:R-:W-:Y:S01]  /*8080*/  FMUL.FTZ R7, R24, UR54 ;  /* 0x0000003618077c20 */ /* 0x002fe20008410000 */
[----:B------:R-:W-:Y:S01]  /*8090*/  USHF.R.U32.HI UR6, URZ, 0x4, UR6 ;  /* 0x000000043f067899 */ /* 0x000fe20008011606 */
[----:B0-----:R-:W-:Y:S01]  /*80a0*/  FMUL.FTZ R6, R25, UR54 ;  /* 0x0000003619067c20 */ /* 0x001fe20008410000 */
[----:B------:R-:W-:Y:S01]  /*80b0*/  FMUL.FTZ R10, R28, UR54 ;  /* 0x000000361c0a7c20 */ /* 0x000fe20008410000 */
[----:B------:R-:W-:Y:S01]  /*80c0*/  FMUL.FTZ R12, R29, UR54 ;  /* 0x000000361d0c7c20 */ /* 0x000fe20008410000 */
[----:B------:R-:W-:Y:S01]  /*80d0*/  ULOP3.LUT UR6, UR6, 0x3fff, URZ, 0xc0, !UPT ;  /* 0x00003fff06067892 */ /* 0x000fe2000f8ec03f */
[----:B------:R-:W0:Y:S01]  /*80e0*/  MUFU.TANH R7, R7 ;  /* 0x0000000700077308 */ /* 0x000e220000002400 */
[----:B------:R-:W-:Y:S01]  /*80f0*/  FMUL.FTZ R14, R32, UR54 ;  /* 0x00000036200e7c20 */ /* 0x000fe20008410000 */
[----:B------:R-:W-:Y:S01]  /*8100*/  FMUL.FTZ R20, R33, UR54 ;  /* 0x0000003621147c20 */ /* 0x000fe20008410000 */
[----:B------:R-:W-:Y:S01]  /*8110*/  ULOP3.LUT UR6, UR6, 0x4000000, URZ, 0xfc, !UPT ;  /* 0x0400000006067892 */ /* 0x000fe2000f8efc3f */
[----:B------:R-:W-:Y:S01]  /*8120*/  FMUL.FTZ R24, R36, UR54 ;  /* 0x0000003624187c20 */ /* 0x000fe20008410000 */
[----:B------:R-:W-:Y:S01]  /*8130*/  FMUL.FTZ R25, R37, UR54 ;  /* 0x0000003625197c20 */ /* 0x000fe20008410000 */
[----:B------:R-:W-:Y:S01]  /*8140*/  FMUL.FTZ R28, R40, UR54 ;  /* 0x00000036281c7c20 */ /* 0x000fe20008410000 */
[----:B------:R-:W-:Y:S01]  /*8150*/  ULEA UR11, UR55, UR6, 0xb ;  /* 0x00000006370b7291 */ /* 0x000fe2000f8e583f */
[----:B------:R-:W1:Y:S01]  /*8160*/  MUFU.TANH R6, R6 ;  /* 0x0000000600067308 */ /* 0x000e620000002400 */
        /* <DEDUP_REMOVED lines=14> */
[----:B------:R-:W-:Y:S01]  /*8250*/  FMUL.FTZ R26, R38, UR54 ;  /* 0x00000036261a7c20 */ /* 0x000fe20008410000 */
[----:B------:R-:W-:Y:S01]  /*8260*/  FMUL.FTZ R38, R49, UR54 ;  /* 0x0000003631267c20 */ /* 0x000fe20008410000 */
[----:B-1----:R-:W-:Y:S01]  /*8270*/  FMNMX.FTZ R33, R6, R33, !PT ;  /* 0x0000002106217209 */ /* 0x002fe20007810000 */
        /* <DEDUP_REMOVED lines=36> */
[----:B------:R-:W-:Y:S01]  /*84c0*/  UMOV UR10, UR53 ;  /* 0x00000035000a7c82 */ /* 0x000fe20008000000 */
        /* <DEDUP_REMOVED lines=10> */
[----:B------:R-:W0:Y:S01]  /*8570*/  S2R R220, SR_TID.X ;  /* 0x0000000000dc7919 */ /* 0x000e220000002100 */
[----:B------:R-:W3:Y:S01]  /*8580*/  MUFU.TANH R29, R29 ;  /* 0x0000001d001d7308 */ /* 0x000ee20000002400 */
[----:B-1----:R-:W-:Y:S01]  /*8590*/  FMNMX.FTZ R33, R25, R56, !PT ;  /* 0x0000003819217209 */ /* 0x002fe20007810000 */
[----:B------:R-:W-:-:S02]  /*85a0*/  UISETP.GT.AND UP0, UPT, UR59, UR40, UPT ;  /* 0x000000283b00728c */ /* 0x000fc4000bf04270 */
[----:B------:R-:W-:Y:S01]  /*85b0*/  UIADD3 UR59, UR59, -0x1, URZ ;  /* 0xffffffff3b3b7890 */ /* 0x000fe2000fffe03f */
[----:B------:R-:W-:-:S03]  /*85c0*/  UMOV UR56, UR47 ;  /* 0x0000002f00387c82 */ /* 0x000fc60008000000 */
[----:B------:R-:W1:Y:S01]  /*85d0*/  MUFU.TANH R30, R30 ;  /* 0x0000001e001e7308 */ /* 0x000e620000002400 */
[----:B--2---:R-:W-:Y:S02]  /*85e0*/  FMNMX.FTZ R56, R28, R33, !PT ;  /* 0x000000211c387209 */ /* 0x004fe40007810000 */
[----:B------:R-:W-:-:S05]  /*85f0*/  PLOP3.LUT P2, PT, PT, PT, UP0, 0x80, 0x0 ;  /* 0x000000000000781c */ /* 0x000fca0003f4f008 */
[----:B------:R-:W2:Y:S01]  /*8600*/  MUFU.TANH R35, R35 ;  /* 0x0000002300237308 */ /* 0x000ea20000002400 */
[----:B---3--:R-:W-:-:S07]  /*8610*/  FMNMX.FTZ R33, R29, R56, !PT ;  /* 0x000000381d217209 */ /* 0x008fce0007810000 */
[----:B------:R-:W3:Y:S01]  /*8620*/  MUFU.TANH R37, R37 ;  /* 0x0000002500257308 */ /* 0x000ee20000002400 */
[----:B-1----:R-:W-:Y:S02]  /*8630*/  FMNMX.FTZ R56, R30, R33, !PT ;  /* 0x000000211e387209 */ /* 0x002fe40007810000 */
[----:B0-----:R-:W-:-:S05]  /*8640*/  SHF.R.U32.HI R220, RZ, 0x7, R220 ;  /* 0x00000007ffdc7819 */ /* 0x001fca00000116dc */
[----:B------:R-:W0:Y:S01]  /*8650*/  MUFU.TANH R38, R38 ;  /* 0x0000002600267308 */ /* 0x000e220000002400 */
[----:B--2---:R-:W-:-:S07]  /*8660*/  FMNMX.FTZ R56, R35, R56, !PT ;  /* 0x0000003823387209 */ /* 0x004fce0007810000 */
[----:B------:R-:W1:Y:S01]  /*8670*/  MUFU.TANH R41, R41 ;  /* 0x0000002900297308 */ /* 0x000e620000002400 */
[----:B---3--:R-:W-:Y:S01]  /*8680*/  FMNMX.FTZ R33, R37, R56, !PT ;  /* 0x0000003825217209 */ /* 0x008fe20007810000 */
[----:B------:R-:W-:Y:S01]  /*8690*/  FMUL.FTZ R56, R73, UR54 ;  /* 0x0000003649387c20 */ /* 0x000fe20008410000 */
[----:B------:R-:W-:-:S05]  /*86a0*/  FMUL.FTZ R73, R82, UR54 ;  /* 0x0000003652497c20 */ /* 0x000fca0008410000 */
[----:B------:R-:W2:Y:S01]  /*86b0*/  MUFU.TANH R42, R42 ;  /* 0x0000002a002a7308 */ /* 0x000ea20000002400 */
[----:B0-----:R-:W-:-:S07]  /*86c0*/  FMNMX.FTZ R58, R38, R33, !PT ;  /* 0x00000021263a7209 */ /* 0x001fce0007810000 */
[----:B------:R-:W0:Y:S01]  /*86d0*/  MUFU.TANH R45, R45 ;  /* 0x0000002d002d7308 */ /* 0x000e220000002400 */
[----:B-1----:R-:W-:Y:S01]  /*86e0*/  FMNMX.FTZ R33, R41, R58, !PT ;  /* 0x0000003a29217209 */ /* 0x002fe20007810000 */
[----:B------:R-:W-:Y:S01]  /*86f0*/  FMUL.FTZ R58, R76, UR54 ;  /* 0x000000364c3a7c20 */ /* 0x000fe20008410000 */
[----:B------:R-:W-:-:S05]  /*8700*/  FMUL.FTZ R76, R87, UR54 ;  /* 0x00000036574c7c20 */ /* 0x000fca0008410000 */
[----:B------:R-:W1:Y:S01]  /*8710*/  MUFU.TANH R47, R47 ;  /* 0x0000002f002f7308 */ /* 0x000e620000002400 */
[----:B--2---:R-:W-:-:S07]  /*8720*/  FMNMX.FTZ R60, R42, R33, !PT ;  /* 0x000000212a3c7209 */ /* 0x004fce0007810000 */
        /* <DEDUP_REMOVED lines=8> */
[----:B------:R-:W-:Y:S01]  /*87b0*/  FMUL.FTZ R60, R80, UR54 ;  /* 0x00000036503c7c20 */ /* 0x000fe20008410000 */
[----:B------:R-:W-:Y:S01]  /*87c0*/  HGMMA.64x128x16.F32.BF16 R88, R176, gdesc[UR4].tnspB, R88, gsb0 ;  /* 0x41e00004b0587df0 */ /* 0x000fe20008001858 */
[----:B------:R-:W-:Y:S01]  /*87d0*/  UIADD3 UR6, UR11, 0x100, URZ ;  /* 0x000001000b067890 */ /* 0x000fe2000fffe03f */
[----:B------:R-:W-:-:S03]  /*87e0*/  UMOV UR7, 0x40000040 ;  /* 0x4000004000077882 */ /* 0x000fc60000000000 */
        /* <DEDUP_REMOVED lines=29> */
[----:B0-----:R-:W-:-:S05]  /*89c0*/  FMNMX.FTZ R33, R64, R33, !PT ;  /* 0x0000002140217209 */ /* 0x001fca0007810000 */
        /* <DEDUP_REMOVED lines=28> */
[----:B------:R-:W-:Y:S01]  /*8b90*/  FMUL.FTZ R4, R4, UR10 ;  /* 0x0000000a04047c20 */ /* 0x000fe20008410000 */
[----:B---3--:R-:W-:Y:S01]  /*8ba0*/  FMNMX.FTZ R6, R11, R6, !PT ;  /* 0x000000060b067209 */ /* 0x008fe20007810000 */
[--C-:B------:R-:W-:Y:S01]  /*8bb0*/  FFMA.FTZ R7, R7, UR10, -R85.reuse ;  /* 0x0000000a07077c23 */ /* 0x100fe20008010855 */
[--C-:B------:R-:W-:Y:S01]  /*8bc0*/  FFMA.FTZ R81, R12, UR10, -R85.reuse ;  /* 0x0000000a0c517c23 */ /* 0x100fe20008010855 */
[--C-:B------:R-:W-:Y:S01]  /*8bd0*/  FFMA.FTZ R178, R24, UR10, -R85.reuse ;  /* 0x0000000a18b27c23 */ /* 0x100fe20008010855 */
        /* <DEDUP_REMOVED lines=10> */
[--C-:B------:R-:W-:Y:S01]  /*8c80*/  FFMA.FTZ R12, R60, UR10, -R85.reuse ;  /* 0x0000000a3c0c7c23 */ /* 0x100fe20008010855 */
[--C-:B------:R-:W-:Y:S01]  /*8c90*/  FFMA.FTZ R14, R62, UR10, -R85.reuse ;  /* 0x0000000a3e0e7c23 */ /* 0x100fe20008010855 */
[----:B------:R-:W-:Y:S01]  /*8ca0*/  FMNMX.FTZ R6, R26, R79, !PT ;  /* 0x0000004f1a067209 */ /* 0x000fe20007810000 */
[----:B------:R-:W-:-:S03]  /*8cb0*/  FFMA.FTZ R64, R64, UR10, -R85 ;  /* 0x0000000a40407c23 */ /* 0x000fc60008010855 */
        /* <DEDUP_REMOVED lines=18> */
[----:B------:R-:W-:Y:S01]  /*8de0*/  MUFU.TANH R65, R65 ;  /* 0x0000004100417308 */ /* 0x000fe20000002400 */
[----:B--2---:R-:W-:Y:S01]  /*8df0*/  FMNMX.FTZ R6, R50, R35, !PT ;  /* 0x0000002332067209 */ /* 0x004fe20007810000 */
[----:B------:R-:W-:-:S06]  /*8e00*/  FFMA.FTZ R35, R38, UR10, -R85 ;  /* 0x0000000a26237c23 */ /* 0x000fcc0008010855 */
[----:B------:R-:W-:Y:S01]  /*8e10*/  MUFU.TANH R66, R66 ;  /* 0x0000004200427308 */ /* 0x000fe20000002400 */
[----:B0-----:R-:W-:-:S07]  /*8e20*/  FMNMX.FTZ R6, R63, R6, !PT ;  /* 0x000000063f067209 */ /* 0x001fce0007810000 */
[----:B------:R-:W-:Y:S08]  /*8e30*/  MUFU.TANH R67, R67 ;  /* 0x0000004300437308 */ /* 0x000ff00000002400 */
[----:B------:R-:W-:Y:S08]  /*8e40*/  MUFU.TANH R68, R68 ;  /* 0x0000004400447308 */ /* 0x000ff00000002400 */
[----:B------:R-:W-:Y:S01]  /*8e50*/  MUFU.TANH R69, R69 ;  /* 0x0000004500457308 */ /* 0x000fe20000002400 */
[----:B------:R-:W-:-:S02]  /*8e60*/  WARPGROUP.DEPBAR.LE gsb0, 0x0 ;  /* 0x00008000000079c5 */ /* 0x000fc40000010000 */
[----:B------:R-:W-:-:S05]  /*8e70*/  WARPGROUP.ARRIVE ;  /* 0x00000000000079c5 */ /* 0x000fca0000000000 */
[----:B------:R-:W-:Y:S01]  /*8e80*/  MUFU.TANH R70, R70 ;  /* 0x0000004600467308 */ /* 0x000fe20000002400 */
[--C-:B------:R-:W-:Y:S01]  /*8e90*/  FFMA.FTZ R174, R30, UR10, -R85.reuse ;  /* 0x0000000a1eae7c23 */ /* 0x100fe20008010855 */
[----:B------:R-:W-:Y:S01]  /*8ea0*/  FFMA.FTZ R172, R28, UR10, -R85 ;  /* 0x0000000a1cac7c23 */ /* 0x000fe20008010855 */
[----:B------:R-:W-:Y:S01]  /*8eb0*/  HGMMA.64x128x16.F32.BF16 R88, R168, gdesc[UR4].tnspB, R88, gsb0 ;  /* 0x41e00004a8587df0 */ /* 0x000fe20008001858 */
[----:B------:R-:W-:Y:S01]  /*8ec0*/  UIADD3 UR6, UR11, 0x200, URZ ;  /* 0x000002000b067890 */ /* 0x000fe2000fffe03f */
[----:B------:R-:W-:-:S03]  /*8ed0*/  UMOV UR7, 0x40000040 ;  /* 0x4000004000077882 */ /* 0x000fc60000000000 */
[----:B------:R-:W-:Y:S08]  /*8ee0*/  MUFU.TANH R71, R71 ;  /* 0x0000004700477308 */ /* 0x000ff00000002400 */
[----:B------:R-:W-:Y:S08]  /*8ef0*/  MUFU.TANH R72, R72 ;  /* 0x0000004800487308 */ /* 0x000ff00000002400 */
[----:B------:R-:W-:Y:S08]  /*8f00*/  MUFU.TANH R73, R73 ;  /* 0x0000004900497308 */ /* 0x000ff00000002400 */
[----:B------:R-:W-:Y:S08]  /*8f10*/  MUFU.TANH R74, R74 ;  /* 0x0000004a004a7308 */ /* 0x000ff00000002400 */
[----:B------:R-:W-:Y:S08]  /*8f20*/  MUFU.TANH R75, R75 ;  /* 0x0000004b004b7308 */ /* 0x000ff00000002400 */
[----:B------:R-:W-:Y:S08]  /*8f30*/  MUFU.TANH R76, R76 ;  /* 0x0000004c004c7308 */ /* 0x000ff00000002400 */
[----:B------:R-:W-:Y:S08]  /*8f40*/  MUFU.EX2 R79, R10 ;  /* 0x0000000a004f7308 */ /* 0x000ff00000000800 */
[----:B------:R-:W-:Y:S08]  /*8f50*/  MUFU.EX2 R4, R4 ;  /* 0x0000000400047308 */ /* 0x000ff00000000800 */
[----:B------:R-:W0:Y:S08]  /*8f60*/  MUFU.EX2 R7, R7 ;  /* 0x0000000700077308 */ /* 0x000e300000000800 */
[----:B------:R-:W1:Y:S08]  /*8f70*/  MUFU.EX2 R180, R180 ;  /* 0x000000b400b47308 */ /* 0x000e700000000800 */
[----:B------:R-:W2:Y:S01]  /*8f80*/  MUFU.EX2 R182, R182 ;  /* 0x000000b600b67308 */ /* 0x000ea20000000800 */
[----:B0-----:R-:W-:-:S07]  /*8f90*/  FFMA.FTZ R3, R4, R3, R7 ;  /* 0x0000000304037223 */ /* 0x001fce0000010007 */
[----:B------:R-:W-:Y:S01]  /*8fa0*/  MUFU.EX2 R81, R81 ;  /* 0x0000005100517308 */ /* 0x000fe20000000800 */
[C---:B-1----:R-:W-:Y:S01]  /*8fb0*/  FADD.FTZ R3, R180.reuse, R3 ;  /* 0x00000003b4037221 */ /* 0x042fe20000010000 */
[----:B------:R-:W-:-:S06]  /*8fc0*/  F2FP.BF16.F32.PACK_AB R180, R180, R7 ;  /* 0x00000007b4b4723e */ /* 0x000fcc00000010ff */
        /* <DEDUP_REMOVED lines=9> */
[----:B------:R-:W-:Y:S01]  /*9060*/  FMNMX.FTZ R37, R65, R6, !PT ;  /* 0x0000000641257209 */ /* 0x000fe20007810000 */
[----:B------:R-:W-:Y:S02]  /*9070*/  FFMA.FTZ R170, R41, UR10, -R85 ;  /* 0x0000000a29aa7c23 */ /* 0x000fe40008010855 */
[----:B------:R-:W-:Y:S01]  /*9080*/  MUFU.EX2 R174, R174 ;  /* 0x000000ae00ae7308 */ /* 0x000fe20000000800 */
[----:B------:R-:W-:Y:S01]  /*9090*/  HGMMA.64x128x16.F32.BF16 R88, R152, gdesc[UR4].tnspB, R88, gsb0 ;  /* 0x41e0000498587df0 */ /* 0x000fe20008001858 */
[----:B------:R-:W-:Y:S01]  /*90a0*/  UIADD3 UR6, UR11, 0x280, URZ ;  /* 0x000002800b067890 */ /* 0x000fe2000fffe03f */
[----:B------:R-:W-:Y:S01]  /*90b0*/  FMNMX.FTZ R6, R66, R37, !PT ;  /* 0x0000002542067209 */ /* 0x000fe20007810000 */
[----:B------:R-:W-:-:S03]  /*90c0*/  UMOV UR7, 0x40000040 ;  /* 0x4000004000077882 */ /* 0x000fc60000000000 */
        /* <DEDUP_REMOVED lines=13> */
[----:B------:R-:W-:Y:S01]  /*91a0*/  MUFU.EX2 R83, R83 ;  /* 0x0000005300537308 */ /* 0x000fe20000000800 */
[----:B------:R-:W-:Y:S02]  /*91b0*/  FFMA.FTZ R6, R57, UR10, -R85 ;  /* 0x0000000a39067c23 */ /* 0x000fe40008010855 */
[----:B------:R-:W-:-:S05]  /*91c0*/  FMNMX.FTZ R10, R76, R41, !PT ;  /* 0x000000294c0a7209 */ /* 0x000fca0007810000 */
[----:B------:R-:W0:Y:S01]  /*91d0*/  SHFL.BFLY PT, R47, R10, 0x2, 0x1f ;  /* 0x0c401f000a2f7f89 */ /* 0x000e2200000e0000 */
[----:B------:R1:W-:Y:S08]  /*91e0*/  MUFU.EX2 R41, R51 ;  /* 0x0000003300297308 */ /* 0x0003f00000000800 */
[----:B------:R-:W-:Y:S01]  /*91f0*/  MUFU.EX2 R6, R6 ;  /* 0x0000000600067308 */ /* 0x000fe20000000800 */
[----:B-1----:R-:W-:-:S07]  /*9200*/  FFMA.FTZ R51, R59, UR10, -R85 ;  /* 0x0000000a3b337c23 */ /* 0x002fce0008010855 */
[----:B------:R-:W-:Y:S01]  /*9210*/  MUFU.EX2 R51, R51 ;  /* 0x0000003300337308 */ /* 0x000fe20000000800 */
[----:B0-----:R-:W-:Y:S01]  /*9220*/  FMNMX.FTZ R30, R10, R47, !PT ;  /* 0x0000002f0a1e7209 */ /* 0x001fe20007810000 */
[--C-:B------:R-:W-:Y:S01]  /*9230*/  FFMA.FTZ R47, R56, UR10, -R85.reuse ;  /* 0x0000000a382f7c23 */ /* 0x100fe20008010855 */
[----:B------:R-:W-:-:S05]  /*9240*/  FFMA.FTZ R10, R58, UR10, -R85 ;  /* 0x0000000a3a0a7c23 */ /* 0x000fca0008010855 */
        /* <DEDUP_REMOVED lines=9> */
[----:B------:R-:W0:Y:S01]  /*92e0*/  SHFL.BFLY PT, R55, R30, 0x1, 0x1f ;  /* 0x0c201f001e377f89 */ /* 0x000e2200000e0000 */
[--C-:B------:R-:W-:Y:S01]  /*92f0*/  FFMA.FTZ R45, R53, UR10, -R85.reuse ;  /* 0x0000000a352d7c23 */ /* 0x100fe20008010855 */
[----:B------:R-:W-:Y:S01]  /*9300*/  HGMMA.64x128x16.F32.BF16 R88, R156, gdesc[UR4].tnspB, R88, gsb0 ;  /* 0x41e000049c587df0 */ /* 0x000fe20008001858 */
[----:B------:R-:W-:Y:S01]  /*9310*/  UIADD3 UR6, UR11, 0x300, URZ ;  /* 0x000003000b067890 */ /* 0x000fe2000fffe03f */
[----:B------:R-:W-:Y:S01]  /*9320*/  MUFU.EX2 R154, R154 ;  /* 0x0000009a009a7308 */ /* 0x000fe20000000800 */
[----:B------:R-:W-:Y:S01]  /*9330*/  UMOV UR7, 0x40000040 ;  /* 0x4000004000077882 */ /* 0x000fe20000000000 */
[----:B------:R-:W-:-:S06]  /*9340*/  FFMA.FTZ R53, R61, UR10, -R85 ;  /* 0x0000000a3d357c23 */ /* 0x000fcc0008010855 */
[----:B------:R-:W-:Y:S08]  /*9350*/  MUFU.EX2 R152, R152 ;  /* 0x0000009800987308 */ /* 0x000ff00000000800 */
[----:B------:R-:W-:Y:S01]  /*9360*/  MUFU.EX2 R45, R45 ;  /* 0x0000002d002d7308 */ /* 0x000fe20000000800 */
[----:B0-----:R-:W-:-:S07]  /*9370*/  FMNMX.FTZ R30, R30, R55, !PT ;  /* 0x000000371e1e7209 */ /* 0x001fce0007810000 */
[----:B------:R-:W-:Y:S01]  /*9380*/  MUFU.EX2 R49, R49 ;  /* 0x0000003100317308 */ /* 0x000fe20000000800 */
[----:B------:R-:W-:-:S04]  /*9390*/  FADD.FTZ R20, -R30, R5 ;  /* 0x000000051e147221 */ /* 0x000fc80000010100 */
[----:B------:R-:W-:Y:S01]  /*93a0*/  FMUL.FTZ R55, R20, UR10 ;  /* 0x0000000a14377c20 */ /* 0x000fe20008410000 */
[----:B------:R-:W-:Y:S02]  /*93b0*/  FMUL.FTZ R20, R30, UR10 ;  /* 0x0000000a1e147c20 */ /* 0x000fe40008410000 */
[----:B------:R-:W-:Y:S02]  /*93c0*/  MUFU.EX2 R53, R53 ;  /* 0x0000003500357308 */ /* 0x000fe40000000800 */
[--C-:B------:R-:W-:Y:S01]  /*93d0*/  FFMA.FTZ R181, R9, UR10, -R20.reuse ;  /* 0x0000000a09b57c23 */ /* 0x100fe20008010814 */
[----:B------:R-:W-:Y:S02]  /*93e0*/  IMAD.U32 R9, RZ, RZ, UR46 ;  /* 0x0000002eff097e24 */ /* 0x000fe4000f8e00ff */
[--C-:B------:R-:W-:Y:S01]  /*93f0*/  FFMA.FTZ R8, R8, UR10, -R20.reuse ;  /* 0x0000000a08087c23 */ /* 0x100fe20008010814 */
[--C-:B------:R-:W-:Y:S01]  /*9400*/  FFMA.FTZ R183, R11, UR10, -R20.reuse ;  /* 0x0000000a0bb77c23 */ /* 0x100fe20008010814 */
[--C-:B------:R-:W-:Y:S01]  /*9410*/  FFMA.FTZ R24, R13, UR10, -R20.reuse ;  /* 0x0000000a0d187c23 */ /* 0x100fe20008010814 */
[--C-:B------:R-:W-:Y:S01]  /*9420*/  FFMA.FTZ R177, R15, UR10, -R20.reuse ;  /* 0x0000000a0fb17c23 */ /* 0x100fe20008010814 */
[----:B------:R-:W-:Y:S01]  /*9430*/  @!P1 LEA R9, R9, UR41, 0x3 ;  /* 0x0000002909099c11 */ /* 0x000fe2000f8e18ff */
[----:B------:R-:W-:Y:S01]  /*9440*/  MUFU.EX2 R55, R55 ;  /* 0x0000003700377308 */ /* 0x000fe20000000800 */
[--C-:B------:R-:W-:Y:S01]  /*9450*/  FFMA.FTZ R28, R21, UR10, -R20.reuse ;  /* 0x0000000a151c7c23 */ /* 0x100fe20008010814 */
[--C-:B------:R-:W-:Y:S01]  /*9460*/  FFMA.FTZ R179, R26, UR10, -R20.reuse ;  /* 0x0000000a1ab37c23 */ /* 0x100fe20008010814 */
[--C-:B------:R-:W-:Y:S01]  /*9470*/  FFMA.FTZ R26, R27, UR10, -R20.reuse ;  /* 0x0000000a1b1a7c23 */ /* 0x100fe20008010814 */
[----:B------:R-:W-:Y:S01]  /*9480*/  @!P1 VIADD R11, R9, 0x28840 ;  /* 0x00028840090b9836 */ /* 0x000fe20000000000 */
[----:B------:R-:W-:Y:S01]  /*9490*/  IADD3 R9, -R220, 0xb, RZ ;  /* 0x0000000bdc097810 */ /* 0x000fe20007ffe1ff */
[--C-:B------:R-:W-:Y:S01]  /*94a0*/  FFMA.FTZ R38, R44, UR10, -R20.reuse ;  /* 0x0000000a2c267c23 */ /* 0x100fe20008010814 */
[----:B--2---:R-:W-:Y:S01]  /*94b0*/  FADD.FTZ R44, R182, R3 ;  /* 0x00000003b62c7221 */ /* 0x004fe20000010000 */
[----:B------:R-:W0:Y:S01]  /*94c0*/  MUFU.EX2 R8, R8 ;  /* 0x0000000800087308 */ /* 0x000e220000000800 */
[----:B------:R-:W-:Y:S01]  /*94d0*/  @!P1 PRMT R11, RZ, 0x654, R11 ;  /* 0x00000654ff0b9816 */ /* 0x000fe2000000000b */
[--C-:B------:R-:W-:Y:S01]  /*94e0*/  FFMA.FTZ R173, R31, UR10, -R20.reuse ;  /* 0x0000000a1fad7c23 */ /* 0x100fe20008010814 */
[--C-:B------:R-:W-:Y:S01]  /*94f0*/  FFMA.FTZ R32, R32, UR10, -R20.reuse ;  /* 0x0000000a20207c23 */ /* 0x100fe20008010814 */
[--C-:B------:R-:W-:Y:S01]  /*9500*/  FFMA.FTZ R175, R34, UR10, -R20.reuse ;  /* 0x0000000a22af7c23 */ /* 0x100fe20008010814 */
[--C-:B------:R-:W-:Y:S01]  /*9510*/  FFMA.FTZ R153, R46, UR10, -R20.reuse ;  /* 0x0000000a2e997c23 */ /* 0x100fe20008010814 */
[--C-:B------:R-:W-:Y:S01]  /*9520*/  FFMA.FTZ R34, R36, UR10, -R20.reuse ;  /* 0x0000000a24227c23 */ /* 0x100fe20008010814 */
[--C-:B------:R-:W-:Y:S01]  /*9530*/  FFMA.FTZ R36, R40, UR10, -R20.reuse ;  /* 0x0000000a28247c23 */ /* 0x100fe20008010814 */
[----:B------:R-:W1:Y:S01]  /*9540*/  MUFU.EX2 R181, R181 ;  /* 0x000000b500b57308 */ /* 0x000e620000000800 */
[--C-:B------:R-:W-:Y:S01]  /*9550*/  FFMA.FTZ R40, R48, UR10, -R20.reuse ;  /* 0x0000000a30287c23 */ /* 0x100fe20008010814 */
[--C-:B------:R-:W-:Y:S01]  /*9560*/  FFMA.FTZ R169, R39, UR10, -R20.reuse ;  /* 0x0000000a27a97c23 */ /* 0x100fe20008010814 */
[--C-:B------:R-:W-:Y:S01]  /*9570*/  FFMA.FTZ R171, R43, UR10, -R20.reuse ;  /* 0x0000000a2bab7c23 */ /* 0x100fe20008010814 */
[--C-:B------:R-:W-:Y:S01]  /*9580*/  FFMA.FTZ R155, R50, UR10, -R20.reuse ;  /* 0x0000000a329b7c23 */ /* 0x100fe20008010814 */
[--C-:B------:R-:W-:Y:S01]  /*9590*/  FFMA.FTZ R70, R70, UR10, -R20.reuse ;  /* 0x0000000a46467c23 */ /* 0x100fe20008010814 */
[--C-:B------:R-:W-:Y:S01]  /*95a0*/  FFMA.FTZ R71, R71, UR10, -R20.reuse ;  /* 0x0000000a47477c23 */ /* 0x100fe20008010814 */
[----:B------:R-:W-:Y:S01]  /*95b0*/  FFMA.FTZ R72, R72, UR10, -R20 ;  /* 0x0000000a48487c23 */ /* 0x000fe20008010814 */
[----:B------:R-:W2:Y:S01]  /*95c0*/  MUFU.EX2 R183, R183 ;  /* 0x000000b700b77308 */ /* 0x000ea20000000800 */
[----:B0-----:R-:W-:Y:S01]  /*95d0*/  FFMA.FTZ R0, R55, R0, R8 ;  /* 0x0000000037007223 */ /* 0x001fe20000010008 */
[--C-:B------:R-:W-:Y:S01]  /*95e0*/  FFMA.FTZ R73, R73, UR10, -R20.reuse ;  /* 0x0000000a49497c23 */ /* 0x100fe20008010814 */
[--C-:B------:R-:W-:Y:S01]  /*95f0*/  FFMA.FTZ R74, R74, UR10, -R20.reuse ;  /* 0x0000000a4a4a7c23 */ /* 0x100fe20008010814 */
[----:B------:R-:W-:Y:S01]  /*9600*/  FFMA.FTZ R75, R75, UR10, -R20 ;  /* 0x0000000a4b4b7c23 */ /* 0x000fe20008010814 */
[----:B------:R-:W-:-:S03]  /*9610*/  F2FP.BF16.F32.PACK_AB R182, R81, R182 ;  /* 0x000000b651b6723e */ /* 0x000fc600000010ff */
[----:B------:R-:W0:Y:S01]  /*9620*/  MUFU.EX2 R24, R24 ;  /* 0x0000001800187308 */ /* 0x000e220000000800 */
[----:B-1----:R-:W-:Y:S01]  /*9630*/  FADD.FTZ R42, R181, R0 ;  /* 0x00000000b52a7221 */ /* 0x002fe20000010000 */
[----:B------:R-:W-:Y:S01]  /*9640*/  FFMA.FTZ R0, R63, UR10, -R20 ;  /* 0x0000000a3f007c23 */ /* 0x000fe20008010814 */
[----:B------:R-:W-:-:S05]  /*9650*/  F2FP.BF16.F32.PACK_AB R181, R181, R8 ;  /* 0x00000008b5b5723e */ /* 0x000fca00000010ff */
[----:B------:R-:W1:Y:S01]  /*9660*/  MUFU.EX2 R177, R177 ;  /* 0x000000b100b17308 */ /* 0x000e620000000800 */
[----:B--2---:R-:W-:-:S07]  /*9670*/  FADD.FTZ R3, R183, R42 ;  /* 0x0000002ab7037221 */ /* 0x004fce0000010000 */
[----:B------:R-:W2:Y:S01]  /*9680*/  MUFU.EX2 R28, R28 ;  /* 0x0000001c001c7308 */ /* 0x000ea20000000800 */
[C---:B0-----:R-:W-:Y:S01]  /*9690*/  FADD.FTZ R42, R24.reuse, R3 ;  /* 0x00000003182a7221 */ /* 0x041fe20000010000 */
[----:B------:R-:W-:-:S06]  /*96a0*/  F2FP.BF16.F32.PACK_AB R183, R24, R183 ;  /* 0x000000b718b7723e */ /* 0x000fcc00000010ff */
[----:B------:R-:W0:Y:S01]  /*96b0*/  MUFU.EX2 R179, R179 ;  /* 0x000000b300b37308 */ /* 0x000e220000000800 */
[----:B-1----:R-:W-:Y:S01]  /*96c0*/  FADD.FTZ R3, R177, R42 ;  /* 0x0000002ab1037221 */ /* 0x002fe20000010000 */
[----:B------:R-:W-:-:S06]  /*96d0*/  FFMA.FTZ R42, R66, UR10, -R20 ;  /* 0x0000000a422a7c23 */ /* 0x000fcc0008010814 */
        /* <DEDUP_REMOVED lines=12> */
[----:B------:R-:W-:Y:S01]  /*97a0*/  F2FP.BF16.F32.PACK_AB R173, R32, R173 ;  /* 0x000000ad20ad723e */ /* 0x000fe200000010ff */
[----:B------:R-:W-:Y:S02]  /*97b0*/  WARPGROUP.DEPBAR.LE gsb0, 0x0 ;  /* 0x00008000000079c5 */ /* 0x000fe40000010000 */
[----:B------:R-:W-:Y:S01]  /*97c0*/  WARPGROUP.ARRIVE ;  /* 0x00000000000079c5 */ /* 0x000fe20000000000 */
[--C-:B------:R-:W-:Y:S01]  /*97d0*/  FFMA.FTZ R156, R52, UR10, -R85.reuse ;  /* 0x0000000a349c7c23 */ /* 0x100fe20008010855 */
[----:B------:R-:W-:Y:S01]  /*97e0*/  FFMA.FTZ R157, R65, UR10, -R20 ;  /* 0x0000000a419d7c23 */ /* 0x000fe20008010814 */
[----:B------:R-:W0:Y:S01]  /*97f0*/  MUFU.EX2 R169, R169 ;  /* 0x000000a900a97308 */ /* 0x000e220000000800 */
[----:B-1----:R-:W-:Y:S01]  /*9800*/  FADD.FTZ R3, R175, R46 ;  /* 0x0000002eaf037221 */ /* 0x002fe20000010000 */
[----:B------:R-:W-:Y:S01]  /*9810*/  FFMA.FTZ R158, R54, UR10, -R85 ;  /* 0x0000000a369e7c23 */ /* 0x000fe20008010855 */
[----:B------:R-:W-:Y:S01]  /*9820*/  HGMMA.64x128x16.F32.BF16 R88, R160, gdesc[UR4].tnspB, R88, gsb0 ;  /* 0x41e00004a0587df0 */ /* 0x000fe20008001858 */
[----:B------:R-:W-:Y:S01]  /*9830*/  UIADD3 UR6, UR11, 0x380, URZ ;  /* 0x000003800b067890 */ /* 0x000fe2000fffe03f */
[----:B------:R-:W-:Y:S01]  /*9840*/  FFMA.FTZ R159, R67, UR10, -R20 ;  /* 0x0000000a439f7c23 */ /* 0x000fe20008010814 */
[----:B------:R-:W-:-:S02]  /*9850*/  UMOV UR7, 0x40000040 ;  /* 0x4000004000077882 */ /* 0x000fc40000000000 */
        /* <DEDUP_REMOVED lines=8> */
[----:B------:R-:W-:Y:S01]  /*98e0*/  MUFU.EX2 R153, R153 ;  /* 0x0000009900997308 */ /* 0x000fe20000000800 */
[----:B--2---:R-:W-:-:S07]  /*98f0*/  FADD.FTZ R3, R171, R46 ;  /* 0x0000002eab037221 */ /* 0x004fce0000010000 */
        /* <DEDUP_REMOVED lines=14> */
[----:B------:R-:W-:Y:S01]  /*99e0*/  MUFU.EX2 R75, R75 ;  /* 0x0000004b004b7308 */ /* 0x000fe20000000800 */
[----:B------:R-:W-:-:S02]  /*99f0*/  WARPGROUP.DEPBAR.LE gsb0, 0x0 ;  /* 0x00008000000079c5 */ /* 0x000fc40000010000 */
[----:B------:R-:W-:Y:S01]  /*9a00*/  WARPGROUP.ARRIVE ;  /* 0x00000000000079c5 */ /* 0x000fe20000000000 */
[----:B------:R-:W-:Y:S01]  /*9a10*/  FFMA.FTZ R161, R69, UR10, -R20 ;  /* 0x0000000a45a17c23 */ /* 0x000fe20008010814 */
[----:B------:R-:W-:Y:S02]  /*9a20*/  F2FP.BF16.F32.PACK_AB R160, R47, R6 ;  /* 0x000000062fa0723e */ /* 0x000fe400000010ff */
[----:B------:R-:W-:Y:S01]  /*9a30*/  F2FP.BF16.F32.PACK_AB R162, R51, R10 ;  /* 0x0000000a33a2723e */ /* 0x000fe200000010ff */
[----:B------:R-:W1:Y:S01]  /*9a40*/  MUFU.EX2 R5, R64 ;  /* 0x0000004000057308 */ /* 0x000e620000000800 */
[----:B------:R-:W-:Y:S01]  /*9a50*/  HGMMA.64x128x16.F32.BF16 R88, R164, gdesc[UR4].tnspB, R88, gsb0 ;  /* 0x41e00004a4587df0 */ /* 0x000fe20008001858 */
[----:B0-----:R-:W-:-:S06]  /*9a60*/  F2FP.BF16.F32.PACK_AB R163, R72, R71 ;  /* 0x0000004748a3723e */ /* 0x001fcc00000010ff */
[----:B------:R-:W-:Y:S01]  /*9a70*/  MUFU.EX2 R161, R161 ;  /* 0x000000a100a17308 */ /* 0x000fe20000000800 */
[----:B------:R-:W-:Y:S02]  /*9a80*/  WARPGROUP.DEPBAR.LE gsb0, 0x0 ;  /* 0x00008000000079c5 */ /* 0x000fe40000010000 */
[----:B------:R0:W-:Y:S06]  /*9a90*/  BAR.ARV R9, 0x100 ;  /* 0x000400090000751d */ /* 0x0001ec0000002000 */
[----:B------:R2:W-:Y:S01]  /*9aa0*/  @!P1 SYNCS.ARRIVE.TRANS64.RED.A1T0 RZ, [R11+URZ], RZ ;  /* 0x000000ff0bff99a7 */ /* 0x0005e2000810043f */
[----:B-1----:R-:W-:Y:S01]  /*9ab0*/  F2FP.BF16.F32.PACK_AB R166, R5, R14 ;  /* 0x0000000e05a6723e */ /* 0x002fe200000010ff */
[-C--:B------:R-:W-:Y:S01]  /*9ac0*/  FMUL.FTZ R88, R88, R4.reuse ;  /* 0x0000000458587220 */ /* 0x080fe20000410000 */
[-C--:B------:R-:W-:Y:S01]  /*9ad0*/  FMUL.FTZ R89, R89, R4.reuse ;  /* 0x0000000459597220 */ /* 0x080fe20000410000 */
[-C--:B------:R-:W-:Y:S01]  /*9ae0*/  FMUL.FTZ R92, R92, R4.reuse ;  /* 0x000000045c5c7220 */ /* 0x080fe20000410000 */
[-C--:B------:R-:W-:Y:S01]  /*9af0*/  FMUL.FTZ R93, R93, R4.reuse ;  /* 0x000000045d5d7220 */ /* 0x080fe20000410000 */
[-C--:B------:R-:W-:Y:S01]  /*9b00*/  FMUL.FTZ R96, R96, R4.reuse ;  /* 0x0000000460607220 */ /* 0x080fe20000410000 */
[-C--:B------:R-:W-:Y:S01]  /*9b10*/  FMUL.FTZ R97, R97, R4.reuse ;  /* 0x0000000461617220 */ /* 0x080fe20000410000 */
[----:B--2---:R-:W-:Y:S01]  /*9b20*/  IMAD.U32 R11, RZ, RZ, UR55 ;  /* 0x00000037ff0b7e24 */ /* 0x004fe2000f8e00ff */
        /* <DEDUP_REMOVED lines=9> */
[----:B0-----:R-:W-:-:S02]  /*9bc0*/  @!P1 VIADD R9, R11, 0x28860 ;  /* 0x000288600b099836 */ /* 0x001fc40000000000 */
[-C--:B------:R-:W-:Y:S01]  /*9bd0*/  FMUL.FTZ R113, R113, R4.reuse ;  /* 0x0000000471717220 */ /* 0x080fe20000410000 */
[-C--:B------:R-:W-:Y:S01]  /*9be0*/  FMUL.FTZ R116, R116, R4.reuse ;  /* 0x0000000474747220 */ /* 0x080fe20000410000 */
[-C--:B------:R-:W-:Y:S01]  /*9bf0*/  FMUL.FTZ R117, R117, R4.reuse ;  /* 0x0000000475757220 */ /* 0x080fe20000410000 */
[-C--:B------:R-:W-:Y:S01]  /*9c00*/  FMUL.FTZ R120, R120, R4.reuse ;  /* 0x0000000478787220 */ /* 0x080fe20000410000 */
[----:B------:R-:W-:Y:S01]  /*9c10*/  @!P1 PRMT R11, RZ, 0x654, R9 ;  /* 0x00000654ff0b9816 */ /* 0x000fe20000000009 */
[----:B------:R-:W-:Y:S01]  /*9c20*/  FADD.FTZ R9, R81, R44 ;  /* 0x0000002c51097221 */ /* 0x000fe20000010000 */
[-C--:B------:R-:W-:Y:S01]  /*9c30*/  FMUL.FTZ R121, R121, R4.reuse ;  /* 0x0000000479797220 */ /* 0x080fe20000410000 */
[-C--:B------:R-:W-:Y:S01]  /*9c40*/  FMUL.FTZ R124, R124, R4.reuse ;  /* 0x000000047c7c7220 */ /* 0x080fe20000410000 */
[----:B------:R0:W-:Y:S01]  /*9c50*/  @!P1 SYNCS.ARRIVE.TRANS64.RED.A1T0 RZ, [R11+URZ], RZ ;  /* 0x000000ff0bff99a7 */ /* 0x0001e2000810043f */
[----:B------:R-:W-:Y:S01]  /*9c60*/  FADD.FTZ R44, R176, R9 ;  /* 0x00000009b02c7221 */ /* 0x000fe20000010000 */
[-C--:B------:R-:W-:Y:S01]  /*9c70*/  FMUL.FTZ R125, R125, R4.reuse ;  /* 0x000000047d7d7220 */ /* 0x080fe20000410000 */
[-C--:B------:R-:W-:Y:S01]  /*9c80*/  FMUL.FTZ R128, R128, R4.reuse ;  /* 0x0000000480807220 */ /* 0x080fe20000410000 */
[-C--:B------:R-:W-:Y:S01]  /*9c90*/  FMUL.FTZ R129, R129, R4.reuse ;  /* 0x0000000481817220 */ /* 0x080fe20000410000 */
[----:B------:R-:W-:Y:S01]  /*9ca0*/  FADD.FTZ R9, R77, R44 ;  /* 0x0000002c4d097221 */ /* 0x000fe20000010000 */
[--C-:B------:R-:W-:Y:S01]  /*9cb0*/  FFMA.FTZ R44, R68, UR10, -R20.reuse ;  /* 0x0000000a442c7c23 */ /* 0x100fe20008010814 */
[----:B------:R-:W-:Y:S01]  /*9cc0*/  FFMA.FTZ R20, R76, UR10, -R20 ;  /* 0x0000000a4c147c23 */ /* 0x000fe20008010814 */
[-C--:B------:R-:W-:Y:S01]  /*9cd0*/  FMUL.FTZ R132, R132, R4.reuse ;  /* 0x0000000484847220 */ /* 0x080fe20000410000 */
[----:B------:R-:W-:Y:S01]  /*9ce0*/  FADD.FTZ R48, R178, R9 ;  /* 0x00000009b2307221 */ /* 0x000fe20000010000 */
[-C--:B------:R-:W-:Y:S01]  /*9cf0*/  FMUL.FTZ R133, R133, R4.reuse ;  /* 0x0000000485857220 */ /* 0x080fe20000410000 */
        /* <DEDUP_REMOVED lines=12> */
[----:B------:R-:W-:Y:S01]  /*9dc0*/  FMUL.FTZ R149, R149, R4 ;  /* 0x0000000495957220 */ /* 0x000fe20000410000 */
[----:B------:R-:W-:Y:S01]  /*9dd0*/  F2FP.BF16.F32.PACK_AB R176, R77, R176 ;  /* 0x000000b04db0723e */ /* 0x000fe200000010ff */
[----:B------:R-:W-:Y:S01]  /*9de0*/  FADD.FTZ R48, R174, R9 ;  /* 0x00000009ae307221 */ /* 0x000fe20000010000 */
[----:B------:R-:W-:Y:S01]  /*9df0*/  F2FP.BF16.F32.PACK_AB R178, R25, R178 ;  /* 0x000000b219b2723e */ /* 0x000fe200000010ff */
[-C--:B------:R-:W-:Y:S01]  /*9e00*/  FMUL.FTZ R90, R90, R55.reuse ;  /* 0x000000375a5a7220 */ /* 0x080fe20000410000 */
[----:B------:R-:W-:Y:S01]  /*9e10*/  F2FP.BF16.F32.PACK_AB R172, R29, R172 ;  /* 0x000000ac1dac723e */ /* 0x000fe200000010ff */
[C---:B------:R-:W-:Y:S01]  /*9e20*/  FADD.FTZ R9, R79.reuse, R48 ;  /* 0x000000304f097221 */ /* 0x040fe20000010000 */
[----:B------:R-:W-:Y:S01]  /*9e30*/  F2FP.BF16.F32.PACK_AB R174, R79, R174 ;  /* 0x000000ae4fae723e */ /* 0x000fe200000010ff */
[-C--:B------:R-:W-:Y:S01]  /*9e40*/  FMUL.FTZ R91, R91, R55.reuse ;  /* 0x000000375b5b7220 */ /* 0x080fe20000410000 */
[----:B------:R-:W-:Y:S01]  /*9e50*/  F2FP.BF16.F32.PACK_AB R164, R53, R12 ;  /* 0x0000000c35a4723e */ /* 0x000fe200000010ff */
[----:B------:R-:W-:Y:S01]  /*9e60*/  FADD.FTZ R48, R168, R9 ;  /* 0x00000009a8307221 */ /* 0x000fe20000010000 */
[C---:B------:R-:W-:Y:S01]  /*9e70*/  F2FP.BF16.F32.PACK_AB R168, R35.reuse, R168 ;  /* 0x000000a823a8723e */ /* 0x040fe200000010ff */
[----:B------:R-:W-:Y:S01]  /*9e80*/  FMUL.FTZ R94, R94, R55 ;  /* 0x000000375e5e7220 */ /* 0x000fe20000410000 */
[----:B------:R-:W-:Y:S01]  /*9e90*/  F2FP.BF16.F32.PACK_AB R165, R74, R73 ;  /* 0x000000494aa5723e */ /* 0x000fe200000010ff */
[----:B------:R-:W-:Y:S01]  /*9ea0*/  FADD.FTZ R7, R35, R48 ;  /* 0x0000003023077221 */ /* 0x000fe20000010000 */
[----:B-1----:R-:W-:Y:S01]  /*9eb0*/  F2FP.BF16.F32.PACK_AB R167, R20, R75 ;  /* 0x0000004b14a7723e */ /* 0x002fe200000010ff */
[-C--:B------:R-:W-:Y:S01]  /*9ec0*/  FMUL.FTZ R95, R95, R55.reuse ;  /* 0x000000375f5f7220 */ /* 0x080fe20000410000 */
[-C--:B------:R-:W-:Y:S01]  /*9ed0*/  FMUL.FTZ R98, R98, R55.reuse ;  /* 0x0000003762627220 */ /* 0x080fe20000410000 */
[----:B------:R-:W-:Y:S01]  /*9ee0*/  FADD.FTZ R8, R170, R7 ;  /* 0x00000007aa087221 */ /* 0x000fe20000010000 */
[----:B------:R-:W-:Y:S01]  /*9ef0*/  F2FP.BF16.F32.PACK_AB R170, R37, R170 ;  /* 0x000000aa25aa723e */ /* 0x000fe200000010ff */
        /* <DEDUP_REMOVED lines=9> */
[----:B------:R-:W-:Y:S01]  /*9f90*/  FMUL.FTZ R107, R107, R55 ;  /* 0x000000376b6b7220 */ /* 0x000fe20000410000 */
[----:B------:R-:W-:Y:S01]  /*9fa0*/  FADD.FTZ R7, R83, R24 ;  /* 0x0000001853077221 */ /* 0x000fe20000010000 */
[C---:B------:R-:W-:Y:S01]  /*9fb0*/  FADD.FTZ R8, R40.reuse, R3 ;  /* 0x0000000328087221 */ /* 0x040fe20000010000 */
        /* <DEDUP_REMOVED lines=58> */
[----:B------:R-:W-:-:S02]  /*a360*/  IMAD.MOV.U32 R5, RZ, RZ, R30 ;  /* 0x000000ffff057224 */ /* 0x000fc400078e001e */
[----:B------:R-:W-:Y:S01]  /*a370*/  IMAD.MOV.U32 R4, RZ, RZ, R33 ;  /* 0x000000ffff047224 */ /* 0x000fe200078e0021 */
[----:B0-----:R-:W-:Y:S06]  /*a380*/  @P2 BRA `(.L_x_2316) ;  /* 0xffffffd800082947 */ /* 0x001fec000383ffff */
.L_x_2307:
[----:B------:R-:W-:Y:S06]  /*a390*/  BAR.ARV 0x8, 0x180 ;  /* 0x0206000000007b1d */ /* 0x000fec0000002000 */
[----:B------:R-:W-:Y:S05]  /*a3a0*/  @!P0 BRA `(.L_x_2317) ;  /* 0x0000000000048947 */ /* 0x000fea0003800000 */
[----:B------:R-:W-:Y:S01]  /*a3b0*/  BPT.TRAP 0x1 ;  /* 0x000000040000795c */ /* 0x000fe20000300000 */
.L_x_2317:
[----:B------:R-:W-:Y:S01]  /*a3c0*/  ULEA UR5, UR46, UR41, 0x3 ;  /* 0x000000292e057291 */ /* 0x000fe2000f8e183f */
[----:B------:R-:W-:-:S05]  /*a3d0*/  IMAD.U32 R4, RZ, RZ, UR47 ;  /* 0x0000002fff047e24 */ /* 0x000fca000f8e00ff */
[----:B------:R-:W-:-:S04]  /*a3e0*/  SHF.L.U32 R4, R4, 0x1f, RZ ;  /* 0x0000001f04047819 */ /* 0x000fc800000006ff */
[----:B------:R0:W1:Y:S01]  /*a3f0*/  SYNCS.PHASECHK.TRANS64.TRYWAIT P2, [UR5+0x28850], R4 ;  /* 0x02885004ff0075a7 */ /* 0x0000620008040145 */
[----:B------:R-:W-:Y:S05]  /*a400*/  @!P0 BRA `(.L_x_2318) ;  /* 0x0000000000048947 */ /* 0x000fea0003800000 */
[----:B------:R-:W-:Y:S01]  /*a410*/  BPT.TRAP 0x1 ;  /* 0x000000040000795c */ /* 0x000fe20000300000 */
.L_x_2318:
[----:B-1----:R-:W-:Y:S05]  /*a420*/  @P2 BRA `(.L_x_2319) ;  /* 0x0000000000082947 */ /* 0x002fea0003800000 */
[----:B------:R-:W1:Y:S02]  /*a430*/  SYNCS.PHASECHK.TRANS64.TRYWAIT P0, [UR5+0x28850], R4 ;  /* 0x02885004ff0075a7 */ /* 0x000e640008000145 */
[----:B-1----:R-:W-:Y:S05]  /*a440*/  @!P0 BRA `(.L_x_2320) ;  /* 0x000000a400cc8947 */ /* 0x002fea0003800000 */
.L_x_2319:
[----:B------:R-:W-:Y:S01]  /*a450*/  UIADD3 UR41, UR41, 0x400, URZ ;  /* 0x0000040029297890 */ /* 0x000fe2000fffe03f */
[----:B------:R-:W-:Y:S01]  /*a460*/  WARPGROUP.ARRIVE ;  /* 0x00000000000079c5 */ /* 0x000fe20000000000 */
[----:B------:R-:W-:Y:S01]  /*a470*/  UMOV UR7, 0x40000040 ;  /* 0x4000004000077882 */ /* 0x000fe20000000000 */
[----:B01----:R-:W0:Y:S01]  /*a480*/  SHFL.BFLY PT, R4, R3, 0x2, 0x1f ;  /* 0x0c401f0003047f89 */ /* 0x003e2200000e0000 */
[----:B------:R-:W-:Y:S01]  /*a490*/  USHF.R.U32.HI UR41, URZ, 0x4, UR41 ;  /* 0x000000043f297899 */ /* 0x000fe20008011629 */
[----:B------:R-:W-:Y:S01]  /*a4a0*/  IMAD.MOV.U32 R8, RZ, RZ, RZ ;  /* 0x000000ffff087224 */ /* 0x000fe200078e00ff */
[----:B------:R-:W-:Y:S01]  /*a4b0*/  UIADD3 UR48, UR48, 0x1, URZ ;  /* 0x0000000130307890 */ /* 0x000fe2000fffe03f */
[----:B------:R-:W1:Y:S01]  /*a4c0*/  SHFL.BFLY PT, R5, R0, 0x2, 0x1f ;  /* 0x0c401f0000057f89 */ /* 0x000e6200000e0000 */
[----:B------:R-:W-:Y:S01]  /*a4d0*/  ULOP3.LUT UR41, UR41, 0x3fff, URZ, 0xc0, !UPT ;  /* 0x00003fff29297892 */ /* 0x000fe2000f8ec03f */
[----:B------:R-:W-:-:S03]  /*a4e0*/  IMAD.U32 R12, RZ, RZ, UR10 ;  /* 0x0000000aff0c7e24 */ /* 0x000fc6000f8e00ff */
[----:B------:R-:W-:-:S04]  /*a4f0*/  ULOP3.LUT UR4, UR41, 0x4000000, URZ, 0xfc, !UPT ;  /* 0x0400000029047892 */ /* 0x000fc8000f8efc3f */
[----:B------:R-:W-:Y:S02]  /*a500*/  ULEA UR4, UR46, UR4, 0xb ;  /* 0x000000042e047291 */ /* 0x000fe4000f8e583f */
[----:B------:R-:W-:-:S04]  /*a510*/  UIADD3 UR46, UR46, 0x1, URZ ;  /* 0x000000012e2e7890 */ /* 0x000fc8000fffe03f */
[----:B------:R-:W-:Y:S01]  /*a520*/  UISETP.NE.AND UP0, UPT, UR46, 0x2, UPT ;  /* 0x000000022e00788c */ /* 0x000fe2000bf05270 */
[----:B------:R-:W-:Y:S02]  /*a530*/  UMOV UR6, UR4 ;  /* 0x0000000400067c82 */ /* 0x000fe40008000000 */
[----:B------:R-:W-:Y:S01]  /*a540*/  HGMMA.64x128x16.F32.BF16 R88, R180, gdesc[UR4].tnspB, R88, gsb0 ;  /* 0x41e00004b4587df0 */ /* 0x000fe20008001858 */
[----:B------:R-:W-:Y:S01]  /*a550*/  UIADD3 UR6, UR4, 0x80, URZ ;  /* 0x0000008004067890 */ /* 0x000fe2000fffe03f */
[----:B0-----:R-:W-:Y:S01]  /*a560*/  FADD.FTZ R4, R4, R3 ;  /* 0x0000000304047221 */ /* 0x001fe20000010000 */
[----:B------:R-:W-:Y:S01]  /*a570*/  UMOV UR7, 0x40000040 ;  /* 0x4000004000077882 */ /* 0x000fe20000000000 */
[----:B------:R-:W-:Y:S02]  /*a580*/  IMAD.MOV.U32 R3, RZ, RZ, -0x800000 ;  /* 0xff800000ff037424 */ /* 0x000fe400078e00ff */
[----:B-1----:R-:W-:Y:S01]  /*a590*/  FADD.FTZ R6, R5, R0 ;  /* 0x0000000005067221 */ /* 0x002fe20000010000 */
[----:B------:R-:W-:Y:S01]  /*a5a0*/  IMAD.MOV.U32 R0, RZ, RZ, -0x800000 ;  /* 0xff800000ff007424 */ /* 0x000fe200078e00ff */
[----:B------:R-:W0:Y:S01]  /*a5b0*/  SHFL.BFLY PT, R5, R4, 0x1, 0x1f ;  /* 0x0c201f0004057f89 */ /* 0x000e2200000e0000 */
[----:B------:R-:W-:-:S03]  /*a5c0*/  USEL UR46, UR46, URZ, UP0 ;  /* 0x0000003f2e2e7287 */ /* 0x000fc60008000000 */
[----:B------:R-:W1:Y:S01]  /*a5d0*/  SHFL.BFLY PT, R7, R6, 0x1, 0x1f ;  /* 0x0c201f0006077f89 */ /* 0x000e6200000e0000 */
[----:B0-----:R-:W-:Y:S01]  /*a5e0*/  FADD.FTZ R10, R4, R5 ;  /* 0x00000005040a7221 */ /* 0x001fe20000010000 */
[----:B------:R-:W-:Y:S02]  /*a5f0*/  IMAD.MOV.U32 R5, RZ, RZ, RZ ;  /* 0x000000ffff057224 */ /* 0x000fe400078e00ff */
[----:B------:R-:W-:Y:S02]  /*a600*/  IMAD.U32 R4, RZ, RZ, UR10 ;  /* 0x0000000aff047e24 */ /* 0x000fe4000f8e00ff */
[----:B-1----:R-:W-:Y:S01]  /*a610*/  FADD.FTZ R11, R6, R7 ;  /* 0x00000007060b7221 */ /* 0x002fe20000010000 */
[----:B------:R-:W-:Y:S01]  /*a620*/  FSETP.NE.FTZ.AND P0, PT, R10, RZ, PT ;  /* 0x000000ff0a00720b */ /* 0x000fe20003f15000 */
[----:B------:R-:W-:-:S03]  /*a630*/  IMAD.U32 R6, RZ, RZ, UR5 ;  /* 0x00000005ff067e24 */ /* 0x000fc6000f8e00ff */
[----:B------:R-:W-:Y:S01]  /*a640*/  FSETP.NE.FTZ.AND P2, PT, R11, RZ, PT ;  /* 0x000000ff0b00720b */ /* 0x000fe20003f55000 */
[----:B------:R-:W-:-:S05]  /*a650*/  @!P1 VIADD R6, R6, 0x28860 ;  /* 0x0002886006069836 */ /* 0x000fca0000000000 */
[----:B------:R-:W-:-:S03]  /*a660*/  @!P1 PRMT R6, RZ, 0x654, R6 ;  /* 0x00000654ff069816 */ /* 0x000fc60000000006 */
[----:B------:R-:W0:Y:S01]  /*a670*/  @P0 MUFU.LG2 R7, R10 ;  /* 0x0000000a00070308 */ /* 0x000e220000000c00 */
[----:B------:R-:W-:-:S07]  /*a680*/  @P0 FMUL.FTZ R4, R4, 0.69314718246459960938 ;  /* 0x3f31721804040820 */ /* 0x000fce0000410000 */
[----:B------:R-:W1:Y:S08]  /*a690*/  @P2 MUFU.LG2 R9, R11 ;  /* 0x0000000b00092308 */ /* 0x000e700000000c00 */
[----:B------:R2:W3:Y:S01]  /*a6a0*/  @P0 MUFU.RCP R5, R10 ;  /* 0x0000000a00050308 */ /* 0x0004e20000001000 */
[----:B0-----:R-:W-:-:S04]  /*a6b0*/  @P0 FMUL.FTZ R7, R7, 0.69314718246459960938 ;  /* 0x3f31721807070820 */ /* 0x001fc80000410000 */
[----:B------:R-:W-:Y:S01]  /*a6c0*/  @P0 FFMA.FTZ R3, R4, R33, R7 ;  /* 0x0000002104030223 */ /* 0x000fe20000010007 */
[----:B------:R-:W-:Y:S02]  /*a6d0*/  PLOP3.LUT P0, PT, PT, PT, PT, 0x8, 0x0 ;  /* 0x000000000000781c */ /* 0x000fe40003f0e170 */
[----:B------:R-:W0:Y:S01]  /*a6e0*/  @P2 MUFU.RCP R8, R11 ;  /* 0x0000000b00082308 */ /* 0x000e220000001000 */
[----:B--2---:R-:W-:Y:S01]  /*a6f0*/  @P2 FMUL.FTZ R10, R12, 0.69314718246459960938 ;  /* 0x3f3172180c0a2820 */ /* 0x004fe20000410000 */
        /* <DEDUP_REMOVED lines=104> */
.L_x_2290:
        /* <DEDUP_REMOVED lines=10> */
[----:B------:R-:W0:Y:S01]  /*ae20*/  S2R R5, SR_SWINHI ;  /* 0x0000000000057919 */ /* 0x000e220000002f00 */
[----:B------:R-:W-:Y:S01]  /*ae30*/  USHF.L.U32 UR4, UR42, 0x2, URZ ;  /* 0x000000022a047899 */ /* 0x000fe2000800063f */
[----:B------:R-:W-:Y:S01]  /*ae40*/  ULDC.64 UR10, c[0x0][0xc00] ;  /* 0x00030000000a7ab9 */ /* 0x000fe20000000a00 */
[----:B------:R-:W-:Y:S02]  /*ae50*/  USHF.L.U64.HI UR12, UR42, 0x2, UR37 ;  /* 0x000000022a0c7899 */ /* 0x000fe40008010225 */
[----:B------:R-:W-:-:S04]  /*ae60*/  UIADD3 UR7, UP0, UR4, UR10, URZ ;  /* 0x0000000a04077290 */ /* 0x000fc8000ff1e03f */
[----:B------:R-:W-:Y:S01]  /*ae70*/  UIADD3.X UR8, UR12, UR11, URZ, UP0, !UPT ;  /* 0x0000000b0c087290 */ /* 0x000fe200087fe43f */
        /* <DEDUP_REMOVED lines=15> */
[----:B------:R-:W-:Y:S01]  /*af70*/  BAR.SYNC.DEFER_BLOCKING 0x1, 0x100 ;  /* 0x0044000000007b1d */ /* 0x000fe20000010000 */
        /* <DEDUP_REMOVED lines=28> */
[----:B------:R-:W-:Y:S02]  /*b140*/  F2FP.BF16.F32.PACK_AB R7, R95, R94 ;  /* 0x0000005e5f07723e */ /* 0x000fe400000010ff */
[----:B------:R-:W-:Y:S02]  /*b150*/  MOV R37, R14 ;  /* 0x0000000e00257202 */ /* 0x000fe40000000f00 */
[----:B------:R-:W-:Y:S01]  /*b160*/  MOV R36, R12 ;  /* 0x0000000c00247202 */ /* 0x000fe20000000f00 */
[----:B------:R0:W-:Y:S01]  /*b170*/  STSM.16.M88.4 [R30], R4 ;  /* 0x000000041e007844 */ /* 0x0001e20000000200 */
[----:B------:R-:W-:-:S02]  /*b180*/  LOP3.LUT R10, R10, R41, RZ, 0x3c, !PT ;  /* 0x000000290a0a7212 */ /* 0x000fc400078e3cff */
        /* <DEDUP_REMOVED lines=9> */
[----:B------:R-:W-:Y:S01]  /*b220*/  F2FP.BF16.F32.PACK_AB R25, R107, R106 ;  /* 0x0000006a6b19723e */ /* 0x000fe200000010ff */
[----:B------:R-:W-:Y:S01]  /*b230*/  STSM.16.M88.4 [R40], R12 ;  /* 0x0000000c28007844 */ /* 0x000fe20000000200 */
[----:B------:R-:W-:Y:S02]  /*b240*/  F2FP.BF16.F32.PACK_AB R26, R109, R108 ;  /* 0x0000006c6d1a723e */ /* 0x000fe400000010ff */
[----:B------:R-:W-:-:S02]  /*b250*/  F2FP.BF16.F32.PACK_AB R27, R111, R110 ;  /* 0x0000006e6f1b723e */ /* 0x000fc400000010ff */
[----:B------:R-:W-:Y:S02]  /*b260*/  F2FP.BF16.F32.PACK_AB R28, R113, R112 ;  /* 0x00000070711c723e */ /* 0x000fe400000010ff */
[----:B------:R-:W-:Y:S01]  /*b270*/  F2FP.BF16.F32.PACK_AB R29, R115, R114 ;  /* 0x00000072731d723e */ /* 0x000fe200000010ff */
[----:B------:R-:W-:Y:S01]  /*b280*/  STSM.16.M88.4 [R39], R24 ;  /* 0x0000001827007844 */ /* 0x000fe20000000200 */
[----:B0-----:R-:W-:Y:S02]  /*b290*/  F2FP.BF16.F32.PACK_AB R30, R117, R116 ;  /* 0x00000074751e723e */ /* 0x001fe400000010ff */
[----:B------:R-:W-:Y:S02]  /*b2a0*/  F2FP.BF16.F32.PACK_AB R31, R119, R118 ;  /* 0x00000076771f723e */ /* 0x000fe400000010ff */
[----:B------:R-:W-:Y:S02]  /*b2b0*/  MOV R21, R10 ;  /* 0x0000000a00157202 */ /* 0x000fe40000000f00 */
[----:B------:R-:W-:Y:S01]  /*b2c0*/  MOV R34, R8 ;  /* 0x0000000800227202 */ /* 0x000fe20000000f00 */
[----:B------:R0:W-:Y:S01]  /*b2d0*/  STSM.16.M88.4 [R38], R28 ;  /* 0x0000001c26007844 */ /* 0x0001e20000000200 */
[----:B------:R-:W-:-:S02]  /*b2e0*/  F2FP.BF16.F32.PACK_AB R4, R121, R120 ;  /* 0x000000787904723e */ /* 0x000fc400000010ff */
[----:B------:R-:W-:Y:S02]  /*b2f0*/  F2FP.BF16.F32.PACK_AB R5, R123, R122 ;  /* 0x0000007a7b05723e */ /* 0x000fe400000010ff */
[----:B------:R-:W-:Y:S02]  /*b300*/  F2FP.BF16.F32.PACK_AB R6, R125, R124 ;  /* 0x0000007c7d06723e */ /* 0x000fe400000010ff */
[----:B------:R-:W-:Y:S02]  /*b310*/  F2FP.BF16.F32.PACK_AB R7, R127, R126 ;  /* 0x0000007e7f07723e */ /* 0x000fe400000010ff */
[----:B------:R-:W-:Y:S02]  /*b320*/  F2FP.BF16.F32.PACK_AB R8, R129, R128 ;  /* 0x000000808108723e */ /* 0x000fe400000010ff */
[----:B------:R-:W-:Y:S01]  /*b330*/  F2FP.BF16.F32.PACK_AB R9, R131, R130 ;  /* 0x000000828309723e */ /* 0x000fe200000010ff */
[----:B------:R-:W-:Y:S01]  /*b340*/  STSM.16.M88.4 [R37], R4 ;  /* 0x0000000425007844 */ /* 0x000fe20000000200 */
[----:B------:R-:W-:-:S02]  /*b350*/  F2FP.BF16.F32.PACK_AB R10, R133, R132 ;  /* 0x00000084850a723e */ /* 0x000fc400000010ff */
[----:B------:R-:W-:Y:S01]  /*b360*/  F2FP.BF16.F32.PACK_AB R11, R135, R134 ;  /* 0x00000086870b723e */ /* 0x000fe200000010ff */
[----:B0-----:R-:W-:Y:S01]  /*b370*/  IMAD.U32 R28, RZ, RZ, UR7 ;  /* 0x00000007ff1c7e24 */ /* 0x001fe2000f8e00ff */
[----:B------:R-:W-:Y:S01]  /*b380*/  F2FP.BF16.F32.PACK_AB R12, R137, R136 ;  /* 0x00000088890c723e */ /* 0x000fe200000010ff */
[----:B------:R-:W-:Y:S01]  /*b390*/  IMAD.U32 R29, RZ, RZ, UR8 ;  /* 0x00000008ff1d7e24 */ /* 0x000fe2000f8e00ff */
[----:B------:R-:W-:Y:S01]  /*b3a0*/  F2FP.BF16.F32.PACK_AB R13, R139, R138 ;  /* 0x0000008a8b0d723e */ /* 0x000fe200000010ff */
[----:B------:R-:W-:Y:S01]  /*b3b0*/  STSM.16.M88.4 [R36], R8 ;  /* 0x0000000824007844 */ /* 0x000fe20000000200 */
[----:B------:R-:W-:Y:S01]  /*b3c0*/  F2FP.BF16.F32.PACK_AB R14, R141, R140 ;  /* 0x0000008c8d0e723e */ /* 0x000fe200000010ff */
[----:B------:R-:W-:Y:S01]  /*b3d0*/  ULDC.64 UR8, c[0x0][0xc08] ;  /* 0x0003020000087ab9 */ /* 0x000fe20000000a00 */
[----:B------:R-:W-:Y:S02]  /*b3e0*/  F2FP.BF16.F32.PACK_AB R15, R143, R142 ;  /* 0x0000008e8f0f723e */ /* 0x000fe400000010ff */
[----:B------:R-:W-:-:S02]  /*b3f0*/  F2FP.BF16.F32.PACK_AB R24, R145, R144 ;  /* 0x000000909118723e */ /* 0x000fc400000010ff */
[----:B------:R-:W-:Y:S01]  /*b400*/  F2FP.BF16.F32.PACK_AB R25, R147, R146 ;  /* 0x000000929319723e */ /* 0x000fe200000010ff */
[----:B------:R-:W-:Y:S01]  /*b410*/  STSM.16.M88.4 [R21], R12 ;  /* 0x0000000c15007844 */ /* 0x000fe20000000200 */
[----:B------:R-:W-:Y:S02]  /*b420*/  F2FP.BF16.F32.PACK_AB R26, R149, R148 ;  /* 0x00000094951a723e */ /* 0x000fe400000010ff */
[----:B------:R-:W-:Y:S02]  /*b430*/  F2FP.BF16.F32.PACK_AB R27, R151, R150 ;  /* 0x00000096971b723e */ /* 0x000fe400000010ff */
[----:B------:R-:W-:-:S03]  /*b440*/  ISETP.NE.U32.AND P0, PT, RZ, UR10, PT ;  /* 0x0000000aff007c0c */ /* 0x000fc6000bf05070 */
[----:B------:R0:W-:Y:S01]  /*b450*/  STSM.16.M88.4 [R34], R24 ;  /* 0x0000001822007844 */ /* 0x0001e20000000200 */
[----:B------:R-:W-:Y:S01]  /*b460*/  BAR.SYNC.DEFER_BLOCKING 0x1, 0x100 ;  /* 0x0044000000007b1d */ /* 0x000fe20000010000 */
[----:B------:R-:W-:-:S07]  /*b470*/  ISETP.NE.AND.EX P0, PT, RZ, UR11, PT, P0 ;  /* 0x0000000bff007c0c */ /* 0x000fce000bf05300 */
[----:B0-----:R-:W0:Y:S06]  /*b480*/  LDC R34, c[0x0][0xbe8] ;  /* 0x0002fa00ff227b82 */ /* 0x001e2c0000000800 */
[----:B------:R-:W2:Y:S01]  /*b490*/  @P0 LDG.E R30, desc[UR50][R28.64] ;  /* 0x000000321c1e0981 */ /* 0x000ea2000c1e1900 */
[----:B------:R-:W-:-:S04]  /*b4a0*/  UISETP.NE.U32.AND UP0, UPT, UR8, URZ, UPT ;  /* 0x0000003f0800728c */ /* 0x000fc8000bf05070 */
[----:B------:R-:W-:-:S06]  /*b4b0*/  UISETP.NE.AND.EX UP0, UPT, UR9, URZ, UPT, UP0 ;  /* 0x0000003f0900728c */ /* 0x000fcc000bf05300 */
[----:B------:R-:W-:Y:S02]  /*b4c0*/  PLOP3.LUT P4, PT, PT, PT, UP0, 0x80, 0x0 ;  /* 0x000000000000781c */ /* 0x000fe40003f8f008 */
[----:B0-----:R-:W-:-:S03]  /*b4d0*/  ISETP.NE.AND P1, PT, R34, 0x1, PT ;  /* 0x000000012200780c */ /* 0x001fc60003f25270 */
[----:B------:R-:W-:-:S03]  /*b4e0*/  @UP0 UIADD3 UR8, UP1, UR4, UR8, URZ ;  /* 0x0000000804080290 */ /* 0x000fc6000ff3e03f */
[----:B------:R-:W-:Y:S01]  /*b4f0*/  ULDC UR4, c[0x0][0xa88] ;  /* 0x0002a20000047ab9 */ /* 0x000fe20000000800 */
[----:B------:R-:W-:Y:S01]  /*b500*/  @UP0 UIADD3.X UR9, UR12, UR9, URZ, UP1, !UPT ;  /* 0x000000090c090290 */ /* 0x000fe20008ffe43f */
[----:B------:R-:W-:Y:S01]  /*b510*/  IMAD.U32 R21, RZ, RZ, UR4 ;  /* 0x00000004ff157e24 */ /* 0x000fe2000f8e00ff */
[----:B------:R-:W-:Y:S01]  /*b520*/  UISETP.NE.AND UP0, UPT, UR45, URZ, UPT ;  /* 0x0000003f2d00728c */ /* 0x000fe2000bf05270 */
[----:B------:R-:W-:Y:S01]  /*b530*/  IMAD.U32 R4, RZ, RZ, UR8 ;  /* 0x00000008ff047e24 */ /* 0x000fe2000f8e00ff */
[----:B------:R-:W-:Y:S02]  /*b540*/  ULDC UR4, c[0x0][0xad4] ;  /* 0x0002b50000047ab9 */ /* 0x000fe40000000800 */
[----:B------:R-:W0:Y:S01]  /*b550*/  @P1 LDC R6, c[0x0][0xbec] ;  /* 0x0002fb00ff061b82 */ /* 0x000e220000000800 */
[----:B------:R-:W-:Y:S01]  /*b560*/  USEL UR4, UR45, UR4, UP0 ;  /* 0x000000042d047287 */ /* 0x000fe20008000000 */
[----:B------:R-:W-:Y:S01]  /*b570*/  IMAD.U32 R5, RZ, RZ, UR9 ;  /* 0x00000009ff057e24 */ /* 0x000fe2000f8e00ff */
[----:B------:R-:W-:-:S02]  /*b580*/  UMOV UR16, 0x9b8 ;  /* 0x000009b800107882 */ /* 0x000fc40000000000 */
[----:B------:R-:W-:-:S03]  /*b590*/  UISETP.GT.AND UP1, UPT, UR4, 0x1, UPT ;  /* 0x000000010400788c */ /* 0x000fc6000bf24270 */
[----:B------:R-:W1:Y:S01]  /*b5a0*/  @P1 LDC R9, c[0x0][0xbf0] ;  /* 0x0002fc00ff091b82 */ /* 0x000e620000000800 */
[----:B------:R-:W-:Y:S01]  /*b5b0*/  USEL UR16, UR16, 0x978, UP1 ;  /* 0x0000097810107887 */ /* 0x000fe20008800000 */
[----:B------:R-:W-:Y:S01]  /*b5c0*/  VIADD R11, R17, UR38 ;  /* 0x00000026110b7c36 */ /* 0x000fe20008000000 */
[----:B------:R-:W-:Y:S01]  /*b5d0*/  UISETP.NE.U32.AND UP0, UPT, UR10, URZ, UPT ;  /* 0x0000003f0a00728c */ /* 0x000fe2000bf05070 */
[----:B------:R0:W5:Y:S01]  /*b5e0*/  @P4 LDG.E R21, desc[UR50][R4.64] ;  /* 0x0000003204154981 */ /* 0x000162000c1e1900 */
[----:B------:R-:W-:Y:S01]  /*b5f0*/  UMOV UR4, URZ ;  /* 0x0000003f00047c82 */ /* 0x000fe20008000000 */
[----:B------:R-:W-:Y:S01]  /*b600*/  USEL UR7, UR39, URZ, UP1 ;  /* 0x0000003f27077287 */ /* 0x000fe20008800000 */
[----:B------:R-:W-:Y:S01]  /*b610*/  IMAD.MOV.U32 R7, RZ, RZ, R11 ;  /* 0x000000ffff077224 */ /* 0x000fe200078e000b */
[----:B------:R-:W-:-:S04]  /*b620*/  UISETP.NE.AND.EX UP0, UPT, UR11, URZ, UPT, UP0 ;  /* 0x0000003f0b00728c */ /* 0x000fc8000bf05300 */
[----:B------:R-:W-:Y:S01]  /*b630*/  USEL UR42, UR42, URZ, !UP0 ;  /* 0x0000003f2a2a7287 */ /* 0x000fe2000c000000 */
[----:B------:R-:W-:Y:S01]  /*b640*/  ULDC.64 UR10, c[0x0][UR16+0x220] ;  /* 0x00008800100a7abb */ /* 0x000fe20008000a00 */
[----:B------:R-:W-:Y:S01]  /*b650*/  ULDC.64 UR8, c[0x0][UR16+0x218] ;  /* 0x0000860010087abb */ /* 0x000fe20008000a00 */
[----:B0-----:R-:W-:Y:S01]  /*b660*/  @P1 IMAD.HI.U32 R4, R11, R6, RZ ;  /* 0x000000060b041227 */ /* 0x001fe200078e00ff */
[----:B------:R-:W-:Y:S01]  /*b670*/  USEL UR37, UR37, URZ, !UP0 ;  /* 0x0000003f25257287 */ /* 0x000fe2000c000000 */
[----:B------:R-:W-:Y:S01]  /*b680*/  ULDC.64 UR12, c[0x0][UR16+0x228] ;  /* 0x00008a00100c7abb */ /* 0x000fe20008000a00 */
[----:B------:R-:W-:Y:S02]  /*b690*/  UIMAD UR11, UR11, UR42, URZ ;  /* 0x0000002a0b0b72a4 */ /* 0x000fe4000f8e023f */
[----:B------:R-:W-:Y:S02]  /*b6a0*/  UIMAD.WIDE.U32 UR14, UR8, UR43, URZ ;  /* 0x0000002b080e72a5 */ /* 0x000fe4000f8e003f */
[----:B------:R-:W-:Y:S01]  /*b6b0*/  UIMAD UR17, UR9, UR43, URZ ;  /* 0x0000002b091172a4 */ /* 0x000fe2000f8e023f */
[----:B-1----:R-:W-:Y:S01]  /*b6c0*/  @P1 SHF.R.U32.HI R7, RZ, R9, R4 ;  /* 0x00000009ff071219 */ /* 0x002fe20000011604 */
[----:B------:R-:W-:-:S02]  /*b6d0*/  UIMAD.WIDE.U32 UR8, UR10, UR42, URZ ;  /* 0x0000002a0a0872a5 */ /* 0x000fc4000f8e003f */
[----:B------:R-:W-:Y:S02]  /*b6e0*/  UIMAD.WIDE.U32 UR18, UR12, UR7, URZ ;  /* 0x000000070c1272a5 */ /* 0x000fe4000f8e003f */
[----:B------:R-:W-:Y:S01]  /*b6f0*/  UIMAD UR7, UR13, UR7, URZ ;  /* 0x000000070d0772a4 */ /* 0x000fe2000f8e023f */
[--C-:B------:R-:W-:Y:S01]  /*b700*/  IMAD.MOV R9, RZ, RZ, -R7.reuse ;  /* 0x000000ffff097224 */ /* 0x100fe200078e0a07 */
[----:B------:R-:W-:Y:S02]  /*b710*/  UIMAD UR11, UR10, UR37, UR11 ;  /* 0x000000250a0b72a4 */ /* 0x000fe4000f8e020b */
[----:B------:R-:W-:Y:S01]  /*b720*/  UIADD3 UR17, UR15, UR17, URZ ;  /* 0x000000110f117290 */ /* 0x000fe2000fffe03f */
[----:B------:R-:W-:Y:S02]  /*b730*/  IMAD.U32 R4, RZ, RZ, UR18 ;  /* 0x00000012ff047e24 */ /* 0x000fe4000f8e00ff */
[----:B------:R-:W-:Y:S01]  /*b740*/  IMAD.U32 R5, RZ, RZ, UR19 ;  /* 0x00000013ff057e24 */ /* 0x000fe2000f8e00ff */
[----:B------:R-:W-:Y:S01]  /*b750*/  SHF.R.S32.HI R5, RZ, 0x1f, R7 ;  /* 0x0000001fff057819 */ /* 0x000fe20000011407 */
[----:B------:R-:W-:-:S05]  /*b760*/  IMAD R9, R34, R9, R11 ;  /* 0x0000000922097224 */ /* 0x000fca00078e020b */
[----:B------:R-:W-:Y:S02]  /*b770*/  SHF.R.S32.HI R6, RZ, 0x1f, R9 ;  /* 0x0000001fff067819 */ /* 0x000fe40000011409 */
[----:B--2---:R-:W-:-:S13]  /*b780*/  @P0 R2UR UR4, R30 ;  /* 0x000000001e0402ca */ /* 0x004fda00000e0000 */
        /* <DEDUP_REMOVED lines=23> */
.L_x_2323:
        /* <DEDUP_REMOVED lines=18> */
[C---:B------:R-:W-:Y:S02]  /*ba20*/  IADD3 R9, P6, R32.reuse, 0x1000, RZ ;  /* 0x0000100020097810 */ /* 0x040fe40007fde0ff */
[C---:B------:R-:W-:Y:S02]  /*ba30*/  IADD3 R13, P5, R32.reuse, 0x2000, RZ ;  /* 0x00002000200d7810 */ /* 0x040fe40007fbe0ff */
[----:B------:R-:W-:Y:S02]  /*ba40*/  LOP3.LUT R8, R9, 0x380, RZ, 0xc0, !PT ;  /* 0x0000038009087812 */ /* 0x000fe400078ec0ff */
[C---:B------:R-:W-:Y:S02]  /*ba50*/  IADD3 R25, P4, R32.reuse, 0x3000, RZ ;  /* 0x0000300020197810 */ /* 0x040fe40007f9e0ff */
[C---:B------:R-:W-:Y:S02]  /*ba60*/  IADD3 R29, P3, R32.reuse, 0x4000, RZ ;  /* 0x00004000201d7810 */ /* 0x040fe40007f7e0ff */
[----:B------:R-:W-:-:S02]  /*ba70*/  IADD3 R37, P2, R32, 0x5000, RZ ;  /* 0x0000500020257810 */ /* 0x000fc40007f5e0ff */
[C---:B------:R-:W-:Y:S02]  /*ba80*/  IADD3 R41, P0, R32.reuse, 0x6000, RZ ;  /* 0x0000600020297810 */ /* 0x040fe40007f1e0ff */
[----:B------:R-:W-:Y:S02]  /*ba90*/  LOP3.LUT R5, R32, 0x380, RZ, 0xc0, !PT ;  /* 0x0000038020057812 */ /* 0x000fe400078ec0ff */
[----:B------:R-:W-:Y:S02]  /*baa0*/  SHF.R.U64 R8, R8, 0x3, RZ ;  /* 0x0000000308087819 */ /* 0x000fe400000012ff */
[----:B------:R-:W-:Y:S02]  /*bab0*/  LOP3.LUT R12, R13, 0x380, RZ, 0xc0, !PT ;  /* 0x000003800d0c7812 */ /* 0x000fe400078ec0ff */
[----:B------:R-:W-:Y:S02]  /*bac0*/  LOP3.LUT R24, R25, 0x380, RZ, 0xc0, !PT ;  /* 0x0000038019187812 */ /* 0x000fe400078ec0ff */
[----:B------:R-:W-:-:S02]  /*bad0*/  LOP3.LUT R28, R29, 0x380, RZ, 0xc0, !PT ;  /* 0x000003801d1c7812 */ /* 0x000fc400078ec0ff */
[----:B------:R-:W-:Y:S02]  /*bae0*/  LOP3.LUT R36, R37, 0x380, RZ, 0xc0, !PT ;  /* 0x0000038025247812 */ /* 0x000fe400078ec0ff */
[----:B------:R-:W-:Y:S02]  /*baf0*/  LOP3.LUT R40, R41, 0x380, RZ, 0xc0, !PT ;  /* 0x0000038029287812 */ /* 0x000fe400078ec0ff */
[----:B------:R-:W-:Y:S02]  /*bb00*/  SHF.R.U64 R5, R5, 0x3, RZ ;  /* 0x0000000305057819 */ /* 0x000fe400000012ff */
[----:B------:R-:W-:Y:S01]  /*bb10*/  LOP3.LUT R8, R8, R9, RZ, 0x3c, !PT ;  /* 0x0000000908087212 */ /* 0x000fe200078e3cff */
[----:B------:R-:W-:Y:S01]  /*bb20*/  IMAD.X R9, RZ, RZ, R33, P6 ;  /* 0x000000ffff097224 */ /* 0x000fe200030e0621 */
[----:B------:R-:W-:Y:S02]  /*bb30*/  IADD3 R3, P6, R32, 0x7000, RZ ;  /* 0x0000700020037810 */ /* 0x000fe40007fde0ff */
[----:B------:R-:W-:-:S02]  /*bb40*/  SHF.R.U64 R12, R12, 0x3, RZ ;  /* 0x000000030c0c7819 */ /* 0x000fc400000012ff */
[----:B------:R-:W-:Y:S01]  /*bb50*/  SHF.R.U64 R24, R24, 0x3, RZ ;  /* 0x0000000318187819 */ /* 0x000fe200000012ff */
[--C-:B------:R-:W-:Y:S01]  /*bb60*/  IMAD.X R45, RZ, RZ, R33.reuse, P6 ;  /* 0x000000ffff2d7224 */ /* 0x100fe200030e0621 */
[----:B------:R-:W-:Y:S01]  /*bb70*/  SHF.R.U64 R28, R28, 0x3, RZ ;  /* 0x000000031c1c7819 */ /* 0x000fe200000012ff */
[----:B------:R-:W-:Y:S01]  /*bb80*/  UIMAD UR7, UR12, UR10, URZ ;  /* 0x0000000a0c0772a4 */ /* 0x000fe2000f8e023f */
[----:B------:R-:W-:Y:S01]  /*bb90*/  SHF.R.U64 R36, R36, 0x3, RZ ;  /* 0x0000000324247819 */ /* 0x000fe200000012ff */
[----:B------:R-:W-:Y:S01]  /*bba0*/  UIMAD.WIDE.U32 UR8, UR4, UR10, URZ ;  /* 0x0000000a040872a5 */ /* 0x000fe2000f8e003f */
[----:B------:R-:W-:Y:S01]  /*bbb0*/  SHF.R.U64 R40, R40, 0x3, RZ ;  /* 0x0000000328287819 */ /* 0x000fe200000012ff */
[----:B------:R-:W5:Y:S01]  /*bbc0*/  LD.E.128 R8, desc[UR50][R8.64] ;  /* 0x0000003208087980 */ /* 0x000f62000c101d00 */
        /* <DEDUP_REMOVED lines=11> */
[----:B------:R1:W5:Y:S01]  /*bc80*/  LD.E.128 R4, desc[UR50][R32.64] ;  /* 0x0000003220047980 */ /* 0x000362000c101d00 */
[----:B------:R-:W-:Y:S01]  /*bc90*/  LOP3.LUT R0, R3, 0x380, RZ, 0xc0, !PT ;  /* 0x0000038003007812 */ /* 0x000fe200078ec0ff */
[----:B------:R-:W-:-:S02]  /*bca0*/  UIMAD UR7, UR4, UR11, UR7 ;  /* 0x0000000b040772a4 */ /* 0x000fc4000f8e0207 */
[----:B------:R-:W5:Y:S01]  /*bcb0*/  LD.E.128 R12, desc[UR50][R12.64] ;  /* 0x000000320c0c7980 */ /* 0x000f62000c101d00 */
[----:B------:R-:W-:-:S03]  /*bcc0*/  SHF.R.U64 R0, R0, 0x3, RZ ;  /* 0x0000000300007819 */ /* 0x000fc600000012ff */
[----:B------:R-:W5:Y:S01]  /*bcd0*/  LD.E.128 R24, desc[UR50][R24.64] ;  /* 0x0000003218187980 */ /* 0x000f62000c101d00 */
[----:B-1----:R-:W1:Y:S01]  /*bce0*/  @P1 LDC R33, c[0x0][0xbec] ;  /* 0x0002fb00ff211b82 */ /* 0x002e620000000800 */
[----:B------:R-:W-:Y:S01]  /*bcf0*/  UIADD3 UR9, UR9, UR7, URZ ;  /* 0x0000000709097290 */ /* 0x000fe2000fffe03f */
[----:B------:R-:W-:Y:S01]  /*bd00*/  LOP3.LUT R44, R0, R3, RZ, 0x3c, !PT ;  /* 0x00000003002c7212 */ /* 0x000fe200078e3cff */
[----:B------:R-:W-:Y:S01]  /*bd10*/  ULDC.64 UR10, c[0x0][0xae8] ;  /* 0x0002ba00000a7ab9 */ /* 0x000fe20000000a00 */
[----:B------:R-:W-:Y:S01]  /*bd20*/  IMAD R0, R19, 0x20, R197 ;  /* 0x0000002013007824 */ /* 0x000fe200078e02c5 */
[----:B------:R-:W-:Y:S01]  /*bd30*/  UIMAD.WIDE.U32 UR8, UR43, UR10, UR8 ;  /* 0x0000000a2b0872a5 */ /* 0x000fe2000f8e0008 */
[----:B------:R-:W5:Y:S01]  /*bd40*/  LD.E.128 R28, desc[UR50][R28.64] ;  /* 0x000000321c1c7980 */ /* 0x000f62000c101d00 */
[----:B------:R-:W-:Y:S01]  /*bd50*/  USHF.R.S32.HI UR4, URZ, 0x1f, UR42 ;  /* 0x0000001f3f047899 */ /* 0x000fe2000801142a */
[----:B------:R-:W-:Y:S01]  /*bd60*/  VIADD R48, R0, UR38 ;  /* 0x0000002600307c36 */ /* 0x000fe20008000000 */
[----:B------:R-:W-:Y:S01]  /*bd70*/  UIMAD UR9, UR43, UR11, UR9 ;  /* 0x0000000b2b0972a4 */ /* 0x000fe2000f8e0209 */
[----:B------:R-:W5:Y:S02]  /*bd80*/  LD.E.128 R36, desc[UR50][R36.64] ;  /* 0x0000003224247980 */ /* 0x000f64000c101d00 */
[----:B------:R-:W-:-:S02]  /*bd90*/  ULDC.64 UR10, c[0x0][0xaf0] ;  /* 0x0002bc00000a7ab9 */ /* 0x000fc40000000a00 */
[----:B------:R-:W-:Y:S01]  /*bda0*/  UIMAD UR4, UR4, UR10, URZ ;  /* 0x0000000a040472a4 */ /* 0x000fe2000f8e023f */
[----:B------:R-:W-:Y:S01]  /*bdb0*/  IMAD.MOV.U32 R3, RZ, RZ, R48 ;  /* 0x000000ffff037224 */ /* 0x000fe200078e0030 */
[----:B------:R-:W5:Y:S02]  /*bdc0*/  LD.E.128 R40, desc[UR50][R40.64] ;  /* 0x0000003228287980 */ /* 0x000f64000c101d00 */
[----:B------:R-:W-:Y:S02]  /*bdd0*/  UIMAD UR4, UR42, UR11, UR4 ;  /* 0x0000000b2a0472a4 */ /* 0x000fe4000f8e0204 */
[----:B------:R-:W5:Y:S01]  /*bde0*/  LD.E.128 R44, desc[UR50][R44.64] ;  /* 0x000000322c2c7980 */ /* 0x000f62000c101d00 */
[----:B-1----:R-:W-:Y:S01]  /*bdf0*/  @P1 IMAD.HI.U32 R0, R48, R33, RZ ;  /* 0x0000002130001227 */ /* 0x002fe200078e00ff */
[----:B------:R-:W-:Y:S01]  /*be00*/  UIMAD.WIDE.U32 UR42, UR42, UR10, UR8 ;  /* 0x0000000a2a2a72a5 */ /* 0x000fe2000f8e0008 */
[----:B------:R-:W-:Y:S01]  /*be10*/  @!PT LDS RZ, [RZ] ;  /* 0x00000000fffff984 */ /* 0x000fe20000000800 */
[----:B------:R-:W-:Y:S01]  /*be20*/  @!PT LDS RZ, [RZ] ;  /* 0x00000000fffff984 */ /* 0x000fe20000000800 */
[----:B------:R-:W-:Y:S01]  /*be30*/  @!PT LDS RZ, [RZ] ;  /* 0x00000000fffff984 */ /* 0x000fe20000000800 */
[----:B------:R-:W-:Y:S01]  /*be40*/  @!PT LDS RZ, [RZ] ;  /* 0x00000000fffff984 */ /* 0x000fe20000000800 */
[----:B------:R1:W-:Y:S06]  /*be50*/  MEMBAR.ALL.CTA ;  /* 0x0000000000007992 */ /* 0x0003ec0000008000 */
[----:B-1----:R-:W1:Y:S01]  /*be60*/  FENCE.VIEW.ASYNC.S ;  /* 0x00000000000073c6 */ /* 0x002e620000000000 */
[----:B------:R-:W-:Y:S01]  /*be70*/  ULDC.64 UR8, c[0x0][0xae0] ;  /* 0x0002b80000087ab9 */ /* 0x000fe20000000a00 */
[----:B0-----:R-:W-:Y:S01]  /*be80*/  @P1 SHF.R.U32.HI R3, RZ, R49, R0 ;  /* 0x00000031ff031219 */ /* 0x001fe20000011600 */
[----:B------:R-:W-:-:S03]  /*be90*/  UIADD3 UR4, UR43, UR4, URZ ;  /* 0x000000042b047290 */ /* 0x000fc6000fffe03f */
[--C-:B------:R-:W-:Y:S01]  /*bea0*/  SHF.R.S32.HI R0, RZ, 0x1f, R3.reuse ;  /* 0x0000001fff007819 */ /* 0x100fe20000011403 */
[----:B------:R-:W-:Y:S02]  /*beb0*/  IMAD.MOV R49, RZ, RZ, -R3 ;  /* 0x000000ffff317224 */ /* 0x000fe400078e0a03 */
[----:B------:R-:W-:Y:S02]  /*bec0*/  IMAD.U32 R33, RZ, RZ, UR43 ;  /* 0x0000002bff217e24 */ /* 0x000fe4000f8e00ff */
[----:B------:R-:W-:Y:S02]  /*bed0*/  IMAD R0, R0, UR8, RZ ;  /* 0x0000000800007c24 */ /* 0x000fe4000f8e02ff */
[----:B------:R-:W-:Y:S02]  /*bee0*/  IMAD R49, R34, R49, R48 ;  /* 0x0000003122317224 */ /* 0x000fe400078e0230 */
[----:B------:R-:W-:Y:S02]  /*bef0*/  IMAD.U32 R32, RZ, RZ, UR42 ;  /* 0x0000002aff207e24 */ /* 0x000fe4000f8e00ff */
[----:B------:R-:W-:-:S02]  /*bf00*/  IMAD.U32 R33, RZ, RZ, UR4 ;  /* 0x00000004ff217e24 */ /* 0x000fc4000f8e00ff */
[C---:B------:R-:W-:Y:S01]  /*bf10*/  IMAD R51, R3.reuse, UR9, R0 ;  /* 0x0000000903337c24 */ /* 0x040fe2000f8e0200 */
[----:B------:R-:W-:Y:S01]  /*bf20*/  SHF.R.S32.HI R0, RZ, 0x1f, R49 ;  /* 0x0000001fff007819 */ /* 0x000fe20000011431 */
[----:B------:R-:W-:Y:S01]  /*bf30*/  IMAD.WIDE.U32 R32, R3, UR8, R32 ;  /* 0x0000000803207c25 */ /* 0x000fe2000f8e0020 */
[----:B------:R-:W-:-:S03]  /*bf40*/  ULDC.64 UR8, c[0x0][0xad8] ;  /* 0x0002b60000087ab9 */ /* 0x000fc60000000a00 */
[----:B------:R-:W-:Y:S02]  /*bf50*/  IMAD.IADD R33, R33, 0x1, R51 ;  /* 0x0000000121217824 */ /* 0x000fe400078e0233 */
[----:B------:R-:W-:Y:S02]  /*bf60*/  IMAD R34, R0, UR8, RZ ;  /* 0x0000000800227c24 */ /* 0x000fe4000f8e02ff */
[----:B------:R-:W-:Y:S02]  /*bf70*/  VIADD R50, R197, UR38 ;  /* 0x00000026c5327c36 */ /* 0x000fe40008000000 */
[C---:B------:R-:W-:Y:S02]  /*bf80*/  IMAD R3, R49.reuse, UR9, R34 ;  /* 0x0000000931037c24 */ /* 0x040fe4000f8e0222 */
[----:B------:R-:W-:Y:S01]  /*bf90*/  IMAD.WIDE.U32 R32, R49, UR8, R32 ;  /* 0x0000000831207c25 */ /* 0x000fe2000f8e0020 */
[----:B------:R-:W-:Y:S01]  /*bfa0*/  ISETP.GE.AND P2, PT, R50, R21, PT ;  /* 0x000000153200720c */ /* 0x000fe20003f46270 */
[----:B------:R-:W-:-:S02]  /*bfb0*/  ULDC.64 UR8, c[0x0][0xa80] ;  /* 0x0002a00000087ab9 */ /* 0x000fc40000000a00 */
[----:B------:R-:W-:Y:S01]  /*bfc0*/  IMAD.IADD R3, R33, 0x1, R3 ;  /* 0x0000000121037824 */ /* 0x000fe200078e0203 */
[----:B------:R-:W-:Y:S01]  /*bfd0*/  LEA R34, P3, R32, UR8, 0x1 ;  /* 0x0000000820227c11 */ /* 0x000fe2000f8608ff */
[----:B------:R-:W-:Y:S02]  /*bfe0*/  VIADD R20, R20, 0x28820 ;  /* 0x0002882014147836 */ /* 0x000fe40000000000 */
[----:B------:R-:W-:Y:S01]  /*bff0*/  VIADD R0, R50, 0x20 ;  /* 0x0000002032007836 */ /* 0x000fe20000000000 */
[----:B------:R-:W-:Y:S02]  /*c000*/  LEA.HI.X R3, R32, UR9, R3, 0x1, P3 ;  /* 0x0000000920037c11 */ /* 0x000fe400098f0c03 */
[----:B------:R-:W-:Y:S02]  /*c010*/  PRMT R20, RZ, 0x654, R20 ;  /* 0x00000654ff147816 */ /* 0x000fe40000000014 */
[-C--:B------:R-:W-:Y:S01]  /*c020*/  ISETP.GE.AND P0, PT, R0, R21.reuse, PT ;  /* 0x000000150000720c */ /* 0x080fe20003f06270 */
[----:B------:R-:W-:Y:S01]  /*c030*/  VIADD R0, R50, 0x40 ;  /* 0x0000004032007836 */ /* 0x000fe20000000000 */
[----:B-1----:R0:W-:Y:S01]  /*c040*/  SYNCS.ARRIVE.TRANS64.RED.A1T0 RZ, [R20+URZ], RZ ;  /* 0x000000ff14ff79a7 */ /* 0x0021e2000810043f */
[----:B------:R0:W1:Y:S01]  /*c050*/  SHFL.IDX PT, R33, R34, RZ, 0x181f ;  /* 0x00181fff22217589 */ /* 0x00006200000e0000 */
[----:B------:R-:W-:Y:S03]  /*c060*/  BSSY B1, `(.L_x_2325) ;  /* 0x000000d000017945 */ /* 0x000fe60003800000 */
[----:B------:R0:W2:Y:S01]  /*c070*/  SHFL.IDX PT, R49, R3, RZ, 0x181f ;  /* 0x00181fff03317589 */ /* 0x0000a200000e0000 */
[----:B------:R-:W-:Y:S01]  /*c080*/  ISETP.GE.AND P1, PT, R0, R21, PT ;  /* 0x000000150000720c */ /* 0x000fe20003f26270 */
[----:B------:R-:W-:-:S12]  /*c090*/  @P2 BRA `(.L_x_2326) ;  /* 0x0000000000242947 */ /* 0x000fd80003800000 */
[----:B------:R-:W-:Y:S02]  /*c0a0*/  ULDC UR4, c[0x0][0xac8] ;  /* 0x0002b20000047ab9 */ /* 0x000fe40000000800 */
[----:B------:R-:W-:Y:S02]  /*c0b0*/  ISETP.GE.AND P2, PT, R2, UR4, PT ;  /* 0x0000000402007c0c */ /* 0x000fe4000bf46270 */
[----:B------:R-:W-:-:S11]  /*c0c0*/  ISETP.GE.AND P3, PT, R18, UR4, PT ;  /* 0x0000000412007c0c */ /* 0x000fd6000bf66270 */
[-C--:B-1----:R-:W-:Y:S02]  /*c0d0*/  @!P2 LEA R32, P4, R2, R33.reuse, 0x1 ;  /* 0x000000210220a211 */ /* 0x082fe400078808ff */
[----:B------:R-:W-:Y:S02]  /*c0e0*/  @!P3 LEA R48, P5, R18, R33, 0x1 ;  /* 0x000000211230b211 */ /* 0x000fe400078a08ff */
[-C--:B--2---:R-:W-:Y:S02]  /*c0f0*/  @!P2 LEA.HI.X R33, R2, R49.reuse, R218, 0x1, P4 ;  /* 0x000000310221a211 */ /* 0x084fe400020f0cda */
[----:B------:R-:W-:-:S03]  /*c100*/  @!P3 LEA.HI.X R49, R18, R49, R217, 0x1, P5 ;  /* 0x000000311231b211 */ /* 0x000fc600028f0cd9 */
[----:B-----5:R3:W-:Y:S04]  /*c110*/  @!P2 ST.E.128 desc[UR50][R32.64], R4 ;  /* 0x000000042000a985 */ /* 0x0207e8000c101d32 */
[----:B------:R3:W-:Y:S02]  /*c120*/  @!P3 ST.E.128 desc[UR50][R48.64], R28 ;  /* 0x0000001c3000b985 */ /* 0x0007e4000c101d32 */
.L_x_2326:
[----:B------:R-:W-:Y:S05]  /*c130*/  BSYNC B1 ;  /* 0x0000000000017941 */ /* 0x000fea0003800000 */
.L_x_2325:
[----:B---3-5:R3:W4:Y:S01]  /*c140*/  SHFL.IDX PT, R7, R3, 0x1, 0x181f ;  /* 0x00381f0003077f89 */ /* 0x02872200000e0000 */
[----:B------:R-:W-:Y:S03]  /*c150*/  BSSY B1, `(.L_x_2327) ;  /* 0x000000c000017945 */ /* 0x000fe60003800000 */
[----:B------:R3:W0:Y:S01]  /*c160*/  SHFL.IDX PT, R5, R34, 0x1, 0x181f ;  /* 0x00381f0022057f89 */ /* 0x00062200000e0000 */
[----:B------:R-:W-:Y:S05]  /*c170*/  @P0 BRA `(.L_x_2328) ;  /* 0x0000000000240947 */ /* 0x000fea0003800000 */
[----:B------:R-:W-:Y:S02]  /*c180*/  ULDC UR4, c[0x0][0xac8] ;  /* 0x0002b20000047ab9 */ /* 0x000fe40000000800 */
[----:B------:R-:W-:Y:S02]  /*c190*/  ISETP.GE.AND P3, PT, R2, UR4, PT ;  /* 0x0000000402007c0c */ /* 0x000fe4000bf66270 */
[----:B------:R-:W-:-:S11]  /*c1a0*/  ISETP.GE.AND P4, PT, R18, UR4, PT ;  /* 0x0000000412007c0c */ /* 0x000fd6000bf86270 */
[-C--:B0-----:R-:W-:Y:S02]  /*c1b0*/  @!P3 LEA R4, P0, R2, R5.reuse, 0x1 ;  /* 0x000000050204b211 */ /* 0x081fe400078008ff */
[----:B------:R-:W-:Y:S02]  /*c1c0*/  @!P4 LEA R6, P2, R18, R5, 0x1 ;  /* 0x000000051206c211 */ /* 0x000fe400078408ff */
[-C--:B----4-:R-:W-:Y:S02]  /*c1d0*/  @!P3 LEA.HI.X R5, R2, R7.reuse, R218, 0x1, P0 ;  /* 0x000000070205b211 */ /* 0x090fe400000f0cda */
[----:B------:R-:W-:-:S03]  /*c1e0*/  @!P4 LEA.HI.X R7, R18, R7, R217, 0x1, P2 ;  /* 0x000000071207c211 */ /* 0x000fc600010f0cd9 */
[----:B------:R0:W-:Y:S04]  /*c1f0*/  @!P3 ST.E.128 desc[UR50][R4.64], R8 ;  /* 0x000000080400b985 */ /* 0x0001e8000c101d32 */
[----:B------:R0:W-:Y:S02]  /*c200*/  @!P4 ST.E.128 desc[UR50][R6.64], R36 ;  /* 0x000000240600c985 */ /* 0x0001e4000c101d32 */
.L_x_2328:
[----:B------:R-:W-:Y:S05]  /*c210*/  BSYNC B1 ;  /* 0x0000000000017941 */ /* 0x000fea0003800000 */
.L_x_2327:
[----:B0---4-:R0:W4:Y:S01]  /*c220*/  SHFL.IDX PT, R7, R3, 0x2, 0x181f ;  /* 0x00581f0003077f89 */ /* 0x01112200000e0000 */
        /* <DEDUP_REMOVED lines=12> */
.L_x_2330:
[----:B------:R-:W-:Y:S05]  /*c2f0*/  BSYNC B1 ;  /* 0x0000000000017941 */ /* 0x000fea0003800000 */
.L_x_2329:
[----:B------:R-:W-:Y:S01]  /*c300*/  VIADD R0, R50, 0x60 ;  /* 0x0000006032007836 */ /* 0x000fe20000000000 */
[----:B0--3--:R-:W0:Y:S04]  /*c310*/  SHFL.IDX PT, R3, R3, 0x3, 0x181f ;  /* 0x00781f0003037f89 */ /* 0x009e2800000e0000 */
[----:B------:R-:W-:Y:S01]  /*c320*/  ISETP.GE.AND P0, PT, R0, R21, PT ;  /* 0x000000150000720c */ /* 0x000fe20003f06270 */
[----:B----4-:R3:W4:-:S12]  /*c330*/  SHFL.IDX PT, R7, R34, 0x3, 0x181f ;  /* 0x00781f0022077f89 */ /* 0x01071800000e0000 */
[----:B---3--:R-:W-:Y:S05]  /*c340*/  @P0 BRA `(.L_x_2331) ;  /* 0x0000001800280947 */ /* 0x008fea0003800000 */
[----:B------:R-:W-:Y:S02]  /*c350*/  ULDC UR4, c[0x0][0xac8] ;  /* 0x0002b20000047ab9 */ /* 0x000fe40000000800 */
[----:B------:R-:W-:-:S13]  /*c360*/  ISETP.GE.AND P1, PT, R2, UR4, PT ;  /* 0x0000000402007c0c */ /* 0x000fda000bf26270 */
[----:B----4-:R-:W-:-:S04]  /*c370*/  @!P1 LEA R4, P0, R2, R7, 0x1 ;  /* 0x0000000702049211 */ /* 0x010fc800078008ff */
        /* <DEDUP_REMOVED lines=8> */
.L_x_2324:
        /* <DEDUP_REMOVED lines=24> */
[----:B-1----:R-:W-:Y:S02]  /*c580*/  @P1 SHF.R.U32.HI R3, RZ, R5, R0 ;  /* 0x00000005ff031219 */ /* 0x002fe40000011600 */
[----:B------:R-:W-:Y:S02]  /*c590*/  UMOV UR8, UR42 ;  /* 0x0000002a00087c82 */ /* 0x000fe40008000000 */
[----:B------:R-:W-:Y:S01]  /*c5a0*/  UIMAD.WIDE.U32 UR8, UR39, UR10, UR8 ;  /* 0x0000000a270872a5 */ /* 0x000fe2000f8e0008 */
[--C-:B------:R-:W-:Y:S01]  /*c5b0*/  SHF.R.S32.HI R0, RZ, 0x1f, R3.reuse ;  /* 0x0000001fff007819 */ /* 0x100fe20000011403 */
[----:B------:R-:W-:Y:S02]  /*c5c0*/  IMAD.MOV R7, RZ, RZ, -R3 ;  /* 0x000000ffff077224 */ /* 0x000fe400078e0a03 */
[----:B------:R-:W-:-:S02]  /*c5d0*/  UIMAD UR39, UR39, UR11, UR9 ;  /* 0x0000000b272772a4 */ /* 0x000fc4000f8e0209 */
[----:B------:R-:W-:Y:S01]  /*c5e0*/  IMAD R7, R34, R7, R11 ;  /* 0x0000000722077224 */ /* 0x000fe200078e020b */
[----:B------:R-:W-:Y:S01]  /*c5f0*/  ULDC.64 UR10, c[0x0][0xb30] ;  /* 0x0002cc00000a7ab9 */ /* 0x000fe20000000a00 */
[----:B------:R-:W-:Y:S02]  /*c600*/  IMAD.U32 R5, RZ, RZ, UR9 ;  /* 0x00000009ff057e24 */ /* 0x000fe4000f8e00ff */
[----:B------:R-:W-:Y:S02]  /*c610*/  IMAD R0, R0, UR10, RZ ;  /* 0x0000000a00007c24 */ /* 0x000fe4000f8e02ff */
        /* <DEDUP_REMOVED lines=14> */
[----:B------:R2:W0:Y:S04]  /*c700*/  SHFL.IDX PT, R6, R0, RZ, 0x1c1f ;  /* 0x001c1fff00067589 */ /* 0x00042800000e0000 */
[----:B------:R2:W1:Y:S01]  /*c710*/  SHFL.IDX PT, R7, R3, RZ, 0x1c1f ;  /* 0x001c1fff03077589 */ /* 0x00046200000e0000 */
[----:B------:R-:W-:Y:S05]  /*c720*/  @P0 BRA `(.L_x_2333) ;  /* 0x0000000400000947 */ /* 0x000fea0003800000 */
[----:B------:R-:W-:Y:S02]  /*c730*/  ULDC UR4, c[0x0][0xac8] ;  /* 0x0002b20000047ab9 */ /* 0x000fe40000000800 */
[----:B------:R-:W-:Y:S02]  /*c740*/  ISETP.GE.AND P3, PT, R16, UR4, PT ;  /* 0x0000000410007c0c */ /* 0x000fe4000bf66270 */
[----:B------:R-:W-:Y:S02]  /*c750*/  ISETP.GE.AND P2, PT, R196, UR4, PT ;  /* 0x00000004c4007c0c */ /* 0x000fe4000bf46270 */
[----:B------:R-:W-:Y:S02]  /*c760*/  ISETP.GE.AND P1, PT, R195, UR4, PT ;  /* 0x00000004c3007c0c */ /* 0x000fe4000bf26270 */
[----:B------:R-:W-:Y:S02]  /*c770*/  ISETP.GE.AND P0, PT, R194, UR4, PT ;  /* 0x00000004c2007c0c */ /* 0x000fe4000bf06270 */
[----:B------:R-:W-:-:S05]  /*c780*/  ISETP.GE.AND P4, PT, R192, UR4, PT ;  /* 0x00000004c0007c0c */ /* 0x000fca000bf86270 */
[----:B01----:R-:W-:Y:S02]  /*c790*/  @!P3 IMAD.WIDE R4, R16, 0x4, R6 ;  /* 0x000000041004b825 */ /* 0x003fe400078e0206 */
        /* <DEDUP_REMOVED lines=12> */
[-C--:B0-----:R-:W-:Y:S01]  /*c860*/  @!P3 LEA R4, P6, R193, R6.reuse, 0x2 ;  /* 0x00000006c104b211 */ /* 0x081fe200078c10ff */
[----:B------:R0:W-:Y:S01]  /*c870*/  @!P0 ST.E.64 desc[UR50][R12.64], R100 ;  /* 0x000000640c008985 */ /* 0x0001e2000c101b32 */
[----:B------:R-:W-:-:S02]  /*c880*/  @!P4 LEA R14, P0, R192, R6, 0x2 ;  /* 0x00000006c00ec211 */ /* 0x000fc400078010ff */
        /* <DEDUP_REMOVED lines=9> */
[----:B-1----:R-:W-:-:S03]  /*c920*/  @!P2 LEA R8, P4, R190, R6, 0x2 ;  /* 0x00000006be08a211 */ /* 0x002fc600078810ff */
[----:B------:R-:W-:Y:S01]  /*c930*/  @!P5 ST.E.64 desc[UR50][R24.64], R112 ;  /* 0x000000701800d985 */ /* 0x000fe2000c101b32 */
[CC--:B---3--:R-:W-:Y:S02]  /*c940*/  @!P1 LEA R10, P5, R189.reuse, R6.reuse, 0x2 ;  /* 0x00000006bd0a9211 */ /* 0x0c8fe400078a10ff */
[-C--:B------:R-:W-:Y:S02]  /*c950*/  @!P2 LEA.HI.X R9, R190, R7.reuse, R207, 0x2, P4 ;  /* 0x00000007be09a211 */ /* 0x080fe400020f14cf */
[----:B0-----:R-:W-:Y:S02]  /*c960*/  @!P0 LEA R12, P6, R188, R6, 0x2 ;  /* 0x00000006bc0c8211 */ /* 0x001fe400078c10ff */
        /* <DEDUP_REMOVED lines=14> */
[CC--:B0-----:R-:W-:Y:S02]  /*ca50*/  @!P2 LEA R8, P3, R185.reuse, R6.reuse, 0x2 ;  /* 0x00000006b908a211 */ /* 0x0c1fe400078610ff */
[-C--:B------:R-:W-:Y:S02]  /*ca60*/  @!P4 LEA.HI.X R15, R186, R7.reuse, R203, 0x2, P6 ;  /* 0x00000007ba0fc211 */ /* 0x080fe400030f14cb */
[-C--:B-1----:R-:W-:Y:S02]  /*ca70*/  @!P1 LEA R10, P6, R184, R6.reuse, 0x2 ;  /* 0x00000006b80a9211 */ /* 0x082fe400078c10ff */
        /* <DEDUP_REMOVED lines=11> */
.L_x_2333:
[----:B------:R-:W-:Y:S05]  /*cb30*/  BSYNC B1 ;  /* 0x0000000000017941 */ /* 0x000fea0003800000 */
.L_x_2332:
[----:B------:R-:W-:Y:S01]  /*cb40*/  ISETP.GE.AND P0, PT, R26, R21, PT ;  /* 0x000000151a00720c */ /* 0x000fe20003f06270 */
[----:B-1--4-:R1:W3:Y:S04]  /*cb50*/  SHFL.IDX PT, R7, R3, 0x1, 0x1c1f ;  /* 0x003c1f0003077f89 */ /* 0x0122e800000e0000 */
[----:B0-----:R1:W0:Y:S08]  /*cb60*/  SHFL.IDX PT, R6, R0, 0x1, 0x1c1f ;  /* 0x003c1f0000067f89 */ /* 0x00123000000e0000 */
[----:B-1----:R-:W-:Y:S05]  /*cb70*/  @P0 BRA `(.L_x_2331) ;  /* 0x00000010001c0947 */ /* 0x002fea0003800000 */
[----:B------:R-:W-:Y:S02]  /*cb80*/  ULDC UR4, c[0x0][0xac8] ;  /* 0x0002b20000047ab9 */ /* 0x000fe40000000800 */
[----:B------:R-:W-:Y:S02]  /*cb90*/  ISETP.GE.AND P1, PT, R196, UR4, PT ;  /* 0x00000004c4007c0c */ /* 0x000fe4000bf26270 */
[----:B------:R-:W-:Y:S02]  /*cba0*/  ISETP.GE.AND P0, PT, R195, UR4, PT ;  /* 0x00000004c3007c0c */ /* 0x000fe4000bf06270 */
[----:B------:R-:W-:Y:S02]  /*cbb0*/  ISETP.GE.AND P2, PT, R16, UR4, PT ;  /* 0x0000000410007c0c */ /* 0x000fe4000bf46270 */
[----:B------:R-:W-:Y:S02]  /*cbc0*/  ISETP.GE.AND P4, PT, R193, UR4, PT ;  /* 0x00000004c1007c0c */ /* 0x000fe4000bf86270 */
[----:B------:R-:W-:-:S05]  /*cbd0*/  ISETP.GE.AND P3, PT, R194, UR4, PT ;  /* 0x00000004c2007c0c */ /* 0x000fca000bf66270 */
[CC--:B0-----:R-:W-:Y:S02]  /*cbe0*/  @!P1 LEA R8, P5, R196.reuse, R6.reuse, 0x2 ;  /* 0x00000006c4089211 */ /* 0x0c1fe400078a10ff */
[CC--:B------:R-:W-:Y:S02]  /*cbf0*/  @!P0 LEA R10, P6, R195.reuse, R6.reuse, 0x2 ;  /* 0x00000006c30a8211 */ /* 0x0c0fe400078c10ff */
[-C--:B---3--:R-:W-:Y:S01]  /*cc00*/  @!P1 LEA.HI.X R9, R196, R7.reuse, R213, 0x2, P5 ;  /* 0x00000007c4099211 */ /* 0x088fe200028f14d5 */
[----:B------:R-:W-:Y:S01]  /*cc10*/  @!P2 IMAD.WIDE R4, R16, 0x4, R6 ;  /* 0x000000041004a825 */ /* 0x000fe200078e0206 */
[----:B------:R-:W-:Y:S02]  /*cc20*/  ISETP.GE.AND P5, PT, R192, UR4, PT ;  /* 0x00000004c0007c0c */ /* 0x000fe4000bfa6270 */
[----:B------:R-:W-:Y:S02]  /*cc30*/  @!P0 LEA.HI.X R11, R195, R7, R212, 0x2, P6 ;  /* 0x00000007c30b8211 */ /* 0x000fe400030f14d4 */
[----:B------:R0:W-:Y:S01]  /*cc40*/  @!P2 ST.E.64 desc[UR50][R4.64], R90 ;  /* 0x0000005a0400a985 */ /* 0x0001e2000c101b32 */
[----:B------:R-:W-:-:S02]  /*cc50*/  @!P4 LEA R14, P2, R193, R6, 0x2 ;  /* 0x00000006c10ec211 */ /* 0x000fc400078410ff */
        /* <DEDUP_REMOVED lines=8> */
[----:B--2---:R-:W-:-:S03]  /*cce0*/  @!P5 LEA R20, P6, R192, R6, 0x2 ;  /* 0x00000006c014d211 */ /* 0x004fc600078c10ff */
[----:B------:R2:W-:Y:S01]  /*ccf0*/  @!P3 ST.E.64 desc[UR50][R12.64], R102 ;  /* 0x000000660c00b985 */ /* 0x0005e2000c101b32 */
[-C--:B------:R-:W-:Y:S02]  /*cd00*/  @!P5 LEA.HI.X R21, R192, R7.reuse, R209, 0x2, P6 ;  /* 0x00000007c015d211 */ /* 0x080fe400030f14d1 */
[----:B------:R-:W-:Y:S01]  /*cd10*/  ISETP.GE.AND P3, PT, R188, UR4, PT ;  /* 0x00000004bc007c0c */ /* 0x000fe2000bf66270 */
[----:B------:R3:W-:Y:S01]  /*cd20*/  @!P4 ST.E.64 desc[UR50][R14.64], R106 ;  /* 0x0000006a0e00c985 */ /* 0x0007e2000c101b32 */
[-C--:B0-----:R-:W-:Y:S02]  /*cd30*/  @!P0 LEA R4, P4, R191, R6.reuse, 0x2 ;  /* 0x00000006bf048211 */ /* 0x081fe400078810ff */
[-C--:B-1----:R-:W-:Y:S01]  /*cd40*/  @!P2 LEA R10, P6, R189, R6.reuse, 0x2 ;  /* 0x00000006bd0aa211 */ /* 0x082fe200078c10ff */
[----:B------:R-:W-:Y:S01]  /*cd50*/  @!P5 ST.E.64 desc[UR50][R20.64], R110 ;  /* 0x0000006e1400d985 */ /* 0x000fe2000c101b32 */
[----:B------:R-:W-:Y:S02]  /*cd60*/  @!P1 LEA R8, P5, R190, R6, 0x2 ;  /* 0x00000006be089211 */ /* 0x000fe400078a10ff */
[----:B------:R-:W-:-:S02]  /*cd70*/  @!P0 LEA.HI.X R5, R191, R7, R208, 0x2, P4 ;  /* 0x00000007bf058211 */ /* 0x000fc400020f14d0 */
[-C--:B------:R-:W-:Y:S02]  /*cd80*/  @!P1 LEA.HI.X R9, R190, R7.reuse, R207, 0x2, P5 ;  /* 0x00000007be099211 */ /* 0x080fe400028f14cf */
[----:B------:R-:W-:Y:S01]  /*cd90*/  ISETP.GE.AND P4, PT, R187, UR4, PT ;  /* 0x00000004bb007c0c */ /* 0x000fe2000bf86270 */
[----:B------:R-:W-:Y:S01]  /*cda0*/  @!P0 ST.E.64 desc[UR50][R4.64], R114 ;  /* 0x0000007204008985 */ /* 0x000fe2000c101b32 */
[----:B------:R-:W-:Y:S02]  /*cdb0*/  @!P2 LEA.HI.X R11, R189, R7, R206, 0x2, P6 ;  /* 0x00000007bd0ba211 */ /* 0x000fe400030f14ce */
[----:B--2---:R-:W-:Y:S01]  /*cdc0*/  @!P3 LEA R12, P5, R188, R6, 0x2 ;  /* 0x00000006bc0cb211 */ /* 0x004fe200078a10ff */
[----:B------:R0:W-:Y:S01]  /*cdd0*/  @!P1 ST.E.64 desc[UR50][R8.64], R118 ;  /* 0x0000007608009985 */ /* 0x0001e2000c101b32 */
[----:B------:R-:W-:Y:S02]  /*cde0*/  ISETP.GE.AND P1, PT, R185, UR4, PT ;  /* 0x00000004b9007c0c */ /* 0x000fe4000bf26270 */
[----:B------:R-:W-:Y:S01]  /*cdf0*/  ISETP.GE.AND P0, PT, R184, UR4, PT ;  /* 0x00000004b8007c0c */ /* 0x000fe2000bf06270 */
[----:B------:R1:W-:Y:S01]  /*ce00*/  @!P2 ST.E.64 desc[UR50][R10.64], R122 ;  /* 0x0000007a0a00a985 */ /* 0x0003e2000c101b32 */
[----:B------:R-:W-:-:S02]  /*ce10*/  ISETP.GE.AND P2, PT, R186, UR4, PT ;  /* 0x00000004ba007c0c */ /* 0x000fc4000bf46270 */
[-C--:B------:R-:W-:Y:S02]  /*ce20*/  @!P3 LEA.HI.X R13, R188, R7.reuse, R205, 0x2, P5 ;  /* 0x00000007bc0db211 */ /* 0x080fe400028f14cd */
[----:B------:R-:W-:Y:S02]  /*ce30*/  ISETP.GE.AND P5, PT, R23, UR4, PT ;  /* 0x0000000417007c0c */ /* 0x000fe4000bfa6270 */
[CC--:B---3--:R-:W-:Y:S01]  /*ce40*/  @!P4 LEA R14, P6, R187.reuse, R6.reuse, 0x2 ;  /* 0x00000006bb0ec211 */ /* 0x0c8fe200078c10ff */
[----:B------:R4:W-:Y:S03]  /*ce50*/  @!P3 ST.E.64 desc[UR50][R12.64], R126 ;  /* 0x0000007e0c00b985 */ /* 0x0009e6000c101b32 */
[----:B------:R-:W-:Y:S02]  /*ce60*/  @!P4 LEA.HI.X R15, R187, R7, R204, 0x2, P6 ;  /* 0x00000007bb0fc211 */ /* 0x000fe400030f14cc */
[----:B0-----:R-:W-:-:S02]  /*ce70*/  @!P1 LEA R8, P6, R185, R6, 0x2 ;  /* 0x00000006b9089211 */ /* 0x001fc400078c10ff */
[-C--:B------:R-:W-:Y:S01]  /*ce80*/  @!P2 LEA R4, P3, R186, R6.reuse, 0x2 ;  /* 0x00000006ba04a211 */ /* 0x080fe200078610ff */
[----:B------:R4:W-:Y:S01]  /*ce90*/  @!P4 ST.E.64 desc[UR50][R14.64], R130 ;  /* 0x000000820e00c985 */ /* 0x0009e2000c101b32 */
[-C--:B-1----:R-:W-:Y:S02]  /*cea0*/  @!P0 LEA R10, P4, R184, R6.reuse, 0x2 ;  /* 0x00000006b80a8211 */ /* 0x082fe400078810ff */
[-C--:B------:R-:W-:Y:S02]  /*ceb0*/  @!P2 LEA.HI.X R5, R186, R7.reuse, R203, 0x2, P3 ;  /* 0x00000007ba05a211 */ /* 0x080fe400018f14cb */
[----:B------:R-:W-:Y:S02]  /*cec0*/  @!P5 LEA R20, P3, R23, R6, 0x2 ;  /* 0x000000061714d211 */ /* 0x000fe400078610ff */
[-C--:B------:R-:W-:Y:S01]  /*ced0*/  @!P1 LEA.HI.X R9, R185, R7.reuse, R202, 0x2, P6 ;  /* 0x00000007b9099211 */ /* 0x080fe200030f14ca */
[----:B------:R4:W-:Y:S01]  /*cee0*/  @!P2 ST.E.64 desc[UR50][R4.64], R134 ;  /* 0x000000860400a985 */ /* 0x0009e2000c101b32 */
[----:B------:R-:W-:-:S02]  /*cef0*/  @!P0 LEA.HI.X R11, R184, R7, R201, 0x2, P4 ;  /* 0x00000007b80b8211 */ /* 0x000fc400020f14c9 */
[----:B------:R-:W-:Y:S01]  /*cf00*/  @!P5 LEA.HI.X R21, R23, R7, R200, 0x2, P3 ;  /* 0x000000071715d211 */ /* 0x000fe200018f14c8 */
[----:B------:R4:W-:Y:S04]  /*cf10*/  @!P1 ST.E.64 desc[UR50][R8.64], R138 ;  /* 0x0000008a08009985 */ /* 0x0009e8000c101b32 */
[----:B------:R4:W-:Y:S01]  /*cf20*/  @!P0 ST.E.64 desc[UR50][R10.64], R142 ;  /* 0x0000008e0a008985 */ /* 0x0009e2000c101b32 */
[----:B------:R-:W-:-:S03]  /*cf30*/  ISETP.GE.AND P0, PT, R22, UR4, PT ;  /* 0x0000000416007c0c */ /* 0x000fc6000bf06270 */
[----:B------:R4:W-:Y:S10]  /*cf40*/  @!P5 ST.E.64 desc[UR50][R20.64], R146 ;  /* 0x000000921400d985 */ /* 0x0009f4000c101b32 */
[----:B------:R-:W-:Y:S05]  /*cf50*/  @P0 BRA `(.L_x_2331) ;  /* 0x0000000c00240947 */ /* 0x000fea0003800000 */
[----:B----4-:R-:W-:-:S04]  /*cf60*/  LEA R4, P0, R22, R6, 0x2 ;  /* 0x0000000616047211 */ /* 0x010fc800078010ff */
[----:B------:R-:W-:-:S05]  /*cf70*/  LEA.HI.X R5, R22, R7, R199, 0x2, P0 ;  /* 0x0000000716057211 */ /* 0x000fca00000f14c7 */
[----:B------:R1:W-:Y:S01]  /*cf80*/  ST.E.64 desc[UR50][R4.64], R150 ;  /* 0x0000009604007985 */ /* 0x0003e2000c101b32 */
[----:B------:R-:W-:Y:S05]  /*cf90*/  BRA `(.L_x_2331) ;  /* 0x0000000c00147947 */ /* 0x000fea0003800000 */
.L_x_2322:
        /* <DEDUP_REMOVED lines=9> */
[----:B------:R-:W-:-:S03]  /*d030*/  UISETP.NE.U32.AND UP1, UPT, UR8, URZ, UPT ;  /* 0x0000003f0800728c */ /* 0x000fc6000bf25070 */
[----:B------:R-:W2:Y:S01]  /*d040*/  @P1 LDG.E R3, desc[UR50][R4.64] ;  /* 0x0000003204031981 */ /* 0x000ea2000c1e1900 */
[----:B------:R-:W-:Y:S01]  /*d050*/  UISETP.NE.AND.EX UP1, UPT, UR9, URZ, UPT, UP1 ;  /* 0x0000003f0900728c */ /* 0x000fe2000bf25310 */
[----:B------:R-:W-:Y:S02]  /*d060*/  ULDC UR4, c[0x0][0xa88] ;  /* 0x0002a20000047ab9 */ /* 0x000fe40000000800 */
[----:B------:R-:W-:-:S03]  /*d070*/  IMAD.U32 R0, RZ, RZ, UR4 ;  /* 0x00000004ff007e24 */ /* 0x000fc6000f8e00ff */
[----:B------:R-:W-:-:S05]  /*d080*/  PLOP3.LUT P2, PT, PT, PT, UP1, 0x80, 0x0 ;  /* 0x000000000000781c */ /* 0x000fca0003f4f018 */
[----:B------:R-:W-:Y:S02]  /*d090*/  @UP1 ULDC.64 UR8, c[0x0][0xc08] ;  /* 0x0003020000081ab9 */ /* 0x000fe40000000a00 */
[----:B------:R-:W-:-:S06]  /*d0a0*/  @UP1 UIMAD.WIDE UR8, UR42, 0x4, UR8 ;  /* 0x000000042a0818a5 */ /* 0x000fcc000f8e0208 */
[----:B------:R-:W-:Y:S02]  /*d0b0*/  IMAD.U32 R6, RZ, RZ, UR8 ;  /* 0x00000008ff067e24 */ /* 0x000fe4000f8e00ff */
[----:B------:R-:W-:-:S05]  /*d0c0*/  IMAD.U32 R7, RZ, RZ, UR9 ;  /* 0x00000009ff077e24 */ /* 0x000fca000f8e00ff */
[----:B------:R0:W5:Y:S01]  /*d0d0*/  @P2 LDG.E R0, desc[UR50][R6.64] ;  /* 0x0000003206002981 */ /* 0x000162000c1e1900 */
[----:B------:R-:W-:Y:S01]  /*d0e0*/  UMOV UR4, URZ ;  /* 0x0000003f00047c82 */ /* 0x000fe20008000000 */
[----:B------:R-:W-:Y:S01]  /*d0f0*/  UISETP.NE.AND UP1, UPT, UR45, URZ, UPT ;  /* 0x0000003f2d00728c */ /* 0x000fe2000bf25270 */
[----:B------:R-:W-:-:S10]  /*d100*/  ISETP.GT.AND P0, PT, R219, 0x7f, PT ;  /* 0x0000007fdb00780c */ /* 0x000fd40003f04270 */
[----:B------:R-:W-:Y:S01]  /*d110*/  @!UP1 ULDC UR45, c[0x0][0xad4] ;  /* 0x0002b500002d9ab9 */ /* 0x000fe20000000800 */
[----:B--2---:R-:W-:-:S13]  /*d120*/  @P1 R2UR UR4, R3 ;  /* 0x00000000030412ca */ /* 0x004fda00000e0000 */
[----:B------:R-:W-:Y:S01]  /*d130*/  USHF.R.S32.HI UR18, URZ, 0x1f, UR4 ;  /* 0x0000001f3f127899 */ /* 0x000fe20008011404 */
[----:B0-----:R-:W-:Y:S11]  /*d140*/  @P2 BRA `(.L_x_2334) ;  /* 0x0000000000102947 */ /* 0x001ff60003800000 */
[----:B------:R-:W-:Y:S05]  /*d150*/  @!P1 BRA `(.L_x_2334) ;  /* 0x00000000000c9947 */ /* 0x000fea0003800000 */
[----:B------:R-:W2:Y:S04]  /*d160*/  LDG.E R3, desc[UR50][R4.64] ;  /* 0x0000003204037981 */ /* 0x000ea8000c1e1900 */
[----:B-----5:R-:W2:Y:S02]  /*d170*/  LDG.E R0, desc[UR50][R4.64+0x4] ;  /* 0x0000043204007981 */ /* 0x020ea4000c1e1900 */
[----:B--2---:R-:W-:-:S07]  /*d180*/  IMAD.IADD R0, R0, 0x1, -R3 ;  /* 0x0000000100007824 */ /* 0x004fce00078e0a03 */
.L_x_2334:
[----:B------:R-:W-:Y:S01]  /*d190*/  USEL UR42, UR42, URZ, !UP0 ;  /* 0x0000003f2a2a7287 */ /* 0x000fe2000c000000 */
[----:B------:R-:W-:Y:S01]  /*d1a0*/  BSSY B1, `(.L_x_2335) ;  /* 0x0000038000017945 */ /* 0x000fe20003800000 */
[----:B------:R-:W-:-:S03]  /*d1b0*/  USEL UR37, UR37, URZ, !UP0 ;  /* 0x0000003f25257287 */ /* 0x000fc6000c000000 */
[----:B------:R-:W-:Y:S09]  /*d1c0*/  @P0 BRA `(.L_x_2336) ;  /* 0x0000000000d40947 */ /* 0x000ff20003800000 */
        /* <DEDUP_REMOVED lines=9> */
[----:B------:R-:W-:-:S03]  /*d260*/  UMOV UR16, 0x9b8 ;  /* 0x000009b800107882 */ /* 0x000fc60000000000 */
[----:B------:R-:W-:Y:S02]  /*d270*/  USEL UR16, UR16, 0x978, UP0 ;  /* 0x0000097810107887 */ /* 0x000fe40008000000 */
[----:B------:R-:W-:-:S06]  /*d280*/  USEL UR7, UR39, URZ, UP0 ;  /* 0x0000003f27077287 */ /* 0x000fcc0008000000 */
[----:B------:R-:W0:Y:S04]  /*d290*/  @P0 LDC R3, c[0x0][0xbec] ;  /* 0x0002fb00ff030b82 */ /* 0x000e280000000800 */
[----:B------:R-:W-:Y:S01]  /*d2a0*/  ULDC.64 UR10, c[0x0][UR16+0x220] ;  /* 0x00008800100a7abb */ /* 0x000fe20008000a00 */
[----:B------:R-:W-:Y:S01]  /*d2b0*/  ULDC.64 UR8, c[0x0][UR16+0x218] ;  /* 0x0000860010087abb */ /* 0x000fe20008000a00 */
[----:B------:R-:W-:Y:S01]  /*d2c0*/  ULDC.64 UR12, c[0x0][UR16+0x228] ;  /* 0x00008a00100c7abb */ /* 0x000fe20008000a00 */
[----:B------:R-:W-:Y:S01]  /*d2d0*/  UIMAD UR11, UR11, UR42, URZ ;  /* 0x0000002a0b0b72a4 */ /* 0x000fe2000f8e023f */
[----:B------:R-:W1:Y:S01]  /*d2e0*/  @P0 LDC R5, c[0x0][0xbf0] ;  /* 0x0002fc00ff050b82 */ /* 0x000e620000000800 */
[----:B------:R-:W-:Y:S02]  /*d2f0*/  UIMAD.WIDE.U32 UR14, UR8, UR43, URZ ;  /* 0x0000002b080e72a5 */ /* 0x000fe4000f8e003f */
        /* <DEDUP_REMOVED lines=10> */
[----:B------:R-:W-:Y:S02]  /*d3a0*/  IMAD.MOV.U32 R3, RZ, RZ, R6 ;  /* 0x000000ffff037224 */ /* 0x000fe400078e0006 */
[----:B------:R-:W-:Y:S01]  /*d3b0*/  IMAD.U32 R8, RZ, RZ, UR8 ;  /* 0x00000008ff087e24 */ /* 0x000fe2000f8e00ff */
[----:B------:R-:W-:Y:S01]  /*d3c0*/  UIADD3.X UR7, UR7, UR17, UR18, UP1, UP2 ;  /* 0x0000001107077290 */ /* 0x000fe20008fe4412 */
[----:B-1----:R-:W-:Y:S01]  /*d3d0*/  @P0 SHF.R.U32.HI R3, RZ, R5, R4 ;  /* 0x00000005ff030219 */ /* 0x002fe20000011604 */
[----:B------:R-:W-:Y:S01]  /*d3e0*/  IMAD.U32 R4, RZ, RZ, UR20 ;  /* 0x00000014ff047e24 */ /* 0x000fe2000f8e00ff */
[----:B------:R-:W-:Y:S01]  /*d3f0*/  ULDC.64 UR8, c[0x0][UR16+0x210] ;  /* 0x0000840010087abb */ /* 0x000fe20008000a00 */
[----:B------:R-:W-:Y:S01]  /*d400*/  IMAD.U32 R5, RZ, RZ, UR21 ;  /* 0x00000015ff057e24 */ /* 0x000fe2000f8e00ff */
[--C-:B------:R-:W-:Y:S01]  /*d410*/  SHF.R.S32.HI R5, RZ, 0x1f, R3.reuse ;  /* 0x0000001fff057819 */ /* 0x100fe20000011403 */
[----:B------:R-:W-:Y:S01]  /*d420*/  IMAD.MOV R7, RZ, RZ, -R3 ;  /* 0x000000ffff077224 */ /* 0x000fe200078e0a03 */
[----:B------:R-:W-:Y:S01]  /*d430*/  IADD3 R4, P0, P1, R3, UR14, R4 ;  /* 0x0000000e03047c10 */ /* 0x000fe2000f91e004 */
[----:B------:R-:W-:Y:S01]  /*d440*/  ULDC.64 UR10, c[0x0][0xba8] ;  /* 0x0002ea00000a7ab9 */ /* 0x000fe20000000a00 */
[----:B------:R-:W-:Y:S01]  /*d450*/  @!UP0 ULDC UR10, c[0x0][0xb50] ;  /* 0x0002d400000a8ab9 */ /* 0x000fe20000000800 */
[----:B------:R-:W-:Y:S01]  /*d460*/  IMAD R7, R9, R7, R6 ;  /* 0x0000000709077224 */ /* 0x000fe200078e0206 */
[----:B------:R-:W-:Y:S01]  /*d470*/  IADD3.X R5, R5, UR7, R8, P0, P1 ;  /* 0x0000000705057c10 */ /* 0x000fe200087e2408 */
[----:B------:R-:W-:-:S02]  /*d480*/  @!UP0 ULDC UR11, c[0x0][0xb54] ;  /* 0x0002d500000b8ab9 */ /* 0x000fc40000000800 */
[C---:B------:R-:W-:Y:S01]  /*d490*/  IMAD R6, R7.reuse, UR9, RZ ;  /* 0x0000000907067c24 */ /* 0x040fe2000f8e02ff */
[----:B------:R-:W-:Y:S01]  /*d4a0*/  SHF.R.S32.HI R3, RZ, 0x1f, R7 ;  /* 0x0000001fff037819 */ /* 0x000fe20000011407 */
[----:B------:R-:W-:-:S04]  /*d4b0*/  IMAD.WIDE.U32 R4, R7, UR8, R4 ;  /* 0x0000000807047c25 */ /* 0x000fc8000f8e0004 */
[----:B------:R-:W-:Y:S01]  /*d4c0*/  IMAD R3, R3, UR8, R6 ;  /* 0x0000000803037c24 */ /* 0x000fe2000f8e0206 */
[----:B------:R-:W-:-:S03]  /*d4d0*/  LEA R6, P0, R4, UR10, 0x2 ;  /* 0x0000000a04067c11 */ /* 0x000fc6000f8010ff */
[----:B------:R-:W-:-:S05]  /*d4e0*/  IMAD.IADD R3, R5, 0x1, R3 ;  /* 0x0000000105037824 */ /* 0x000fca00078e0203 */
[----:B------:R-:W-:Y:S01]  /*d4f0*/  LEA.HI.X R7, R4, UR11, R3, 0x2, P0 ;  /* 0x0000000b04077c11 */ /* 0x000fe200080f1403 */
[----:B------:R-:W-:-:S05]  /*d500*/  IMAD.MOV.U32 R3, RZ, RZ, -0x800000 ;  /* 0xff800000ff037424 */ /* 0x000fca00078e00ff */
[----:B------:R0:W-:Y:S02]  /*d510*/  STG.E desc[UR50][R6.64], R3 ;  /* 0x0000000306007986 */ /* 0x0001e4000c101932 */
.L_x_2336:
[----:B------:R-:W-:Y:S05]  /*d520*/  BSYNC B1 ;  /* 0x0000000000017941 */ /* 0x000fea0003800000 */
.L_x_2335:
[----:B------:R-:W-:-:S06]  /*d530*/  UISETP.GT.AND UP0, UPT, UR45, 0x1, UPT ;  /* 0x000000012d00788c */ /* 0x000fcc000bf04270 */
[----:B------:R-:W-:-:S13]  /*d540*/  PLOP3.LUT P0, PT, PT, PT, UP0, 0x80, 0x0 ;  /* 0x000000000000781c */ /* 0x000fda0003f0f008 */
[----:B------:R-:W-:Y:S05]  /*d550*/  @P0 BRA `(.L_x_2331) ;  /* 0x0000000400a40947 */ /* 0x000fea0003800000 */
[----:B------:R-:W1:Y:S01]  /*d560*/  LDC R11, c[0x0][0xbe8] ;  /* 0x0002fa00ff0b7b82 */ /* 0x000e620000000800 */
[----:B------:R-:W-:Y:S01]  /*d570*/  ULDC.64 UR10, c[0x0][0xaa0] ;  /* 0x0002a800000a7ab9 */ /* 0x000fe20000000a00 */
[----:B0-----:R-:W-:Y:S01]  /*d580*/  IMAD R3, R19, 0x20, R197 ;  /* 0x0000002013037824 */ /* 0x001fe200078e02c5 */
[----:B------:R-:W-:Y:S01]  /*d590*/  UIMAD UR7, UR18, UR10, URZ ;  /* 0x0000000a120772a4 */ /* 0x000fe2000f8e023f */
[----:B------:R-:W-:Y:S01]  /*d5a0*/  BSSY B1, `(.L_x_2337) ;  /* 0x000003a000017945 */ /* 0x000fe20003800000 */
[----:B------:R-:W-:Y:S01]  /*d5b0*/  UIMAD.WIDE.U32 UR8, UR4, UR10, URZ ;  /* 0x0000000a040872a5 */ /* 0x000fe2000f8e003f */
[----:B------:R-:W-:Y:S01]  /*d5c0*/  VIADD R8, R3, UR38 ;  /* 0x0000002603087c36 */ /* 0x000fe20008000000 */
[----:B------:R-:W-:-:S03]  /*d5d0*/  UIMAD UR7, UR4, UR11, UR7 ;  /* 0x0000000b040772a4 */ /* 0x000fc6000f8e0207 */
[----:B------:R-:W-:Y:S01]  /*d5e0*/  ULDC.64 UR10, c[0x0][0xae8] ;  /* 0x0002ba00000a7ab9 */ /* 0x000fe20000000a00 */
[----:B------:R-:W-:Y:S01]  /*d5f0*/  UIADD3 UR9, UR9, UR7, URZ ;  /* 0x0000000709097290 */ /* 0x000fe2000fffe03f */
[----:B------:R-:W-:-:S03]  /*d600*/  IMAD.MOV.U32 R3, RZ, RZ, R8 ;  /* 0x000000ffff037224 */ /* 0x000fc600078e0008 */
        /* <DEDUP_REMOVED lines=18> */
[----:B------:R-:W-:Y:S02]  /*d730*/  IMAD.U32 R4, RZ, RZ, UR42 ;  /* 0x0000002aff047e24 */ /* 0x000fe4000f8e00ff */
[----:B------:R-:W-:Y:S02]  /*d740*/  IMAD R7, R11, R7, R8 ;  /* 0x000000070b077224 */ /* 0x000fe400078e0208 */
[C---:B------:R-:W-:Y:S02]  /*d750*/  IMAD R9, R3.reuse, UR9, R6 ;  /* 0x0000000903097c24 */ /* 0x040fe4000f8e0206 */
[----:B------:R-:W-:Y:S01]  /*d760*/  IMAD.WIDE.U32 R4, R3, UR8, R4 ;  /* 0x0000000803047c25 */ /* 0x000fe2000f8e0004 */
[----:B------:R-:W-:Y:S01]  /*d770*/  SHF.R.S32.HI R3, RZ, 0x1f, R7 ;  /* 0x0000001fff037819 */ /* 0x000fe20000011407 */
[----:B------:R-:W-:-:S02]  /*d780*/  ULDC.64 UR8, c[0x0][0xad8] ;  /* 0x0002b60000087ab9 */ /* 0x000fc40000000a00 */
        /* <DEDUP_REMOVED lines=8> */
[----:B------:R-:W-:Y:S01]  /*d810*/  IMAD.IADD R3, R5, 0x1, R3 ;  /* 0x0000000105037824 */ /* 0x000fe200078e0203 */
[----:B------:R-:W-:Y:S01]  /*d820*/  LEA R6, P3, R4, UR8, 0x1 ;  /* 0x0000000804067c11 */ /* 0x000fe2000f8608ff */
[----:B------:R-:W-:-:S03]  /*d830*/  VIADD R0, R8, 0x20 ;  /* 0x0000002008007836 */ /* 0x000fc60000000000 */
[----:B------:R-:W-:Y:S01]  /*d840*/  LEA.HI.X R3, R4, UR9, R3, 0x1, P3 ;  /* 0x0000000904037c11 */ /* 0x000fe200098f0c03 */
[----:B------:R0:W1:Y:S01]  /*d850*/  SHFL.IDX PT, R7, R6, RZ, 0x181f ;  /* 0x00181fff06077589 */ /* 0x00006200000e0000 */
[-C--:B------:R-:W-:Y:S01]  /*d860*/  ISETP.GE.AND P1, PT, R0, R11.reuse, PT ;  /* 0x0000000b0000720c */ /* 0x080fe20003f26270 */
[----:B------:R-:W-:Y:S02]  /*d870*/  VIADD R0, R8, 0x40 ;  /* 0x0000004008007836 */ /* 0x000fe40000000000 */
[----:B------:R0:W2:Y:S03]  /*d880*/  SHFL.IDX PT, R5, R3, RZ, 0x181f ;  /* 0x00181fff03057589 */ /* 0x0000a600000e0000 */
        /* <DEDUP_REMOVED lines=9> */
[----:B------:R3:W-:Y:S04]  /*d920*/  @!P4 ST.E.128 desc[UR50][R12.64], RZ ;  /* 0x000000ff0c00c985 */ /* 0x0007e8000c101d32 */
[----:B------:R3:W-:Y:S02]  /*d930*/  @!P5 ST.E.128 desc[UR50][R4.64], RZ ;  /* 0x000000ff0400d985 */ /* 0x0007e4000c101d32 */
.L_x_2338:
[----:B------:R-:W-:Y:S05]  /*d940*/  BSYNC B1 ;  /* 0x0000000000017941 */ /* 0x000fea0003800000 */
.L_x_2337:
[----:B--23--:R2:W3:Y:S01]  /*d950*/  SHFL.IDX PT, R5, R3, 0x1, 0x181f ;  /* 0x00381f0003057f89 */ /* 0x00c4e200000e0000 */
[----:B------:R-:W-:Y:S03]  /*d960*/  BSSY B1, `(.L_x_2339) ;  /* 0x000000c000017945 */ /* 0x000fe60003800000 */
[----:B-1----:R2:W1:Y:S01]  /*d970*/  SHFL.IDX PT, R7, R6, 0x1, 0x181f ;  /* 0x00381f0006077f89 */ /* 0x00246200000e0000 */
[----:B------:R-:W-:Y:S05]  /*d980*/  @P1 BRA `(.L_x_2340) ;  /* 0x0000000000241947 */ /* 0x000fea0003800000 */
[----:B------:R-:W-:Y:S02]  /*d990*/  ULDC UR4, c[0x0][0xac8] ;  /* 0x0002b20000047ab9 */ /* 0x000fe40000000800 */
[----:B------:R-:W-:Y:S02]  /*d9a0*/  ISETP.GE.AND P3, PT, R2, UR4, PT ;  /* 0x0000000402007c0c */ /* 0x000fe4000bf66270 */
[----:B------:R-:W-:-:S11]  /*d9b0*/  ISETP.GE.AND P4, PT, R18, UR4, PT ;  /* 0x0000000412007c0c */ /* 0x000fd6000bf86270 */
[-C--:B-1----:R-:W-:Y:S02]  /*d9c0*/  @!P3 LEA R12, P1, R2, R7.reuse, 0x1 ;  /* 0x00000007020cb211 */ /* 0x082fe400078208ff */
[----:B------:R-:W-:Y:S02]  /*d9d0*/  @!P4 LEA R4, P2, R18, R7, 0x1 ;  /* 0x000000071204c211 */ /* 0x000fe400078408ff */
[-C--:B---3--:R-:W-:Y:S02]  /*d9e0*/  @!P3 LEA.HI.X R13, R2, R5.reuse, R218, 0x1, P1 ;  /* 0x00000005020db211 */ /* 0x088fe400008f0cda */
[----:B------:R-:W-:-:S03]  /*d9f0*/  @!P4 LEA.HI.X R5, R18, R5, R217, 0x1, P2 ;  /* 0x000000051205c211 */ /* 0x000fc600010f0cd9 */
[----:B------:R4:W-:Y:S04]  /*da00*/  @!P3 ST.E.128 desc[UR50][R12.64], RZ ;  /* 0x000000ff0c00b985 */ /* 0x0009e8000c101d32 */
[----:B------:R4:W-:Y:S02]  /*da10*/  @!P4 ST.E.128 desc[UR50][R4.64], RZ ;  /* 0x000000ff0400c985 */ /* 0x0009e4000c101d32 */
.L_x_2340:
[----:B------:R-:W-:Y:S05]  /*da20*/  BSYNC B1 ;  /* 0x0000000000017941 */ /* 0x000fea0003800000 */
.L_x_2339:
[----:B---34-:R3:W4:Y:S01]  /*da30*/  SHFL.IDX PT, R5, R3, 0x2, 0x181f ;  /* 0x00581f0003057f89 */ /* 0x01872200000e0000 */
        /* <DEDUP_REMOVED lines=8> */
[-C--:B----4-:R-:W-:Y:S02]  /*dac0*/  @!P2 LEA.HI.X R13, R2, R5.reuse, R218, 0x1, P0 ;  /* 0x00000005020da211 */ /* 0x090fe400000f0cda */
[----:B------:R-:W-:-:S03]  /*dad0*/  @!P3 LEA.HI.X R5, R18, R5, R217, 0x1, P1 ;  /* 0x000000051205b211 */ /* 0x000fc600008f0cd9 */
[----:B------:R1:W-:Y:S04]  /*dae0*/  @!P2 ST.E.128 desc[UR50][R12.64], RZ ;  /* 0x000000ff0c00a985 */ /* 0x0003e8000c101d32 */
[----:B------:R1:W-:Y:S02]  /*daf0*/  @!P3 ST.E.128 desc[UR50][R4.64], RZ ;  /* 0x000000ff0400b985 */ /* 0x0003e4000c101d32 */
.L_x_2342:
[----:B------:R-:W-:Y:S05]  /*db00*/  BSYNC B1 ;  /* 0x0000000000017941 */ /* 0x000fea0003800000 */
.L_x_2341:
[----:B------:R-:W-:Y:S01]  /*db10*/  VIADD R0, R8, 0x60 ;  /* 0x0000006008007836 */ /* 0x000fe20000000000 */
[----:B0-23--:R-:W0:Y:S04]  /*db20*/  SHFL.IDX PT, R3, R3, 0x3, 0x181f ;  /* 0x00781f0003037f89 */ /* 0x00de2800000e0000 */
[----:B------:R-:W-:Y:S01]  /*db30*/  ISETP.GE.AND P0, PT, R0, R11, PT ;  /* 0x0000000b0000720c */ /* 0x000fe20003f06270 */
[----:B-1--4-:R1:W2:-:S12]  /*db40*/  SHFL.IDX PT, R5, R6, 0x3, 0x181f ;  /* 0x00781f0006057f89 */ /* 0x01229800000e0000 */
[----:B-1----:R-:W-:Y:S05]  /*db50*/  @P0 BRA `(.L_x_2331) ;  /* 0x0000000000240947 */ /* 0x002fea0003800000 */
[----:B------:R-:W-:Y:S02]  /*db60*/  ULDC UR4, c[0x0][0xac8] ;  /* 0x0002b20000047ab9 */ /* 0x000fe40000000800 */
[----:B------:R-:W-:Y:S02]  /*db70*/  ISETP.GE.AND P2, PT, R2, UR4, PT ;  /* 0x0000000402007c0c */ /* 0x000fe4000bf46270 */
[----:B------:R-:W-:-:S11]  /*db80*/  ISETP.GE.AND P3, PT, R18, UR4, PT ;  /* 0x0000000412007c0c */ /* 0x000fd6000bf66270 */
[-C--:B--2---:R-:W-:Y:S02]  /*db90*/  @!P2 LEA R6, P0, R2, R5.reuse, 0x1 ;  /* 0x000000050206a211 */ /* 0x084fe400078008ff */
[----:B------:R-:W-:Y:S02]  /*dba0*/  @!P3 LEA R4, P1, R18, R5, 0x1 ;  /* 0x000000051204b211 */ /* 0x000fe400078208ff */
[-C--:B0-----:R-:W-:Y:S02]  /*dbb0*/  @!P2 LEA.HI.X R7, R2, R3.reuse, R218, 0x1, P0 ;  /* 0x000000030207a211 */ /* 0x081fe400000f0cda */
[----:B------:R-:W-:-:S03]  /*dbc0*/  @!P3 LEA.HI.X R5, R18, R3, R217, 0x1, P1 ;  /* 0x000000031205b211 */ /* 0x000fc600008f0cd9 */
[----:B------:R0:W-:Y:S04]  /*dbd0*/  @!P2 ST.E.128 desc[UR50][R6.64], RZ ;  /* 0x000000ff0600a985 */ /* 0x0001e8000c101d32 */
[----:B------:R0:W-:Y:S02]  /*dbe0*/  @!P3 ST.E.128 desc[UR50][R4.64], RZ ;  /* 0x000000ff0400b985 */ /* 0x0001e4000c101d32 */
.L_x_2331:
[----:B------:R-:W-:Y:S05]  /*dbf0*/  BSYNC B0 ;  /* 0x0000000000007941 */ /* 0x000fea0003800000 */
.L_x_2321:
[----:B------:R-:W-:Y:S02]  /*dc00*/  ULDC UR4, c[0x0][0xc3c] ;  /* 0x00030f0000047ab9 */ /* 0x000fe40000000800 */
[----:B------:R-:W-:-:S13]  /*dc10*/  ISETP.GE.AND P0, PT, R35, UR4, PT ;  /* 0x0000000423007c0c */ /* 0x000fda000bf06270 */
[----:B------:R-:W-:Y:S05]  /*dc20*/  @!P0 BRA `(.L_x_2343) ;  /* 0xffffff3000f08947 */ /* 0x000fea000383ffff */
[----:B------:R-:W-:Y:S05]  /*dc30*/  EXIT ;  /* 0x000000000000794d */ /* 0x000fea0003800000 */
.L_x_2284:
[----:B------:R-:W-:-:S08]  /*dc40*/  NOP ;  /* 0x0000000000007918 */ /* 0x000fd00000000000 */
[----:B------:R-:W0:-:S00]  /*dc50*/  USETMAXREG.DEALLOC.CTAPOOL 0x18 ;  /* 0x00000018000079c8 */ /* 0x000e0000080e0500 */
        /* <DEDUP_REMOVED lines=16> */
.L_x_2344:
[----:B0-----:R-:W0:Y:S01]  /*dd60*/  S2R R0, SR_TID.X ;  /* 0x0000000000007919 */ /* 0x001e220000002100 */
[----:B------:R-:W-:Y:S01]  /*dd70*/  ULDC UR4, c[0x0][0xc3c] ;  /* 0x00030f0000047ab9 */ /* 0x000fe20000000800 */
[----:B------:R-:W1:Y:S01]  /*dd80*/  S2UR UR6, SR_CTAID.X ;  /* 0x00000000000679c3 */ /* 0x000e620000002500 */
[----:B------:R-:W-:Y:S01]  /*dd90*/  ULDC UR5, c[0x0][0xc38] ;  /* 0x00030e0000057ab9 */ /* 0x000fe20000000800 */
[----:B0-----:R-:W-:-:S04]  /*dda0*/  LOP3.LUT R0, R0, 0x1f, RZ, 0xc0, !PT ;  /* 0x0000001f00007812 */ /* 0x001fc800078ec0ff */
[----:B------:R-:W-:-:S04]  /*ddb0*/  ISETP.NE.AND P0, PT, R0, 0x1f, PT ;  /* 0x0000001f0000780c */ /* 0x000fc80003f05270 */
[----:B------:R-:W-:-:S13]  /*ddc0*/  ISETP.GE.OR P1, PT, R0, UR4, !P0 ;  /* 0x0000000400007c0c */ /* 0x000fda000c726670 */
[----:B------:R-:W0:Y:S08]  /*ddd0*/  @!P1 LDC.64 R2, c[0x0][0xc80] ;  /* 0x00032000ff029b82 */ /* 0x000e300000000a00 */
[----:B------:R-:W2:Y:S01]  /*dde0*/  @!P1 LDC.64 R4, c[0x0][0xc78] ;  /* 0x00031e00ff049b82 */ /* 0x000ea20000000a00 */
[----:B0-----:R-:W-:-:S05]  /*ddf0*/  @!P1 IMAD.WIDE.U32 R2, R0, 0x4, R2 ;  /* 0x0000000400029825 */ /* 0x001fca00078e0002 */
[----:B------:R2:W3:Y:S02]  /*de00*/  @!P1 LDG.E R6, desc[UR50][R2.64] ;  /* 0x0000003202069981 */ /* 0x0004e4000c1e1900 */
[----:B--2---:R-:W-:-:S04]  /*de10*/  @!P1 IMAD.WIDE.U32 R2, R0, 0x4, R4 ;  /* 0x0000000400029825 */ /* 0x004fc800078e0004 */
[----:B------:R-:W-:-:S06]  /*de20*/  IMAD.MOV.U32 R5, RZ, RZ, RZ ;  /* 0x000000ffff057224 */ /* 0x000fcc00078e00ff */
        /* <DEDUP_REMOVED lines=31> */
.L_x_2348:
        /* <DEDUP_REMOVED lines=39> */
.L_x_2346:
        /* <DEDUP_REMOVED lines=10> */
[----:B------:R-:W-:-:S06]  /*e330*/  VIADD R8, R10, 0xffffffff ;  /* 0xffffffff0a087836 */ /* 0x000fcc0000000000 */
[----:B------:R3:W4:Y:S02]  /*e340*/  SHFL.IDX PT, R8, R3, R8, 0x1f ;  /* 0x00001f0803087589 */ /* 0x00072400000e0000 */
.L_x_2349:
[----:B----4-:R-:W-:Y:S01]  /*e350*/  IMAD R2, R8, UR5, R9 ;  /* 0x0000000508027c24 */ /* 0x010fe2000f8e0209 */
[----:B-1----:R-:W-:Y:S01]  /*e360*/  ISETP.NE.AND P0, PT, R7, 0x1, PT ;  /* 0x000000010700780c */ /* 0x002fe20003f05270 */
[----:B------:R-:W-:-:S03]  /*e370*/  VIADD R12, R10, UR4 ;  /* 0x000000040a0c7c36 */ /* 0x000fc60008000000 */
[----:B------:R1:W-:Y:S01]  /*e380*/  STL [R1], R2 ;  /* 0x0000000201007387 */ /* 0x0003e20000100800 */
[----:B0-----:R-:W-:-:S03]  /*e390*/  IADD3 R5, -R2, UR6, RZ ;  /* 0x0000000602057c10 */ /* 0x001fc6000fffe1ff */
[----:B------:R1:W-:Y:S05]  /*e3a0*/  STL [R1+0xc], R12 ;  /* 0x00000c0c01007387 */ /* 0x0003ea0000100800 */
[----:B------:R-:W-:Y:S05]  /*e3b0*/  @!P0 BRA `(.L_x_2350) ;  /* 0x0000000000e08947 */ /* 0x000fea0003800000 */
[-C--:B--2---:R-:W-:Y:S02]  /*e3c0*/  IABS R6, R4.reuse ;  /* 0x0000000400067213 */ /* 0x084fe40000000000 */
[----:B------:R-:W-:Y:S02]  /*e3d0*/  IABS R8, R7 ;  /* 0x0000000700087213 */ /* 0x000fe40000000000 */
[----:B------:R-:W0:Y:S08]  /*e3e0*/  I2F.RP R9, R6 ;  /* 0x0000000600097306 */ /* 0x000e300000209400 */
[----:B------:R-:W2:Y:S08]  /*e3f0*/  I2F.RP R10, R8 ;  /* 0x00000008000a7306 */ /* 0x000eb00000209400 */
[----:B0-----:R-:W1:Y:S08]  /*e400*/  MUFU.RCP R9, R9 ;  /* 0x0000000900097308 */ /* 0x001e700000001000 */
[----:B--2---:R-:W-:Y:S01]  /*e410*/  MUFU.RCP R10, R10 ;  /* 0x0000000a000a7308 */ /* 0x004fe20000001000 */
[----:B-1----:R-:W-:Y:S01]  /*e420*/  VIADD R2, R9, 0xffffffe ;  /* 0x0ffffffe09027836 */ /* 0x002fe20000000000 */
[----:B------:R-:W-:-:S06]  /*e430*/  IABS R9, R4 ;  /* 0x0000000400097213 */ /* 0x000fcc0000000000 */
[----:B---3--:R0:W1:Y:S02]  /*e440*/  F2I.FTZ.U32.TRUNC.NTZ R3, R2 ;  /* 0x0000000200037305 */ /* 0x008064000021f000 */
        /* <DEDUP_REMOVED lines=8> */
[----:B------:R-:W-:Y:S02]  /*e4d0*/  VIADD R3, R10, 0xffffffe ;  /* 0x0ffffffe0a037836 */ /* 0x000fe40000000000 */
[----:B------:R-:W-:Y:S01]  /*e4e0*/  IMAD.MOV.U32 R2, RZ, RZ, RZ ;  /* 0x000000ffff027224 */ /* 0x000fe200078e00ff */
[----:B------:R-:W-:-:S03]  /*e4f0*/  ISETP.GT.U32.AND P1, PT, R6, R11, PT ;  /* 0x0000000b0600720c */ /* 0x000fc60003f24070 */
[----:B------:R-:W0:Y:S10]  /*e500*/  F2I.FTZ.U32.TRUNC.NTZ R3, R3 ;  /* 0x0000000300037305 */ /* 0x000e34000021f000 */
[----:B------:R-:W-:-:S02]  /*e510*/  @!P1 IMAD.IADD R11, R11, 0x1, -R6 ;  /* 0x000000010b0b9824 */ /* 0x000fc400078e0a06 */
[----:B------:R-:W-:Y:S01]  /*e520*/  @!P1 VIADD R9, R9, 0x1 ;  /* 0x0000000109099836 */ /* 0x000fe20000000000 */
[----:B------:R-:W-:Y:S02]  /*e530*/  ISETP.NE.AND P1, PT, R4, RZ, PT ;  /* 0x000000ff0400720c */ /* 0x000fe40003f25270 */
[----:B------:R-:W-:Y:S01]  /*e540*/  ISETP.GE.U32.AND P0, PT, R11, R6, PT ;  /* 0x000000060b00720c */ /* 0x000fe20003f06070 */
[----:B0-----:R-:W-:-:S04]  /*e550*/  IMAD.MOV R11, RZ, RZ, -R3 ;  /* 0x000000ffff0b7224 */ /* 0x001fc800078e0a03 */
[----:B------:R-:W-:-:S04]  /*e560*/  IMAD R11, R11, R8, RZ ;  /* 0x000000080b0b7224 */ /* 0x000fc800078e02ff */
[----:B------:R-:W-:Y:S01]  /*e570*/  IMAD.HI.U32 R6, R3, R11, R2 ;  /* 0x0000000b03067227 */ /* 0x000fe200078e0002 */
[----:B------:R-:W-:-:S03]  /*e580*/  LOP3.LUT R2, R5, R4, RZ, 0x3c, !PT ;  /* 0x0000000405027212 */ /* 0x000fc600078e3cff */
[----:B------:R-:W-:Y:S01]  /*e590*/  @P0 VIADD R9, R9, 0x1 ;  /* 0x0000000109090836 */ /* 0x000fe20000000000 */
[----:B------:R-:W-:Y:S02]  /*e5a0*/  ISETP.GE.AND P2, PT, R2, RZ, PT ;  /* 0x000000ff0200720c */ /* 0x000fe40003f46270 */
[----:B------:R-:W-:-:S05]  /*e5b0*/  IABS R2, R7 ;  /* 0x0000000700027213 */ /* 0x000fca0000000000 */
[----:B------:R-:W-:-:S06]  /*e5c0*/  IMAD.MOV R2, RZ, RZ, -R2 ;  /* 0x000000ffff027224 */ /* 0x000fcc00078e0a02 */
[----:B------:R-:W-:Y:S01]  /*e5d0*/  @!P2 IMAD.MOV R9, RZ, RZ, -R9 ;  /* 0x000000ffff09a224 */ /* 0x000fe200078e0a09 */
[----:B------:R-:W-:-:S04]  /*e5e0*/  @!P1 LOP3.LUT R9, RZ, R4, RZ, 0x33, !PT ;  /* 0x00000004ff099212 */ /* 0x000fc800078e33ff */
[----:B------:R-:W-:-:S05]  /*e5f0*/  IABS R3, R9 ;  /* 0x0000000900037213 */ /* 0x000fca0000000000 */
        /* <DEDUP_REMOVED lines=12> */
[--C-:B------:R-:W-:Y:S02]  /*e6c0*/  IMAD.MOV R2, RZ, RZ, -R6.reuse ;  /* 0x000000ffff027224 */ /* 0x100fe400078e0a06 */
[C---:B------:R-:W-:Y:S02]  /*e6d0*/  IMAD R6, R7.reuse, 0x1000000, R6 ;  /* 0x0100000007067824 */ /* 0x040fe400078e0206 */
[--C-:B------:R-:W-:Y:S02]  /*e6e0*/  IMAD R7, R7, R2, R9.reuse ;  /* 0x0000000207077224 */ /* 0x100fe400078e0209 */
[----:B------:R-:W-:Y:S02]  /*e6f0*/  IMAD.MOV R2, RZ, RZ, -R9 ;  /* 0x000000ffff027224 */ /* 0x000fe400078e0a09 */
[----:B------:R-:W-:Y:S02]  /*e700*/  IMAD R3, R7, 0x10000, R6 ;  /* 0x0001000007037824 */ /* 0x000fe400078e0206 */
[----:B------:R-:W-:-:S03]  /*e710*/  IMAD R2, R4, R2, R5 ;  /* 0x0000000204027224 */ /* 0x000fc600078e0205 */
[----:B------:R0:W-:Y:S01]  /*e720*/  STL [R1+0x8], R3 ;  /* 0x0000080301007387 */ /* 0x0001e20000100800 */
[----:B------:R-:W-:Y:S05]  /*e730*/  BRA `(.L_x_2351) ;  /* 0x0000000000f47947 */ /* 0x000fea0003800000 */
.L_x_2350:
[----:B-1-3--:R-:W0:Y:S02]  /*e740*/  LDC.64 R2, c[0x0][0xc90] ;  /* 0x00032400ff027b82 */ /* 0x00ae240000000a00 */
[----:B0-----:R-:W-:-:S05]  /*e750*/  IMAD.WIDE R2, R12, 0x4, R2 ;  /* 0x000000040c027825 */ /* 0x001fca00078e0202 */
[----:B------:R0:W2:Y:S02]  /*e760*/  LDG.E R7, desc[UR50][R2.64] ;  /* 0x0000003202077981 */ /* 0x0000a4000c1e1900 */
        /* <DEDUP_REMOVED lines=29> */
[----:B------:R-:W-:-:S04]  /*e940*/  VIADDMNMX R7, R10, UR5, R7, PT ;  /* 0x000000050a077c46 */ /* 0x000fc8000b800107 */
[-C--:B------:R-:W-:Y:S02]  /*e950*/  IABS R9, R7.reuse ;  /* 0x0000000700097213 */ /* 0x080fe40000000000 */
        /* <DEDUP_REMOVED lines=11> */
[----:B------:R-:W-:Y:S02]  /*ea10*/  LOP3.LUT R3, R5, R7, RZ, 0x3c, !PT ;  /* 0x0000000705037212 */ /* 0x000fe400078e3cff */
[----:B------:R-:W-:Y:S01]  /*ea20*/  IADD3 R5, R8, 0x1000000, R5 ;  /* 0x0100000008057810 */ /* 0x000fe20007ffe005 */
        /* <DEDUP_REMOVED lines=10> */
[----:B------:R-:W-:Y:S01]  /*ead0*/  @!P1 LOP3.LUT R2, RZ, R7, RZ, 0x33, !PT ;  /* 0x00000007ff029212 */ /* 0x000fe200078e33ff */
[----:B------:R-:W-:-:S04]  /*eae0*/  IMAD.MOV R7, RZ, RZ, -R7 ;  /* 0x000000ffff077224 */ /* 0x000fc800078e0a07 */
[----:B------:R-:W-:-:S05]  /*eaf0*/  IMAD R3, R2, R7, R5 ;  /* 0x0000000702037224 */ /* 0x000fca00078e0205 */
[----:B------:R1:W-:Y:S02]  /*eb00*/  STL [R1+0x8], R3 ;  /* 0x0000080301007387 */ /* 0x0003e40000100800 */
.L_x_2351:
[----:B01----:R-:W-:-:S05]  /*eb10*/  LOP3.LUT R3, RZ, R2, RZ, 0x33, !PT ;  /* 0x00000002ff037212 */ /* 0x003fca00078e33ff */
[----:B------:R-:W-:-:S05]  /*eb20*/  IMAD.IADD R2, R4, 0x1, R3 ;  /* 0x0000000104027824 */ /* 0x000fca00078e0203 */
[----:B------:R1:W-:Y:S01]  /*eb30*/  STL [R1+0x4], R2 ;  /* 0x0000040201007387 */ /* 0x0003e20000100800 */
[----:B------:R-:W-:Y:S05]  /*eb40*/  BRA `(.L_x_2352) ;  /* 0x0000000000107947 */ /* 0x000fea0003800000 */
.L_x_2347:
[----:B------:R-:W-:Y:S01]  /*eb50*/  IMAD.U32 R2, RZ, RZ, UR6 ;  /* 0x00000006ff027e24 */ /* 0x000fe2000f8e00ff */
[----:B------:R0:W-:Y:S04]  /*eb60*/  STL [R1+0x4], RZ ;  /* 0x000004ff01007387 */ /* 0x0001e80000100800 */
[----:B------:R0:W-:Y:S04]  /*eb70*/  STL [R1+0x8], RZ ;  /* 0x000008ff01007387 */ /* 0x0001e80000100800 */
[----:B------:R0:W-:Y:S02]  /*eb80*/  STL [R1], R2 ;  /* 0x0000000201007387 */ /* 0x0001e40000100800 */
.L_x_2352:
        /* <DEDUP_REMOVED lines=10> */
.L_x_2345:
[----:B0-2---:R-:W2:Y:S01]  /*ec30*/  LDL R0, [R1+0xc] ;  /* 0x00000c0001007983 */ /* 0x005ea20000100800 */
[----:B------:R-:W-:Y:S01]  /*ec40*/  ULDC UR4, c[0x0][0xc3c] ;  /* 0x00030f0000047ab9 */ /* 0x000fe20000000800 */
[----:B------:R-:W-:Y:S02]  /*ec50*/  IMAD.MOV.U32 R19, RZ, RZ, RZ ;  /* 0x000000ffff137224 */ /* 0x000fe400078e00ff */
[----:B------:R0:W-:Y:S01]  /*ec60*/  STL [R1+0x48], RZ ;  /* 0x000048ff01007387 */ /* 0x0001e20000100800 */
[----:B--2---:R-:W-:Y:S01]  /*ec70*/  ISETP.GE.AND P0, PT, R0, UR4, PT ;  /* 0x0000000400007c0c */ /* 0x004fe2000bf06270 */
[----:B------:R-:W-:-:S05]  /*ec80*/  IMAD.MOV.U32 R0, RZ, RZ, 0x1 ;  /* 0x00000001ff007424 */ /* 0x000fca00078e00ff */
[----:B------:R0:W-:Y:S07]  /*ec90*/  STL [R1+0x14], R0 ;  /* 0x0000140001007387 */ /* 0x0001ee0000100800 */
[----:B------:R-:W-:Y:S05]  /*eca0*/  @P0 BRA `(.L_x_2353) ;  /* 0x00000058003c0947 */ /* 0x000fea0003800000 */
[----:B---3--:R-:W2:Y:S01]  /*ecb0*/  S2R R5, SR_TID.X ;  /* 0x0000000000057919 */ /* 0x008ea20000002100 */
[----:B------:R-:W3:Y:S01]  /*ecc0*/  S2UR UR5, SR_CgaCtaId ;  /* 0x00000000000579c3 */ /* 0x000ee20000008800 */
[----:B------:R-:W-:Y:S01]  /*ecd0*/  UMOV UR4, 0x400 ;  /* 0x0000040000047882 */ /* 0x000fe20000000000 */
[----:B------:R-:W-:Y:S01]  /*ece0*/  BSSY B8, `(.L_x_2353) ;  /* 0x000058b000087945 */ /* 0x000fe20003800000 */
[----:B------:R-:W-:Y:S01]  /*ecf0*/  IMAD.MOV.U32 R19, RZ, RZ, RZ ;  /* 0x000000ffff137224 */ /* 0x000fe200078e00ff */
[----:B------:R-:W-:Y:S01]  /*ed00*/  ULDC UR37, c[0x0][0xc] ;  /* 0x0000030000257ab9 */ /* 0x000fe20000000800 */
[----:B------:R-:W-:Y:S01]  /*ed10*/  ULDC.64 UR38, c[0x0][0x198] ;  /* 0x0000660000267ab9 */ /* 0x000fe20000000a00 */
[----:B---3--:R-:W-:-:S06]  /*ed20*/  ULEA UR4, UR5, UR4, 0x18 ;  /* 0x0000000405047291 */ /* 0x008fcc000f8ec03f */
[----:B------:R-:W-:Y:S01]  /*ed30*/  IMAD.U32 R18, RZ, RZ, UR4 ;  /* 0x00000004ff127e24 */ /* 0x000fe2000f8e00ff */
[C---:B--2---:R-:W-:Y:S01]  /*ed40*/  LOP3.LUT R4, R5.reuse, 0x7f, RZ, 0xc0, !PT ;  /* 0x0000007f05047812 */ /* 0x044fe200078ec0ff */
[----:B0-----:R-:W-:-:S05]  /*ed50*/  IMAD.SHL.U32 R0, R5, 0x8, RZ ;  /* 0x0000000805007824 */ /* 0x001fca00078e00ff */
[C---:B-1----:R-:W-:Y:S02]  /*ed60*/  LOP3.LUT R2, R0.reuse, 0x1f8, RZ, 0xc0, !PT ;  /* 0x000001f800027812 */ /* 0x042fe400078ec0ff */
        /* <DEDUP_REMOVED lines=13> */
.L_x_2454:
[----:B------:R-:W2:Y:S01]  /*ee40*/  LDL R0, [R1+0xc] ;  /* 0x00000c0001007983 */ /* 0x000ea20000100800 */
[----:B0-----:R-:W2:Y:S01]  /*ee50*/  LDC.64 R2, c[0x0][0xc88] ;  /* 0x00032200ff027b82 */ /* 0x001ea20000000a00 */
[----:B------:R-:W-:Y:S05]  /*ee60*/  YIELD ;  /* 0x0000000000007946 */ /* 0x000fea0003800000 */
[----:B------:R-:W-:Y:S01]  /*ee70*/  ULDC.64 UR4, c[0x0][0xa28] ;  /* 0x00028a0000047ab9 */ /* 0x000fe20000000a00 */
[----:B-1----:R-:W-:Y:S01]  /*ee80*/  IMAD.MOV.U32 R6, RZ, RZ, RZ ;  /* 0x000000ffff067224 */ /* 0x002fe200078e00ff */
[----:B------:R-:W-:Y:S01]  /*ee90*/  ISETP.NE.U32.AND P0, PT, RZ, UR4, PT ;  /* 0x00000004ff007c0c */ /* 0x000fe2000bf05070 */
[----:B------:R-:W-:Y:S01]  /*eea0*/  ULDC.64 UR8, c[0x0][0xa18] ;  /* 0x0002860000087ab9 */ /* 0x000fe20000000a00 */
[----:B------:R-:W-:Y:S01]  /*eeb0*/  ULDC.64 UR6, c[0x0][0xa08] ;  /* 0x0002820000067ab9 */ /* 0x000fe20000000a00 */
[----:B--2---:R-:W-:-:S05]  /*eec0*/  IMAD.WIDE R2, R0, 0x4, R2 ;  /* 0x0000000400027825 */ /* 0x004fca00078e0202 */
[----:B------:R-:W2:Y:S01]  /*eed0*/  LDG.E R11, desc[UR50][R2.64] ;  /* 0x00000032020b7981 */ /* 0x000ea2000c1e1900 */
[----:B------:R-:W-:Y:S01]  /*eee0*/  ISETP.NE.AND.EX P0, PT, RZ, UR5, PT, P0 ;  /* 0x00000005ff007c0c */ /* 0x000fe2000bf05300 */
[----:B------:R-:W-:Y:S01]  /*eef0*/  IMAD.MOV.U32 R0, RZ, RZ, RZ ;  /* 0x000000ffff007224 */ /* 0x000fe200078e00ff */
        /* <DEDUP_REMOVED lines=44> */
.L_x_2354:
[----:B------:R-:W2:Y:S01]  /*f1c0*/  LDL.LU R7, [R1+0x8] ;  /* 0x0000080001077983 */ /* 0x000ea20000300800 */
[----:B------:R-:W-:Y:S02]  /*f1d0*/  ULDC.64 UR4, c[0x0][0xa20] ;  /* 0x0002880000047ab9 */ /* 0x000fe40000000a00 */
[----:B------:R-:W-:-:S04]  /*f1e0*/  ISETP.NE.U32.AND P1, PT, RZ, UR4, PT ;  /* 0x00000004ff007c0c */ /* 0x000fc8000bf25070 */
[----:B------:R-:W-:Y:S02]  /*f1f0*/  ISETP.NE.AND.EX P1, PT, RZ, UR5, PT, P1 ;  /* 0x00000005ff007c0c */ /* 0x000fe4000bf25310 */
[C---:B--2---:R-:W-:Y:S02]  /*f200*/  LOP3.LUT R2, R7.reuse, 0xff000000, RZ, 0xc0, !PT ;  /* 0xff00000007027812 */ /* 0x044fe400078ec0ff */
        /* <DEDUP_REMOVED lines=9> */
[----:B------:R-:W-:-:S04]  /*f2a0*/  IADD3 R6, P0, R17, UR4, RZ ;  /* 0x0000000411067c10 */ /* 0x000fc8000ff1e0ff */
[----:B--2---:R-:W-:-:S05]  /*f2b0*/  IADD3.X R7, R10, UR5, RZ, P0, !PT ;  /* 0x000000050a077c10 */ /* 0x004fca00087fe4ff */
[----:B------:R3:W5:Y:S01]  /*f2c0*/  LDG.E R6, desc[UR50][R6.64] ;  /* 0x0000003206067981 */ /* 0x000762000c1e1900 */
[----:B------:R-:W-:Y:S05]  /*f2d0*/  BRA `(.L_x_2356) ;  /* 0x0000000000107947 */ /* 0x000fea0003800000 */
.L_x_2355:
[----:B------:R-:W-:Y:S05]  /*f2e0*/  @!P0 BRA `(.L_x_2356) ;  /* 0x00000000000c8947 */ /* 0x000fea0003800000 */
[----:B------:R-:W3:Y:S04]  /*f2f0*/  LDG.E R6, desc[UR50][R4.64] ;  /* 0x0000003204067981 */ /* 0x000ee8000c1e1900 */
[----:B------:R-:W3:Y:S02]  /*f300*/  LDG.E R4, desc[UR50][R4.64+0x4] ;  /* 0x0000043204047981 */ /* 0x000ee4000c1e1900 */
[----:B---3--:R-:W-:-:S07]  /*f310*/  IMAD.IADD R6, R4, 0x1, -R6 ;  /* 0x0000000104067824 */ /* 0x008fce00078e0a06 */
.L_x_2356:
[----:B------:R-:W4:Y:S01]  /*f320*/  LDL R5, [R1+0x4] ;  /* 0x0000040001057983 */ /* 0x000f220000100800 */
[----:B-----5:R-:W-:Y:S01]  /*f330*/  IMAD.IADD R6, R6, 0x1, -R0 ;  /* 0x0000000106067824 */ /* 0x020fe200078e0a00 */
[----:B------:R-:W-:Y:S01]  /*f340*/  BSSY B0, `(.L_x_2357) ;  /* 0x000003a000007945 */ /* 0x000fe20003800000 */
[----:B------:R-:W0:Y:S02]  /*f350*/  LDC R0, c[0x0][0x448] ;  /* 0x00011200ff007b82 */ /* 0x000e240000000800 */
[----:B0-----:R-:W-:-:S13]  /*f360*/  ISETP.NE.AND P0, PT, R0, 0x1, PT ;  /* 0x000000010000780c */ /* 0x001fda0003f05270 */
[----:B--2---:R-:W0:Y:S08]  /*f370*/  @P0 LDC R3, c[0x0][0x44c] ;  /* 0x00011300ff030b82 */ /* 0x004e300000000800 */
[----:B------:R-:W2:Y:S01]  /*f380*/  @P0 LDC R4, c[0x0][0x450] ;  /* 0x00011400ff040b82 */ /* 0x000ea20000000800 */
[----:B----4-:R-:W-:Y:S02]  /*f390*/  IMAD.SHL.U32 R0, R5, 0x80, RZ ;  /* 0x0000008005007824 */ /* 0x010fe400078e00ff */
[----:B------:R-:W-:-:S02]  /*f3a0*/  IMAD.MOV.U32 R5, RZ, RZ, RZ ;  /* 0x000000ffff057224 */ /* 0x000fc400078e00ff */
[----:B------:R-:W-:Y:S02]  /*f3b0*/  VIADD R0, R0, 0x7f ;  /* 0x0000007f00007836 */ /* 0x000fe40000000000 */
[----:B------:R-:W-:Y:S02]  /*f3c0*/  IMAD.MOV.U32 R10, RZ, RZ, R5 ;  /* 0x000000ffff0a7224 */ /* 0x000fe400078e0005 */
[----:B0-----:R-:W-:-:S05]  /*f3d0*/  @P0 IMAD.HI.U32 R3, R0, R3, RZ ;  /* 0x0000000300030227 */ /* 0x001fca00078e00ff */
[----:B--2---:R-:W-:Y:S02]  /*f3e0*/  @P0 SHF.R.U32.HI R0, RZ, R4, R3 ;  /* 0x00000004ff000219 */ /* 0x004fe40000011603 */
[C---:B------:R-:W-:Y:S01]  /*f3f0*/  IADD3 R3, R6.reuse, 0x80, -R9 ;  /* 0x0000008006037810 */ /* 0x040fe20007ffe809 */
[----:B------:R-:W-:Y:S01]  /*f400*/  VIADD R6, R6, 0x7f ;  /* 0x0000007f06067836 */ /* 0x000fe20000000000 */
[----:B-1----:R-:W-:-:S03]  /*f410*/  LOP3.LUT R9, R2, 0xff, RZ, 0xc0, !PT ;  /* 0x000000ff02097812 */ /* 0x002fc600078ec0ff */
[----:B------:R-:W-:Y:S01]  /*f420*/  IMAD.IADD R0, R3, 0x1, R0 ;  /* 0x0000000103007824 */ /* 0x000fe200078e0200 */
[----:B------:R-:W-:-:S04]  /*f430*/  SHF.R.S32.HI R3, RZ, 0x1f, R6 ;  /* 0x0000001fff037819 */ /* 0x000fc80000011406 */
[----:B------:R-:W-:Y:S02]  /*f440*/  SHF.R.S32.HI R4, RZ, 0x1f, R0 ;  /* 0x0000001fff047819 */ /* 0x000fe40000011400 */
[----:B------:R-:W-:Y:S02]  /*f450*/  LEA.HI R3, R3, R6, RZ, 0x7 ;  /* 0x0000000603037211 */ /* 0x000fe400078f38ff */
[----:B------:R-:W-:Y:S02]  /*f460*/  LEA.HI R4, R4, R0, RZ, 0x7 ;  /* 0x0000000004047211 */ /* 0x000fe400078f38ff */
[----:B------:R-:W-:Y:S02]  /*f470*/  SHF.R.U32.HI R0, RZ, 0x10, R2 ;  /* 0x00000010ff007819 */ /* 0x000fe40000011602 */
[----:B------:R-:W-:Y:S02]  /*f480*/  SHF.R.S32.HI R3, RZ, 0x7, R3 ;  /* 0x00000007ff037819 */ /* 0x000fe40000011403 */
[----:B------:R-:W-:-:S02]  /*f490*/  ISETP.NE.AND P0, PT, R0, RZ, PT ;  /* 0x000000ff0000720c */ /* 0x000fc40003f05270 */
[----:B------:R-:W-:-:S04]  /*f4a0*/  SHF.R.S32.HI R4, RZ, 0x7, R4 ;  /* 0x00000007ff047819 */ /* 0x000fc80000011404 */
[----:B------:R-:W-:-:S04]  /*f4b0*/  VIMNMX R8, R3, R4, PT ;  /* 0x0000000403087248 */ /* 0x000fc80003fe0100 */
[----:B------:R-:W-:Y:S01]  /*f4c0*/  ISETP.GE.AND P1, PT, R8, 0x1, PT ;  /* 0x000000010800780c */ /* 0x000fe20003f26270 */
[----:B------:R0:W-:Y:S02]  /*f4d0*/  STL [R1+0x30], R8 ;  /* 0x0000300801007387 */ /* 0x0001e40000100800 */
[----:B------:R-:W1:Y:S02]  /*f4e0*/  @!P0 LDC R0, c[0x0][0x9f0] ;  /* 0x00027c00ff008b82 */ /* 0x000e640000000800 */
[----:B------:R0:W-:Y:S04]  /*f4f0*/  STL [R1+0x3c], R5 ;  /* 0x00003c0501007387 */ /* 0x0001e80000100800 */
[----:B------:R0:W-:Y:S04]  /*f500*/  STL [R1+0x58], R9 ;  /* 0x0000580901007387 */ /* 0x0001e80000100800 */
[----:B------:R-:W-:Y:S05]  /*f510*/  @!P1 BRA `(.L_x_2358) ;  /* 0x0000000000709947 */ /* 0x000fea0003800000 */
[----:B-1----:R-:W-:-:S04]  /*f520*/  IABS R4, R0 ;  /* 0x0000000000047213 */ /* 0x002fc80000000000 */
[----:B------:R-:W1:Y:S08]  /*f530*/  I2F.RP R2, R4 ;  /* 0x0000000400027306 */ /* 0x000e700000209400 */
[----:B-1----:R-:W1:Y:S02]  /*f540*/  MUFU.RCP R2, R2 ;  /* 0x0000000200027308 */ /* 0x002e640000001000 */
[----:B-1----:R-:W-:-:S06]  /*f550*/  VIADD R2, R2, 0xffffffe ;  /* 0x0ffffffe02027836 */ /* 0x002fcc0000000000 */
[----:B------:R-:W1:Y:S02]  /*f560*/  F2I.FTZ.U32.TRUNC.NTZ R3, R2 ;  /* 0x0000000200037305 */ /* 0x000e64000021f000 */
[----:B-1----:R-:W-:-:S04]  /*f570*/  IMAD.MOV R2, RZ, RZ, -R3 ;  /* 0x000000ffff027224 */ /* 0x002fc800078e0a03 */
[----:B0-----:R-:W-:Y:S02]  /*f580*/  IMAD R5, R2, R4, RZ ;  /* 0x0000000402057224 */ /* 0x001fe400078e02ff */
[----:B------:R-:W-:-:S04]  /*f590*/  IMAD.MOV.U32 R2, RZ, RZ, RZ ;  /* 0x000000ffff027224 */ /* 0x000fc800078e00ff */
[----:B---3--:R-:W-:Y:S01]  /*f5a0*/  IMAD.HI.U32 R7, R3, R5, R2 ;  /* 0x0000000503077227 */ /* 0x008fe200078e0002 */
[----:B------:R-:W-:Y:S02]  /*f5b0*/  IABS R2, R0 ;  /* 0x0000000000027213 */ /* 0x000fe40000000000 */
[----:B------:R-:W-:-:S03]  /*f5c0*/  IADD3 R5, R0, -0x1, R8 ;  /* 0xffffffff00057810 */ /* 0x000fc60007ffe008 */
        /* <DEDUP_REMOVED lines=17> */
.L_x_2358:
[----:B------:R-:W-:Y:S05]  /*f6e0*/  BSYNC B0 ;  /* 0x0000000000007941 */ /* 0x000fea0003800000 */
.L_x_2357:
[----:B-1----:R-:W-:Y:S01]  /*f6f0*/  IMAD.MOV.U32 R0, RZ, RZ, R10 ;  /* 0x000000ffff007224 */ /* 0x002fe200078e000a */
[----:B------:R-:W-:Y:S03]  /*f700*/  BSSY B7, `(.L_x_2359) ;  /* 0x00003cb000077945 */ /* 0x000fe60003800000 */
[----:B------:R-:W-:-:S05]  /*f710*/  IMAD R2, R9, R0, RZ ;  /* 0x0000000009027224 */ /* 0x000fca00078e02ff */
[----:B------:R-:W-:Y:S01]  /*f720*/  VIADDMNMX R0, R2, R0, R8, PT ;  /* 0x0000000002007246 */ /* 0x000fe20003800108 */
[----:B------:R1:W-:Y:S03]  /*f730*/  STL [R1+0x24], R2 ;  /* 0x0000240201007387 */ /* 0x0003e60000100800 */
[----:B------:R-:W-:Y:S01]  /*f740*/  ISETP.GT.AND P0, PT, R0, R2, PT ;  /* 0x000000020000720c */ /* 0x000fe20003f04270 */
[----:B------:R1:W-:-:S12]  /*f750*/  STL [R1+0x34], R0 ;  /* 0x0000340001007387 */ /* 0x0003d80000100800 */
[----:B------:R-:W-:Y:S05]  /*f760*/  @P0 BRA `(.L_x_2360) ;  /* 0x0000000000480947 */ /* 0x000fea0003800000 */
[----:B-1----:R-:W1:Y:S02]  /*f770*/  S2R R0, SR_TID.X ;  /* 0x0000000000007919 */ /* 0x002e640000002100 */
[----:B-1----:R-:W-:-:S04]  /*f780*/  LOP3.LUT R0, R0, 0x7f, RZ, 0xc0, !PT ;  /* 0x0000007f00007812 */ /* 0x002fc800078ec0ff */
[----:B------:R-:W-:-:S13]  /*f790*/  ISETP.NE.AND P0, PT, R0, RZ, PT ;  /* 0x000000ff0000720c */ /* 0x000fda0003f05270 */
[----:B------:R-:W-:Y:S05]  /*f7a0*/  @P0 BRA `(.L_x_2361) ;  /* 0x0000003c00000947 */ /* 0x000fea0003800000 */
[----:B0-----:R-:W0:Y:S01]  /*f7b0*/  S2R R5, SR_LANEID ;  /* 0x0000000000057919 */ /* 0x001e220000000000 */
[----:B------:R-:W-:Y:S01]  /*f7c0*/  VOTEU.ANY UR4, UPT, PT ;  /* 0x0000000000047886 */ /* 0x000fe200038e0100 */
[----:B------:R-:W1:Y:S01]  /*f7d0*/  LDC.64 R2, c[0x0][0xc60] ;  /* 0x00031800ff027b82 */ /* 0x000e620000000a00 */
[----:B------:R-:W0:Y:S02]  /*f7e0*/  FLO.U32 R0, UR4 ;  /* 0x0000000400007d00 */ /* 0x000e2400080e0000 */
[----:B0-----:R-:W-:-:S06]  /*f7f0*/  ISETP.EQ.U32.AND P0, PT, R0, R5, PT ;  /* 0x000000050000720c */ /* 0x001fcc0003f02070 */
[----:B------:R-:W1:Y:S07]  /*f800*/  POPC R5, UR4 ;  /* 0x0000000400057d09 */ /* 0x000e6e0008000000 */
[----:B-1----:R-:W4:Y:S01]  /*f810*/  @P0 ATOMG.E.ADD.STRONG.GPU PT, R3, desc[UR50][R2.64], R5 ;  /* 0x00000005020309a8 */ /* 0x002f2200081ee1f2 */
[----:B------:R-:W0:Y:S02]  /*f820*/  S2R R4, SR_LTMASK ;  /* 0x0000000000047919 */ /* 0x000e240000003900 */
[----:B0-----:R-:W-:-:S04]  /*f830*/  LOP3.LUT R4, R4, UR4, RZ, 0xc0, !PT ;  /* 0x0000000404047c12 */ /* 0x001fc8000f8ec0ff */
[----:B---3--:R-:W0:Y:S01]  /*f840*/  POPC R7, R4 ;  /* 0x0000000400077309 */ /* 0x008e220000000000 */
[----:B----4-:R-:W0:Y:S02]  /*f850*/  SHFL.IDX PT, R0, R3, R0, 0x1f ;  /* 0x00001f0003007589 */ /* 0x010e2400000e0000 */
[----:B0-----:R-:W-:-:S05]  /*f860*/  IADD3 R0, R0, UR37, R7 ;  /* 0x0000002500007c10 */ /* 0x001fca000fffe007 */
[----:B------:R4:W-:Y:S01]  /*f870*/  STL [R1], R0 ;  /* 0x0000000001007387 */ /* 0x0009e20000100800 */
[----:B------:R-:W-:Y:S05]  /*f880*/  BRA `(.L_x_2361) ;  /* 0x0000003800c87947 */ /* 0x000fea0003800000 */
.L_x_2360:
[----:B-1----:R-:W-:Y:S01]  /*f890*/  VIADD R0, R18, 0x18400 ;  /* 0x0001840012007836 */ /* 0x002fe20000000000 */
        /* <DEDUP_REMOVED lines=11> */
[----:B---3--:R-:W-:-:S02]  /*f950*/  IMAD.U32 R7, RZ, RZ, UR9 ;  /* 0x00000009ff077e24 */ /* 0x008fc4000f8e00ff */
[----:B--2---:R-:W-:Y:S02]  /*f960*/  IMAD.U32 R10, RZ, RZ, UR4 ;  /* 0x00000004ff0a7e24 */ /* 0x004fe4000f8e00ff */
[----:B------:R-:W-:Y:S02]  /*f970*/  IMAD.U32 R11, RZ, RZ, UR5 ;  /* 0x00000005ff0b7e24 */ /* 0x000fe4000f8e00ff */
[----:B------:R-:W-:Y:S02]  /*f980*/  IMAD.MOV.U32 R8, RZ, RZ, 0x70 ;  /* 0x00000070ff087424 */ /* 0x000fe400078e00ff */
[----:B------:R-:W-:Y:S02]  /*f990*/  IMAD.MOV.U32 R12, RZ, RZ, 0x1 ;  /* 0x00000001ff0c7424 */ /* 0x000fe400078e00ff */
[----:B------:R-:W-:-:S07]  /*f9a0*/  IMAD.MOV.U32 R13, RZ, RZ, RZ ;  /* 0x000000ffff0d7224 */ /* 0x000fce00078e00ff */
[----:B------:R-:W-:-:S07]  /*f9b0*/  LEPC R20, `(.L_x_2363) ;  /* 0x000000001014794e */ /* 0x000fce0000000000 */
[----:B-1----:R-:W-:Y:S05]  /*f9c0*/  CALL.ABS.NOINC R2 ;  /* 0x0000000002007343 */ /* 0x002fea0003c00000 */
.L_x_2363:
[----:B------:R-:W-:Y:S05]  /*f9d0*/  BSYNC B6 ;  /* 0x0000000000067941 */ /* 0x000fea0003800000 */
.L_x_2362:
        /* <DEDUP_REMOVED lines=9> */
[----:B------:R-:W-:Y:S02]  /*fa70*/  IMAD.U32 R4, RZ, RZ, UR6 ;  /* 0x00000006ff047e24 */ /* 0x000fe4000f8e00ff */
[----:B0-----:R-:W-:Y:S02]  /*fa80*/  IMAD.U32 R5, RZ, RZ, UR7 ;  /* 0x00000007ff057e24 */ /* 0x001fe4000f8e00ff */
[----:B------:R-:W-:Y:S02]  /*fa90*/  IMAD.U32 R6, RZ, RZ, UR8 ;  /* 0x00000008ff067e24 */ /* 0x000fe4000f8e00ff */
[----:B---3--:R-:W-:-:S02]  /*faa0*/  IMAD.U32 R7, RZ, RZ, UR9 ;  /* 0x00000009ff077e24 */ /* 0x008fc4000f8e00ff */
[----:B--2---:R-:W-:Y:S02]  /*fab0*/  IMAD.U32 R10, RZ, RZ, UR4 ;  /* 0x00000004ff0a7e24 */ /* 0x004fe4000f8e00ff */
[----:B------:R-:W-:Y:S02]  /*fac0*/  IMAD.U32 R11, RZ, RZ, UR5 ;  /* 0x00000005ff0b7e24 */ /* 0x000fe4000f8e00ff */
[----:B------:R-:W-:Y:S02]  /*fad0*/  IMAD.MOV.U32 R8, RZ, RZ, 0x70 ;  /* 0x00000070ff087424 */ /* 0x000fe400078e00ff */
[----:B------:R-:W-:Y:S02]  /*fae0*/  IMAD.MOV.U32 R12, RZ, RZ, 0x1 ;  /* 0x00000001ff0c7424 */ /* 0x000fe400078e00ff */
[----:B-1----:R-:W-:-:S07]  /*faf0*/  IMAD.MOV.U32 R13, RZ, RZ, RZ ;  /* 0x000000ffff0d7224 */ /* 0x002fce00078e00ff */
[----:B------:R-:W-:-:S07]  /*fb00*/  LEPC R20, `(.L_x_2366) ;  /* 0x000000001014794e */ /* 0x000fce0000000000 */
[----:B----4-:R-:W-:Y:S05]  /*fb10*/  CALL.ABS.NOINC R2 ;  /* 0x0000000002007343 */ /* 0x010fea0003c00000 */
.L_x_2366:
        /* <DEDUP_REMOVED lines=16> */
.L_x_2365:
[----:B------:R-:W-:Y:S05]  /*fc20*/  BSYNC B6 ;  /* 0x0000000000067941 */ /* 0x000fea0003800000 */
.L_x_2364:
[----:B------:R-:W4:Y:S01]  /*fc30*/  LDL.LU R4, [R1+0x1c] ;  /* 0x00001c0001047983 */ /* 0x000f220000300800 */
[----:B------:R-:W-:-:S03]  /*fc40*/  ULDC.64 UR4, c[0x0][0x9f8] ;  /* 0x00027e0000047ab9 */ /* 0x000fc60000000a00 */
[----:B---3--:R-:W3:Y:S01]  /*fc50*/  LDL R7, [R1+0x10] ;  /* 0x0000100001077983 */ /* 0x008ee20000100800 */
[----:B------:R-:W-:-:S03]  /*fc60*/  ISETP.NE.U32.AND P0, PT, RZ, UR4, PT ;  /* 0x00000004ff007c0c */ /* 0x000fc6000bf05070 */
[----:B------:R-:W5:Y:S01]  /*fc70*/  LDL R0, [R1+0x34] ;  /* 0x0000340001007983 */ /* 0x000f620000100800 */
[----:B------:R-:W-:-:S13]  /*fc80*/  ISETP.NE.AND.EX P0, PT, RZ, UR5, PT, P0 ;  /* 0x00000005ff007c0c */ /* 0x000fda000bf05300 */
[----:B------:R-:W-:-:S04]  /*fc90*/  @P0 IADD3 R2, P1, R17, UR4, RZ ;  /* 0x0000000411020c10 */ /* 0x000fc8000ff3e0ff */
[----:B----4-:R-:W-:Y:S01]  /*fca0*/  @P0 IADD3.X R3, R4, UR5, RZ, P1, !PT ;  /* 0x0000000504030c10 */ /* 0x010fe20008ffe4ff */
[----:B------:R-:W-:-:S04]  /*fcb0*/  ULDC.64 UR4, c[0x0][0xa08] ;  /* 0x0002820000047ab9 */ /* 0x000fc80000000a00 */
[----:B---3--:R1:W0:Y:S02]  /*fcc0*/  @P0 LDG.E R7, desc[UR50][R2.64] ;  /* 0x0000003202070981 */ /* 0x008224000c1e1900 */
[----:B-1----:R-:W1:Y:S01]  /*fcd0*/  LDC.64 R2, c[0x0][0x418] ;  /* 0x00010600ff027b82 */ /* 0x002e620000000a00 */
[----:B-----5:R-:W-:Y:S01]  /*fce0*/  VIADD R0, R0, 0xffffffff ;  /* 0xffffffff00007836 */ /* 0x020fe20000000000 */
[----:B0-----:R-:W-:Y:S01]  /*fcf0*/  SHF.R.S32.HI R8, RZ, 0x1f, R7 ;  /* 0x0000001fff087819 */ /* 0x001fe20000011407 */
[----:B------:R0:W-:Y:S04]  /*fd00*/  @P0 STL [R1+0x10], R7 ;  /* 0x0000100701000387 */ /* 0x0001e80000100800 */
[----:B------:R0:W-:Y:S01]  /*fd10*/  STL [R1+0x1c], R8 ;  /* 0x00001c0801007387 */ /* 0x0001e20000100800 */
[----:B-1----:R-:W-:Y:S01]  /*fd20*/  LOP3.LUT P0, RZ, R2, UR4, RZ, 0xfc, !PT ;  /* 0x0000000402ff7c12 */ /* 0x002fe2000f80fcff */
[----:B------:R-:W-:-:S03]  /*fd30*/  UMOV UR4, 0xffffffff ;  /* 0xffffffff00047882 */ /* 0x000fc60000000000 */
[----:B------:R-:W-:-:S04]  /*fd40*/  LOP3.LUT P0, RZ, R3, UR5, RZ, 0xfc, P0 ;  /* 0x0000000503ff7c12 */ /* 0x000fc8000800fcff */
[----:B------:R-:W-:Y:S01]  /*fd50*/  SEL R17, R7, RZ, !P0 ;  /* 0x000000ff07117207 */ /* 0x000fe20004000000 */
[----:B0-----:R-:W-:Y:S08]  /*fd60*/  BRA.DIV UR4, `(.L_x_2367) ;  /* 0x0000004e049c7947 */ /* 0x001ff0000b800000 */
[----:B------:R-:W0:Y:S02]  /*fd70*/  S2R R4, SR_TID.X ;  /* 0x0000000000047919 */ /* 0x000e240000002100 */
[----:B0-----:R-:W-:-:S04]  /*fd80*/  SHF.R.U32.HI R4, RZ, 0x5, R4 ;  /* 0x00000005ff047819 */ /* 0x001fc80000011604 */
[----:B------:R-:W-:-:S05]  /*fd90*/  LOP3.LUT R4, R4, 0x3, RZ, 0xc0, !PT ;  /* 0x0000000304047812 */ /* 0x000fca00078ec0ff */
[----:B------:R0:W1:Y:S02]  /*fda0*/  SHFL.IDX PT, R14, R4, RZ, 0x1f ;  /* 0x00001fff040e7589 */ /* 0x00006400000e0000 */
.L_x_2470:
[----:B------:R-:W-:Y:S01]  /*fdb0*/  PLOP3.LUT P1, PT, PT, PT, PT, 0x8, 0x0 ;  /* 0x000000000000781c */ /* 0x000fe20003f2e170 */
[----:B------:R3:W-:Y:S01]  /*fdc0*/  STL [R1+0x8], R0 ;  /* 0x0000080001007387 */ /* 0x0007e20000100800 */
[----:B-1----:R-:W-:Y:S02]  /*fdd0*/  ISETP.NE.AND P0, PT, R14, RZ, PT ;  /* 0x000000ff0e00720c */ /* 0x002fe40003f05270 */
[----:B0-----:R-:W-:-:S05]  /*fde0*/  P2R R4, PR, RZ, 0x2 ;  /* 0x00000002ff047803 */ /* 0x001fca0000000000 */
[----:B------:R3:W-:Y:S06]  /*fdf0*/  STL [R1+0x20], R4 ;  /* 0x0000200401007387 */ /* 0x0007ec0000100800 */
[----:B------:R-:W-:Y:S05]  /*fe00*/  @P0 BRA `(.L_x_2368) ;  /* 0x0000000400180947 */ /* 0x000fea0003800000 */
[----:B------:R-:W-:-:S03]  /*fe10*/  UMOV UR4, 0xffffffff ;  /* 0xffffffff00047882 */ /* 0x000fc60000000000 */
[----:B------:R-:W-:Y:S05]  /*fe20*/  BRA.DIV UR4, `(.L_x_2369) ;  /* 0x0000004e04a07947 */ /* 0x000fea000b800000 */
[----:B------:R-:W-:-:S13]  /*fe30*/  ELECT P6, URZ, PT ;  /* 0x00000000003f782f */ /* 0x000fda00038c0000 */
.L_x_2473:
[----:B------:R-:W-:Y:S05]  /*fe40*/  @!P6 BRA `(.L_x_2368) ;  /* 0x000000040008e947 */ /* 0x000fea0003800000 */
[----:B------:R-:W-:-:S04]  /*fe50*/  ISETP.NE.U32.AND P0, PT, R2, RZ, PT ;  /* 0x000000ff0200720c */ /* 0x000fc80003f05070 */
[----:B------:R-:W-:-:S13]  /*fe60*/  ISETP.NE.AND.EX P0, PT, R3, RZ, PT, P0 ;  /* 0x000000ff0300720c */ /* 0x000fda0003f05300 */
[----:B------:R-:W-:Y:S05]  /*fe70*/  @!P0 BRA `(.L_x_2370) ;  /* 0x0000000000508947 */ /* 0x000fea0003800000 */
[----:B------:R-:W0:Y:S01]  /*fe80*/  LDC R6, c[0x0][0x43c] ;  /* 0x00010f00ff067b82 */ /* 0x000e220000000800 */
[----:B------:R-:W-:Y:S01]  /*fe90*/  IMAD.MOV.U32 R9, RZ, RZ, R0 ;  /* 0x000000ffff097224 */ /* 0x000fe200078e0000 */
[----:B------:R-:W-:-:S03]  /*fea0*/  ULDC.64 UR4, c[0x0][0x428] ;  /* 0x00010a0000047ab9 */ /* 0x000fc60000000a00 */
[----:B---3--:R-:W-:Y:S01]  /*feb0*/  IMAD.MOV.U32 R0, RZ, RZ, R9 ;  /* 0x000000ffff007224 */ /* 0x008fe200078e0009 */
[----:B0-----:R-:W-:-:S13]  /*fec0*/  ISETP.NE.AND P0, PT, R6, 0x1, PT ;  /* 0x000000010600780c */ /* 0x001fda0003f05270 */
[----:B------:R-:W0:Y:S02]  /*fed0*/  @P0 LDC.64 R4, c[0x0][0x440] ;  /* 0x00011000ff040b82 */ /* 0x000e240000000a00 */
[----:B0-----:R-:W-:-:S05]  /*fee0*/  @P0 IMAD.HI.U32 R4, R9, R4, RZ ;  /* 0x0000000409040227 */ /* 0x001fca00078e00ff */
        /* <DEDUP_REMOVED lines=13> */
.L_x_2370:
[----:B0-----:R-:W4:Y:S01]  /*ffc0*/  LDL R2, [R1+0x14] ;  /* 0x0000140001027983 */ /* 0x001f220000100800 */
[----:B---3--:R-:W-:Y:S01]  /*ffd0*/  IMAD R0, R19, 0x8, R18 ;  /* 0x0000000813007824 */ /* 0x008fe200078e0212 */
[----:B----4-:R-:W-:-:S04]  /*ffe0*/  SHF.L.U32 R2, R2, 0x1f, RZ ;  /* 0x0000001f02027819 */ /* 0x010fc800000006ff */
[----:B------:R-:W0:Y:S02]  /*fff0*/  SYNCS.PHASECHK.TRANS64.TRYWAIT P0, [R0+URZ+0x28840], R2 ;  /* 0x02884002000075a7 */ /* 0x000e24000800017f */
[----:B0-----:R-:W-:Y:S05]  /*10000*/  @!P0 BRA `(.L_x_2371) ;  /* 0x0000004c00488947 */ /* 0x001fea0003800000 */
.L_x_2474:
[----:B------:R-:W1:Y:S02]  /*10010*/  S2R R3, SR_TID.X ;  /* 0x0000000000037919 */ /* 0x000e640000002100 */
[----:B-1----:R-:W-:-:S04]  /*10020*/  LOP3.LUT R3, R3, 0x7f, RZ, 0xc0, !PT ;  /* 0x0000007f03037812 */ /* 0x002fc800078ec0ff */
[----:B------:R-:W-:-:S13]  /*10030*/  ISETP.NE.AND P0, PT, R3, RZ, PT ;  /* 0x000000ff0300720c */ /* 0x000fda0003f05270 */
[----:B------:R-:W-:Y:S05]  /*10040*/  @P0 BRA `(.L_x_2372) ;  /* 0x00000000001c0947 */ /* 0x000fea0003800000 */
[----:B------:R-:W1:Y:S01]  /*10050*/  S2R R3, SR_TID.X ;  /* 0x0000000000037919 */ /* 0x000e620000002100 */
[----:B0-----:R-:W-:-:S04]  /*10060*/  IMAD.MOV.U32 R2, RZ, RZ, 0x8000 ;  /* 0x00008000ff027424 */ /* 0x001fc800078e00ff */
[----:B------:R3:W-:Y:S01]  /*10070*/  SYNCS.ARRIVE.TRANS64 RZ, [R0+URZ+0x28830], R2 ;  /* 0x0288300200ff79a7 */ /* 0x0007e2000800003f */
[----:B-1----:R-:W-:-:S04]  /*10080*/  LOP3.LUT R3, R3, 0x1f, RZ, 0xc0, !PT ;  /* 0x0000001f03037812 */ /* 0x002fc800078ec0ff */
[----:B------:R-:W-:-:S13]  /*10090*/  ISETP.NE.AND P0, PT, R3, RZ, PT ;  /* 0x000000ff0300720c */ /* 0x000fda0003f05270 */
[----:B---3--:R-:W-:Y:S05]  /*100a0*/  @!P0 BRA `(.L_x_2372) ;  /* 0x0000000000048947 */ /* 0x008fea0003800000 */
[----:B------:R-:W-:Y:S01]  /*100b0*/  BPT.TRAP 0x1 ;  /* 0x000000040000795c */ /* 0x000fe20000300000 */
.L_x_2372:
[----:B------:R-:W3:Y:S04]  /*100c0*/  LDL R3, [R1+0x8] ;  /* 0x0000080001037983 */ /* 0x000ee80000100800 */
[----:B0-----:R-:W4:Y:S01]  /*100d0*/  LDL R2, [R1+0x18] ;  /* 0x0000180001027983 */ /* 0x001f220000100800 */
        /* <DEDUP_REMOVED lines=17> */
[----:B----4-:R-:W-:-:S13]  /*101f0*/  R2UR UR5, R2 ;  /* 0x00000000020572ca */ /* 0x010fda00000e0000 */
[----:B------:R-:W-:Y:S02]  /*10200*/  ULEA UR11, UR11, UR5, 0x7 ;  /* 0x000000050b0b7291 */ /* 0x000fe4000f8e383f */
[----:B------:R-:W-:-:S09]  /*10210*/  UIADD3.X UR5, URZ, UR39, URZ, UP0, !UPT ;  /* 0x000000273f057290 */ /* 0x000fd200087fe43f */
[----:B------:R1:W-:Y:S02]  /*10220*/  UTMALDG.4D [UR8], [UR4], desc[UR6] ;  /* 0x00000608040075b4 */ /* 0x0003e40008019000 */
[----:B-1----:R-:W-:Y:S01]  /*10230*/  UMOV UR8, UR14 ;  /* 0x0000000e00087c82 */ /* 0x002fe20008000000 */
[----:B------:R-:W-:Y:S02]  /*10240*/  UMOV UR10, UR15 ;  /* 0x0000000f000a7c82 */ /* 0x000fe40008000000 */
[----:B------:R0:W-:Y:S02]  /*10250*/  UTMALDG.4D [UR8], [UR4], desc[UR6] ;  /* 0x00000608040075b4 */ /* 0x0001e40008019000 */
[----:B0-----:R-:W-:Y:S01]  /*10260*/  NOP ;  /* 0x0000000000007918 */ /* 0x001fe20000000000 */
.L_x_2368:
[----:B------:R-:W4:Y:S04]  /*10270*/  LDL.LU R3, [R1+0x38] ;  /* 0x0000380001037983 */ /* 0x000f280000300800 */
[----:B------:R-:W5:Y:S04]  /*10280*/  LDL.LU R5, [R1+0x2c] ;  /* 0x00002c0001057983 */ /* 0x000f680000300800 */
[----:B---3--:R-:W3:Y:S01]  /*10290*/  LDL.LU R4, [R1+0x44] ;  /* 0x0000440001047983 */ /* 0x008ee20000300800 */
        /* <DEDUP_REMOVED lines=9> */
[----:B----4-:R-:W-:Y:S02]  /*10330*/  SHF.R.S32.HI R0, RZ, 0x1f, R3 ;  /* 0x0000001fff007819 */ /* 0x010fe40000011403 */
[----:B-----5:R-:W-:-:S03]  /*10340*/  SEL R5, R5, RZ, !P0 ;  /* 0x000000ff05057207 */ /* 0x020fc60004000000 */
[----:B------:R-:W-:Y:S01]  /*10350*/  IMAD R0, R0, UR4, RZ ;  /* 0x0000000400007c24 */ /* 0x000fe2000f8e02ff */
[----:B---3--:R-:W-:-:S03]  /*10360*/  SEL R4, R4, RZ, !P0 ;  /* 0x000000ff04047207 */ /* 0x008fc60004000000 */
        /* <DEDUP_REMOVED lines=8> */
[----:B0-----:R-:W-:Y:S01]  /*103f0*/  MOV R2, 0x0 ;  /* 0x0000000000027802 */ /* 0x001fe20000000f00 */
        /* <DEDUP_REMOVED lines=14> */
[----:B0-----:R-:W-:Y:S05]  /*104e0*/  CALL.ABS.NOINC R2 ;  /* 0x0000000002007343 */ /* 0x001fea0003c00000 */
.L_x_2374:
[----:B------:R-:W-:Y:S05]  /*104f0*/  BSYNC B6 ;  /* 0x0000000000067941 */ /* 0x000fea0003800000 */
.L_x_2373:
[----:B0-----:R-:W3:Y:S01]  /*10500*/  LDL.LU R0, [R1+0x44] ;  /* 0x0000440001007983 */ /* 0x001ee20000300800 */
[----:B------:R-:W-:Y:S01]  /*10510*/  ULDC.64 UR4, c[0x0][0x2d8] ;  /* 0x0000b60000047ab9 */ /* 0x000fe20000000a00 */
[----:B------:R-:W0:Y:S01]  /*10520*/  LDC R7, c[0x0][0x448] ;  /* 0x00011200ff077b82 */ /* 0x000e220000000800 */
[----:B------:R-:W-:Y:S01]  /*10530*/  ULDC.64 UR6, c[0x0][0x280] ;  /* 0x0000a00000067ab9 */ /* 0x000fe20000000a00 */
[----:B------:R-:W4:Y:S04]  /*10540*/  LDL.LU R5, [R1+0x38] ;  /* 0x0000380001057983 */ /* 0x000f280000300800 */
[----:B------:R-:W4:Y:S04]  /*10550*/  LDL.LU.64 R2, [R1+0x50] ;  /* 0x0000500001027983 */ /* 0x000f280000300a00 */
[----:B------:R-:W2:Y:S04]  /*10560*/  LDL.LU R4, [R1+0x2c] ;  /* 0x00002c0001047983 */ /* 0x000ea80000300800 */
[----:B------:R-:W2:Y:S01]  /*10570*/  LDL R8, [R1+0x4] ;  /* 0x0000040001087983 */ /* 0x000ea20000100800 */
[----:B------:R-:W1:Y:S01]  /*10580*/  S2R R9, SR_TID.X ;  /* 0x0000000000097919 */ /* 0x000e620000002100 */
[----:B0-----:R-:W-:-:S13]  /*10590*/  ISETP.NE.AND P0, PT, R7, 0x1, PT ;  /* 0x000000010700780c */ /* 0x001fda0003f05270 */
[----:B------:R-:W0:Y:S01]  /*105a0*/  @P0 LDC R6, c[0x0][0x450] ;  /* 0x00011400ff060b82 */ /* 0x000e220000000800 */
[----:B-1----:R-:W-:-:S05]  /*105b0*/  IMAD.SHL.U32 R9, R9, 0x8, RZ ;  /* 0x0000000809097824 */ /* 0x002fca00078e00ff */
[----:B------:R-:W-:-:S04]  /*105c0*/  LOP3.LUT R9, R9, 0x38, RZ, 0xc0, !PT ;  /* 0x0000003809097812 */ /* 0x000fc800078ec0ff */
[----:B------:R-:W-:Y:S01]  /*105d0*/  LOP3.LUT R9, R9, 0x40, RZ, 0xfc, !PT ;  /* 0x0000004009097812 */ /* 0x000fe200078efcff */
[----:B----4-:R-:W-:Y:S02]  /*105e0*/  IMAD.MOV.U32 R3, RZ, RZ, R5 ;  /* 0x000000ffff037224 */ /* 0x010fe400078e0005 */
[----:B------:R-:W1:Y:S01]  /*105f0*/  S2R R5, SR_TID.X ;  /* 0x0000000000057919 */ /* 0x000e620000002100 */
[----:B------:R-:W-:-:S04]  /*10600*/  IMAD.WIDE.U32 R2, R16, UR4, R2 ;  /* 0x0000000410027c25 */ /* 0x000fc8000f8e0002 */
[----:B------:R-:W-:Y:S01]  /*10610*/  IMAD R3, R16, UR5, R3 ;  /* 0x0000000510037c24 */ /* 0x000fe2000f8e0203 */
[----:B------:R-:W-:Y:S02]  /*10620*/  ULDC.64 UR4, c[0x0][0x2e0] ;  /* 0x0000b80000047ab9 */ /* 0x000fe40000000a00 */
[----:B---3--:R-:W-:Y:S02]  /*10630*/  IMAD R0, R0, UR4, RZ ;  /* 0x0000000400007c24 */ /* 0x008fe4000f8e02ff */
[----:B--2---:R-:W-:-:S04]  /*10640*/  IMAD.WIDE.U32 R2, R4, UR4, R2 ;  /* 0x0000000404027c25 */ /* 0x004fc8000f8e0002 */
[----:B------:R-:W-:Y:S01]  /*10650*/  IMAD R0, R4, UR5, R0 ;  /* 0x0000000504007c24 */ /* 0x000fe2000f8e0200 */
[----:B------:R-:W-:Y:S01]  /*10660*/  ULDC.64 UR4, c[0x0][0x2d0] ;  /* 0x0000b40000047ab9 */ /* 0x000fe20000000a00 */
[----:B------:R-:W2:Y:S02]  /*10670*/  S2R R4, SR_TID.X ;  /* 0x0000000000047919 */ /* 0x000ea40000002100 */
[----:B------:R-:W-:Y:S01]  /*10680*/  IMAD.IADD R3, R3, 0x1, R0 ;  /* 0x0000000103037824 */ /* 0x000fe200078e0200 */
[----:B-1----:R-:W-:-:S04]  /*10690*/  LOP3.LUT R5, R5, 0x7f, RZ, 0xc0, !PT ;  /* 0x0000007f05057812 */ /* 0x002fc800078ec0ff */
[----:B------:R-:W-:Y:S01]  /*106a0*/  SHF.R.U32.HI R5, RZ, 0x3, R5 ;  /* 0x00000003ff057819 */ /* 0x000fe20000011605 */
[----:B--2---:R-:W-:-:S05]  /*106b0*/  IMAD.SHL.U32 R4, R4, 0x10, RZ ;  /* 0x0000001004047824 */ /* 0x004fca00078e00ff */
[----:B------:R-:W-:Y:S02]  /*106c0*/  LOP3.LUT R4, R5, 0x70, R4, 0xf8, !PT ;  /* 0x0000007005047812 */ /* 0x000fe400078ef804 */
[----:B------:R-:W1:Y:S03]  /*106d0*/  @P0 LDC R5, c[0x0][0x44c] ;  /* 0x00011300ff050b82 */ /* 0x000e660000000800 */
[----:B------:R-:W-:-:S04]  /*106e0*/  IMAD R4, R8, 0x80, R4 ;  /* 0x0000008008047824 */ /* 0x000fc800078e0204 */
[----:B------:R-:W-:Y:S02]  /*106f0*/  IMAD.MOV.U32 R0, RZ, RZ, R4 ;  /* 0x000000ffff007224 */ /* 0x000fe400078e0004 */
[----:B-1----:R-:W-:-:S05]  /*10700*/  @P0 IMAD.HI.U32 R5, R4, R5, RZ ;  /* 0x0000000504050227 */ /* 0x002fca00078e00ff */
[----:B0-----:R-:W-:-:S05]  /*10710*/  @P0 SHF.R.U32.HI R0, RZ, R6, R5 ;  /* 0x00000006ff000219 */ /* 0x001fca0000011605 */
[----:B------:R-:W-:Y:S02]  /*10720*/  IMAD.MOV R5, RZ, RZ, -R0 ;  /* 0x000000ffff057224 */ /* 0x000fe400078e0a00 */
[----:B------:R-:W-:-:S04]  /*10730*/  IMAD.WIDE.U32 R2, R0, UR4, R2 ;  /* 0x0000000400027c25 */ /* 0x000fc8000f8e0002 */
[----:B------:R-:W-:Y:S01]  /*10740*/  IMAD R4, R7, R5, R4 ;  /* 0x0000000507047224 */ /* 0x000fe200078e0204 */
[----:B------:R-:W-:-:S05]  /*10750*/  SHF.R.S32.HI R5, RZ, 0x1f, R0 ;  /* 0x0000001fff057819 */ /* 0x000fca0000011400 */
[----:B------:R-:W-:-:S04]  /*10760*/  IMAD R5, R5, UR4, RZ ;  /* 0x0000000405057c24 */ /* 0x000fc8000f8e02ff */
[----:B------:R-:W-:Y:S01]  /*10770*/  IMAD R0, R0, UR5, R5 ;  /* 0x0000000500007c24 */ /* 0x000fe2000f8e0205 */
[----:B------:R-:W-:Y:S01]  /*10780*/  ULDC.64 UR4, c[0x0][0x2c8] ;  /* 0x0000b20000047ab9 */ /* 0x000fe20000000a00 */
[----:B------:R-:W0:Y:S02]  /*10790*/  S2R R5, SR_TID.X ;  /* 0x0000000000057919 */ /* 0x000e240000002100 */
        /* <DEDUP_REMOVED lines=9> */
[----:B------:R-:W-:Y:S02]  /*10830*/  IMAD.IADD R0, R3, 0x1, R0 ;  /* 0x0000000103007824 */ /* 0x000fe400078e0200 */
[----:B0-----:R-:W-:-:S05]  /*10840*/  IMAD.SHL.U32 R10, R5, 0x8, RZ ;  /* 0x00000008050a7824 */ /* 0x001fca00078e00ff */
[----:B------:R-:W-:-:S04]  /*10850*/  LOP3.LUT R10, R10, 0x38, RZ, 0xc0, !PT ;  /* 0x000000380a0a7812 */ /* 0x000fc800078ec0ff */
[----:B------:R-:W-:Y:S01]  /*10860*/  ISETP.GE.AND P0, PT, R10, UR4, PT ;  /* 0x000000040a007c0c */ /* 0x000fe2000bf06270 */
[----:B------:R-:W-:Y:S01]  /*10870*/  UMOV UR4, 0xffffffff ;  /* 0xffffffff00047882 */ /* 0x000fe20000000000 */
[----:B------:R-:W-:Y:S02]  /*10880*/  LEA.HI.X R3, R2, UR7, R0, 0x1, P2 ;  /* 0x0000000702037c11 */ /* 0x000fe400090f0c00 */
[----:B-1----:R-:W-:Y:S09]  /*10890*/  BRA.DIV UR4, `(.L_x_2375) ;  /* 0x0000004604387947 */ /* 0x002ff2000b800000 */
[----:B------:R-:W0:Y:S01]  /*108a0*/  S2R R6, SR_TID.X ;  /* 0x0000000000067919 */ /* 0x000e220000002100 */
[----:B------:R-:W2:Y:S01]  /*108b0*/  LDL.LU R8, [R1+0x4] ;  /* 0x0000040001087983 */ /* 0x000ea20000300800 */
[----:B0-----:R-:W-:-:S04]  /*108c0*/  LOP3.LUT R6, R6, 0x7f, RZ, 0xc0, !PT ;  /* 0x0000007f06067812 */ /* 0x001fc800078ec0ff */
[----:B------:R-:W-:Y:S02]  /*108d0*/  SHF.R.U32.HI R11, RZ, 0x3, R6 ;  /* 0x00000003ff0b7819 */ /* 0x000fe40000011606 */
[----:B------:R-:W3:Y:S03]  /*108e0*/  LDL.LU R6, [R1+0x40] ;  /* 0x0000400001067983 */ /* 0x000ee60000300800 */
[----:B--2---:R-:W-:-:S04]  /*108f0*/  IMAD R2, R8, 0x80, R11 ;  /* 0x0000008008027824 */ /* 0x004fc800078e020b */
        /* <DEDUP_REMOVED lines=74> */
.L_x_2491:
        /* <DEDUP_REMOVED lines=11> */
.L_x_2377:
[----:B------:R-:W-:Y:S05]  /*10e50*/  BSYNC B0 ;  /* 0x0000000000007941 */ /* 0x000fea0003800000 */
.L_x_2376:
[----:B------:R-:W-:Y:S01]  /*10e60*/  NOP ;  /* 0x0000000000007918 */ /* 0x000fe20000000000 */
[----:B------:R-:W-:Y:S01]  /*10e70*/  PLOP3.LUT P0, PT, PT, PT, PT, 0x80, 0x0 ;  /* 0x000000000000781c */ /* 0x000fe20003f0f070 */
[----:B0-----:R-:W-:-:S12]  /*10e80*/  VIADD R6, R18, 0x28800 ;  /* 0x0002880012067836 */ /* 0x001fd80000000000 */
.L_x_2378:
        /* <DEDUP_REMOVED lines=18> */
.L_x_2492:
[----:B------:R-:W-:Y:S05]  /*10fb0*/  BSYNC B0 ;  /* 0x0000000000007941 */ /* 0x000fea0003800000 */
.L_x_2379:
        /* <DEDUP_REMOVED lines=54> */
.L_x_2387:
[----:B------:R-:W-:Y:S01]  /*11320*/  IMAD R3, R8, 0x8, R18 ;  /* 0x0000000808037824 */ /* 0x000fe200078e0212 */
[----:B------:R-:W-:Y:S01]  /*11330*/  SHF.L.U32 R2, R11, 0x1f, RZ ;  /* 0x0000001f0b027819 */ /* 0x000fe200000006ff */
[----:B------:R-:W-:Y:S03]  /*11340*/  BSSY B3, `(.L_x_2388) ;  /* 0x0000003000037945 */ /* 0x000fe60003800000 */
[----:B------:R-:W1:Y:S02]  /*11350*/  SYNCS.PHASECHK.TRANS64.TRYWAIT P0, [R3+URZ+0x28840], R2 ;  /* 0x02884002030075a7 */ /* 0x000e64000800017f */
[----:B-1----:R-:W-:Y:S05]  /*11360*/  @!P0 BRA `(.L_x_2389) ;  /* 0x0000004400508947 */ /* 0x002fea0003800000 */
.L_x_2493:
[----:B------:R-:W-:Y:S05]  /*11370*/  BSYNC B3 ;  /* 0x0000000000037941 */ /* 0x000fea0003800000 */
.L_x_2388:
        /* <DEDUP_REMOVED lines=12> */
.L_x_2391:
[----:B------:R-:W-:Y:S05]  /*11440*/  BSYNC B3 ;  /* 0x0000000000037941 */ /* 0x000fea0003800000 */
.L_x_2390:
        /* <DEDUP_REMOVED lines=12> */
.L_x_2392:
        /* <DEDUP_REMOVED lines=16> */
.L_x_2393:
        /* <DEDUP_REMOVED lines=16> */
.L_x_2494:
[----:B------:R-:W-:Y:S05]  /*11710*/  BSYNC B3 ;  /* 0x0000000000037941 */ /* 0x000fea0003800000 */
.L_x_2394:
        /* <DEDUP_REMOVED lines=12> */
.L_x_2397:
[----:B------:R-:W-:Y:S05]  /*117e0*/  BSYNC B3 ;  /* 0x0000000000037941 */ /* 0x000fea0003800000 */
.L_x_2396:
        /* <DEDUP_REMOVED lines=13> */
.L_x_2398:
        /* <DEDUP_REMOVED lines=15> */
.L_x_2399:
        /* <DEDUP_REMOVED lines=12> */
.L_x_2386:
[----:B------:R-:W-:Y:S05]  /*11a70*/  BSYNC B1 ;  /* 0x0000000000017941 */ /* 0x000fea0003800000 */
.L_x_2385:
[----:B0-----:R-:W2:Y:S01]  /*11a80*/  LDL.LU R0, [R1+0x34] ;  /* 0x0000340001007983 */ /* 0x001ea20000300800 */
[----:B------:R-:W-:-:S03]  /*11a90*/  IMAD.MOV.U32 R19, RZ, RZ, R8 ;  /* 0x000000ffff137224 */ /* 0x000fc600078e0008 */
[----:B------:R0:W-:Y:S02]  /*11aa0*/  STL [R1+0x14], R11 ;  /* 0x0000140b01007387 */ /* 0x0001e40000100800 */
[----:B0-2---:R-:W-:-:S07]  /*11ab0*/  VIADD R0, R0, 0xfffffffd ;  /* 0xfffffffd00007836 */ /* 0x005fce0000000000 */
.L_x_2384:
[----:B------:R-:W-:Y:S05]  /*11ac0*/  BSYNC B2 ;  /* 0x0000000000027941 */ /* 0x000fea0003800000 */
.L_x_2383:
[----:B------:R-:W-:Y:S01]  /*11ad0*/  VIADD R10, R10, 0xfffffffe ;  /* 0xfffffffe0a0a7836 */ /* 0x000fe20000000000 */
[----:B------:R-:W-:-:S04]  /*11ae0*/  LOP3.LUT R7, RZ, R7, RZ, 0x33, !PT ;  /* 0x00000007ff077212 */ /* 0x000fc800078e33ff */
[----:B------:R-:W-:-:S13]  /*11af0*/  ISETP.NE.AND P0, PT, R10, R7, PT ;  /* 0x000000070a00720c */ /* 0x000fda0003f05270 */
[----:B------:R-:W-:Y:S05]  /*11b00*/  @!P0 BRA `(.L_x_2382) ;  /* 0x0000001000cc8947 */ /* 0x000fea0003800000 */
[----:B------:R-:W-:-:S07]  /*11b10*/  IMAD.MOV.U32 R9, RZ, RZ, R17 ;  /* 0x000000ffff097224 */ /* 0x000fce00078e0011 */
.L_x_2430:
        /* <DEDUP_REMOVED lines=35> */
.L_x_2402:
[----:B------:R-:W-:Y:S01]  /*11d50*/  IMAD R3, R4, 0x8, R18 ;  /* 0x0000000804037824 */ /* 0x000fe200078e0212 */
[----:B------:R-:W-:Y:S01]  /*11d60*/  SHF.L.U32 R2, R5, 0x1f, RZ ;  /* 0x0000001f05027819 */ /* 0x000fe200000006ff */
[----:B------:R-:W-:Y:S03]  /*11d70*/  BSSY B2, `(.L_x_2403) ;  /* 0x0000003000027945 */ /* 0x000fe60003800000 */
[----:B------:R-:W1:Y:S02]  /*11d80*/  SYNCS.PHASECHK.TRANS64.TRYWAIT P0, [R3+URZ+0x28840], R2 ;  /* 0x02884002030075a7 */ /* 0x000e64000800017f */
[----:B-1----:R-:W-:Y:S05]  /*11d90*/  @!P0 BRA `(.L_x_2404) ;  /* 0x0000003800ec8947 */ /* 0x002fea0003800000 */
.L_x_2495:
[----:B------:R-:W-:Y:S05]  /*11da0*/  BSYNC B2 ;  /* 0x0000000000027941 */ /* 0x000fea0003800000 */
.L_x_2403:
        /* <DEDUP_REMOVED lines=12> */
.L_x_2406:
[----:B------:R-:W-:Y:S05]  /*11e70*/  BSYNC B2 ;  /* 0x0000000000027941 */ /* 0x000fea0003800000 */
.L_x_2405:
        /* <DEDUP_REMOVED lines=12> */
.L_x_2407:
        /* <DEDUP_REMOVED lines=16> */
.L_x_2408:
        /* <DEDUP_REMOVED lines=16> */
.L_x_2496:
[----:B------:R-:W-:Y:S05]  /*12140*/  BSYNC B2 ;  /* 0x0000000000027941 */ /* 0x000fea0003800000 */
.L_x_2409:
        /* <DEDUP_REMOVED lines=11> */
.L_x_2412:
[----:B------:R-:W-:Y:S05]  /*12200*/  BSYNC B2 ;  /* 0x0000000000027941 */ /* 0x000fea0003800000 */
.L_x_2411:
        /* <DEDUP_REMOVED lines=12> */
.L_x_2413:
        /* <DEDUP_REMOVED lines=15> */
.L_x_2414:
        /* <DEDUP_REMOVED lines=12> */
.L_x_2401:
[----:B------:R-:W-:Y:S05]  /*12480*/  BSYNC B1 ;  /* 0x0000000000017941 */ /* 0x000fea0003800000 */
.L_x_2400:
        /* <DEDUP_REMOVED lines=35> */
.L_x_2417:
[----:B------:R-:W-:Y:S01]  /*126c0*/  IMAD R2, R19, 0x8, R18 ;  /* 0x0000000813027824 */ /* 0x000fe200078e0212 */
[----:B------:R-:W-:Y:S01]  /*126d0*/  SHF.L.U32 R3, R12, 0x1f, RZ ;  /* 0x0000001f0c037819 */ /* 0x000fe200000006ff */
[----:B------:R-:W-:Y:S03]  /*126e0*/  BSSY B2, `(.L_x_2418) ;  /* 0x0000003000027945 */ /* 0x000fe60003800000 */
[----:B------:R-:W2:Y:S02]  /*126f0*/  SYNCS.PHASECHK.TRANS64.TRYWAIT P0, [R2+URZ+0x28840], R3 ;  /* 0x02884003020075a7 */ /* 0x000ea4000800017f */
[----:B--2---:R-:W-:Y:S05]  /*12700*/  @!P0 BRA `(.L_x_2419) ;  /* 0x0000003000b88947 */ /* 0x004fea0003800000 */
.L_x_2497:
[----:B------:R-:W-:Y:S05]  /*12710*/  BSYNC B2 ;  /* 0x0000000000027941 */ /* 0x000fea0003800000 */
.L_x_2418:
        /* <DEDUP_REMOVED lines=12> */
.L_x_2421:
[----:B------:R-:W-:Y:S05]  /*127e0*/  BSYNC B2 ;  /* 0x0000000000027941 */ /* 0x000fea0003800000 */
.L_x_2420:
        /* <DEDUP_REMOVED lines=13> */
.L_x_2422:
        /* <DEDUP_REMOVED lines=16> */
.L_x_2423:
        /* <DEDUP_REMOVED lines=15> */
.L_x_2498:
[----:B------:R-:W-:Y:S05]  /*12ab0*/  BSYNC B2 ;  /* 0x0000000000027941 */ /* 0x000fea0003800000 */
.L_x_2424:
        /* <DEDUP_REMOVED lines=11> */
.L_x_2427:
[----:B------:R-:W-:Y:S05]  /*12b70*/  BSYNC B2 ;  /* 0x0000000000027941 */ /* 0x000fea0003800000 */
.L_x_2426:
        /* <DEDUP_REMOVED lines=12> */
.L_x_2428:
        /* <DEDUP_REMOVED lines=15> */
.L_x_2429:
        /* <DEDUP_REMOVED lines=12> */
.L_x_2416:
[----:B------:R-:W-:Y:S05]  /*12df0*/  BSYNC B1 ;  /* 0x0000000000017941 */ /* 0x000fea0003800000 */
.L_x_2415:
[----:B------:R-:W2:Y:S01]  /*12e00*/  LDL R2, [R1+0x24] ;  /* 0x0000240001027983 */ /* 0x000ea20000100800 */
[----:B------:R-:W-:Y:S01]  /*12e10*/  VIADD R0, R0, 0xfffffffe ;  /* 0xfffffffe00007836 */ /* 0x000fe20000000000 */
[----:B--2---:R-:W-:-:S13]  /*12e20*/  ISETP.GT.AND P0, PT, R7, R2, PT ;  /* 0x000000020700720c */ /* 0x004fda0003f04270 */
[----:B------:R-:W-:Y:S05]  /*12e30*/  @P0 BRA `(.L_x_2430) ;  /* 0xffffffec00380947 */ /* 0x000fea000383ffff */
.L_x_2382:
[----:B------:R-:W-:Y:S05]  /*12e40*/  BSYNC B0 ;  /* 0x0000000000007941 */ /* 0x000fea0003800000 */
.L_x_2381:
        /* <DEDUP_REMOVED lines=8> */
[----:B------:R-:W2:Y:S08]  /*12ed0*/  FLO.U32 R0, UR4 ;  /* 0x0000000400007d00 */ /* 0x000eb000080e0000 */
[----:B------:R-:W1:Y:S01]  /*12ee0*/  POPC R2, UR4 ;  /* 0x0000000400027d09 */ /* 0x000e620008000000 */
[----:B--2---:R-:W-:-:S13]  /*12ef0*/  ISETP.EQ.U32.AND P0, PT, R0, R3, PT ;  /* 0x000000030000720c */ /* 0x004fda0003f02070 */
[----:B-1----:R-:W2:Y:S01]  /*12f00*/  @P0 ATOMG.E.ADD.STRONG.GPU PT, R5, desc[UR50][R4.64], R2 ;  /* 0x00000002040509a8 */ /* 0x002ea200081ee1f2 */
[----:B------:R-:W1:Y:S02]  /*12f10*/  S2R R3, SR_LTMASK ;  /* 0x0000000000037919 */ /* 0x000e640000003900 */
[----:B-1----:R-:W-:-:S06]  /*12f20*/  LOP3.LUT R3, R3, UR4, RZ, 0xc0, !PT ;  /* 0x0000000403037c12 */ /* 0x002fcc000f8ec0ff */
[----:B------:R-:W1:Y:S01]  /*12f30*/  POPC R3, R3 ;  /* 0x0000000300037309 */ /* 0x000e620000000000 */
[----:B--2---:R-:W1:Y:S02]  /*12f40*/  SHFL.IDX PT, R0, R5, R0, 0x1f ;  /* 0x00001f0005007589 */ /* 0x004e6400000e0000 */
[----:B-1----:R-:W-:-:S05]  /*12f50*/  IADD3 R0, R0, UR37, R3 ;  /* 0x0000002500007c10 */ /* 0x002fca000fffe003 */
[----:B------:R2:W-:Y:S02]  /*12f60*/  STL [R1], R0 ;  /* 0x0000000001007387 */ /* 0x0005e40000100800 */
.L_x_2432:
[----:B------:R-:W-:Y:S05]  /*12f70*/  BSYNC B0 ;  /* 0x0000000000007941 */ /* 0x000fea0003800000 */
.L_x_2431:
        /* <DEDUP_REMOVED lines=11> */
.L_x_2499:
[----:B------:R-:W-:Y:S05]  /*13030*/  BSYNC B1 ;  /* 0x0000000000017941 */ /* 0x000fea0003800000 */
.L_x_2435:
        /* <DEDUP_REMOVED lines=9> */
.L_x_2438:
[----:B------:R-:W-:Y:S05]  /*130d0*/  BSYNC B1 ;  /* 0x0000000000017941 */ /* 0x000fea0003800000 */
.L_x_2437:
        /* <DEDUP_REMOVED lines=12> */
.L_x_2439:
        /* <DEDUP_REMOVED lines=15> */
.L_x_2440:
        /* <DEDUP_REMOVED lines=10> */
.L_x_2434:
[----:B------:R-:W-:Y:S05]  /*13330*/  BSYNC B0 ;  /* 0x0000000000007941 */ /* 0x000fea0003800000 */
.L_x_2433:
[----:B------:R-:W2:Y:S01]  /*13340*/  LDL.LU R4, [R1+0x14] ;  /* 0x0000140001047983 */ /* 0x000ea20000300800 */
[----:B------:R-:W-:-:S05]  /*13350*/  VIADD R19, R19, 0x1 ;  /* 0x0000000113137836 */ /* 0x000fca0000000000 */
[----:B------:R-:W-:-:S04]  /*13360*/  ISETP.NE.AND P0, PT, R19, 0x2, PT ;  /* 0x000000021300780c */ /* 0x000fc80003f05270 */
[----:B------:R-:W-:Y:S02]  /*13370*/  SEL R0, RZ, 0x1, P0 ;  /* 0x00000001ff007807 */ /* 0x000fe40000000000 */
[----:B------:R-:W-:Y:S02]  /*13380*/  SEL R19, R19, RZ, P0 ;  /* 0x000000ff13137207 */ /* 0x000fe40000000000 */
[----:B--2---:R-:W-:-:S05]  /*13390*/  LOP3.LUT R4, R4, R0, RZ, 0x3c, !PT ;  /* 0x0000000004047212 */ /* 0x004fca00078e3cff */
[----:B------:R2:W-:Y:S02]  /*133a0*/  STL [R1+0x14], R4 ;  /* 0x0000140401007387 */ /* 0x0005e40000100800 */
.L_x_2361:
[----:B------:R-:W-:Y:S05]  /*133b0*/  BSYNC B7 ;  /* 0x0000000000077941 */ /* 0x000fea0003800000 */
.L_x_2359:
        /* <DEDUP_REMOVED lines=9> */
[----:B0123--:R-:W0:Y:S04]  /*13450*/  LDS.128 R4, [R18+0x288d0] ;  /* 0x0288d00012047984 */ /* 0x00fe280000000c00 */
[----:B0-----:R0:W-:Y:S04]  /*13460*/  STL.64 [R1], R4 ;  /* 0x0000000401007387 */ /* 0x0011e80000100a00 */
[----:B------:R0:W-:Y:S01]  /*13470*/  STL.64 [R1+0x8], R6 ;  /* 0x0000080601007387 */ /* 0x0001e20000100a00 */
[----:B------:R-:W-:Y:S06]  /*13480*/  BAR.ARV 0x4, 0x180 ;  /* 0x0106000000007b1d */ /* 0x000fec0000002000 */
[----:B------:R-:W-:Y:S05]  /*13490*/  BRA `(.L_x_2442) ;  /* 0x00000010002c7947 */ /* 0x000fea0003800000 */
.L_x_2441:
[----:B------:R-:W4:Y:S01]  /*134a0*/  S2R R0, SR_TID.X ;  /* 0x0000000000007919 */ /* 0x000f220000002100 */
[----:B------:R-:W-:Y:S01]  /*134b0*/  UMOV UR4, 0xffffffff ;  /* 0xffffffff00047882 */ /* 0x000fe20000000000 */
[----:B----4-:R-:W-:-:S04]  /*134c0*/  LOP3.LUT R16, R0, 0x1f, RZ, 0xc0, !PT ;  /* 0x0000001f00107812 */ /* 0x010fc800078ec0ff */
[----:B------:R-:W-:Y:S01]  /*134d0*/  ISETP.NE.AND P0, PT, R16, 0x1f, PT ;  /* 0x0000001f1000780c */ /* 0x000fe20003f05270 */
[----:B------:R-:W-:-:S12]  /*134e0*/  BRA.DIV UR4, `(.L_x_2443) ;  /* 0x00000026047c7947 */ /* 0x000fd8000b800000 */
[----:B------:R-:W2:Y:S01]  /*134f0*/  LDL.LU R3, [R1] ;  /* 0x0000000001037983 */ /* 0x000ea20000300800 */
[----:B------:R-:W-:-:S03]  /*13500*/  ULDC UR4, c[0x0][0xc3c] ;  /* 0x00030f0000047ab9 */ /* 0x000fc60000000800 */
[----:B01----:R-:W4:Y:S01]  /*13510*/  LDL R8, [R1+0xc] ;  /* 0x00000c0001087983 */ /* 0x003f220000100800 */
[----:B--2---:R-:W-:Y:S02]  /*13520*/  IMAD.MOV.U32 R10, RZ, RZ, R3 ;  /* 0x000000ffff0a7224 */ /* 0x004fe400078e0003 */
[----:B----4-:R-:W-:-:S05]  /*13530*/  IMAD.IADD R0, R8, 0x1, R16 ;  /* 0x0000000108007824 */ /* 0x010fca00078e0210 */
[----:B------:R-:W-:-:S13]  /*13540*/  ISETP.GE.OR P1, PT, R0, UR4, !P0 ;  /* 0x0000000400007c0c */ /* 0x000fda000c726670 */
[----:B------:R-:W0:Y:S08]  /*13550*/  @!P1 LDC.64 R2, c[0x0][0xc80] ;  /* 0x00032000ff029b82 */ /* 0x000e300000000a00 */
[----:B---3--:R-:W1:Y:S01]  /*13560*/  @!P1 LDC.64 R6, c[0x0][0xc78] ;  /* 0x00031e00ff069b82 */ /* 0x008e620000000a00 */
[----:B0-----:R-:W-:-:S05]  /*13570*/  @!P1 IMAD.WIDE R2, R0, 0x4, R2 ;  /* 0x0000000400029825 */ /* 0x001fca00078e0202 */
[----:B------:R1:W2:Y:S02]  /*13580*/  @!P1 LDG.E R5, desc[UR50][R2.64] ;  /* 0x0000003202059981 */ /* 0x0002a4000c1e1900 */
[----:B-1----:R-:W-:-:S05]  /*13590*/  @!P1 IMAD.WIDE R2, R0, 0x4, R6 ;  /* 0x0000000400029825 */ /* 0x002fca00078e0206 */
[----:B------:R-:W3:Y:S01]  /*135a0*/  @!P1 LDG.E R8, desc[UR50][R2.64] ;  /* 0x0000003202089981 */ /* 0x000ee2000c1e1900 */
[----:B------:R-:W-:Y:S02]  /*135b0*/  CS2R R6, SRZ ;  /* 0x0000000000067805 */ /* 0x000fe4000001ff00 */
[C---:B------:R-:W-:Y:S02]  /*135c0*/  ISETP.GE.U32.AND P2, PT, R16.reuse, 0x2, PT ;  /* 0x000000021000780c */ /* 0x040fe40003f46070 */
[C---:B------:R-:W-:Y:S01]  /*135d0*/  ISETP.GE.U32.AND P3, PT, R16.reuse, 0x4, PT ;  /* 0x000000041000780c */ /* 0x040fe20003f66070 */
[----:B------:R-:W-:Y:S01]  /*135e0*/  SHFL.IDX PT, R4, R10, RZ, 0x1f ;  /* 0x00001fff0a047589 */ /* 0x000fe200000e0000 */
[C---:B------:R-:W-:Y:S02]  /*135f0*/  ISETP.GE.U32.AND P4, PT, R16.reuse, 0x8, PT ;  /* 0x000000081000780c */ /* 0x040fe40003f86070 */
[----:B------:R-:W-:Y:S01]  /*13600*/  ISETP.GE.U32.AND P5, PT, R16, 0x10, PT ;  /* 0x000000101000780c */ /* 0x000fe20003fa6070 */
[----:B------:R-:W-:Y:S01]  /*13610*/  SHFL.IDX PT, R0, R10, 0x1, 0x1f ;  /* 0x00201f000a007f89 */ /* 0x000fe200000e0000 */
[----:B--2---:R-:W-:-:S02]  /*13620*/  @!P1 IMAD.MOV.U32 R6, RZ, RZ, R5 ;  /* 0x000000ffff069224 */ /* 0x004fc400078e0005 */
[----:B---3--:R-:W-:Y:S01]  /*13630*/  @!P1 IMAD.MOV.U32 R7, RZ, RZ, R8 ;  /* 0x000000ffff079224 */ /* 0x008fe200078e0008 */
[----:B------:R-:W-:-:S03]  /*13640*/  ISETP.NE.AND P1, PT, R16, RZ, PT ;  /* 0x000000ff1000720c */ /* 0x000fc60003f25270 */
[----:B------:R-:W-:-:S05]  /*13650*/  IMAD R2, R7, R6, RZ ;  /* 0x0000000607027224 */ /* 0x000fca00078e02ff */
[----:B------:R-:W0:Y:S02]  /*13660*/  SHFL.UP PT, R14, R2, 0x1, RZ ;  /* 0x04200000020e7989 */ /* 0x000e2400000e00ff */
[----:B0-----:R-:W-:-:S05]  /*13670*/  SEL R5, R14, RZ, P1 ;  /* 0x000000ff0e057207 */ /* 0x001fca0000800000 */
[----:B------:R-:W-:Y:S02]  /*13680*/  IMAD.IADD R2, R2, 0x1, R5 ;  /* 0x0000000102027824 */ /* 0x000fe400078e0205 */
[----:B------:R-:W-:-:S03]  /*13690*/  IMAD.MOV.U32 R5, RZ, RZ, RZ ;  /* 0x000000ffff057224 */ /* 0x000fc600078e00ff */
        /* <DEDUP_REMOVED lines=13> */
.L_x_2509:
[----:B------:R-:W-:Y:S02]  /*13770*/  ULDC UR4, c[0x0][0xc38] ;  /* 0x00030e0000047ab9 */ /* 0x000fe40000000800 */
[----:B------:R-:W-:-:S04]  /*13780*/  IMAD.U32 R8, RZ, RZ, UR4 ;  /* 0x00000004ff087e24 */ /* 0x000fc8000f8e00ff */
[----:B-1----:R-:W-:-:S04]  /*13790*/  IMAD R9, R9, R8, RZ ;  /* 0x0000000809097224 */ /* 0x002fc800078e02ff */
[----:B------:R-:W-:-:S05]  /*137a0*/  IMAD.IADD R0, R0, 0x1, R9 ;  /* 0x0000000100007824 */ /* 0x000fca00078e0209 */
[----:B------:R-:W-:-:S13]  /*137b0*/  ISETP.GT.AND P6, PT, R0, R4, PT ;  /* 0x000000040000720c */ /* 0x000fda0003fc4270 */
[----:B------:R-:W-:Y:S05]  /*137c0*/  @P6 BRA `(.L_x_2444) ;  /* 0x0000000000ac6947 */ /* 0x000fea0003800000 */
.L_x_2447:
        /* <DEDUP_REMOVED lines=37> */
.L_x_2517:
[----:B------:R-:W-:Y:S02]  /*13a20*/  ULDC UR4, c[0x0][0xc38] ;  /* 0x00030e0000047ab9 */ /* 0x000fe40000000800 */
[----:B------:R-:W-:-:S04]  /*13a30*/  IMAD.U32 R8, RZ, RZ, UR4 ;  /* 0x00000004ff087e24 */ /* 0x000fc8000f8e00ff */
[----:B-1----:R-:W-:-:S04]  /*13a40*/  IMAD R9, R9, R8, RZ ;  /* 0x0000000809097224 */ /* 0x002fc800078e02ff */
[----:B------:R-:W-:-:S05]  /*13a50*/  IMAD.IADD R0, R9, 0x1, R0 ;  /* 0x0000000109007824 */ /* 0x000fca00078e0200 */
[----:B------:R-:W-:-:S13]  /*13a60*/  ISETP.GT.AND P6, PT, R0, R4, PT ;  /* 0x000000040000720c */ /* 0x000fda0003fc4270 */
[----:B------:R-:W-:Y:S05]  /*13a70*/  @!P6 BRA `(.L_x_2447) ;  /* 0xfffffffc0054e947 */ /* 0x000fea000383ffff */
.L_x_2444:
        /* <DEDUP_REMOVED lines=12> */
.L_x_2522:
[----:B------:R-:W-:-:S13]  /*13b40*/  ISETP.NE.AND P0, PT, R3, RZ, PT ;  /* 0x000000ff0300720c */ /* 0x000fda0003f05270 */
[----:B------:R-:W-:Y:S05]  /*13b50*/  @!P0 BRA `(.L_x_2449) ;  /* 0x0000000000108947 */ /* 0x000fea0003800000 */
[----:B------:R-:W-:Y:S01]  /*13b60*/  UMOV UR4, 0xffffffff ;  /* 0xffffffff00047882 */ /* 0x000fe20000000000 */
[----:B---3--:R-:W-:Y:S02]  /*13b70*/  VIADD R10, R10, 0xffffffff ;  /* 0xffffffff0a0a7836 */ /* 0x008fe40000000000 */
[----:B------:R-:W-:Y:S05]  /*13b80*/  BRA.DIV UR4, `(.L_x_2450) ;  /* 0x0000002a04487947 */ /* 0x000fea000b800000 */
[----:B------:R1:W2:Y:S02]  /*13b90*/  SHFL.IDX PT, R5, R2, R10, 0x1f ;  /* 0x00001f0a02057589 */ /* 0x0002a400000e0000 */
.L_x_2449:
[----:B--2---:R-:W-:Y:S01]  /*13ba0*/  IMAD R3, R5, R8, R9 ;  /* 0x0000000805037224 */ /* 0x004fe200078e0209 */
[----:B------:R-:W-:-:S03]  /*13bb0*/  ISETP.NE.AND P0, PT, R7, 0x1, PT ;  /* 0x000000010700780c */ /* 0x000fc60003f05270 */
[----:B------:R-:W-:Y:S01]  /*13bc0*/  IMAD.IADD R4, R4, 0x1, -R3 ;  /* 0x0000000104047824 */ /* 0x000fe200078e0a03 */
[----:B------:R2:W-:Y:S09]  /*13bd0*/  STL [R1], R3 ;  /* 0x0000000301007387 */ /* 0x0005f20000100800 */
[----:B------:R-:W-:Y:S05]  /*13be0*/  @!P0 BRA `(.L_x_2451) ;  /* 0x0000000000e48947 */ /* 0x000fea0003800000 */
[----:B------:R-:W-:-:S04]  /*13bf0*/  IABS R5, R0 ;  /* 0x0000000000057213 */ /* 0x000fc80000000000 */
[----:B0--3--:R-:W0:Y:S08]  /*13c00*/  I2F.RP R6, R5 ;  /* 0x0000000500067306 */ /* 0x009e300000209400 */
[----:B0-----:R-:W0:Y:S02]  /*13c10*/  MUFU.RCP R6, R6 ;  /* 0x0000000600067308 */ /* 0x001e240000001000 */
[----:B0-----:R-:W-:-:S06]  /*13c20*/  VIADD R9, R6, 0xffffffe ;  /* 0x0ffffffe06097836 */ /* 0x001fcc0000000000 */
[----:B--2---:R-:W1:Y:S02]  /*13c30*/  F2I.FTZ.U32.TRUNC.NTZ R3, R9 ;  /* 0x0000000900037305 */ /* 0x004e64000021f000 */
        /* <DEDUP_REMOVED lines=52> */
.L_x_2451:
[----:B------:R-:W4:Y:S01]  /*13f80*/  LDL R5, [R1+0xc] ;  /* 0x00000c0001057983 */ /* 0x000f220000100800 */
[----:B012---:R-:W4:Y:S02]  /*13f90*/  LDC.64 R2, c[0x0][0xc90] ;  /* 0x00032400ff027b82 */ /* 0x007f240000000a00 */
[----:B----4-:R-:W-:-:S05]  /*13fa0*/  IMAD.WIDE R2, R5, 0x4, R2 ;  /* 0x0000000405027825 */ /* 0x010fca00078e0202 */
[----:B---3--:R-:W2:Y:S02]  /*13fb0*/  LDG.E R6, desc[UR50][R2.64] ;  /* 0x0000003202067981 */ /* 0x008ea4000c1e1900 */
        /* <DEDUP_REMOVED lines=59> */
.L_x_2452:
[----:B-1----:R-:W-:-:S05]  /*14370*/  LOP3.LUT R3, RZ, R4, RZ, 0x33, !PT ;  /* 0x00000004ff037212 */ /* 0x002fca00078e33ff */
[----:B------:R-:W-:-:S05]  /*14380*/  IMAD.IADD R0, R0, 0x1, R3 ;  /* 0x0000000100007824 */ /* 0x000fca00078e0203 */
[----:B------:R1:W-:Y:S01]  /*14390*/  STL [R1+0x4], R0 ;  /* 0x0000040001007387 */ /* 0x0003e20000100800 */
[----:B------:R-:W-:Y:S05]  /*143a0*/  BRA `(.L_x_2453) ;  /* 0x0000000000287947 */ /* 0x000fea0003800000 */
.L_x_2445:
        /* <DEDUP_REMOVED lines=10> */
.L_x_2453:
[----:B--2---:R-:W2:Y:S04]  /*14450*/  LDL R3, [R1+0x8] ;  /* 0x0000080001037983 */ /* 0x004ea80000100800 */
[----:B0-----:R-:W3:Y:S04]  /*14460*/  LDL R2, [R1+0xc] ;  /* 0x00000c0001027983 */ /* 0x001ee80000100800 */
[----:B------:R-:W4:Y:S04]  /*14470*/  LDL R4, [R1] ;  /* 0x0000000001047983 */ /* 0x000f280000100800 */
[----:B------:R-:W4:Y:S01]  /*14480*/  LDL R5, [R1+0x4] ;  /* 0x0000040001057983 */ /* 0x000f220000100800 */
[----:B------:R-:W-:Y:S05]  /*14490*/  WARPSYNC.ALL ;  /* 0x0000000000007948 */ /* 0x000fea0003800000 */
[----:B-1----:R-:W0:Y:S02]  /*144a0*/  S2R R0, SR_TID.X ;  /* 0x0000000000007919 */ /* 0x002e240000002100 */
        /* <DEDUP_REMOVED lines=10> */
.L_x_2442:
[----:B------:R-:W2:Y:S01]  /*14550*/  LDL R0, [R1+0xc] ;  /* 0x00000c0001007983 */ /* 0x000ea20000100800 */
[----:B------:R-:W-:Y:S02]  /*14560*/  ULDC UR4, c[0x0][0xc3c] ;  /* 0x00030f0000047ab9 */ /* 0x000fe40000000800 */
[----:B--2---:R-:W-:-:S13]  /*14570*/  ISETP.GE.AND P0, PT, R0, UR4, PT ;  /* 0x0000000400007c0c */ /* 0x004fda000bf06270 */
[----:B------:R-:W-:Y:S05]  /*14580*/  @!P0 BRA `(.L_x_2454) ;  /* 0xffffffa8002c8947 */ /* 0x000fea000383ffff */
[----:B------:R-:W-:Y:S05]  /*14590*/  BSYNC B8 ;  /* 0x0000000000087941 */ /* 0x000fea0003800000 */
.L_x_2353:
[----:B0-----:R-:W2:Y:S01]  /*145a0*/  LDL.LU R0, [R1+0x48] ;  /* 0x0000480001007983 */ /* 0x001ea20000300800 */
[----:B------:R-:W-:Y:S01]  /*145b0*/  BSSY B0, `(.L_x_2455) ;  /* 0x000000b000007945 */ /* 0x000fe20003800000 */
[----:B-1-3--:R-:W0:Y:S01]  /*145c0*/  S2R R5, SR_CgaCtaId ;  /* 0x0000000000057919 */ /* 0x00ae220000008800 */
        /* <DEDUP_REMOVED lines=9> */
.L_x_2525:
[----:B------:R-:W-:Y:S05]  /*14660*/  BSYNC B0 ;  /* 0x0000000000007941 */ /* 0x000fea0003800000 */
.L_x_2455:
[----:B------:R-:W-:-:S03]  /*14670*/  UMOV UR4, 0xffffffff ;  /* 0xffffffff00047882 */ /* 0x000fc60000000000 */
[----:B------:R-:W-:Y:S05]  /*14680*/  BRA.DIV UR4, `(.L_x_2457) ;  /* 0x0000001e04c87947 */ /* 0x000fea000b800000 */
[----:B------:R-:W1:Y:S02]  /*14690*/  S2R R2, SR_TID.X ;  /* 0x0000000000027919 */ /* 0x000e640000002100 */
[----:B-1----:R-:W-:-:S04]  /*146a0*/  SHF.R.U32.HI R2, RZ, 0x5, R2 ;  /* 0x00000005ff027819 */ /* 0x002fc80000011602 */
[----:B------:R-:W-:-:S05]  /*146b0*/  LOP3.LUT R2, R2, 0x3, RZ, 0xc0, !PT ;  /* 0x0000000302027812 */ /* 0x000fca00078ec0ff */
[----:B------:R1:W2:Y:S02]  /*146c0*/  SHFL.IDX PT, R14, R2, RZ, 0x1f ;  /* 0x00001fff020e7589 */ /* 0x0002a400000e0000 */
.L_x_2528:
[----:B--2---:R-:W-:Y:S01]  /*146d0*/  ISETP.NE.AND P0, PT, R14, RZ, PT ;  /* 0x000000ff0e00720c */ /* 0x004fe20003f05270 */
[----:B------:R-:W-:-:S12]  /*146e0*/  BSSY B0, `(.L_x_2458) ;  /* 0x0000025000007945 */ /* 0x000fd80003800000 */
[----:B------:R-:W-:Y:S05]  /*146f0*/  @P0 BRA `(.L_x_2459) ;  /* 0x00000000008c0947 */ /* 0x000fea0003800000 */
[----:B------:R-:W-:-:S03]  /*14700*/  UMOV UR4, 0xffffffff ;  /* 0xffffffff00047882 */ /* 0x000fc60000000000 */
[----:B------:R-:W-:Y:S05]  /*14710*/  BRA.DIV UR4, `(.L_x_2460) ;  /* 0x0000001e04d87947 */ /* 0x000fea000b800000 */
[----:B------:R-:W-:-:S13]  /*14720*/  ELECT P6, URZ, PT ;  /* 0x00000000003f782f */ /* 0x000fda00038c0000 */
.L_x_2531:
[----:B------:R-:W-:Y:S05]  /*14730*/  @!P6 BRA `(.L_x_2459) ;  /* 0x00000000007ce947 */ /* 0x000fea0003800000 */
[----:B------:R-:W-:-:S06]  /*14740*/  ULOP3.LUT UR4, UR36, 0x2, URZ, 0xfc, !UPT ;  /* 0x0000000224047892 */ /* 0x000fcc000f8efc3f */
[----:B-1----:R-:W-:-:S05]  /*14750*/  IMAD.U32 R2, RZ, RZ, UR4 ;  /* 0x00000004ff027e24 */ /* 0x002fca000f8e00ff */
[----:B------:R-:W-:-:S13]  /*14760*/  ISETP.NE.AND P2, PT, R2, 0x3, PT ;  /* 0x000000030200780c */ /* 0x000fda0003f45270 */
[----:B------:R-:W-:Y:S05]  /*14770*/  @!P2 BRA `(.L_x_2461) ;  /* 0x000000000004a947 */ /* 0x000fea0003800000 */
[----:B------:R-:W-:Y:S01]  /*14780*/  BPT.TRAP 0x1 ;  /* 0x000000040000795c */ /* 0x000fe20000300000 */
.L_x_2461:
        /* <DEDUP_REMOVED lines=13> */
.L_x_2532:
[----:B------:R-:W1:Y:S02]  /*14860*/  SYNCS.PHASECHK.TRANS64.TRYWAIT P0, [R7+URZ], R2 ;  /* 0x00000002070075a7 */ /* 0x000e64000800017f */
[----:B-1----:R-:W-:Y:S05]  /*14870*/  @!P0 BRA `(.L_x_2463) ;  /* 0x0000001c00b48947 */ /* 0x002fea0003800000 */
.L_x_2533:
[----:B------:R-:W-:Y:S05]  /*14880*/  @!P2 BRA `(.L_x_2464) ;  /* 0x000000000004a947 */ /* 0x000fea0003800000 */
[----:B------:R-:W-:Y:S01]  /*14890*/  BPT.TRAP 0x1 ;  /* 0x000000040000795c */ /* 0x000fe20000300000 */
.L_x_2464:
[----:B------:R-:W-:-:S04]  /*148a0*/  VIADD R0, R0, 0x28860 ;  /* 0x0002886000007836 */ /* 0x000fc80000000000 */
[----:B------:R-:W-:-:S04]  /*148b0*/  IMAD R4, R19, 0x8, R0 ;  /* 0x0000000813047824 */ /* 0x000fc800078e0200 */
[----:B------:R-:W2:Y:S02]  /*148c0*/  SYNCS.PHASECHK.TRANS64.TRYWAIT P0, [R4+URZ], R5 ;  /* 0x00000005040075a7 */ /* 0x000ea4000800017f */
[----:B--2---:R-:W-:Y:S05]  /*148d0*/  @!P0 BRA `(.L_x_2465) ;  /* 0x0000001c00b08947 */ /* 0x004fea0003800000 */
.L_x_2534:
[----:B------:R-:W-:-:S07]  /*148e0*/  IMAD R3, R3, 0x8, R0 ;  /* 0x0000000803037824 */ /* 0x000fce00078e0200 */
.L_x_2466:
[----:B---3--:R3:W4:Y:S02]  /*148f0*/  SYNCS.PHASECHK.TRANS64.TRYWAIT P0, [R3+URZ], R2 ;  /* 0x00000002030075a7 */ /* 0x008724000800017f */
[----:B----4-:R-:W-:Y:S05]  /*14900*/  @!P0 NANOSLEEP.SYNCS 0x989680 ;  /* 0x009896800000895d */ /* 0x010fea0003900000 */
[----:B------:R-:W4:Y:S02]  /*14910*/  @!P0 SYNCS.PHASECHK.TRANS64 P0, [R3+URZ], R2 ;  /* 0x00000002030085a7 */ /* 0x000f24000800007f */
[----:B----4-:R-:W-:Y:S05]  /*14920*/  @!P0 BRA `(.L_x_2466) ;  /* 0xfffffffc00f08947 */ /* 0x010fea000383ffff */
.L_x_2459:
[----:B------:R-:W-:Y:S05]  /*14930*/  BSYNC B0 ;  /* 0x0000000000007941 */ /* 0x000fea0003800000 */
.L_x_2458:
[----:B------:R-:W-:Y:S05]  /*14940*/  EXIT ;  /* 0x000000000000794d */ /* 0x000fea0003800000 */
.L_x_2292:
[----:B0-----:R-:W-:-:S04]  /*14950*/  IMAD.U32 R3, RZ, RZ, UR41 ;  /* 0x00000029ff037e24 */ /* 0x001fc8000f8e00ff */
[----:B------:R0:W1:Y:S03]  /*14960*/  SYNCS.PHASECHK.TRANS64.TRYWAIT P1, [R3+URZ+0x28800], R0 ;  /* 0x02880000030075a7 */ /* 0x000066000802017f */
[----:B-1----:R-:W-:Y:S05]  /*14970*/  @!P1 NANOSLEEP.SYNCS 0x989680 ;  /* 0x009896800000995d */ /* 0x002fea0003900000 */
[----:B------:R-:W1:Y:S02]  /*14980*/  @!P1 SYNCS.PHASECHK.TRANS64 P1, [R3+URZ+0x28800], R0 ;  /* 0x02880000030095a7 */ /* 0x000e64000802007f */
[----:B-1----:R-:W-:Y:S05]  /*14990*/  @!P1 BRA `(.L_x_2292) ;  /* 0xfffffffc00ec9947 */ /* 0x002fea000383ffff */
[----:B------:R-:W-:Y:S05]  /*149a0*/  BRA `(.L_x_2467) ;  /* 0xfffffed400087947 */ /* 0x000fea000383ffff */
.L_x_2296:
[----:B-1----:R1:W2:Y:S02]  /*149b0*/  SYNCS.PHASECHK.TRANS64.TRYWAIT P2, [R0+URZ+0x28830], R3 ;  /* 0x02883003000075a7 */ /* 0x0022a4000804017f */
[----:B--2---:R-:W-:Y:S05]  /*149c0*/  @!P2 NANOSLEEP.SYNCS 0x989680 ;  /* 0x009896800000a95d */ /* 0x004fea0003900000 */
[----:B------:R-:W2:Y:S02]  /*149d0*/  @!P2 SYNCS.PHASECHK.TRANS64 P2, [R0+URZ+0x28830], R3 ;  /* 0x028830030000a5a7 */ /* 0x000ea4000804007f */
[----:B--2---:R-:W-:Y:S05]  /*149e0*/  @!P2 BRA `(.L_x_2296) ;  /* 0xfffffffc00f0a947 */ /* 0x004fea000383ffff */
[----:B------:R-:W-:Y:S05]  /*149f0*/  BRA `(.L_x_2295) ;  /* 0xfffffed4002c7947 */ /* 0x000fea000383ffff */
.L_x_2301:
[----:B-1----:R-:W-:-:S04]  /*14a00*/  IMAD.U32 R7, RZ, RZ, UR6 ;  /* 0x00000006ff077e24 */ /* 0x002fc8000f8e00ff */
[----:B------:R1:W2:Y:S03]  /*14a10*/  SYNCS.PHASECHK.TRANS64.TRYWAIT P3, [R7+URZ+0x28830], R6 ;  /* 0x02883006070075a7 */ /* 0x0002a6000806017f */
[----:B--2---:R-:W-:Y:S05]  /*14a20*/  @!P3 NANOSLEEP.SYNCS 0x989680 ;  /* 0x009896800000b95d */ /* 0x004fea0003900000 */
[----:B------:R-:W2:Y:S02]  /*14a30*/  @!P3 SYNCS.PHASECHK.TRANS64 P3, [R7+URZ+0x28830], R6 ;  /* 0x028830060700b5a7 */ /* 0x000ea4000806007f */
[----:B--2---:R-:W-:Y:S05]  /*14a40*/  @!P3 BRA `(.L_x_2301) ;  /* 0xfffffffc00ecb947 */ /* 0x004fea000383ffff */
[----:B------:R-:W-:Y:S05]  /*14a50*/  BRA `(.L_x_2298) ;  /* 0xffffff0000307947 */ /* 0x000fea000383ffff */
.L_x_2305:
[----:B-1----:R-:W-:-:S04]  /*14a60*/  IMAD.U32 R7, RZ, RZ, UR6 ;  /* 0x00000006ff077e24 */ /* 0x002fc8000f8e00ff */
[----:B------:R1:W2:Y:S03]  /*14a70*/  SYNCS.PHASECHK.TRANS64.TRYWAIT P3, [R7+URZ+0x28850], R6 ;  /* 0x02885006070075a7 */ /* 0x0002a6000806017f */
[----:B--2---:R-:W-:Y:S05]  /*14a80*/  @!P3 NANOSLEEP.SYNCS 0x989680 ;  /* 0x009896800000b95d */ /* 0x004fea0003900000 */
[----:B------:R-:W2:Y:S02]  /*14a90*/  @!P3 SYNCS.PHASECHK.TRANS64 P3, [R7+URZ+0x28850], R6 ;  /* 0x028850060700b5a7 */ /* 0x000ea4000806007f */
[----:B--2---:R-:W-:Y:S05]  /*14aa0*/  @!P3 BRA `(.L_x_2305) ;  /* 0xfffffffc00ecb947 */ /* 0x004fea000383ffff */
[----:B------:R-:W-:Y:S05]  /*14ab0*/  BRA `(.L_x_2302) ;  /* 0xffffff0000f87947 */ /* 0x000fea000383ffff */
.L_x_2311:
[----:B-1----:R-:W-:-:S04]  /*14ac0*/  IMAD.U32 R7, RZ, RZ, UR6 ;  /* 0x00000006ff077e24 */ /* 0x002fc8000f8e00ff */
[----:B------:R1:W2:Y:S03]  /*14ad0*/  SYNCS.PHASECHK.TRANS64.TRYWAIT P2, [R7+URZ+0x28830], R6 ;  /* 0x02883006070075a7 */ /* 0x0002a6000804017f */
[----:B--2---:R-:W-:Y:S05]  /*14ae0*/  @!P2 NANOSLEEP.SYNCS 0x989680 ;  /* 0x009896800000a95d */ /* 0x004fea0003900000 */
[----:B------:R-:W2:Y:S02]  /*14af0*/  @!P2 SYNCS.PHASECHK.TRANS64 P2, [R7+URZ+0x28830], R6 ;  /* 0x028830060700a5a7 */ /* 0x000ea4000804007f */
[----:B--2---:R-:W-:Y:S05]  /*14b00*/  @!P2 BRA `(.L_x_2311) ;  /* 0xfffffffc00eca947 */ /* 0x004fea000383ffff */
[----:B------:R-:W-:Y:S05]  /*14b10*/  BRA `(.L_x_2308) ;  /* 0xffffff30006c7947 */ /* 0x000fea000383ffff */
.L_x_2315:
[----:B-1----:R-:W-:-:S04]  /*14b20*/  IMAD.U32 R7, RZ, RZ, UR6 ;  /* 0x00000006ff077e24 */ /* 0x002fc8000f8e00ff */
[----:B------:R1:W2:Y:S03]  /*14b30*/  SYNCS.PHASECHK.TRANS64.TRYWAIT P2, [R7+URZ+0x28850], R6 ;  /* 0x02885006070075a7 */ /* 0x0002a6000804017f */
[----:B--2---:R-:W-:Y:S05]  /*14b40*/  @!P2 NANOSLEEP.SYNCS 0x989680 ;  /* 0x009896800000a95d */ /* 0x004fea0003900000 */
[----:B------:R-:W2:Y:S02]  /*14b50*/  @!P2 SYNCS.PHASECHK.TRANS64 P2, [R7+URZ+0x28850], R6 ;  /* 0x028850060700a5a7 */ /* 0x000ea4000804007f */
[----:B--2---:R-:W-:Y:S05]  /*14b60*/  @!P2 BRA `(.L_x_2315) ;  /* 0xfffffffc00eca947 */ /* 0x004fea000383ffff */
[----:B------:R-:W-:Y:S05]  /*14b70*/  BRA `(.L_x_2312) ;  /* 0xffffff3400347947 */ /* 0x000fea000383ffff */
.L_x_2320:
[----:B-1----:R-:W-:-:S04]  /*14b80*/  IMAD.U32 R5, RZ, RZ, UR5 ;  /* 0x00000005ff057e24 */ /* 0x002fc8000f8e00ff */
[----:B------:R1:W2:Y:S03]  /*14b90*/  SYNCS.PHASECHK.TRANS64.TRYWAIT P0, [R5+URZ+0x28850], R4 ;  /* 0x02885004050075a7 */ /* 0x0002a6000800017f */
[----:B--2---:R-:W-:Y:S05]  /*14ba0*/  @!P0 NANOSLEEP.SYNCS 0x989680 ;  /* 0x009896800000895d */ /* 0x004fea0003900000 */
[----:B------:R-:W2:Y:S02]  /*14bb0*/  @!P0 SYNCS.PHASECHK.TRANS64 P0, [R5+URZ+0x28850], R4 ;  /* 0x02885004050085a7 */ /* 0x000ea4000800007f */
[----:B--2---:R-:W-:Y:S05]  /*14bc0*/  @!P0 BRA `(.L_x_2320) ;  /* 0xfffffffc00ec8947 */ /* 0x004fea000383ffff */
[----:B------:R-:W-:Y:S05]  /*14bd0*/  BRA `(.L_x_2319) ;  /* 0xffffff58001c7947 */ /* 0x000fea000383ffff */
.L_x_2367:
[----:B------:R-:W0:Y:S01]  /*14be0*/  S2R R4, SR_TID.X ;  /* 0x0000000000047919 */ /* 0x000e220000002100 */
[----:B------:R-:W-:Y:S01]  /*14bf0*/  BSSY B0, `(.L_x_2468) ;  /* 0x000000a000007945 */ /* 0x000fe20003800000 */
[----:B------:R-:W-:Y:S02]  /*14c00*/  IMAD.MOV.U32 R12, RZ, RZ, RZ ;  /* 0x000000ffff0c7224 */ /* 0x000fe400078e00ff */
[----:B------:R-:W-:Y:S02]  /*14c10*/  IMAD.MOV.U32 R11, RZ, RZ, 0x1f ;  /* 0x0000001fff0b7424 */ /* 0x000fe400078e00ff */
[----:B------:R-:W-:Y:S01]  /*14c20*/  IMAD.MOV.U32 R15, RZ, RZ, -0x1 ;  /* 0xffffffffff0f7424 */ /* 0x000fe200078e00ff */
[----:B0-----:R-:W-:-:S04]  /*14c30*/  SHF.R.U32.HI R4, RZ, 0x5, R4 ;  /* 0x00000005ff047819 */ /* 0x001fc80000011604 */
[----:B------:R-:W-:-:S05]  /*14c40*/  LOP3.LUT R4, R4, 0x3, RZ, 0xc0, !PT ;  /* 0x0000000304047812 */ /* 0x000fca00078ec0ff */
[----:B------:R-:W-:-:S07]  /*14c50*/  IMAD.MOV.U32 R13, RZ, RZ, R4 ;  /* 0x000000ffff0d7224 */ /* 0x000fce00078e0004 */
[----:B--2---:R-:W-:Y:S05]  /*14c60*/  WARPSYNC.COLLECTIVE R15, `(.L_x_2469) ;  /* 0x000000000f087348 */ /* 0x004fea0003c00000 */
[----:B------:R0:W1:Y:S02]  /*14c70*/  SHFL.IDX P6, R14, R13, R12, R11 ;  /* 0x0000000c0d0e7389 */ /* 0x00006400000c000b */
[----:B012---:R-:W-:Y:S01]  /*14c80*/  ENDCOLLECTIVE ;  /* 0x000000000000791b */ /* 0x007fe20003800000 */
.L_x_2469:
[----:B------:R-:W-:Y:S05]  /*14c90*/  BSYNC B0 ;  /* 0x0000000000007941 */ /* 0x000fea0003800000 */
.L_x_2468:
[----:B------:R-:W-:Y:S05]  /*14ca0*/  BRA `(.L_x_2470) ;  /* 0xffffffb000407947 */ /* 0x000fea000383ffff */
.L_x_2369:
[----:B------:R-:W-:Y:S01]  /*14cb0*/  BSSY B0, `(.L_x_2471) ;  /* 0x0000006000007945 */ /* 0x000fe20003800000 */
[----:B------:R-:W-:-:S07]  /*14cc0*/  IMAD.MOV.U32 R15, RZ, RZ, -0x1 ;  /* 0xffffffffff0f7424 */ /* 0x000fce00078e00ff */
[----:B--23--:R-:W-:Y:S05]  /*14cd0*/  WARPSYNC.COLLECTIVE R15, `(.L_x_2472) ;  /* 0x000000000f0c7348 */ /* 0x00cfea0003c00000 */
[----:B------:R-:W-:Y:S02]  /*14ce0*/  ELECT P6, UR62, PT ;  /* 0x00000000003e782f */ /* 0x000fe400038c0000 */
[----:B------:R-:W-:Y:S01]  /*14cf0*/  MOV R14, UR62 ;  /* 0x0000003e000e7c02 */ /* 0x000fe20008000f00 */
[----:B--23--:R-:W-:Y:S10]  /*14d00*/  ENDCOLLECTIVE ;  /* 0x000000000000791b */ /* 0x00cff40003800000 */
.L_x_2472:
[----:B------:R-:W-:Y:S05]  /*14d10*/  BSYNC B0 ;  /* 0x0000000000007941 */ /* 0x000fea0003800000 */
.L_x_2471:
[----:B------:R-:W-:Y:S05]  /*14d20*/  BRA `(.L_x_2473) ;  /* 0xffffffb000447947 */ /* 0x000fea000383ffff */
.L_x_2371:
[----:B0-----:R0:W1:Y:S02]  /*14d30*/  SYNCS.PHASECHK.TRANS64.TRYWAIT P0, [R0+URZ+0x28840], R2 ;  /* 0x02884002000075a7 */ /* 0x001064000800017f */
[----:B-1----:R-:W-:Y:S05]  /*14d40*/  @!P0 NANOSLEEP.SYNCS 0x989680 ;  /* 0x009896800000895d */ /* 0x002fea0003900000 */
[----:B------:R-:W1:Y:S02]  /*14d50*/  @!P0 SYNCS.PHASECHK.TRANS64 P0, [R0+URZ+0x28840], R2 ;  /* 0x02884002000085a7 */ /* 0x000e64000800007f */
[----:B-1----:R-:W-:Y:S05]  /*14d60*/  @!P0 BRA `(.L_x_2371) ;  /* 0xfffffffc00f08947 */ /* 0x002fea000383ffff */
[----:B------:R-:W-:Y:S05]  /*14d70*/  BRA `(.L_x_2474) ;  /* 0xffffffb000a47947 */ /* 0x000fea000383ffff */
.L_x_2375:
[----:B------:R-:W2:Y:S01]  /*14d80*/  LDL.LU R11, [R1+0x40] ;  /* 0x00004000010b7983 */ /* 0x000ea20000300800 */
[----:B------:R-:W-:Y:S01]  /*14d90*/  IMAD.MOV.U32 R13, RZ, RZ, R3 ;  /* 0x000000ffff0d7224 */ /* 0x000fe200078e0003 */
[----:B------:R-:W-:Y:S01]  /*14da0*/  LOP3.LUT R5, R5, 0x7f, RZ, 0xc0, !PT ;  /* 0x0000007f05057812 */ /* 0x000fe200078ec0ff */
[----:B------:R-:W-:Y:S02]  /*14db0*/  IMAD.MOV.U32 R12, RZ, RZ, RZ ;  /* 0x000000ffff0c7224 */ /* 0x000fe400078e00ff */
[----:B------:R-:W-:Y:S01]  /*14dc0*/  IMAD.MOV.U32 R15, RZ, RZ, -0x1 ;  /* 0xffffffffff0f7424 */ /* 0x000fe200078e00ff */
[----:B------:R-:W-:-:S05]  /*14dd0*/  SHF.R.U32.HI R5, RZ, 0x3, R5 ;  /* 0x00000003ff057819 */ /* 0x000fca0000011605 */
[----:B------:R-:W-:-:S04]  /*14de0*/  IMAD R2, R8, 0x80, R5 ;  /* 0x0000008008027824 */ /* 0x000fc800078e0205 */
[----:B------:R-:W-:Y:S02]  /*14df0*/  VIADD R5, R2, 0x10 ;  /* 0x0000001002057836 */ /* 0x000fe40000000000 */
[----:B--2---:R-:W-:Y:S02]  /*14e00*/  IMAD R0, R11, R7, RZ ;  /* 0x000000070b007224 */ /* 0x004fe400078e02ff */
[----:B------:R-:W-:-:S03]  /*14e10*/  IMAD.MOV.U32 R11, RZ, RZ, 0x181f ;  /* 0x0000181fff0b7424 */ /* 0x000fc600078e00ff */
[----:B------:R-:W-:-:S13]  /*14e20*/  ISETP.GE.AND P2, PT, R2, R0, PT ;  /* 0x000000000200720c */ /* 0x000fda0003f46270 */
[----:B-----5:R-:W-:Y:S05]  /*14e30*/  WARPSYNC.COLLECTIVE R15, `(.L_x_2475) ;  /* 0x000000000f087348 */ /* 0x020fea0003c00000 */
[----:B------:R0:W1:Y:S02]  /*14e40*/  SHFL.IDX P6, R14, R13, R12, R11 ;  /* 0x0000000c0d0e7389 */ /* 0x00006400000c000b */
[----:B01---5:R-:W-:Y:S01]  /*14e50*/  ENDCOLLECTIVE ;  /* 0x000000000000791b */ /* 0x023fe20003800000 */
.L_x_2475:
[----:B------:R-:W-:Y:S02]  /*14e60*/  IMAD.MOV.U32 R13, RZ, RZ, R4 ;  /* 0x000000ffff0d7224 */ /* 0x000fe400078e0004 */
[----:B------:R-:W-:-:S07]  /*14e70*/  IMAD.MOV.U32 R6, RZ, RZ, R14 ;  /* 0x000000ffff067224 */ /* 0x000fce00078e000e */
[----:B------:R-:W-:Y:S05]  /*14e80*/  WARPSYNC.COLLECTIVE R15, `(.L_x_2476) ;  /* 0x000000000f087348 */ /* 0x000fea0003c00000 */
[----:B------:R0:W1:Y:S02]  /*14e90*/  SHFL.IDX P6, R14, R13, R12, R11 ;  /* 0x0000000c0d0e7389 */ /* 0x00006400000c000b */
[----:B01----:R-:W-:Y:S01]  /*14ea0*/  ENDCOLLECTIVE ;  /* 0x000000000000791b */ /* 0x003fe20003800000 */
.L_x_2476:
[----:B------:R-:W-:Y:S02]  /*14eb0*/  IMAD.MOV.U32 R13, RZ, RZ, R3 ;  /* 0x000000ffff0d7224 */ /* 0x000fe400078e0003 */
[----:B------:R-:W-:Y:S02]  /*14ec0*/  IMAD.MOV.U32 R12, RZ, RZ, 0x1 ;  /* 0x00000001ff0c7424 */ /* 0x000fe400078e00ff */
[----:B------:R-:W-:-:S07]  /*14ed0*/  IMAD.MOV.U32 R7, RZ, RZ, R14 ;  /* 0x000000ffff077224 */ /* 0x000fce00078e000e */
[----:B------:R-:W-:Y:S05]  /*14ee0*/  WARPSYNC.COLLECTIVE R15, `(.L_x_2477) ;  /* 0x000000000f087348 */ /* 0x000fea0003c00000 */
[----:B------:R0:W1:Y:S02]  /*14ef0*/  SHFL.IDX P6, R14, R13, R12, R11 ;  /* 0x0000000c0d0e7389 */ /* 0x00006400000c000b */
[----:B01----:R-:W-:Y:S01]  /*14f00*/  ENDCOLLECTIVE ;  /* 0x000000000000791b */ /* 0x003fe20003800000 */
.L_x_2477:
        /* <DEDUP_REMOVED lines=10> */
.L_x_2478:
        /* <DEDUP_REMOVED lines=12> */
.L_x_2479:
        /* <DEDUP_REMOVED lines=17> */
.L_x_2480:
[----:B------:R-:W-:Y:S02]  /*15180*/  IMAD.MOV.U32 R13, RZ, RZ, R3 ;  /* 0x000000ffff0d7224 */ /* 0x000fe400078e0003 */
[----:B------:R-:W-:Y:S02]  /*15190*/  IMAD.MOV.U32 R12, RZ, RZ, 0x3 ;  /* 0x00000003ff0c7424 */ /* 0x000fe400078e00ff */
[----:B------:R-:W-:-:S07]  /*151a0*/  IMAD.MOV.U32 R5, RZ, RZ, R14 ;  /* 0x000000ffff057224 */ /* 0x000fce00078e000e */
[----:B------:R-:W-:Y:S05]  /*151b0*/  WARPSYNC.COLLECTIVE R15, `(.L_x_2481) ;  /* 0x000000000f087348 */ /* 0x000fea0003c00000 */
[----:B------:R0:W1:Y:S02]  /*151c0*/  SHFL.IDX P6, R14, R13, R12, R11 ;  /* 0x0000000c0d0e7389 */ /* 0x00006400000c000b */
[----:B01----:R-:W-:Y:S01]  /*151d0*/  ENDCOLLECTIVE ;  /* 0x000000000000791b */ /* 0x003fe20003800000 */
.L_x_2481:
        /* <DEDUP_REMOVED lines=16> */
.L_x_2482:
[----:B------:R-:W-:Y:S02]  /*152e0*/  IMAD.MOV.U32 R13, RZ, RZ, R3 ;  /* 0x000000ffff0d7224 */ /* 0x000fe400078e0003 */
[----:B------:R-:W-:Y:S02]  /*152f0*/  IMAD.MOV.U32 R12, RZ, RZ, 0x4 ;  /* 0x00000004ff0c7424 */ /* 0x000fe400078e00ff */
[----:B------:R-:W-:-:S07]  /*15300*/  IMAD.MOV.U32 R5, RZ, RZ, R14 ;  /* 0x000000ffff057224 */ /* 0x000fce00078e000e */
[----:B------:R-:W-:Y:S05]  /*15310*/  WARPSYNC.COLLECTIVE R15, `(.L_x_2483) ;  /* 0x000000000f087348 */ /* 0x000fea0003c00000 */
[----:B------:R0:W1:Y:S02]  /*15320*/  SHFL.IDX P6, R14, R13, R12, R11 ;  /* 0x0000000c0d0e7389 */ /* 0x00006400000c000b */
[----:B01----:R-:W-:Y:S01]  /*15330*/  ENDCOLLECTIVE ;  /* 0x000000000000791b */ /* 0x003fe20003800000 */
.L_x_2483:
        /* <DEDUP_REMOVED lines=16> */
.L_x_2484:
[----:B------:R-:W-:Y:S02]  /*15440*/  IMAD.MOV.U32 R13, RZ, RZ, R3 ;  /* 0x000000ffff0d7224 */ /* 0x000fe400078e0003 */
[----:B------:R-:W-:Y:S02]  /*15450*/  IMAD.MOV.U32 R12, RZ, RZ, 0x5 ;  /* 0x00000005ff0c7424 */ /* 0x000fe400078e00ff */
[----:B------:R-:W-:-:S07]  /*15460*/  IMAD.MOV.U32 R5, RZ, RZ, R14 ;  /* 0x000000ffff057224 */ /* 0x000fce00078e000e */
[----:B------:R-:W-:Y:S05]  /*15470*/  WARPSYNC.COLLECTIVE R15, `(.L_x_2485) ;  /* 0x000000000f087348 */ /* 0x000fea0003c00000 */
[----:B------:R0:W1:Y:S02]  /*15480*/  SHFL.IDX P6, R14, R13, R12, R11 ;  /* 0x0000000c0d0e7389 */ /* 0x00006400000c000b */
[----:B01----:R-:W-:Y:S01]  /*15490*/  ENDCOLLECTIVE ;  /* 0x000000000000791b */ /* 0x003fe20003800000 */
.L_x_2485:
        /* <DEDUP_REMOVED lines=16> */
.L_x_2486:
[----:B------:R-:W-:Y:S02]  /*155a0*/  IMAD.MOV.U32 R13, RZ, RZ, R3 ;  /* 0x000000ffff0d7224 */ /* 0x000fe400078e0003 */
[----:B------:R-:W-:Y:S02]  /*155b0*/  IMAD.MOV.U32 R12, RZ, RZ, 0x6 ;  /* 0x00000006ff0c7424 */ /* 0x000fe400078e00ff */
[----:B------:R-:W-:-:S07]  /*155c0*/  IMAD.MOV.U32 R5, RZ, RZ, R14 ;  /* 0x000000ffff057224 */ /* 0x000fce00078e000e */
[----:B------:R-:W-:Y:S05]  /*155d0*/  WARPSYNC.COLLECTIVE R15, `(.L_x_2487) ;  /* 0x000000000f087348 */ /* 0x000fea0003c00000 */
[----:B------:R0:W1:Y:S02]  /*155e0*/  SHFL.IDX P6, R14, R13, R12, R11 ;  /* 0x0000000c0d0e7389 */ /* 0x00006400000c000b */
[----:B01----:R-:W-:Y:S01]  /*155f0*/  ENDCOLLECTIVE ;  /* 0x000000000000791b */ /* 0x003fe20003800000 */
.L_x_2487:
        /* <DEDUP_REMOVED lines=14> */
.L_x_2488:
        /* <DEDUP_REMOVED lines=8> */
.L_x_2489:
        /* <DEDUP_REMOVED lines=14> */
.L_x_2490:
[----:B------:R-:W-:Y:S01]  /*15840*/  IMAD.MOV.U32 R3, RZ, RZ, R14 ;  /* 0x000000ffff037224 */ /* 0x000fe200078e000e */
[----:B------:R-:W-:Y:S06]  /*15850*/  BRA `(.L_x_2491) ;  /* 0xffffffb400507947 */ /* 0x000fec000383ffff */
.L_x_2380:
[----:B0-----:R0:W3:Y:S02]  /*15860*/  SYNCS.PHASECHK.TRANS64.TRYWAIT P0, [R18+URZ+0x28820], R0 ;  /* 0x02882000120075a7 */ /* 0x0010e4000800017f */
[----:B---3--:R-:W-:Y:S05]  /*15870*/  @!P0 NANOSLEEP.SYNCS 0x989680 ;  /* 0x009896800000895d */ /* 0x008fea0003900000 */
[----:B------:R-:W3:Y:S02]  /*15880*/  @!P0 SYNCS.PHASECHK.TRANS64 P0, [R18+URZ+0x28820], R0 ;  /* 0x02882000120085a7 */ /* 0x000ee4000800007f */
[----:B---3--:R-:W-:Y:S05]  /*15890*/  @!P0 BRA `(.L_x_2380) ;  /* 0xfffffffc00f08947 */ /* 0x008fea000383ffff */
[----:B------:R-:W-:Y:S05]  /*158a0*/  BRA `(.L_x_2492) ;  /* 0xffffffb400c07947 */ /* 0x000fea000383ffff */
.L_x_2389:
[----:B-1----:R1:W2:Y:S02]  /*158b0*/  SYNCS.PHASECHK.TRANS64.TRYWAIT P0, [R3+URZ+0x28840], R2 ;  /* 0x02884002030075a7 */ /* 0x0022a4000800017f */
[----:B--2---:R-:W-:Y:S05]  /*158c0*/  @!P0 NANOSLEEP.SYNCS 0x989680 ;  /* 0x009896800000895d */ /* 0x004fea0003900000 */
[----:B------:R-:W2:Y:S02]  /*158d0*/  @!P0 SYNCS.PHASECHK.TRANS64 P0, [R3+URZ+0x28840], R2 ;  /* 0x02884002030085a7 */ /* 0x000ea4000800007f */
[----:B--2---:R-:W-:Y:S05]  /*158e0*/  @!P0 BRA `(.L_x_2389) ;  /* 0xfffffffc00f08947 */ /* 0x004fea000383ffff */
[----:B------:R-:W-:Y:S05]  /*158f0*/  BRA `(.L_x_2493) ;  /* 0xffffffb8009c7947 */ /* 0x000fea000383ffff */
.L_x_2395:
[----:B0-----:R0:W1:Y:S02]  /*15900*/  SYNCS.PHASECHK.TRANS64.TRYWAIT P0, [R3+URZ+0x60], R2 ;  /* 0x00006002030075a7 */ /* 0x001064000800017f */
[----:B-1----:R-:W-:Y:S05]  /*15910*/  @!P0 NANOSLEEP.SYNCS 0x989680 ;  /* 0x009896800000895d */ /* 0x002fea0003900000 */
[----:B------:R-:W1:Y:S02]  /*15920*/  @!P0 SYNCS.PHASECHK.TRANS64 P0, [R3+URZ+0x60], R2 ;  /* 0x00006002030085a7 */ /* 0x000e64000800007f */
[----:B-1----:R-:W-:Y:S05]  /*15930*/  @!P0 BRA `(.L_x_2395) ;  /* 0xfffffffc00f08947 */ /* 0x002fea000383ffff */
[----:B------:R-:W-:Y:S05]  /*15940*/  BRA `(.L_x_2494) ;  /* 0xffffffbc00707947 */ /* 0x000fea000383ffff */
.L_x_2404:
[----:B-1----:R1:W2:Y:S02]  /*15950*/  SYNCS.PHASECHK.TRANS64.TRYWAIT P0, [R3+URZ+0x28840], R2 ;  /* 0x02884002030075a7 */ /* 0x0022a4000800017f */
[----:B--2---:R-:W-:Y:S05]  /*15960*/  @!P0 NANOSLEEP.SYNCS 0x989680 ;  /* 0x009896800000895d */ /* 0x004fea0003900000 */
[----:B------:R-:W2:Y:S02]  /*15970*/  @!P0 SYNCS.PHASECHK.TRANS64 P0, [R3+URZ+0x28840], R2 ;  /* 0x02884002030085a7 */ /* 0x000ea4000800007f */
[----:B--2---:R-:W-:Y:S05]  /*15980*/  @!P0 BRA `(.L_x_2404) ;  /* 0xfffffffc00f08947 */ /* 0x004fea000383ffff */
[----:B------:R-:W-:Y:S05]  /*15990*/  BRA `(.L_x_2495) ;  /* 0xffffffc400007947 */ /* 0x000fea000383ffff */
.L_x_2410:
[----:B0-----:R0:W1:Y:S02]  /*159a0*/  SYNCS.PHASECHK.TRANS64.TRYWAIT P0, [R2+URZ+0x60], R3 ;  /* 0x00006003020075a7 */ /* 0x001064000800017f */
[----:B-1----:R-:W-:Y:S05]  /*159b0*/  @!P0 NANOSLEEP.SYNCS 0x989680 ;  /* 0x009896800000895d */ /* 0x002fea0003900000 */
[----:B------:R-:W1:Y:S02]  /*159c0*/  @!P0 SYNCS.PHASECHK.TRANS64 P0, [R2+URZ+0x60], R3 ;  /* 0x00006003020085a7 */ /* 0x000e64000800007f */
[----:B-1----:R-:W-:Y:S05]  /*159d0*/  @!P0 BRA `(.L_x_2410) ;  /* 0xfffffffc00f08947 */ /* 0x002fea000383ffff */
[----:B------:R-:W-:Y:S05]  /*159e0*/  BRA `(.L_x_2496) ;  /* 0xffffffc400d47947 */ /* 0x000fea000383ffff */
.L_x_2419:
[----:B--2---:R2:W3:Y:S02]  /*159f0*/  SYNCS.PHASECHK.TRANS64.TRYWAIT P0, [R2+URZ+0x28840], R3 ;  /* 0x02884003020075a7 */ /* 0x0044e4000800017f */
[----:B---3--:R-:W-:Y:S05]  /*15a00*/  @!P0 NANOSLEEP.SYNCS 0x989680 ;  /* 0x009896800000895d */ /* 0x008fea0003900000 */
[----:B------:R-:W3:Y:S02]  /*15a10*/  @!P0 SYNCS.PHASECHK.TRANS64 P0, [R2+URZ+0x28840], R3 ;  /* 0x02884003020085a7 */ /* 0x000ee4000800007f */
[----:B---3--:R-:W-:Y:S05]  /*15a20*/  @!P0 BRA `(.L_x_2419) ;  /* 0xfffffffc00f08947 */ /* 0x008fea000383ffff */
[----:B------:R-:W-:Y:S05]  /*15a30*/  BRA `(.L_x_2497) ;  /* 0xffffffcc00347947 */ /* 0x000fea000383ffff */
.L_x_2425:
[----:B0-----:R0:W1:Y:S02]  /*15a40*/  SYNCS.PHASECHK.TRANS64.TRYWAIT P0, [R2+URZ+0x60], R5 ;  /* 0x00006005020075a7 */ /* 0x001064000800017f */
[----:B-1----:R-:W-:Y:S05]  /*15a50*/  @!P0 NANOSLEEP.SYNCS 0x989680 ;  /* 0x009896800000895d */ /* 0x002fea0003900000 */
[----:B------:R-:W1:Y:S02]  /*15a60*/  @!P0 SYNCS.PHASECHK.TRANS64 P0, [R2+URZ+0x60], R5 ;  /* 0x00006005020085a7 */ /* 0x000e64000800007f */
[----:B-1----:R-:W-:Y:S05]  /*15a70*/  @!P0 BRA `(.L_x_2425) ;  /* 0xfffffffc00f08947 */ /* 0x002fea000383ffff */
[----:B------:R-:W-:Y:S05]  /*15a80*/  BRA `(.L_x_2498) ;  /* 0xffffffd000087947 */ /* 0x000fea000383ffff */
.L_x_2436:
[----:B--2---:R2:W3:Y:S02]  /*15a90*/  SYNCS.PHASECHK.TRANS64.TRYWAIT P0, [R0+URZ+0x28860], R3 ;  /* 0x02886003000075a7 */ /* 0x0044e4000800017f */
[----:B---3--:R-:W-:Y:S05]  /*15aa0*/  @!P0 NANOSLEEP.SYNCS 0x989680 ;  /* 0x009896800000895d */ /* 0x008fea0003900000 */
[----:B------:R-:W3:Y:S02]  /*15ab0*/  @!P0 SYNCS.PHASECHK.TRANS64 P0, [R0+URZ+0x28860], R3 ;  /* 0x02886003000085a7 */ /* 0x000ee4000800007f */
[----:B---3--:R-:W-:Y:S05]  /*15ac0*/  @!P0 BRA `(.L_x_2436) ;  /* 0xfffffffc00f08947 */ /* 0x008fea000383ffff */
[----:B------:R-:W-:Y:S05]  /*15ad0*/  BRA `(.L_x_2499) ;  /* 0xffffffd400547947 */ /* 0x000fea000383ffff */
.L_x_2443:
        /* <DEDUP_REMOVED lines=9> */
.L_x_2501:
[----:B------:R-:W-:Y:S05]  /*15b70*/  BSYNC B0 ;  /* 0x0000000000007941 */ /* 0x000fea0003800000 */
.L_x_2500:
        /* <DEDUP_REMOVED lines=9> */
.L_x_2502:
        /* <DEDUP_REMOVED lines=11> */
[----:B------:R-:W-:Y:S02]  /*15cc0*/  CS2R R6, SRZ ;  /* 0x0000000000067805 */ /* 0x000fe4000001ff00 */
[C---:B------:R-:W-:Y:S02]  /*15cd0*/  ISETP.GE.U32.AND P2, PT, R16.reuse, 0x2, PT ;  /* 0x000000021000780c */ /* 0x040fe40003f46070 */
[C---:B------:R-:W-:Y:S02]  /*15ce0*/  ISETP.GE.U32.AND P3, PT, R16.reuse, 0x4, PT ;  /* 0x000000041000780c */ /* 0x040fe40003f66070 */
[C---:B------:R-:W-:Y:S02]  /*15cf0*/  ISETP.GE.U32.AND P4, PT, R16.reuse, 0x8, PT ;  /* 0x000000081000780c */ /* 0x040fe40003f86070 */
[----:B------:R-:W-:Y:S01]  /*15d00*/  ISETP.GE.U32.AND P5, PT, R16, 0x10, PT ;  /* 0x000000101000780c */ /* 0x000fe20003fa6070 */
[----:B--2---:R-:W-:-:S02]  /*15d10*/  @!P1 IMAD.MOV.U32 R6, RZ, RZ, R5 ;  /* 0x000000ffff069224 */ /* 0x004fc400078e0005 */
[----:B------:R-:W-:Y:S02]  /*15d20*/  IMAD.MOV.U32 R5, RZ, RZ, RZ ;  /* 0x000000ffff057224 */ /* 0x000fe400078e00ff */
[----:B---3--:R-:W-:Y:S01]  /*15d30*/  @!P1 IMAD.MOV.U32 R7, RZ, RZ, R8 ;  /* 0x000000ffff079224 */ /* 0x008fe200078e0008 */
[----:B------:R-:W-:-:S03]  /*15d40*/  ISETP.NE.AND P1, PT, R16, RZ, PT ;  /* 0x000000ff1000720c */ /* 0x000fc60003f25270 */
[----:B------:R-:W-:-:S04]  /*15d50*/  IMAD R2, R7, R6, RZ ;  /* 0x0000000607027224 */ /* 0x000fc800078e02ff */
[----:B------:R-:W-:-:S07]  /*15d60*/  IMAD.MOV.U32 R13, RZ, RZ, R2 ;  /* 0x000000ffff0d7224 */ /* 0x000fce00078e0002 */
[----:B------:R-:W-:Y:S05]  /*15d70*/  WARPSYNC.COLLECTIVE R15, `(.L_x_2503) ;  /* 0x000000000f087348 */ /* 0x000fea0003c00000 */
[----:B------:R0:W1:Y:S02]  /*15d80*/  SHFL.UP P6, R14, R13, R12, R11 ;  /* 0x0400000c0d0e7389 */ /* 0x00006400000c000b */
[----:B01----:R-:W-:Y:S01]  /*15d90*/  ENDCOLLECTIVE ;  /* 0x000000000000791b */ /* 0x003fe20003800000 */
.L_x_2503:
[----:B------:R-:W-:Y:S01]  /*15da0*/  IMAD.MOV.U32 R12, RZ, RZ, 0x2 ;  /* 0x00000002ff0c7424 */ /* 0x000fe200078e00ff */
[----:B------:R-:W-:-:S05]  /*15db0*/  SEL R3, R14, RZ, P1 ;  /* 0x000000ff0e037207 */ /* 0x000fca0000800000 */
[----:B------:R-:W-:-:S04]  /*15dc0*/  IMAD.IADD R2, R2, 0x1, R3 ;  /* 0x0000000102027824 */ /* 0x000fc800078e0203 */
[----:B------:R-:W-:-:S07]  /*15dd0*/  IMAD.MOV.U32 R13, RZ, RZ, R2 ;  /* 0x000000ffff0d7224 */ /* 0x000fce00078e0002 */
[----:B------:R-:W-:Y:S05]  /*15de0*/  WARPSYNC.COLLECTIVE R15, `(.L_x_2504) ;  /* 0x000000000f087348 */ /* 0x000fea0003c00000 */
[----:B------:R0:W1:Y:S02]  /*15df0*/  SHFL.UP P6, R14, R13, R12, R11 ;  /* 0x0400000c0d0e7389 */ /* 0x00006400000c000b */
[----:B01----:R-:W-:Y:S01]  /*15e00*/  ENDCOLLECTIVE ;  /* 0x000000000000791b */ /* 0x003fe20003800000 */
.L_x_2504:
[----:B------:R-:W-:Y:S01]  /*15e10*/  IMAD.MOV.U32 R12, RZ, RZ, 0x4 ;  /* 0x00000004ff0c7424 */ /* 0x000fe200078e00ff */
[----:B------:R-:W-:-:S05]  /*15e20*/  SEL R3, R14, RZ, P2 ;  /* 0x000000ff0e037207 */ /* 0x000fca0001000000 */
[----:B------:R-:W-:-:S04]  /*15e30*/  IMAD.IADD R2, R2, 0x1, R3 ;  /* 0x0000000102027824 */ /* 0x000fc800078e0203 */
[----:B------:R-:W-:-:S07]  /*15e40*/  IMAD.MOV.U32 R13, RZ, RZ, R2 ;  /* 0x000000ffff0d7224 */ /* 0x000fce00078e0002 */
[----:B------:R-:W-:Y:S05]  /*15e50*/  WARPSYNC.COLLECTIVE R15, `(.L_x_2505) ;  /* 0x000000000f087348 */ /* 0x000fea0003c00000 */
[----:B------:R0:W1:Y:S02]  /*15e60*/  SHFL.UP P6, R14, R13, R12, R11 ;  /* 0x0400000c0d0e7389 */ /* 0x00006400000c000b */
[----:B01----:R-:W-:Y:S01]  /*15e70*/  ENDCOLLECTIVE ;  /* 0x000000000000791b */ /* 0x003fe20003800000 */
.L_x_2505:
[----:B------:R-:W-:Y:S01]  /*15e80*/  IMAD.MOV.U32 R12, RZ, RZ, 0x8 ;  /* 0x00000008ff0c7424 */ /* 0x000fe200078e00ff */
[----:B------:R-:W-:-:S05]  /*15e90*/  SEL R3, R14, RZ, P3 ;  /* 0x000000ff0e037207 */ /* 0x000fca0001800000 */
[----:B------:R-:W-:-:S04]  /*15ea0*/  IMAD.IADD R2, R2, 0x1, R3 ;  /* 0x0000000102027824 */ /* 0x000fc800078e0203 */
[----:B------:R-:W-:-:S07]  /*15eb0*/  IMAD.MOV.U32 R13, RZ, RZ, R2 ;  /* 0x000000ffff0d7224 */ /* 0x000fce00078e0002 */
[----:B------:R-:W-:Y:S05]  /*15ec0*/  WARPSYNC.COLLECTIVE R15, `(.L_x_2506) ;  /* 0x000000000f087348 */ /* 0x000fea0003c00000 */
[----:B------:R0:W1:Y:S02]  /*15ed0*/  SHFL.UP P6, R14, R13, R12, R11 ;  /* 0x0400000c0d0e7389 */ /* 0x00006400000c000b */
[----:B01----:R-:W-:Y:S01]  /*15ee0*/  ENDCOLLECTIVE ;  /* 0x000000000000791b */ /* 0x003fe20003800000 */
.L_x_2506:
[----:B------:R-:W-:Y:S01]  /*15ef0*/  IMAD.MOV.U32 R12, RZ, RZ, 0x10 ;  /* 0x00000010ff0c7424 */ /* 0x000fe200078e00ff */
[----:B------:R-:W-:-:S05]  /*15f00*/  SEL R3, R14, RZ, P4 ;  /* 0x000000ff0e037207 */ /* 0x000fca0002000000 */
[----:B------:R-:W-:-:S04]  /*15f10*/  IMAD.IADD R2, R2, 0x1, R3 ;  /* 0x0000000102027824 */ /* 0x000fc800078e0203 */
[----:B------:R-:W-:-:S07]  /*15f20*/  IMAD.MOV.U32 R13, RZ, RZ, R2 ;  /* 0x000000ffff0d7224 */ /* 0x000fce00078e0002 */
[----:B------:R-:W-:Y:S05]  /*15f30*/  WARPSYNC.COLLECTIVE R15, `(.L_x_2507) ;  /* 0x000000000f087348 */ /* 0x000fea0003c00000 */
[----:B------:R0:W1:Y:S02]  /*15f40*/  SHFL.UP P6, R14, R13, R12, R11 ;  /* 0x0400000c0d0e7389 */ /* 0x00006400000c000b */
[----:B01----:R-:W-:Y:S01]  /*15f50*/  ENDCOLLECTIVE ;  /* 0x000000000000791b */ /* 0x003fe20003800000 */
.L_x_2507:
        /* <DEDUP_REMOVED lines=8> */
.L_x_2508:
[----:B------:R-:W-:Y:S01]  /*15fe0*/  IMAD.MOV.U32 R9, RZ, RZ, R14 ;  /* 0x000000ffff097224 */ /* 0x000fe200078e000e */
[----:B------:R-:W-:Y:S06]  /*15ff0*/  BRA `(.L_x_2509) ;  /* 0xffffffd400dc7947 */ /* 0x000fec000383ffff */
.L_x_2446:
        /* <DEDUP_REMOVED lines=8> */
.L_x_2511:
[----:B------:R-:W-:Y:S05]  /*16080*/  BSYNC B0 ;  /* 0x0000000000007941 */ /* 0x000fea0003800000 */
.L_x_2510:
        /* <DEDUP_REMOVED lines=9> */
.L_x_2512:
[----:B------:R-:W-:Y:S01]  /*16120*/  IMAD.MOV.U32 R12, RZ, RZ, 0x4 ;  /* 0x00000004ff0c7424 */ /* 0x000fe200078e00ff */
[----:B------:R-:W-:-:S05]  /*16130*/  SEL R3, R14, RZ, P2 ;  /* 0x000000ff0e037207 */ /* 0x000fca0001000000 */
[----:B------:R-:W-:-:S04]  /*16140*/  IMAD.IADD R2, R2, 0x1, R3 ;  /* 0x0000000102027824 */ /* 0x000fc800078e0203 */
[----:B------:R-:W-:-:S07]  /*16150*/  IMAD.MOV.U32 R13, RZ, RZ, R2 ;  /* 0x000000ffff0d7224 */ /* 0x000fce00078e0002 */
[----:B------:R-:W-:Y:S05]  /*16160*/  WARPSYNC.COLLECTIVE R15, `(.L_x_2513) ;  /* 0x000000000f087348 */ /* 0x000fea0003c00000 */
[----:B------:R0:W1:Y:S02]  /*16170*/  SHFL.UP P6, R14, R13, R12, R11 ;  /* 0x0400000c0d0e7389 */ /* 0x00006400000c000b */
[----:B01----:R-:W-:Y:S01]  /*16180*/  ENDCOLLECTIVE ;  /* 0x000000000000791b */ /* 0x003fe20003800000 */
.L_x_2513:
[----:B------:R-:W-:Y:S01]  /*16190*/  IMAD.MOV.U32 R12, RZ, RZ, 0x8 ;  /* 0x00000008ff0c7424 */ /* 0x000fe200078e00ff */
[----:B------:R-:W-:-:S05]  /*161a0*/  SEL R3, R14, RZ, P3 ;  /* 0x000000ff0e037207 */ /* 0x000fca0001800000 */
[----:B------:R-:W-:-:S04]  /*161b0*/  IMAD.IADD R2, R2, 0x1, R3 ;  /* 0x0000000102027824 */ /* 0x000fc800078e0203 */
[----:B------:R-:W-:-:S07]  /*161c0*/  IMAD.MOV.U32 R13, RZ, RZ, R2 ;  /* 0x000000ffff0d7224 */ /* 0x000fce00078e0002 */
[----:B------:R-:W-:Y:S05]  /*161d0*/  WARPSYNC.COLLECTIVE R15, `(.L_x_2514) ;  /* 0x000000000f087348 */ /* 0x000fea0003c00000 */
[----:B------:R0:W1:Y:S02]  /*161e0*/  SHFL.UP P6, R14, R13, R12, R11 ;  /* 0x0400000c0d0e7389 */ /* 0x00006400000c000b */
[----:B01----:R-:W-:Y:S01]  /*161f0*/  ENDCOLLECTIVE ;  /* 0x000000000000791b */ /* 0x003fe20003800000 */
.L_x_2514:
[----:B------:R-:W-:Y:S01]  /*16200*/  IMAD.MOV.U32 R12, RZ, RZ, 0x10 ;  /* 0x00000010ff0c7424 */ /* 0x000fe200078e00ff */
[----:B------:R-:W-:-:S05]  /*16210*/  SEL R3, R14, RZ, P4 ;  /* 0x000000ff0e037207 */ /* 0x000fca0002000000 */
[----:B------:R-:W-:-:S04]  /*16220*/  IMAD.IADD R2, R2, 0x1, R3 ;  /* 0x0000000102027824 */ /* 0x000fc800078e0203 */
[----:B------:R-:W-:-:S07]  /*16230*/  IMAD.MOV.U32 R13, RZ, RZ, R2 ;  /* 0x000000ffff0d7224 */ /* 0x000fce00078e0002 */
[----:B------:R-:W-:Y:S05]  /*16240*/  WARPSYNC.COLLECTIVE R15, `(.L_x_2515) ;  /* 0x000000000f087348 */ /* 0x000fea0003c00000 */
[----:B------:R0:W1:Y:S02]  /*16250*/  SHFL.UP P6, R14, R13, R12, R11 ;  /* 0x0400000c0d0e7389 */ /* 0x00006400000c000b */
[----:B01----:R-:W-:Y:S01]  /*16260*/  ENDCOLLECTIVE ;  /* 0x000000000000791b */ /* 0x003fe20003800000 */
.L_x_2515:
        /* <DEDUP_REMOVED lines=8> */
.L_x_2516:
[----:B------:R-:W-:Y:S01]  /*162f0*/  IMAD.MOV.U32 R9, RZ, RZ, R14 ;  /* 0x000000ffff097224 */ /* 0x000fe200078e000e */
[----:B------:R-:W-:Y:S06]  /*16300*/  BRA `(.L_x_2517) ;  /* 0xffffffd400c47947 */ /* 0x000fec000383ffff */
.L_x_2448:
[----:B------:R-:W-:Y:S01]  /*16310*/  BSSY B0, `(.L_x_2518) ;  /* 0x0000006000007945 */ /* 0x000fe20003800000 */
[----:B------:R-:W-:Y:S01]  /*16320*/  PLOP3.LUT P6, PT, P6, PT, PT, 0x8, 0x0 ;  /* 0x000000000000781c */ /* 0x000fe200037ce170 */
[----:B------:R-:W-:-:S12]  /*16330*/  IMAD.MOV.U32 R15, RZ, RZ, -0x1 ;  /* 0xffffffffff0f7424 */ /* 0x000fd800078e00ff */
[----:B0-----:R-:W-:Y:S05]  /*16340*/  WARPSYNC.COLLECTIVE R15, `(.L_x_2519) ;  /* 0x000000000f087348 */ /* 0x001fea0003c00000 */
[----:B------:R-:W-:Y:S01]  /*16350*/  VOTE.ANY R14, PT, P6 ;  /* 0x00000000000e7806 */ /* 0x000fe200030e0100 */
[----:B0-----:R-:W-:Y:S06]  /*16360*/  ENDCOLLECTIVE ;  /* 0x000000000000791b */ /* 0x001fec0003800000 */
.L_x_2519:
[----:B------:R-:W-:Y:S05]  /*16370*/  BSYNC B0 ;  /* 0x0000000000007941 */ /* 0x000fea0003800000 */
.L_x_2518:
        /* <DEDUP_REMOVED lines=10> */
.L_x_2520:
[----:B------:R-:W-:Y:S02]  /*16420*/  IMAD.MOV.U32 R13, RZ, RZ, R7 ;  /* 0x000000ffff0d7224 */ /* 0x000fe400078e0007 */
[----:B------:R-:W-:-:S07]  /*16430*/  IMAD.MOV.U32 R0, RZ, RZ, R14 ;  /* 0x000000ffff007224 */ /* 0x000fce00078e000e */
[----:B------:R-:W-:Y:S05]  /*16440*/  WARPSYNC.COLLECTIVE R15, `(.L_x_2521) ;  /* 0x000000000f087348 */ /* 0x000fea0003c00000 */
[----:B------:R0:W1:Y:S02]  /*16450*/  SHFL.IDX P6, R14, R13, R12, R11 ;  /* 0x0000000c0d0e7389 */ /* 0x00006400000c000b */
[----:B01----:R-:W-:Y:S01]  /*16460*/  ENDCOLLECTIVE ;  /* 0x000000000000791b */ /* 0x003fe20003800000 */
.L_x_2521:
[----:B------:R-:W-:Y:S02]  /*16470*/  IMAD.MOV.U32 R7, RZ, RZ, R14 ;  /* 0x000000ffff077224 */ /* 0x000fe400078e000e */
[----:B------:R-:W-:-:S05]  /*16480*/  IMAD.IADD R6, R10, 0x1, R16 ;  /* 0x000000010a067824 */ /* 0x000fca00078e0210 */
[----:B------:R0:W-:Y:S01]  /*16490*/  STL [R1+0xc], R6 ;  /* 0x00000c0601007387 */ /* 0x0001e20000100800 */
[----:B------:R-:W-:Y:S05]  /*164a0*/  BRA `(.L_x_2522) ;  /* 0xffffffd400a47947 */ /* 0x000fea000383ffff */
.L_x_2450:
        /* <DEDUP_REMOVED lines=8> */
.L_x_2524:
[----:B------:R-:W-:Y:S05]  /*16530*/  BSYNC B0 ;  /* 0x0000000000007941 */ /* 0x000fea0003800000 */
.L_x_2523:
[----:B------:R-:W-:Y:S01]  /*16540*/  IMAD.MOV.U32 R5, RZ, RZ, R14 ;  /* 0x000000ffff057224 */ /* 0x000fe200078e000e */
[----:B------:R-:W-:Y:S06]  /*16550*/  BRA `(.L_x_2449) ;  /* 0xffffffd400907947 */ /* 0x000fec000383ffff */
.L_x_2456:
[----:B0-----:R0:W1:Y:S02]  /*16560*/  SYNCS.PHASECHK.TRANS64.TRYWAIT P0, [R0+URZ+0x28820], R3 ;  /* 0x02882003000075a7 */ /* 0x001064000800017f */
[----:B-1----:R-:W-:Y:S05]  /*16570*/  @!P0 NANOSLEEP.SYNCS 0x989680 ;  /* 0x009896800000895d */ /* 0x002fea0003900000 */
[----:B------:R-:W1:Y:S02]  /*16580*/  @!P0 SYNCS.PHASECHK.TRANS64 P0, [R0+URZ+0x28820], R3 ;  /* 0x02882003000085a7 */ /* 0x000e64000800007f */
[----:B-1----:R-:W-:Y:S05]  /*16590*/  @!P0 BRA `(.L_x_2456) ;  /* 0xfffffffc00f08947 */ /* 0x002fea000383ffff */
[----:B------:R-:W-:Y:S05]  /*165a0*/  BRA `(.L_x_2525) ;  /* 0xffffffe0002c7947 */ /* 0x000fea000383ffff */
.L_x_2457:
        /* <DEDUP_REMOVED lines=11> */
.L_x_2527:
[----:B------:R-:W-:Y:S05]  /*16660*/  BSYNC B0 ;  /* 0x0000000000007941 */ /* 0x000fea0003800000 */
.L_x_2526:
[----:B------:R-:W-:Y:S05]  /*16670*/  BRA `(.L_x_2528) ;  /* 0xffffffe000147947 */ /* 0x000fea000383ffff */
.L_x_2460:
[----:B------:R-:W-:Y:S01]  /*16680*/  BSSY B1, `(.L_x_2529) ;  /* 0x0000006000017945 */ /* 0x000fe20003800000 */
[----:B------:R-:W-:-:S07]  /*16690*/  IMAD.MOV.U32 R15, RZ, RZ, -0x1 ;  /* 0xffffffffff0f7424 */ /* 0x000fce00078e00ff */
[----:B01----:R-:W-:Y:S05]  /*166a0*/  WARPSYNC.COLLECTIVE R15, `(.L_x_2530) ;  /* 0x000000000f0c7348 */ /* 0x003fea0003c00000 */
[----:B------:R-:W-:Y:S02]  /*166b0*/  ELECT P6, UR62, PT ;  /* 0x00000000003e782f */ /* 0x000fe400038c0000 */
[----:B------:R-:W-:Y:S01]  /*166c0*/  MOV R14, UR62 ;  /* 0x0000003e000e7c02 */ /* 0x000fe20008000f00 */
[----:B01----:R-:W-:Y:S10]  /*166d0*/  ENDCOLLECTIVE ;  /* 0x000000000000791b */ /* 0x003ff40003800000 */
.L_x_2530:
[----:B------:R-:W-:Y:S05]  /*166e0*/  BSYNC B1 ;  /* 0x0000000000017941 */ /* 0x000fea0003800000 */
.L_x_2529:
[----:B------:R-:W-:Y:S05]  /*166f0*/  BRA `(.L_x_2531) ;  /* 0xffffffe0000c7947 */ /* 0x000fea000383ffff */
.L_x_2462:
[----:B0-----:R0:W1:Y:S02]  /*16700*/  SYNCS.PHASECHK.TRANS64.TRYWAIT P0, [R6+URZ], R5 ;  /* 0x00000005060075a7 */ /* 0x001064000800017f */
[----:B-1----:R-:W-:Y:S05]  /*16710*/  @!P0 NANOSLEEP.SYNCS 0x989680 ;  /* 0x009896800000895d */ /* 0x002fea0003900000 */
[----:B------:R-:W1:Y:S02]  /*16720*/  @!P0 SYNCS.PHASECHK.TRANS64 P0, [R6+URZ], R5 ;  /* 0x00000005060085a7 */ /* 0x000e64000800007f */
[----:B-1----:R-:W-:Y:S05]  /*16730*/  @!P0 BRA `(.L_x_2462) ;  /* 0xfffffffc00f08947 */ /* 0x002fea000383ffff */
[----:B------:R-:W-:Y:S05]  /*16740*/  BRA `(.L_x_2532) ;  /* 0xffffffe000447947 */ /* 0x000fea000383ffff */
.L_x_2463:
[----:B-1----:R1:W2:Y:S02]  /*16750*/  SYNCS.PHASECHK.TRANS64.TRYWAIT P0, [R7+URZ], R2 ;  /* 0x00000002070075a7 */ /* 0x0022a4000800017f */
[----:B--2---:R-:W-:Y:S05]  /*16760*/  @!P0 NANOSLEEP.SYNCS 0x989680 ;  /* 0x009896800000895d */ /* 0x004fea0003900000 */
[----:B------:R-:W2:Y:S02]  /*16770*/  @!P0 SYNCS.PHASECHK.TRANS64 P0, [R7+URZ], R2 ;  /* 0x00000002070085a7 */ /* 0x000ea4000800007f */
[----:B--2---:R-:W-:Y:S05]  /*16780*/  @!P0 BRA `(.L_x_2463) ;  /* 0xfffffffc00f08947 */ /* 0x004fea000383ffff */
[----:B------:R-:W-:Y:S05]  /*16790*/  BRA `(.L_x_2533) ;  /* 0xffffffe000387947 */ /* 0x000fea000383ffff */
.L_x_2465:
[----:B--2---:R2:W3:Y:S02]  /*167a0*/  SYNCS.PHASECHK.TRANS64.TRYWAIT P0, [R4+URZ], R5 ;  /* 0x00000005040075a7 */ /* 0x0044e4000800017f */
[----:B---3--:R-:W-:Y:S05]  /*167b0*/  @!P0 NANOSLEEP.SYNCS 0x989680 ;  /* 0x009896800000895d */ /* 0x008fea0003900000 */
[----:B------:R-:W3:Y:S02]  /*167c0*/  @!P0 SYNCS.PHASECHK.TRANS64 P0, [R4+URZ], R5 ;  /* 0x00000005040085a7 */ /* 0x000ee4000800007f */
[----:B---3--:R-:W-:Y:S05]  /*167d0*/  @!P0 BRA `(.L_x_2465) ;  /* 0xfffffffc00f08947 */ /* 0x008fea000383ffff */
[----:B------:R-:W-:Y:S05]  /*167e0*/  BRA `(.L_x_2534) ;  /* 0xffffffe0003c7947 */ /* 0x000fea000383ffff */
.L_x_2535:
        /* <DEDUP_REMOVED lines=9> */
.L_x_3098:


//--------------------- .text._ZN7cutlass13device_kernelIN5flash11enable_sm90INS1_16FlashAttnFwdSm90INS1_25CollectiveMainloopFwdSm90ILi2EN4cute5tupleIJNS5_1CILi1EEES8_S8_EEENS6_IJNS7_ILi128EEESA_SA_EEELi128ENS_10bfloat16_tEfNS_4arch4Sm90ELb1ELb0ELb1ELb1ELb0ELb1ELb0ELb1ELb1ELb1ELb1ELb0EEENS1_21CollectiveEpilogueFwdISB_S9_SC_SE_Li256ELb1ELb1ELb1ELb0EEENS1_36VarlenDynamicPersistentTileSchedulerILi128ELi128ELi256ELi128ELb1ELb1ELb1ELb1ELb1ELb1EEEEEEEEEvNT_6ParamsE --------------------------
	.section	.text._ZN7cutlass13device_kernelIN5flash11enable_sm90INS1_16FlashAttnFwdSm90INS1_25CollectiveMainloopFwdSm90ILi2EN4cute5tupleIJNS5_1CILi1EEES8_S8_EEENS6_IJNS7_ILi128EEESA_SA_EEELi128ENS_10bfloat16_tEfNS_4arch4Sm90ELb1ELb0ELb1ELb1ELb0ELb1ELb0ELb1ELb1ELb1ELb1ELb0EEENS1_21CollectiveEpilogueFwdISB_S9_SC_SE_Li256ELb1ELb1ELb1ELb0EEENS1_36VarlenDynamicPersistentTileSchedulerILi128ELi128ELi256ELi128ELb1ELb1ELb1ELb1ELb1ELb1EEEEEEEEEvNT_6ParamsE,"ax",@progbits
	.align	128
.text._ZN7cutlass13device_kernelIN5flash11enable_sm90INS1_16FlashAttnFwdSm90INS1_25CollectiveMainloopFwdSm90ILi2EN4cute5tupleIJNS5_1CILi1EEES8_S8_EEENS6_IJNS7_ILi128EEESA_SA_EEELi128ENS_10bfloat16_tEfNS_4arch4Sm90ELb1ELb0ELb1ELb1ELb0ELb1ELb0ELb1ELb1ELb1ELb1ELb0EEENS1_21CollectiveEpilogueFwdISB_S9_SC_SE_Li256ELb1ELb1ELb1ELb0EEENS1_36VarlenDynamicPersistentTileSchedulerILi128ELi128ELi256ELi128ELb1ELb1ELb1ELb1ELb1ELb1EEEEEEEEEvNT_6ParamsE:
        .type           _ZN7cutlass13device_kernelIN5flash11enable_sm90INS1_16FlashAttnFwdSm90INS1_25CollectiveMainloopFwdSm90ILi2EN4cute5tupleIJNS5_1CILi1EEES8_S8_EEENS6_IJNS7_ILi128EEESA_SA_EEELi128ENS_10bfloat16_tEfNS_4arch4Sm90ELb1ELb0ELb1ELb1ELb0ELb1ELb0ELb1ELb1ELb1ELb1ELb0EEENS1_21CollectiveEpilogueFwdISB_S9_SC_SE_Li256ELb1ELb1ELb1ELb0EEENS1_36VarlenDynamicPersistentTileSchedulerILi128ELi128ELi256ELi128ELb1ELb1ELb1ELb1ELb1ELb1EEEEEEEEEvNT_6ParamsE,@function
        .size           _ZN7cutlass13device_kernelIN5flash11enable_sm90INS1_16FlashAttnFwdSm90INS1_25CollectiveMainloopFwdSm90ILi2EN4cute5tupleIJNS5_1CILi1EEES8_S8_EEENS6_IJNS7_ILi128EEESA_SA_EEELi128ENS_10bfloat16_tEfNS_4arch4Sm90ELb1ELb0ELb1ELb1ELb0ELb1ELb0ELb1ELb1ELb1ELb1ELb0EEENS1_21CollectiveEpilogueFwdISB_S9_SC_SE_Li256ELb1ELb1ELb1ELb0EEENS1_36VarlenDynamicPersistentTileSchedulerILi128ELi128ELi256ELi128ELb1ELb1ELb1ELb1ELb1ELb1EEEEEEEEEvNT_6ParamsE,(.L_x_3099 - _ZN7cutlass13device_kernelIN5flash11enable_sm90INS1_16FlashAttnFwdSm90INS1_25CollectiveMainloopFwdSm90ILi2EN4cute5tupleIJNS5_1CILi1EEES8_S8_EEENS6_IJNS7_ILi128EEESA_SA_EEELi128ENS_10bfloat16_tEfNS_4arch4Sm90ELb1ELb0ELb1ELb1ELb0ELb1ELb0ELb1ELb1ELb1ELb1ELb0EEENS1_21CollectiveEpilogueFwdISB_S9_SC_SE_Li256ELb1ELb1ELb1ELb0EEENS1_36VarlenDynamicPersistentTileSchedulerILi128ELi128ELi256ELi128ELb1ELb1ELb1ELb1ELb1ELb1EEEEEEEEEvNT_6ParamsE)
        .other          _ZN7cutlass13device_kernelIN5flash11enable_sm90INS1_16FlashAttnFwdSm90INS1_25CollectiveMainloopFwdSm90ILi2EN4cute5tupleIJNS5_1CILi1EEES8_S8_EEENS6_IJNS7_ILi128EEESA_SA_EEELi128ENS_10bfloat16_tEfNS_4arch4Sm90ELb1ELb0ELb1ELb1ELb0ELb1ELb0ELb1ELb1ELb1ELb1ELb0EEENS1_21CollectiveEpilogueFwdISB_S9_SC_SE_Li256ELb1ELb1ELb1ELb0EEENS1_36VarlenDynamicPersistentTileSchedulerILi128ELi128ELi256ELi128ELb1ELb1ELb1ELb1ELb1ELb1EEEEEEEEEvNT_6ParamsE,@"STO_CUDA_ENTRY STV_DEFAULT"
_ZN7cutlass13device_kernelIN5flash11enable_sm90INS1_16FlashAttnFwdSm90INS1_25CollectiveMainloopFwdSm90ILi2EN4cute5tupleIJNS5_1CILi1EEES8_S8_EEENS6_IJNS7_ILi128EEESA_SA_EEELi128ENS_10bfloat16_tEfNS_4arch4Sm90ELb1ELb0ELb1ELb1ELb0ELb1ELb0ELb1ELb1ELb1ELb1ELb0EEENS1_21CollectiveEpilogueFwdISB_S9_SC_SE_Li256ELb1ELb1ELb1ELb0EEENS1_36VarlenDynamicPersistentTileSchedulerILi128ELi128ELi256ELi128ELb1ELb1ELb1ELb1ELb1ELb1EEEEEEEEEvNT_6ParamsE:
        /* <DEDUP_REMOVED lines=24> */
.L_x_2537:
[----:B------:R-:W-:Y:S05]  /*0180*/  BSYNC B0 ;  /* 0x0000000000007941 */ /* 0x000fea0003800000 */
.L_x_2536:
        /* <DEDUP_REMOVED lines=41> */
.L_x_2538:
        /* <DEDUP_REMOVED lines=22> */
.L_x_2539:
        /* <DEDUP_REMOVED lines=18> */
.L_x_2540:
        /* <DEDUP_REMOVED lines=22> */
.L_x_2541:
        /* <DEDUP_REMOVED lines=22> */
.L_x_2542:
[----:B------:R-:W-:Y:S01]  /*0960*/  PLOP3.LUT P0, PT, PT, PT, UP0, 0x80, 0x0 ;  /* 0x000000000000781c */ /* 0x000fe20003f0f008 */
[----:B------:R-:W-:Y:S01]  /*0970*/  UMOV UR40, 0x1 ;  /* 0x0000000100287882 */ /* 0x000fe20000000000 */
[----:B------:R-:W-:Y:S01]  /*0980*/  NOP ;  /* 0x0000000000007918 */ /* 0x000fe20000000000 */
[----:B------:R-:W-:Y:S01]  /*0990*/  USEL UR40, UR40, 0x2, !UP0 ;  /* 0x0000000228287887 */ /* 0x000fe2000c000000 */
[----:B------:R-:W-:Y:S01]  /*09a0*/  BSSY B9, `(.L_x_2543) ;  /* 0x00022b9000097945 */ /* 0x000fe20003800000 */
[----:B------:R-:W-:Y:S01]  /*09b0*/  ULDC.64 UR42, c[0x0][0x208] ;  /* 0x00008200002a7ab9 */ /* 0x000fe20000000a00 */
[----:B012-4-:R-:W-:Y:S07]  /*09c0*/  BAR.SYNC.DEFER_BLOCKING 0x0 ;  /* 0x0000000000007b1d */ /* 0x017fee0000010000 */
[----:B------:R-:W-:Y:S05]  /*09d0*/  @!P0 BRA `(.L_x_2544) ;  /* 0x000001a400f88947 */ /* 0x000fea0003800000 */
.L_x_2545:
[----:B------:R-:W-:-:S08]  /*09e0*/  NOP ;  /* 0x0000000000007918 */ /* 0x000fd00000000000 */
[----:B------:R-:W0:Y:S02]  /*09f0*/  USETMAXREG.TRY_ALLOC.CTAPOOL UP0, 0xf0 ;  /* 0x000000f0000079c8 */ /* 0x000e240008000600 */
[----:B0-----:R-:W-:-:S13]  /*0a00*/  PLOP3.LUT P0, PT, PT, PT, UP0, 0x80, 0x0 ;  /* 0x000000000000781c */ /* 0x001fda0003f0f008 */
[----:B------:R-:W-:Y:S05]  /*0a10*/  @!P0 BRA `(.L_x_2545) ;  /* 0xfffffffc00f08947 */ /* 0x000fea000383ffff */
[----:B------:R-:W2:Y:S01]  /*0a20*/  LDL.LU R0, [R1+0x10] ;  /* 0x0000100001007983 */ /* 0x000ea20000300800 */
[----:B------:R-:W-:Y:S01]  /*0a30*/  SHF.R.U32.HI R2, RZ, 0x7, R6 ;  /* 0x00000007ff027819 */ /* 0x000fe20000011606 */
        /* <DEDUP_REMOVED lines=11> */
[----:B--2---:R-:W-:-:S04]  /*0af0*/  LOP3.LUT R0, R0, 0xfffffff7, RZ, 0xc0, !PT ;  /* 0xfffffff700007812 */ /* 0x004fc800078ec0ff */
[----:B------:R-:W-:Y:S02]  /*0b00*/  @P0 LOP3.LUT R0, R0, 0x8, RZ, 0xfc, !PT ;  /* 0x0000000800000812 */ /* 0x000fe400078efcff */
[----:B0-----:R-:W-:-:S03]  /*0b10*/  ISETP.GE.AND P0, PT, R15, UR4, PT ;  /* 0x000000040f007c0c */ /* 0x001fc6000bf06270 */
[----:B------:R4:W-:Y:S10]  /*0b20*/  STL [R1+0x10], R0 ;  /* 0x0000100001007387 */ /* 0x0009f40000100800 */
[----:B----4-:R-:W-:Y:S05]  /*0b30*/  @P0 BRA `(.L_x_2546) ;  /* 0x00000228007c0947 */ /* 0x010fea0003800000 */
[----:B------:R-:W-:Y:S01]  /*0b40*/  VIADD R16, R6, 0xffffff80 ;  /* 0xffffff8006107836 */ /* 0x000fe20000000000 */
[----:B------:R-:W-:Y:S01]  /*0b50*/  R2UR UR44, R2 ;  /* 0x00000000022c72ca */ /* 0x000fe200000e0000 */
[----:B------:R-:W-:Y:S01]  /*0b60*/  IMAD.MOV.U32 R215, RZ, RZ, RZ ;  /* 0x000000ffffd77224 */ /* 0x000fe200078e00ff */
[----:B------:R-:W-:Y:S01]  /*0b70*/  ULOP3.LUT UR45, UR40, 0x1, URZ, 0xfc, !UPT ;  /* 0x00000001282d7892 */ /* 0x000fe2000f8efc3f */
[----:B------:R-:W-:Y:S01]  /*0b80*/  IMAD.MOV.U32 R23, RZ, RZ, RZ ;  /* 0x000000ffff177224 */ /* 0x000fe200078e00ff */
[----:B------:R-:W-:Y:S01]  /*0b90*/  SHF.R.S32.HI R0, RZ, 0x1f, R16 ;  /* 0x0000001fff007819 */ /* 0x000fe20000011410 */
[----:B------:R-:W-:Y:S02]  /*0ba0*/  IMAD.MOV.U32 R188, RZ, RZ, RZ ;  /* 0x000000ffffbc7224 */ /* 0x000fe400078e00ff */
[----:B------:R-:W-:Y:S01]  /*0bb0*/  IMAD.MOV.U32 R186, RZ, RZ, RZ ;  /* 0x000000ffffba7224 */ /* 0x000fe200078e00ff */
[CC--:B------:R-:W-:Y:S01]  /*0bc0*/  LEA.HI R3, R0.reuse, R16.reuse, RZ, 0x7 ;  /* 0x0000001000037211 */ /* 0x0c0fe200078f38ff */
[----:B------:R-:W-:Y:S01]  /*0bd0*/  IMAD.MOV.U32 R184, RZ, RZ, RZ ;  /* 0x000000ffffb87224 */ /* 0x000fe200078e00ff */
[----:B------:R-:W-:-:S02]  /*0be0*/  LEA.HI R5, R0, R16, RZ, 0x5 ;  /* 0x0000001000057211 */ /* 0x000fc400078f28ff */
[----:B------:R-:W-:Y:S01]  /*0bf0*/  LOP3.LUT R235, R3, 0xffffff80, RZ, 0xc0, !PT ;  /* 0xffffff8003eb7812 */ /* 0x000fe200078ec0ff */
[----:B------:R-:W-:Y:S01]  /*0c00*/  UIADD3 UR44, UR44, 0x10400, URZ ;  /* 0x000104002c2c7890 */ /* 0x000fe2000fffe03f */
[----:B------:R-:W-:Y:S01]  /*0c10*/  LEA.HI R4, R0, R16, RZ, 0x4 ;  /* 0x0000001000047211 */ /* 0x000fe200078f20ff */
[----:B------:R-:W-:Y:S01]  /*0c20*/  IMAD.SHL.U32 R6, R5, 0x20, RZ ;  /* 0x0000002005067824 */ /* 0x000fe200078e00ff */
[----:B------:R-:W-:Y:S01]  /*0c30*/  SHF.R.S32.HI R18, RZ, 0x7, R3 ;  /* 0x00000007ff127819 */ /* 0x000fe20000011403 */
[----:B------:R-:W-:Y:S01]  /*0c40*/  IMAD.IADD R235, R16, 0x1, -R235 ;  /* 0x0000000110eb7824 */ /* 0x000fe200078e0aeb */
        /* <DEDUP_REMOVED lines=11> */
[----:B------:R-:W-:Y:S02]  /*0d00*/  SHF.R.S32.HI R8, RZ, 0x5, R8 ;  /* 0x00000005ff087819 */ /* 0x000fe40000011408 */
[----:B------:R-:W-:Y:S01]  /*0d10*/  LOP3.LUT R11, R7, 0xfffffff8, RZ, 0xc0, !PT ;  /* 0xfffffff8070b7812 */ /* 0x000fe200078ec0ff */
[----:B------:R-:W-:Y:S01]  /*0d20*/  IMAD R7, R5, 0x40, R6 ;  /* 0x0000004005077824 */ /* 0x000fe200078e0206 */
[----:B------:R-:W-:Y:S02]  /*0d30*/  LOP3.LUT R3, R3, 0x3fffffe, RZ, 0xc0, !PT ;  /* 0x03fffffe03037812 */ /* 0x000fe400078ec0ff */
[----:B------:R-:W-:Y:S01]  /*0d40*/  LEA.HI R22, R0, R16, RZ, 0x3 ;  /* 0x0000001000167211 */ /* 0x000fe200078f18ff */
[----:B------:R-:W-:Y:S01]  /*0d50*/  IMAD.IADD R11, R10, 0x1, -R11 ;  /* 0x000000010a0b7824 */ /* 0x000fe200078e0a0b */
[----:B------:R-:W-:Y:S01]  /*0d60*/  SHF.R.S32.HI R5, RZ, 0x4, R4 ;  /* 0x00000004ff057819 */ /* 0x000fe20000011404 */
[----:B------:R-:W-:Y:S01]  /*0d70*/  IMAD.IADD R3, R18, 0x1, -R3 ;  /* 0x0000000112037824 */ /* 0x000fe200078e0a03 */
[----:B------:R-:W-:Y:S01]  /*0d80*/  LOP3.LUT R12, R12, 0xfffffffc, RZ, 0xc0, !PT ;  /* 0xfffffffc0c0c7812 */ /* 0x000fe200078ec0ff */
[----:B------:R-:W-:Y:S01]  /*0d90*/  IMAD R8, R8, 0x10, R11 ;  /* 0x0000001008087824 */ /* 0x000fe200078e020b */
[----:B------:R-:W-:-:S02]  /*0da0*/  LOP3.LUT R207, R22, 0xfffffff8, RZ, 0xc0, !PT ;  /* 0xfffffff816cf7812 */ /* 0x000fc400078ec0ff */
[----:B------:R-:W-:Y:S01]  /*0db0*/  LEA.HI R0, R0, R16, RZ, 0x6 ;  /* 0x0000001000007211 */ /* 0x000fe200078f30ff */
[----:B------:R-:W-:Y:S01]  /*0dc0*/  IMAD.IADD R12, R16, 0x1, -R12 ;  /* 0x00000001100c7824 */ /* 0x000fe200078e0a0c */
[----:B------:R-:W-:Y:S01]  /*0dd0*/  SHF.R.S32.HI R22, RZ, 0x3, R22 ;  /* 0x00000003ff167819 */ /* 0x000fe20000011416 */
[----:B------:R-:W-:Y:S01]  /*0de0*/  IMAD R8, R3, 0x40, R8 ;  /* 0x0000004003087824 */ /* 0x000fe200078e0208 */
[----:B------:R-:W-:Y:S01]  /*0df0*/  LEA.HI R4, R4, R5, RZ, 0x1 ;  /* 0x0000000504047211 */ /* 0x000fe200078f08ff */
[----:B------:R-:W-:Y:S01]  /*0e00*/  IMAD.SHL.U32 R0, R0, 0x8, RZ ;  /* 0x0000000800007824 */ /* 0x000fe200078e00ff */
[----:B------:R-:W-:Y:S01]  /*0e10*/  LEA.HI R6, R12, R12, RZ, 0x1 ;  /* 0x0000000c0c067211 */ /* 0x000fe200078f08ff */
[----:B------:R-:W-:Y:S01]  /*0e20*/  IMAD.IADD R207, R16, 0x1, -R207 ;  /* 0x0000000110cf7824 */ /* 0x000fe200078e0acf */
[----:B------:R-:W-:Y:S01]  /*0e30*/  LOP3.LUT R4, R4, 0x1ffffffe, RZ, 0xc0, !PT ;  /* 0x1ffffffe04047812 */ /* 0x000fe200078ec0ff */
[----:B------:R-:W-:Y:S01]  /*0e40*/  IMAD.SHL.U32 R3, R22, 0x40, RZ ;  /* 0x0000004016037824 */ /* 0x000fe200078e00ff */
[----:B------:R-:W-:Y:S01]  /*0e50*/  LOP3.LUT R202, R0, 0xfffffe00, RZ, 0xc0, !PT ;  /* 0xfffffe0000ca7812 */ /* 0x000fe200078ec0ff */
[C---:B------:R-:W-:Y:S01]  /*0e60*/  VIADD R213, R22.reuse, 0x40 ;  /* 0x0000004016d57836 */ /* 0x040fe20000000000 */
[----:B------:R-:W-:Y:S01]  /*0e70*/  SHF.R.S32.HI R218, RZ, 0x1f, R22 ;  /* 0x0000001fffda7819 */ /* 0x000fe20000011416 */
[----:B------:R-:W-:Y:S01]  /*0e80*/  VIADD R214, R22, 0x20 ;  /* 0x0000002016d67836 */ /* 0x000fe20000000000 */
[----:B------:R-:W-:Y:S01]  /*0e90*/  LOP3.LUT R3, R3, 0x1c0, RZ, 0xc0, !PT ;  /* 0x000001c003037812 */ /* 0x000fe200078ec0ff */
[----:B------:R-:W-:Y:S01]  /*0ea0*/  IMAD.SHL.U32 R16, R207, 0x8, RZ ;  /* 0x00000008cf107824 */ /* 0x000fe200078e00ff */
[----:B------:R-:W-:Y:S01]  /*0eb0*/  SHF.R.S32.HI R0, RZ, 0x1f, R213 ;  /* 0x0000001fff007819 */ /* 0x000fe200000114d5 */
[----:B------:R-:W-:Y:S01]  /*0ec0*/  IMAD.IADD R4, R5, 0x1, -R4 ;  /* 0x0000000105047824 */ /* 0x000fe200078e0a04 */
[----:B------:R-:W-:Y:S01]  /*0ed0*/  LOP3.LUT R5, R6, 0x1ffffffe, RZ, 0xc0, !PT ;  /* 0x1ffffffe06057812 */ /* 0x000fe200078ec0ff */
[----:B------:R-:W-:Y:S01]  /*0ee0*/  VIADD R212, R22, 0x60 ;  /* 0x0000006016d47836 */ /* 0x000fe20000000000 */
[----:B------:R-:W-:Y:S01]  /*0ef0*/  SHF.R.S32.HI R11, RZ, 0x1f, R214 ;  /* 0x0000001fff0b7819 */ /* 0x000fe200000114d6 */
[----:B------:R-:W-:Y:S01]  /*0f00*/  IMAD.SHL.U32 R195, R213, 0x40, RZ ;  /* 0x00000040d5c37824 */ /* 0x000fe200078e00ff */
[----:B------:R-:W-:Y:S01]  /*0f10*/  SHF.R.U32.HI R201, RZ, 0x3, R3 ;  /* 0x00000003ffc97819 */ /* 0x000fe20000011603 */
[----:B------:R-:W-:Y:S01]  /*0f20*/  IMAD.IADD R204, R12, 0x1, -R5 ;  /* 0x000000010ccc7824 */ /* 0x000fe200078e0a05 */
[----:B------:R-:W-:Y:S01]  /*0f30*/  LOP3.LUT R205, R3, 0x38, R16, 0xf8, !PT ;  /* 0x0000003803cd7812 */ /* 0x000fe200078ef810 */
[----:B------:R-:W-:Y:S01]  /*0f40*/  IMAD.MOV.U32 R5, RZ, RZ, R13 ;  /* 0x000000ffff057224 */ /* 0x000fe200078e000d */
[----:B------:R-:W-:Y:S01]  /*0f50*/  LEA.HI R3, R0, R213, RZ, 0x3 ;  /* 0x000000d500037211 */ /* 0x000fe200078f18ff */
[----:B------:R-:W-:Y:S01]  /*0f60*/  IMAD.SHL.U32 R196, R214, 0x40, RZ ;  /* 0x00000040d6c47824 */ /* 0x000fe200078e00ff */
[----:B------:R-:W-:Y:S01]  /*0f70*/  LEA.HI R11, R11, R214, RZ, 0x3 ;  /* 0x000000d60b0b7211 */ /* 0x000fe200078f18ff */
[----:B------:R-:W-:Y:S01]  /*0f80*/  IMAD R4, R4, 0x8, R7 ;  /* 0x0000000804047824 */ /* 0x000fe200078e0207 */
[----:B------:R-:W-:Y:S01]  /*0f90*/  SHF.R.S32.HI R13, RZ, 0x1f, R212 ;  /* 0x0000001fff0d7819 */ /* 0x000fe200000114d4 */
[----:B------:R-:W-:Y:S01]  /*0fa0*/  IMAD.SHL.U32 R3, R3, 0x40, RZ ;  /* 0x0000004003037824 */ /* 0x000fe200078e00ff */
[----:B------:R-:W-:Y:S01]  /*0fb0*/  LOP3.LUT R195, R195, 0x1c0, RZ, 0xc0, !PT ;  /* 0x000001c0c3c37812 */ /* 0x000fe200078ec0ff */
[----:B------:R-:W-:Y:S01]  /*0fc0*/  IMAD.SHL.U32 R11, R11, 0x40, RZ ;  /* 0x000000400b0b7824 */ /* 0x000fe200078e00ff */
[----:B------:R-:W-:Y:S01]  /*0fd0*/  LEA.HI R13, R13, R212, RZ, 0x3 ;  /* 0x000000d40d0d7211 */ /* 0x000fe200078f18ff */
[----:B------:R-:W-:Y:S01]  /*0fe0*/  IMAD.SHL.U32 R194, R212, 0x40, RZ ;  /* 0x00000040d4c27824 */ /* 0x000fe200078e00ff */
[----:B------:R-:W-:Y:S01]  /*0ff0*/  LOP3.LUT R196, R196, 0x1c0, RZ, 0xc0, !PT ;  /* 0x000001c0c4c47812 */ /* 0x000fe200078ec0ff */
[----:B------:R0:W-:Y:S01]  /*1000*/  STL [R1+0x50], R4 ;  /* 0x0000500401007387 */ /* 0x0001e20000100800 */
[----:B------:R-:W-:Y:S01]  /*1010*/  LOP3.LUT R0, R9, 0x7ffffffc, RZ, 0xc0, !PT ;  /* 0x7ffffffc09007812 */ /* 0x000fe200078ec0ff */
[----:B------:R-:W-:Y:S01]  /*1020*/  IMAD.MOV.U32 R6, RZ, RZ, R14 ;  /* 0x000000ffff067224 */ /* 0x000fe200078e000e */
[----:B------:R-:W-:Y:S01]  /*1030*/  SHF.R.U32.HI R12, RZ, 0x3, R195 ;  /* 0x00000003ff0c7819 */ /* 0x000fe200000116c3 */
[----:B------:R-:W-:Y:S01]  /*1040*/  IMAD.SHL.U32 R13, R13, 0x40, RZ ;  /* 0x000000400d0d7824 */ /* 0x000fe200078e00ff */
[----:B------:R-:W-:Y:S01]  /*1050*/  LOP3.LUT R199, R3, 0xfffffe00, RZ, 0xc0, !PT ;  /* 0xfffffe0003c77812 */ /* 0x000fe200078ec0ff */
[----:B------:R-:W-:Y:S01]  /*1060*/  IMAD.IADD R0, R235, 0x1, -R0 ;  /* 0x00000001eb007824 */ /* 0x000fe200078e0a00 */
[----:B------:R-:W-:Y:S01]  /*1070*/  SHF.R.U32.HI R14, RZ, 0x3, R196 ;  /* 0x00000003ff0e7819 */ /* 0x000fe200000116c4 */
[----:B------:R-:W-:Y:S01]  /*1080*/  IMAD.MOV.U32 R7, RZ, RZ, R15 ;  /* 0x000000ffff077224 */ /* 0x000fe200078e000f */
[--C-:B------:R-:W-:Y:S01]  /*1090*/  LOP3.LUT R9, R196, 0x38, R16.reuse, 0xf8, !PT ;  /* 0x00000038c4097812 */ /* 0x100fe200078ef810 */
[----:B------:R-:W-:Y:S01]  /*10a0*/  IMAD.SHL.U32 R197, R0, 0x2, RZ ;  /* 0x0000000200c57824 */ /* 0x000fe200078e00ff */
[----:B0-----:R-:W-:Y:S01]  /*10b0*/  LOP3.LUT R4, R195, 0x38, R16, 0xf8, !PT ;  /* 0x00000038c3047812 */ /* 0x001fe200078ef810 */
[----:B------:R-:W-:Y:S01]  /*10c0*/  STL [R1+0x4c], R8 ;  /* 0x00004c0801007387 */ /* 0x000fe20000100800 */
[----:B------:R-:W-:Y:S01]  /*10d0*/  LOP3.LUT R200, R11, 0xfffffe00, RZ, 0xc0, !PT ;  /* 0xfffffe000bc87812 */ /* 0x000fe200078ec0ff */
[C---:B------:R-:W-:Y:S01]  /*10e0*/  VIADD R233, R197.reuse, 0x8 ;  /* 0x00000008c5e97836 */ /* 0x040fe20000000000 */
[----:B------:R-:W-:Y:S01]  /*10f0*/  LOP3.LUT R194, R194, 0x1c0, RZ, 0xc0, !PT ;  /* 0x000001c0c2c27812 */ /* 0x000fe200078ec0ff */
[----:B------:R-:W-:Y:S01]  /*1100*/  VIADD R232, R197, 0x10 ;  /* 0x00000010c5e87836 */ /* 0x000fe20000000000 */
[----:B------:R-:W-:Y:S01]  /*1110*/  LOP3.LUT R4, R199, R4, R12, 0xf6, !PT ;  /* 0x00000004c7047212 */ /* 0x000fe200078ef60c */
        /* <DEDUP_REMOVED lines=8> */
[C---:B------:R-:W-:Y:S01]  /*11a0*/  VIADD R227, R197.reuse, 0x38 ;  /* 0x00000038c5e37836 */ /* 0x040fe20000000000 */
[----:B------:R-:W-:Y:S01]  /*11b0*/  LEA R3, R4, UR44, 0x1 ;  /* 0x0000002c04037c11 */ /* 0x000fe2000f8e08ff */
[----:B------:R-:W-:Y:S01]  /*11c0*/  VIADD R226, R197, 0x40 ;  /* 0x00000040c5e27836 */ /* 0x000fe20000000000 */
[----:B------:R-:W-:Y:S01]  /*11d0*/  LEA R0, R9, UR44, 0x1 ;  /* 0x0000002c09007c11 */ /* 0x000fe2000f8e08ff */
[C---:B------:R-:W-:Y:S01]  /*11e0*/  VIADD R225, R197.reuse, 0x48 ;  /* 0x00000048c5e17836 */ /* 0x040fe20000000000 */
[----:B------:R-:W-:Y:S01]  /*11f0*/  LOP3.LUT R15, R198, R15, R10, 0xf6, !PT ;  /* 0x0000000fc60f7212 */ /* 0x000fe200078ef60a */
[----:B------:R0:W-:Y:S01]  /*1200*/  STL [R1+0x40], R3 ;  /* 0x0000400301007387 */ /* 0x0001e20000100800 */
[----:B------:R-:W-:Y:S01]  /*1210*/  VIADD R224, R197, 0x50 ;  /* 0x00000050c5e07836 */ /* 0x000fe20000000000 */
[----:B------:R-:W-:Y:S01]  /*1220*/  LOP3.LUT R205, R202, R205, R201, 0xf6, !PT ;  /* 0x000000cdcacd7212 */ /* 0x000fe200078ef6c9 */
[----:B------:R-:W-:Y:S01]  /*1230*/  IMAD.SHL.U32 R18, R207, 0x4, RZ ;  /* 0x00000004cf127824 */ /* 0x000fe200078e00ff */
[----:B------:R1:W-:Y:S01]  /*1240*/  STL [R1+0x44], R0 ;  /* 0x0000440001007387 */ /* 0x0003e20000100800 */
[----:B------:R-:W-:Y:S01]  /*1250*/  VIADD R187, R16, 0x40 ;  /* 0x0000004010bb7836 */ /* 0x000fe20000000000 */
[----:B------:R-:W-:Y:S01]  /*1260*/  SHF.R.S32.HI R4, RZ, 0x1f, R232 ;  /* 0x0000001fff047819 */ /* 0x000fe200000114e8 */
[C---:B------:R-:W-:Y:S01]  /*1270*/  VIADD R223, R197.reuse, 0x58 ;  /* 0x00000058c5df7836 */ /* 0x040fe20000000000 */
[----:B------:R-:W-:Y:S01]  /*1280*/  SHF.R.S32.HI R4, RZ, 0x1f, R229 ;  /* 0x0000001fff047819 */ /* 0x000fe200000114e5 */
[C---:B------:R-:W-:Y:S01]  /*1290*/  VIADD R222, R197.reuse, 0x60 ;  /* 0x00000060c5de7836 */ /* 0x040fe20000000000 */
[----:B0-----:R-:W-:Y:S01]  /*12a0*/  SHF.R.S32.HI R3, RZ, 0x1f, R231 ;  /* 0x0000001fff037819 */ /* 0x001fe200000114e7 */
[C---:B------:R-:W-:Y:S01]  /*12b0*/  VIADD R221, R197.reuse, 0x68 ;  /* 0x00000068c5dd7836 */ /* 0x040fe20000000000 */
[----:B------:R-:W-:Y:S01]  /*12c0*/  SHF.R.S32.HI R3, RZ, 0x1f, R228 ;  /* 0x0000001fff037819 */ /* 0x000fe200000114e4 */
[----:B------:R-:W-:Y:S01]  /*12d0*/  VIADD R220, R197, 0x70 ;  /* 0x00000070c5dc7836 */ /* 0x000fe20000000000 */
[----:B-1----:R-:W-:Y:S01]  /*12e0*/  LEA R0, R15, UR44, 0x1 ;  /* 0x0000002c0f007c11 */ /* 0x002fe2000f8e08ff */
[----:B------:R-:W-:Y:S01]  /*12f0*/  VIADD R219, R197, 0x78 ;  /* 0x00000078c5db7836 */ /* 0x000fe20000000000 */
[----:B------:R-:W-:Y:S01]  /*1300*/  SHF.R.S32.HI R4, RZ, 0x1f, R226 ;  /* 0x0000001fff047819 */ /* 0x000fe200000114e2 */
[----:B------:R-:W-:Y:S01]  /*1310*/  VIADD R185, R18, 0x20 ;  /* 0x0000002012b97836 */ /* 0x000fe20000000000 */
[----:B------:R-:W-:Y:S01]  /*1320*/  SHF.R.S32.HI R3, RZ, 0x1f, R225 ;  /* 0x0000001fff037819 */ /* 0x000fe200000114e1 */
[----:B------:R0:W-:Y:S01]  /*1330*/  STL [R1+0x3c], R0 ;  /* 0x00003c0001007387 */ /* 0x0001e20000100800 */
[----:B------:R-:W-:Y:S01]  /*1340*/  SHF.R.S32.HI R17, RZ, 0x1f, R16 ;  /* 0x0000001fff117819 */ /* 0x000fe20000011410 */
[----:B------:R-:W-:Y:S01]  /*1350*/  IMAD R204, R204, 0x8, R8 ;  /* 0x00000008cccc7824 */ /* 0x000fe200078e0208 */
[----:B------:R-:W-:-:S02]  /*1360*/  SHF.R.S32.HI R19, RZ, 0x1f, R18 ;  /* 0x0000001fff137819 */ /* 0x000fc40000011412 */
[----:B------:R-:W-:Y:S02]  /*1370*/  SHF.R.S32.HI R216, RZ, 0x1f, R187 ;  /* 0x0000001fffd87819 */ /* 0x000fe400000114bb */
[----:B------:R-:W-:Y:S02]  /*1380*/  LEA R203, R205, UR44, 0x1 ;  /* 0x0000002ccdcb7c11 */ /* 0x000fe4000f8e08ff */
[----:B------:R-:W-:Y:S02]  /*1390*/  SHF.R.S32.HI R4, RZ, 0x1f, R223 ;  /* 0x0000001fff047819 */ /* 0x000fe400000114df */
[----:B0-----:R-:W-:Y:S02]  /*13a0*/  SHF.R.S32.HI R0, RZ, 0x1f, R233 ;  /* 0x0000001fff007819 */ /* 0x001fe400000114e9 */
[----:B------:R-:W-:Y:S02]  /*13b0*/  SHF.R.S32.HI R0, RZ, 0x1f, R230 ;  /* 0x0000001fff007819 */ /* 0x000fe400000114e6 */
[----:B------:R-:W-:-:S02]  /*13c0*/  SHF.R.S32.HI R0, RZ, 0x1f, R227 ;  /* 0x0000001fff007819 */ /* 0x000fc400000114e3 */
[----:B------:R-:W-:Y:S02]  /*13d0*/  SHF.R.S32.HI R0, RZ, 0x1f, R224 ;  /* 0x0000001fff007819 */ /* 0x000fe400000114e0 */
[----:B------:R-:W-:Y:S02]  /*13e0*/  SHF.R.S32.HI R3, RZ, 0x1f, R222 ;  /* 0x0000001fff037819 */ /* 0x000fe400000114de */
[----:B------:R-:W-:Y:S02]  /*13f0*/  SHF.R.S32.HI R0, RZ, 0x1f, R221 ;  /* 0x0000001fff007819 */ /* 0x000fe400000114dd */
[----:B------:R-:W-:Y:S02]  /*1400*/  SHF.R.S32.HI R237, RZ, 0x1f, R220 ;  /* 0x0000001fffed7819 */ /* 0x000fe400000114dc */
[----:B------:R-:W-:-:S07]  /*1410*/  SHF.R.S32.HI R236, RZ, 0x1f, R219 ;  /* 0x0000001fffec7819 */ /* 0x000fce00000114db */
.L_x_2762:
[----:B0-2---:R-:W0:Y:S02]  /*1420*/  LDC.64 R8, c[0x0][0xc88] ;  /* 0x00032200ff087b82 */ /* 0x005e240000000a00 */
[----:B0-----:R-:W-:-:S05]  /*1430*/  IMAD.WIDE R8, R7, 0x4, R8 ;  /* 0x0000000407087825 */ /* 0x001fca00078e0208 */
[----:B------:R-:W2:Y:S01]  /*1440*/  LDG.E R209, desc[UR42][R8.64] ;  /* 0x0000002a08d17981 */ /* 0x000ea2000c1e1900 */
[----:B------:R-:W-:Y:S05]  /*1450*/  YIELD ;  /* 0x0000000000007946 */ /* 0x000fea0003800000 */
[----:B------:R-:W-:Y:S01]  /*1460*/  ULDC.64 UR4, c[0x0][0xa28] ;  /* 0x00028a0000047ab9 */ /* 0x000fe20000000a00 */
[----:B------:R-:W-:Y:S01]  /*1470*/  ULDC.64 UR8, c[0x0][0xa18] ;  /* 0x0002860000087ab9 */ /* 0x000fe20000000a00 */
[----:B------:R-:W-:Y:S01]  /*1480*/  ISETP.NE.U32.AND P1, PT, RZ, UR4, PT ;  /* 0x00000004ff007c0c */ /* 0x000fe2000bf25070 */
[----:B------:R-:W-:Y:S01]  /*1490*/  ULDC.64 UR6, c[0x0][0xa08] ;  /* 0x0002820000067ab9 */ /* 0x000fe20000000a00 */
[----:B----4-:R-:W-:Y:S01]  /*14a0*/  IMAD.MOV.U32 R4, RZ, RZ, RZ ;  /* 0x000000ffff047224 */ /* 0x010fe200078e00ff */
[----:B------:R-:W-:Y:S01]  /*14b0*/  ISETP.NE.U32.AND P0, PT, RZ, UR6, PT ;  /* 0x00000006ff007c0c */ /* 0x000fe2000bf05070 */
[----:B-----5:R-:W-:Y:S01]  /*14c0*/  IMAD.MOV.U32 R28, RZ, RZ, RZ ;  /* 0x000000ffff1c7224 */ /* 0x020fe200078e00ff */
[----:B------:R-:W-:-:S02]  /*14d0*/  ISETP.NE.AND.EX P1, PT, RZ, UR5, PT, P1 ;  /* 0x00000005ff007c0c */ /* 0x000fc4000bf25310 */
[----:B------:R-:W-:Y:S02]  /*14e0*/  ISETP.NE.AND.EX P0, PT, RZ, UR7, PT, P0 ;  /* 0x00000007ff007c0c */ /* 0x000fe4000bf05300 */
[----:B--2---:R-:W-:Y:S01]  /*14f0*/  SHF.R.S32.HI R234, RZ, 0x1f, R209 ;  /* 0x0000001fffea7819 */ /* 0x004fe200000114d1 */
[----:B------:R-:W-:-:S08]  /*1500*/  IMAD.SHL.U32 R210, R209, 0x4, RZ ;  /* 0x00000004d1d27824 */ /* 0x000fd000078e00ff */
[C---:B------:R-:W-:Y:S02]  /*1510*/  @P1 LEA R10, P2, R209.reuse, UR4, 0x2 ;  /* 0x00000004d10a1c11 */ /* 0x040fe4000f8410ff */
[C-C-:B------:R-:W-:Y:S02]  /*1520*/  SHF.L.U64.HI R211, R209.reuse, 0x2, R234.reuse ;  /* 0x00000002d1d37819 */ /* 0x140fe400000102ea */
[----:B------:R-:W-:Y:S02]  /*1530*/  @P1 LEA.HI.X R11, R209, UR5, R234, 0x2, P2 ;  /* 0x00000005d10b1c11 */ /* 0x000fe400090f14ea */
[----:B------:R-:W-:Y:S01]  /*1540*/  ISETP.NE.U32.AND P2, PT, RZ, UR8, PT ;  /* 0x00000008ff007c0c */ /* 0x000fe2000bf45070 */
[----:B------:R-:W-:Y:S01]  /*1550*/  ULDC UR4, c[0x0][0x288] ;  /* 0x0000a20000047ab9 */ /* 0x000fe20000000800 */
[----:B------:R-:W-:Y:S01]  /*1560*/  IADD3 R12, P3, R210, UR6, RZ ;  /* 0x00000006d20c7c10 */ /* 0x000fe2000ff7e0ff */
[----:B------:R0:W5:Y:S01]  /*1570*/  @P1 LDG.E R4, desc[UR42][R10.64] ;  /* 0x0000002a0a041981 */ /* 0x000162000c1e1900 */
[----:B------:R-:W-:Y:S01]  /*1580*/  ISETP.NE.AND.EX P2, PT, RZ, UR9, PT, P2 ;  /* 0x00000009ff007c0c */ /* 0x000fe2000bf45320 */
[----:B------:R-:W-:Y:S01]  /*1590*/  IMAD.U32 R192, RZ, RZ, UR4 ;  /* 0x00000004ffc07e24 */ /* 0x000fe2000f8e00ff */
[----:B------:R-:W-:Y:S01]  /*15a0*/  IADD3.X R13, R211, UR7, RZ, P3, !PT ;  /* 0x00000007d30d7c10 */ /* 0x000fe20009ffe4ff */
[----:B------:R-:W-:-:S04]  /*15b0*/  ULDC.64 UR4, c[0x0][0x418] ;  /* 0x0001060000047ab9 */ /* 0x000fc80000000a00 */
[----:B------:R0:W5:Y:S06]  /*15c0*/  @P0 LDG.E R28, desc[UR42][R12.64] ;  /* 0x0000002a0c1c0981 */ /* 0x00016c000c1e1900 */
[----:B------:R-:W-:-:S04]  /*15d0*/  @P2 IADD3 R8, P1, R210, UR8, RZ ;  /* 0x00000008d2082c10 */ /* 0x000fc8000ff3e0ff */
[----:B------:R-:W-:-:S05]  /*15e0*/  @P2 IADD3.X R9, R211, UR9, RZ, P1, !PT ;  /* 0x00000009d3092c10 */ /* 0x000fca0008ffe4ff */
        /* <DEDUP_REMOVED lines=10> */
[----:B0--3--:R-:W-:Y:S06]  /*1690*/  @P2 BRA `(.L_x_2547) ;  /* 0x0000000000242947 */ /* 0x009fec0003800000 */
        /* <DEDUP_REMOVED lines=9> */
.L_x_2547:
[----:B------:R-:W-:Y:S01]  /*1730*/  ULDC.64 UR4, c[0x0][0xa20] ;  /* 0x0002880000047ab9 */ /* 0x000fe20000000a00 */
[C---:B------:R-:W-:Y:S02]  /*1740*/  LOP3.LUT R3, R6.reuse, 0xff000000, RZ, 0xc0, !PT ;  /* 0xff00000006037812 */ /* 0x040fe400078ec0ff */
[----:B------:R-:W-:Y:S02]  /*1750*/  ISETP.NE.U32.AND P1, PT, RZ, UR4, PT ;  /* 0x00000004ff007c0c */ /* 0x000fe4000bf25070 */
[C---:B------:R-:W-:Y:S02]  /*1760*/  LOP3.LUT R0, R6.reuse, 0xff0000, RZ, 0xc0, !PT ;  /* 0x00ff000006007812 */ /* 0x040fe400078ec0ff */
[----:B------:R-:W-:Y:S02]  /*1770*/  ISETP.NE.AND.EX P1, PT, RZ, UR5, PT, P1 ;  /* 0x00000005ff007c0c */ /* 0x000fe4000bf25310 */
[----:B------:R-:W-:Y:S02]  /*1780*/  SHF.R.U32.HI R3, RZ, 0x8, R3 ;  /* 0x00000008ff037819 */ /* 0x000fe40000011603 */
[----:B------:R-:W-:-:S02]  /*1790*/  LOP3.LUT R206, R6, 0xffff, RZ, 0xc0, !PT ;  /* 0x0000ffff06ce7812 */ /* 0x000fc400078ec0ff */
[----:B------:R-:W-:-:S07]  /*17a0*/  LEA.HI R208, R0, R3, RZ, 0x10 ;  /* 0x0000000300d07211 */ /* 0x000fce00078f80ff */
[----:B------:R-:W-:Y:S05]  /*17b0*/  @!P1 BRA `(.L_x_2548) ;  /* 0x0000000000109947 */ /* 0x000fea0003800000 */
[----:B------:R-:W-:-:S04]  /*17c0*/  IADD3 R6, P0, R210, UR4, RZ ;  /* 0x00000004d2067c10 */ /* 0x000fc8000ff1e0ff */
[----:B------:R-:W-:-:S05]  /*17d0*/  IADD3.X R7, R211, UR5, RZ, P0, !PT ;  /* 0x00000005d3077c10 */ /* 0x000fca00087fe4ff */
[----:B------:R0:W5:Y:S01]  /*17e0*/  LDG.E R27, desc[UR42][R6.64] ;  /* 0x0000002a061b7981 */ /* 0x000162000c1e1900 */
[----:B------:R-:W-:Y:S05]  /*17f0*/  BRA `(.L_x_2549) ;  /* 0x0000000000107947 */ /* 0x000fea0003800000 */
.L_x_2548:
[----:B------:R-:W-:Y:S05]  /*1800*/  @!P0 BRA `(.L_x_2549) ;  /* 0x00000000000c8947 */ /* 0x000fea0003800000 */
[----:B------:R-:W2:Y:S04]  /*1810*/  LDG.E R0, desc[UR42][R12.64] ;  /* 0x0000002a0c007981 */ /* 0x000ea8000c1e1900 */
[----:B------:R-:W2:Y:S02]  /*1820*/  LDG.E R27, desc[UR42][R12.64+0x4] ;  /* 0x0000042a0c1b7981 */ /* 0x000ea4000c1e1900 */
[----:B--2---:R-:W-:-:S07]  /*1830*/  IMAD.IADD R27, R27, 0x1, -R0 ;  /* 0x000000011b1b7824 */ /* 0x004fce00078e0a00 */
.L_x_2549:
[----:B------:R-:W-:Y:S01]  /*1840*/  ULDC.64 UR4, c[0x0][0xa10] ;  /* 0x0002840000047ab9 */ /* 0x000fe20000000a00 */
[----:B------:R-:W1:Y:S01]  /*1850*/  LDC R10, c[0x0][0x448] ;  /* 0x00011200ff0a7b82 */ /* 0x000e620000000800 */
[----:B------:R-:W-:-:S04]  /*1860*/  ISETP.NE.U32.AND P0, PT, RZ, UR4, PT ;  /* 0x00000004ff007c0c */ /* 0x000fc8000bf05070 */
[----:B------:R-:W-:Y:S01]  /*1870*/  ISETP.NE.AND.EX P0, PT, RZ, UR5, PT, P0 ;  /* 0x00000005ff007c0c */ /* 0x000fe2000bf05300 */
[----:B------:R-:W-:-:S12]  /*1880*/  ULDC.64 UR4, c[0x0][0xa30] ;  /* 0x00028c0000047ab9 */ /* 0x000fd80000000a00 */
[----:B0-----:R-:W0:Y:S02]  /*1890*/  @P0 LDC.64 R6, c[0x0][0xa10] ;  /* 0x00028400ff060b82 */ /* 0x001e240000000a00 */
[----:B0-----:R-:W-:-:S05]  /*18a0*/  @P0 IMAD.WIDE R6, R209, 0x4, R6 ;  /* 0x00000004d1060825 */ /* 0x001fca00078e0206 */
[----:B------:R-:W2:Y:S04]  /*18b0*/  @P0 LDG.E R0, desc[UR42][R6.64] ;  /* 0x0000002a06000981 */ /* 0x000ea8000c1e1900 */
[----:B------:R0:W2:Y:S01]  /*18c0*/  @P0 LDG.E R3, desc[UR42][R6.64+0x4] ;  /* 0x0000042a06030981 */ /* 0x0000a2000c1e1900 */
[----:B------:R-:W-:Y:S01]  /*18d0*/  ISETP.NE.U32.AND P1, PT, RZ, UR4, PT ;  /* 0x00000004ff007c0c */ /* 0x000fe2000bf25070 */
[----:B-----5:R-:W-:-:S03]  /*18e0*/  IMAD.MOV.U32 R111, RZ, RZ, R27 ;  /* 0x000000ffff6f7224 */ /* 0x020fc600078e001b */
[----:B------:R-:W-:-:S13]  /*18f0*/  ISETP.NE.AND.EX P1, PT, RZ, UR5, PT, P1 ;  /* 0x00000005ff007c0c */ /* 0x000fda000bf25310 */
[----:B------:R-:W-:-:S04]  /*1900*/  @P1 IADD3 R8, P2, R210, UR4, RZ ;  /* 0x00000004d2081c10 */ /* 0x000fc8000ff5e0ff */
[----:B------:R-:W-:-:S05]  /*1910*/  @P1 IADD3.X R9, R211, UR5, RZ, P2, !PT ;  /* 0x00000005d3091c10 */ /* 0x000fca00097fe4ff */
[----:B------:R3:W5:Y:S01]  /*1920*/  @P1 LDG.E R111, desc[UR42][R8.64] ;  /* 0x0000002a086f1981 */ /* 0x000762000c1e1900 */
[----:B-1----:R-:W-:Y:S01]  /*1930*/  ISETP.NE.AND P1, PT, R10, 0x1, PT ;  /* 0x000000010a00780c */ /* 0x002fe20003f25270 */
[----:B------:R-:W-:Y:S01]  /*1940*/  IMAD.SHL.U32 R190, R5, 0x80, RZ ;  /* 0x0000008005be7824 */ /* 0x000fe200078e00ff */
[----:B------:R-:W-:Y:S01]  /*1950*/  BSSY B0, `(.L_x_2550) ;  /* 0x0000035000007945 */ /* 0x000fe20003800000 */
[----:B------:R-:W-:Y:S01]  /*1960*/  IMAD.IADD R11, R27, 0x1, -R4 ;  /* 0x000000011b0b7824 */ /* 0x000fe200078e0a04 */
[----:B------:R-:W-:Y:S01]  /*1970*/  LOP3.LUT R217, R208, 0xff, RZ, 0xc0, !PT ;  /* 0x000000ffd0d97812 */ /* 0x000fe200078ec0ff */
[----:B------:R-:W-:Y:S01]  /*1980*/  VIADD R5, R190, 0x7f ;  /* 0x0000007fbe057836 */ /* 0x000fe20000000000 */
[----:B------:R-:W-:-:S07]  /*1990*/  SHF.R.U32.HI R208, RZ, 0x10, R208 ;  /* 0x00000010ffd07819 */ /* 0x000fce00000116d0 */
[----:B------:R-:W1:Y:S08]  /*19a0*/  @P1 LDC R10, c[0x0][0x44c] ;  /* 0x00011300ff0a1b82 */ /* 0x000e700000000800 */
[----:B0-----:R-:W0:Y:S01]  /*19b0*/  @P1 LDC R7, c[0x0][0x450] ;  /* 0x00011400ff071b82 */ /* 0x001e220000000800 */
[----:B--2---:R-:W-:Y:S02]  /*19c0*/  @P0 IMAD.IADD R24, R3, 0x1, -R0 ;  /* 0x0000000103180824 */ /* 0x004fe400078e0a00 */
[----:B-1----:R-:W-:-:S04]  /*19d0*/  @P1 IMAD.HI.U32 R0, R5, R10, RZ ;  /* 0x0000000a05001227 */ /* 0x002fc800078e00ff */
[----:B------:R-:W-:Y:S01]  /*19e0*/  IMAD.IADD R193, R11, 0x1, R24 ;  /* 0x000000010bc17824 */ /* 0x000fe200078e0218 */
[----:B0-----:R-:W-:-:S03]  /*19f0*/  @P1 SHF.R.U32.HI R5, RZ, R7, R0 ;  /* 0x00000007ff051219 */ /* 0x001fc60000011600 */
[C---:B------:R-:W-:Y:S01]  /*1a00*/  VIADD R0, R193.reuse, 0x7f ;  /* 0x0000007fc1007836 */ /* 0x040fe20000000000 */
[----:B------:R-:W-:-:S04]  /*1a10*/  IADD3 R126, R193, 0x80, -R192 ;  /* 0x00000080c17e7810 */ /* 0x000fc80007ffe8c0 */
[----:B------:R-:W-:Y:S01]  /*1a20*/  SHF.R.S32.HI R3, RZ, 0x1f, R0 ;  /* 0x0000001fff037819 */ /* 0x000fe20000011400 */
[----:B------:R-:W-:-:S03]  /*1a30*/  IMAD.IADD R5, R126, 0x1, R5 ;  /* 0x000000017e057824 */ /* 0x000fc600078e0205 */
[----:B------:R-:W-:Y:S01]  /*1a40*/  LEA.HI R3, R3, R0, RZ, 0x7 ;  /* 0x0000000003037211 */ /* 0x000fe200078f38ff */
[----:B------:R-:W-:Y:S01]  /*1a50*/  IMAD.MOV.U32 R0, RZ, RZ, RZ ;  /* 0x000000ffff007224 */ /* 0x000fe200078e00ff */
[----:B------:R-:W-:Y:S02]  /*1a60*/  SHF.R.S32.HI R4, RZ, 0x1f, R5 ;  /* 0x0000001fff047819 */ /* 0x000fe40000011405 */
[----:B------:R-:W-:Y:S02]  /*1a70*/  SHF.R.S32.HI R127, RZ, 0x7, R3 ;  /* 0x00000007ff7f7819 */ /* 0x000fe40000011403 */
[----:B------:R-:W-:-:S04]  /*1a80*/  LEA.HI R4, R4, R5, RZ, 0x7 ;  /* 0x0000000504047211 */ /* 0x000fc800078f38ff */
[----:B------:R-:W-:-:S04]  /*1a90*/  SHF.R.S32.HI R4, RZ, 0x7, R4 ;  /* 0x00000007ff047819 */ /* 0x000fc80000011404 */
[----:B---3--:R-:W-:-:S04]  /*1aa0*/  VIMNMX R9, R127, R4, PT ;  /* 0x000000047f097248 */ /* 0x008fc80003fe0100 */
[----:B------:R-:W-:-:S13]  /*1ab0*/  ISETP.GE.AND P0, PT, R9, 0x1, PT ;  /* 0x000000010900780c */ /* 0x000fda0003f06270 */
        /* <DEDUP_REMOVED lines=30> */
.L_x_2551:
[----:B------:R-:W-:Y:S05]  /*1ca0*/  BSYNC B0 ;  /* 0x0000000000007941 */ /* 0x000fea0003800000 */
.L_x_2550:
[----:B------:R-:W-:-:S05]  /*1cb0*/  IMAD R3, R217, R0, RZ ;  /* 0x00000000d9037224 */ /* 0x000fca00078e02ff */
        /* <DEDUP_REMOVED lines=35> */
.L_x_2554:
[----:B------:R-:W-:Y:S05]  /*1ef0*/  BSYNC B6 ;  /* 0x0000000000067941 */ /* 0x000fea0003800000 */
.L_x_2553:
        /* <DEDUP_REMOVED lines=20> */
.L_x_2556:
[----:B------:R-:W-:Y:S05]  /*2040*/  BSYNC B6 ;  /* 0x0000000000067941 */ /* 0x000fea0003800000 */
.L_x_2555:
[----:B------:R-:W-:Y:S01]  /*2050*/  ULDC.64 UR4, c[0x0][0x9f8] ;  /* 0x00027e0000047ab9 */ /* 0x000fe20000000a00 */
[----:B------:R-:W-:Y:S01]  /*2060*/  IMAD.MOV.U32 R0, RZ, RZ, R209 ;  /* 0x000000ffff007224 */ /* 0x000fe200078e00d1 */
[----:B------:R-:W-:Y:S01]  /*2070*/  ISETP.NE.U32.AND P0, PT, RZ, UR4, PT ;  /* 0x00000004ff007c0c */ /* 0x000fe2000bf05070 */
[----:B------:R-:W2:Y:S01]  /*2080*/  LDL.LU R20, [R1+0x10] ;  /* 0x0000100001147983 */ /* 0x000ea20000300800 */
[----:B------:R-:W0:Y:S02]  /*2090*/  LDC.64 R102, c[0x0][0x300] ;  /* 0x0000c000ff667b82 */ /* 0x000e240000000a00 */
[----:B------:R-:W-:Y:S01]  /*20a0*/  ISETP.NE.AND.EX P0, PT, RZ, UR5, PT, P0 ;  /* 0x00000005ff007c0c */ /* 0x000fe2000bf05300 */
[----:B------:R-:W1:Y:S01]  /*20b0*/  S2R R30, SR_TID.X ;  /* 0x00000000001e7919 */ /* 0x000e620000002100 */
[----:B------:R-:W-:-:S04]  /*20c0*/  IMAD.IADD R47, R28, 0x1, R27 ;  /* 0x000000011c2f7824 */ /* 0x000fc800078e021b */
[----:B------:R-:W3:Y:S07]  /*20d0*/  LDC R33, c[0x0][0x3f4] ;  /* 0x0000fd00ff217b82 */ /* 0x000eee0000000800 */
[----:B------:R-:W-:-:S04]  /*20e0*/  @P0 IADD3 R4, P1, R210, UR4, RZ ;  /* 0x00000004d2040c10 */ /* 0x000fc8000ff3e0ff */
[----:B------:R-:W-:Y:S01]  /*20f0*/  @P0 IADD3.X R5, R211, UR5, RZ, P1, !PT ;  /* 0x00000005d3050c10 */ /* 0x000fe20008ffe4ff */
[----:B------:R-:W-:-:S04]  /*2100*/  ULDC.64 UR4, c[0x0][0xa08] ;  /* 0x0002820000047ab9 */ /* 0x000fc80000000a00 */
[----:B------:R4:W2:Y:S01]  /*2110*/  @P0 LDG.E R0, desc[UR42][R4.64] ;  /* 0x0000002a04000981 */ /* 0x0008a2000c1e1900 */
[----:B------:R-:W-:Y:S01]  /*2120*/  SHF.R.S32.HI R39, RZ, 0x1f, R47 ;  /* 0x0000001fff277819 */ /* 0x000fe2000001142f */
[-C--:B0-----:R-:W-:Y:S01]  /*2130*/  IMAD.WIDE.U32 R6, R47, R102.reuse, RZ ;  /* 0x000000662f067225 */ /* 0x081fe200078e00ff */
[----:B------:R-:W-:Y:S02]  /*2140*/  ISETP.NE.U32.AND P0, PT, RZ, UR4, PT ;  /* 0x00000004ff007c0c */ /* 0x000fe4000bf05070 */
[----:B------:R-:W-:Y:S01]  /*2150*/  SHF.R.U32.HI R32, RZ, 0x3, R196 ;  /* 0x00000003ff207819 */ /* 0x000fe200000116c4 */
[-C--:B------:R-:W-:Y:S01]  /*2160*/  IMAD R8, R39, R102.reuse, RZ ;  /* 0x0000006627087224 */ /* 0x080fe200078e02ff */
[----:B------:R-:W-:Y:S01]  /*2170*/  ISETP.NE.AND.EX P0, PT, RZ, UR5, PT, P0 ;  /* 0x00000005ff007c0c */ /* 0x000fe2000bf05300 */
[----:B------:R-:W-:Y:S01]  /*2180*/  ULDC.64 UR4, c[0x0][0x308] ;  /* 0x0000c20000047ab9 */ /* 0x000fe20000000a00 */
[----:B---3--:R-:W-:Y:S01]  /*2190*/  ISETP.GE.AND P2, PT, R16, R33, PT ;  /* 0x000000211000720c */ /* 0x008fe20003f46270 */
[----:B------:R-:W-:Y:S01]  /*21a0*/  IMAD R3, R47, R103, R8 ;  /* 0x000000672f037224 */ /* 0x000fe200078e0208 */
[----:B-1----:R-:W-:Y:S01]  /*21b0*/  SHF.R.U32.HI R30, RZ, 0x7, R30 ;  /* 0x00000007ff1e7819 */ /* 0x002fe2000001161e */
[----:B------:R-:W-:Y:S01]  /*21c0*/  IMAD.SHL.U32 R34, R22, 0x40, RZ ;  /* 0x0000004016227824 */ /* 0x000fe200078e00ff */
[----:B------:R-:W-:Y:S01]  /*21d0*/  SHF.R.U32.HI R29, RZ, 0x3, R195 ;  /* 0x00000003ff1d7819 */ /* 0x000fe200000116c3 */
[----:B------:R-:W-:Y:S01]  /*21e0*/  IMAD.IADD R7, R7, 0x1, R3 ;  /* 0x0000000107077824 */ /* 0x000fe200078e0203 */
[----:B------:R-:W-:Y:S01]  /*21f0*/  ISETP.NE.AND P6, PT, R30, 0x1, PT ;  /* 0x000000011e00780c */ /* 0x000fe20003fc5270 */
[----:B------:R-:W-:Y:S01]  /*2200*/  IMAD.SHL.U32 R92, R102, 0x20, RZ ;  /* 0x00000020665c7824 */ /* 0x000fe200078e00ff */
[----:B-----5:R-:W-:Y:S01]  /*2210*/  SHF.R.S32.HI R31, RZ, 0x1f, R111 ;  /* 0x0000001fff1f7819 */ /* 0x020fe2000001146f */
[----:B----4-:R-:W-:Y:S01]  /*2220*/  IMAD.WIDE.U32 R4, R206, UR4, R6 ;  /* 0x00000004ce047c25 */ /* 0x010fe2000f8e0006 */
[----:B------:R-:W-:Y:S01]  /*2230*/  SHF.L.U64.HI R93, R102, 0x5, R103 ;  /* 0x00000005665d7819 */ /* 0x000fe20000010267 */
[----:B------:R-:W0:Y:S01]  /*2240*/  LDC.64 R6, c[0x0][0x3f8] ;  /* 0x0000fe00ff067b82 */ /* 0x000e220000000a00 */
[----:B------:R-:W-:Y:S01]  /*2250*/  SHF.R.S32.HI R116, RZ, 0x1f, R214 ;  /* 0x0000001fff747819 */ /* 0x000fe200000114d6 */
[----:B------:R-:W-:Y:S01]  /*2260*/  IMAD R5, R206, UR5, R5 ;  /* 0x00000005ce057c24 */ /* 0x000fe2000f8e0205 */
[----:B------:R-:W-:Y:S01]  /*2270*/  ULDC.64 UR4, c[0x0][0x310] ;  /* 0x0000c40000047ab9 */ /* 0x000fe20000000a00 */
[----:B------:R-:W-:Y:S01]  /*2280*/  IMAD.WIDE.U32 R128, R22, R102, R92 ;  /* 0x0000006616807225 */ /* 0x000fe200078e005c */
[----:B------:R-:W-:-:S02]  /*2290*/  SHF.R.S32.HI R115, RZ, 0x1f, R213 ;  /* 0x0000001fff737819 */ /* 0x000fc400000114d5 */
[----:B------:R-:W-:Y:S01]  /*22a0*/  SHF.R.S32.HI R114, RZ, 0x1f, R212 ;  /* 0x0000001fff727819 */ /* 0x000fe200000114d4 */
[----:B------:R-:W-:-:S04]  /*22b0*/  IMAD.WIDE.U32 R44, R22, R102, R16 ;  /* 0x00000066162c7225 */ /* 0x000fc800078e0010 */
[----:B------:R-:W-:Y:S01]  /*22c0*/  VIADD R124, R30, 0x8 ;  /* 0x000000081e7c7836 */ /* 0x000fe20000000000 */
[C---:B------:R-:W-:Y:S01]  /*22d0*/  SHF.L.U64.HI R30, R102.reuse, 0x6, R103 ;  /* 0x00000006661e7819 */ /* 0x040fe20000010267 */
[----:B------:R-:W-:Y:S02]  /*22e0*/  IMAD.SHL.U32 R125, R102, 0x80, RZ ;  /* 0x00000080667d7824 */ /* 0x000fe400078e00ff */
[-C--:B0-----:R-:W-:Y:S01]  /*22f0*/  IMAD.WIDE.U32 R96, R22, R6.reuse, R18 ;  /* 0x0000000616607225 */ /* 0x081fe200078e0012 */
[C-C-:B------:R-:W-:Y:S02]  /*2300*/  SHF.L.U64.HI R15, R6.reuse, 0x6, R7.reuse ;  /* 0x00000006060f7819 */ /* 0x140fe40000010207 */
[----:B------:R-:W-:Y:S01]  /*2310*/  SHF.L.U64.HI R14, R6, 0x7, R7 ;  /* 0x00000007060e7819 */ /* 0x000fe20000010207 */
[----:B------:R-:W-:-:S04]  /*2320*/  IMAD.WIDE.U32 R94, R22, R6, R16 ;  /* 0x00000006165e7225 */ /* 0x000fc800078e0010 */
[----:B------:R-:W-:Y:S02]  /*2330*/  IMAD R12, R31, R6, RZ ;  /* 0x000000061f0c7224 */ /* 0x000fe400078e02ff */
[C---:B------:R-:W-:Y:S02]  /*2340*/  IMAD.SHL.U32 R13, R6.reuse, 0x20, RZ ;  /* 0x00000020060d7824 */ /* 0x040fe400078e00ff */
[----:B------:R-:W-:Y:S02]  /*2350*/  IMAD R37, R111, R7, R12 ;  /* 0x000000076f257224 */ /* 0x000fe400078e020c */
        /* <DEDUP_REMOVED lines=12> */
[----:B------:R-:W-:Y:S01]  /*2420*/  IADD3 R42, P4, R100, 0x40, RZ ;  /* 0x00000040642a7810 */ /* 0x000fe20007f9e0ff */
[----:B------:R-:W-:Y:S01]  /*2430*/  IMAD.X R47, R218, 0x1, R39, P0 ;  /* 0x00000001da2f7824 */ /* 0x000fe200000e0627 */
[----:B------:R-:W-:Y:S01]  /*2440*/  IADD3 R39, P0, R100, R44, RZ ;  /* 0x0000002c64277210 */ /* 0x000fe20007f1e0ff */
[----:B------:R-:W-:Y:S01]  /*2450*/  IMAD R41, R99, UR5, R0 ;  /* 0x0000000563297c24 */ /* 0x000fe2000f8e0200 */
[----:B------:R-:W-:Y:S05]  /*2460*/  @!P6 WARPSYNC.ALL ;  /* 0x000000000000e948 */ /* 0x000fea0003800000 */
[----:B------:R-:W-:Y:S01]  /*2470*/  ULDC.64 UR4, c[0x0][0x330] ;  /* 0x0000cc0000047ab9 */ /* 0x000fe20000000a00 */
[----:B------:R-:W-:Y:S01]  /*2480*/  IMAD.IADD R41, R101, 0x1, R41 ;  /* 0x0000000165297824 */ /* 0x000fe200078e0229 */
[----:B------:R-:W-:Y:S01]  /*2490*/  @!P6 BAR.SYNC.DEFER_BLOCKING 0x9, 0x100 ;  /* 0x024400000000eb1d */ /* 0x000fe20000010000 */
[----:B------:R-:W-:Y:S01]  /*24a0*/  IMAD.WIDE.U32 R8, R206, UR4, R16 ;  /* 0x00000004ce087c25 */ /* 0x000fe2000f8e0010 */
[----:B------:R-:W-:-:S03]  /*24b0*/  IADD3 R43, P3, R39, 0x40, RZ ;  /* 0x00000040272b7810 */ /* 0x000fc60007f7e0ff */
[----:B------:R-:W-:Y:S01]  /*24c0*/  IMAD R9, R206, UR5, R9 ;  /* 0x00000005ce097c24 */ /* 0x000fe2000f8e0209 */
[----:B------:R-:W-:Y:S01]  /*24d0*/  ULDC.64 UR4, c[0x0][0x338] ;  /* 0x0000ce0000047ab9 */ /* 0x000fe20000000a00 */
[----:B------:R-:W-:Y:S02]  /*24e0*/  IMAD.X R107, RZ, RZ, R41, P4 ;  /* 0x000000ffff6b7224 */ /* 0x000fe400020e0629 */
[----:B------:R-:W-:Y:S01]  /*24f0*/  IMAD R0, R3, UR4, RZ ;  /* 0x0000000403007c24 */ /* 0x000fe2000f8e02ff */
[----:B------:R-:W-:Y:S01]  /*2500*/  SEL R3, R33, RZ, P2 ;  /* 0x000000ff21037207 */ /* 0x000fe20001000000 */
[----:B0-----:R-:W-:-:S04]  /*2510*/  IMAD.WIDE.U32 R90, R22, R4, R18 ;  /* 0x00000004165a7225 */ /* 0x001fc800078e0012 */
[C---:B------:R-:W-:Y:S02]  /*2520*/  IMAD R109, R99.reuse, UR5, R0 ;  /* 0x00000005636d7c24 */ /* 0x040fe4000f8e0200 */
[----:B------:R-:W-:Y:S02]  /*2530*/  IMAD R0, R218, R6, RZ ;  /* 0x00000006da007224 */ /* 0x000fe400078e02ff */
[----:B------:R-:W-:Y:S01]  /*2540*/  IMAD.WIDE.U32 R98, R99, UR4, R8 ;  /* 0x0000000463627c25 */ /* 0x000fe2000f8e0008 */
[----:B------:R-:W-:Y:S02]  /*2550*/  ULDC UR4, c[0x0][0x2f4] ;  /* 0x0000bd0000047ab9 */ /* 0x000fe40000000800 */
[----:B------:R-:W-:Y:S01]  /*2560*/  ISETP.GE.AND P2, PT, R16, UR4, PT ;  /* 0x0000000410007c0c */ /* 0x000fe2000bf46270 */
[----:B------:R-:W-:Y:S02]  /*2570*/  IMAD R9, R22, R7, R0 ;  /* 0x0000000716097224 */ /* 0x000fe400078e0200 */
[----:B------:R-:W-:-:S02]  /*2580*/  IMAD R0, R218, R4, RZ ;  /* 0x00000004da007224 */ /* 0x000fc400078e02ff */
[----:B------:R-:W-:Y:S02]  /*2590*/  IMAD.IADD R3, R16, 0x1, R3 ;  /* 0x0000000110037824 */ /* 0x000fe400078e0203 */
[C---:B------:R-:W-:Y:S02]  /*25a0*/  IMAD R11, R22.reuse, R5, R0 ;  /* 0x00000005160b7224 */ /* 0x040fe400078e0200 */
[----:B------:R-:W-:Y:S01]  /*25b0*/  IMAD.IADD R97, R97, 0x1, R9 ;  /* 0x0000000161617824 */ /* 0x000fe200078e0209 */
[----:B------:R-:W-:Y:S01]  /*25c0*/  SHF.R.S32.HI R0, RZ, 0x1f, R3 ;  /* 0x0000001fff007819 */ /* 0x000fe20000011403 */
[----:B------:R-:W-:Y:S02]  /*25d0*/  IMAD.IADD R95, R9, 0x1, R95 ;  /* 0x00000001095f7824 */ /* 0x000fe400078e025f */
[----:B------:R-:W-:Y:S01]  /*25e0*/  IMAD.WIDE.U32 R88, R22, R4, R16 ;  /* 0x0000000416587225 */ /* 0x000fe200078e0010 */
[CC--:B------:R-:W-:Y:S02]  /*25f0*/  LEA.HI R8, R0.reuse, R3.reuse, RZ, 0x6 ;  /* 0x0000000300087211 */ /* 0x0c0fe400078f30ff */
[----:B------:R-:W-:Y:S01]  /*2600*/  LEA.HI R105, R0, R3, RZ, 0x3 ;  /* 0x0000000300697211 */ /* 0x000fe200078f18ff */
[----:B------:R-:W-:-:S02]  /*2610*/  IMAD.IADD R91, R91, 0x1, R11 ;  /* 0x000000015b5b7824 */ /* 0x000fc400078e020b */
[----:B------:R-:W-:Y:S01]  /*2620*/  IMAD.SHL.U32 R8, R8, 0x80, RZ ;  /* 0x0000008008087824 */ /* 0x000fe200078e00ff */
[----:B------:R-:W-:Y:S01]  /*2630*/  LOP3.LUT R0, R105, 0x38, RZ, 0xc0, !PT ;  /* 0x0000003869007812 */ /* 0x000fe200078ec0ff */
[----:B------:R-:W-:Y:S01]  /*2640*/  IMAD.IADD R89, R11, 0x1, R89 ;  /* 0x000000010b597824 */ /* 0x000fe200078e0259 */
[----:B------:R-:W-:Y:S01]  /*2650*/  LOP3.LUT R3, R196, 0x38, R105, 0xf8, !PT ;  /* 0x00000038c4037812 */ /* 0x000fe200078ef869 */
[-C--:B------:R-:W-:Y:S01]  /*2660*/  IMAD.WIDE.U32 R96, R111, R6.reuse, R96 ;  /* 0x000000066f607225 */ /* 0x080fe200078e0060 */
[--C-:B------:R-:W-:Y:S02]  /*2670*/  LOP3.LUT R9, R195, 0x38, R105.reuse, 0xf8, !PT ;  /* 0x00000038c3097812 */ /* 0x100fe400078ef869 */
[----:B------:R-:W-:Y:S01]  /*2680*/  LOP3.LUT R10, R194, 0x38, R105, 0xf8, !PT ;  /* 0x00000038c20a7812 */ /* 0x000fe200078ef869 */
[----:B------:R-:W-:Y:S01]  /*2690*/  IMAD.WIDE.U32 R94, R111, R6, R94 ;  /* 0x000000066f5e7225 */ /* 0x000fe200078e005e */
[----:B------:R-:W-:Y:S02]  /*26a0*/  LOP3.LUT R0, R0, 0x1c0, R34, 0xf8, !PT ;  /* 0x000001c000007812 */ /* 0x000fe400078ef822 */
[----:B------:R-:W-:Y:S01]  /*26b0*/  LOP3.LUT R21, R8, 0xffffe000, RZ, 0xc0, !PT ;  /* 0xffffe00008157812 */ /* 0x000fe200078ec0ff */
[----:B------:R-:W-:Y:S01]  /*26c0*/  IMAD.SHL.U32 R11, R6, 0x80, RZ ;  /* 0x00000080060b7824 */ /* 0x000fe200078e00ff */
[----:B------:R-:W-:Y:S01]  /*26d0*/  LOP3.LUT R3, R3, R32, RZ, 0x3c, !PT ;  /* 0x0000002003037212 */ /* 0x000fe200078e3cff */
[----:B------:R-:W-:Y:S01]  /*26e0*/  IMAD.WIDE.U32 R90, R111, R4, R90 ;  /* 0x000000046f5a7225 */ /* 0x000fe200078e005a */
[----:B------:R-:W-:-:S02]  /*26f0*/  LOP3.LUT R28, R9, R29, RZ, 0x3c, !PT ;  /* 0x0000001d091c7212 */ /* 0x000fc400078e3cff */
[----:B------:R-:W-:Y:S01]  /*2700*/  LOP3.LUT R10, R10, R20, RZ, 0x3c, !PT ;  /* 0x000000140a0a7212 */ /* 0x000fe200078e3cff */
[----:B------:R-:W-:Y:S01]  /*2710*/  IMAD.WIDE.U32 R88, R111, R4, R88 ;  /* 0x000000046f587225 */ /* 0x000fe200078e0058 */
[----:B------:R-:W-:Y:S02]  /*2720*/  LOP3.LUT R0, R0, R201, RZ, 0x3c, !PT ;  /* 0x000000c900007212 */ /* 0x000fe400078e3cff */
[-C--:B------:R-:W-:Y:S01]  /*2730*/  IADD3 R29, R3, R21.reuse, R200 ;  /* 0x00000015031d7210 */ /* 0x080fe20007ffe0c8 */
[----:B------:R-:W-:Y:S01]  /*2740*/  IMAD R3, R218, R102, RZ ;  /* 0x00000066da037224 */ /* 0x000fe200078e02ff */
[-C--:B------:R-:W-:Y:S01]  /*2750*/  IADD3 R28, R28, R21.reuse, R199 ;  /* 0x000000151c1c7210 */ /* 0x080fe20007ffe0c7 */
[----:B------:R-:W-:Y:S01]  /*2760*/  IMAD.IADD R36, R97, 0x1, R37 ;  /* 0x0000000161247824 */ /* 0x000fe200078e0225 */
[----:B------:R-:W-:Y:S01]  /*2770*/  IADD3 R27, R10, R21, R198 ;  /* 0x000000150a1b7210 */ /* 0x000fe20007ffe0c6 */
[----:B------:R-:W-:Y:S01]  /*2780*/  IMAD R35, R22, R103, R3 ;  /* 0x0000006716237224 */ /* 0x000fe200078e0203 */
[----:B------:R-:W-:Y:S01]  /*2790*/  IADD3 R21, R0, R21, R202 ;  /* 0x0000001500157210 */ /* 0x000fe20007ffe0ca */
[----:B------:R-:W-:Y:S01]  /*27a0*/  IMAD R0, R31, R4, RZ ;  /* 0x000000041f007224 */ /* 0x000fe200078e02ff */
[----:B------:R-:W-:Y:S01]  /*27b0*/  SHF.L.U64.HI R20, R6, 0x5, R7 ;  /* 0x0000000506147819 */ /* 0x000fe20000010207 */
[C---:B------:R-:W-:Y:S01]  /*27c0*/  IMAD.SHL.U32 R7, R4.reuse, 0x20, RZ ;  /* 0x0000002004077824 */ /* 0x040fe200078e00ff */
[C-C-:B------:R-:W-:Y:S01]  /*27d0*/  SHF.L.U64.HI R10, R4.reuse, 0x5, R5.reuse ;  /* 0x00000005040a7819 */ /* 0x140fe20000010205 */
[----:B------:R-:W-:Y:S01]  /*27e0*/  IMAD R49, R111, R5, R0 ;  /* 0x000000056f317224 */ /* 0x000fe200078e0200 */
[C-C-:B------:R-:W-:Y:S01]  /*27f0*/  SHF.L.U64.HI R9, R4.reuse, 0x6, R5.reuse ;  /* 0x0000000604097819 */ /* 0x140fe20000010205 */
[C---:B------:R-:W-:Y:S01]  /*2800*/  IMAD.SHL.U32 R6, R4.reuse, 0x40, RZ ;  /* 0x0000004004067824 */ /* 0x040fe200078e00ff */
[C---:B------:R-:W-:Y:S01]  /*2810*/  SHF.L.U64.HI R8, R4.reuse, 0x7, R5 ;  /* 0x0000000704087819 */ /* 0x040fe20000010205 */
[----:B------:R-:W-:Y:S01]  /*2820*/  IMAD.SHL.U32 R5, R4, 0x80, RZ ;  /* 0x0000008004057824 */ /* 0x000fe200078e00ff */
[----:B------:R-:W-:Y:S01]  /*2830*/  IADD3 R3, P1, R92, R128, RZ ;  /* 0x000000805c037210 */ /* 0x000fe20007f3e0ff */
[----:B------:R-:W-:Y:S01]  /*2840*/  IMAD.IADD R4, R35, 0x1, R129 ;  /* 0x0000000123047824 */ /* 0x000fe200078e0281 */
[----:B------:R-:W-:Y:S01]  /*2850*/  SHF.L.U64.HI R0, R102, 0x7, R103 ;  /* 0x0000000766007819 */ /* 0x000fe20000010267 */
[----:B------:R-:W-:Y:S01]  /*2860*/  IMAD.IADD R34, R45, 0x1, R35 ;  /* 0x000000012d227824 */ /* 0x000fe200078e0223 */
[----:B------:R-:W-:Y:S01]  /*2870*/  LOP3.LUT R40, R105, 0xfffffff8, RZ, 0xc0, !PT ;  /* 0xfffffff869287812 */ /* 0x000fe200078ec0ff */
[----:B------:R-:W-:Y:S01]  /*2880*/  IMAD.X R31, R4, 0x1, R93, P1 ;  /* 0x00000001041f7824 */ /* 0x000fe200008e065d */
[----:B------:R-:W-:Y:S01]  /*2890*/  IADD3 R32, P1, R3, R92, RZ ;  /* 0x0000005c03207210 */ /* 0x000fe20007f3e0ff */
[----:B------:R-:W-:Y:S01]  /*28a0*/  IMAD.X R103, R34, 0x1, R41, P0 ;  /* 0x0000000122677824 */ /* 0x000fe200000e0629 */
[----:B------:R-:W-:Y:S01]  /*28b0*/  SHF.R.S32.HI R105, RZ, 0x3, R105 ;  /* 0x00000003ff697819 */ /* 0x000fe20000011469 */
[----:B------:R-:W-:Y:S01]  /*28c0*/  IMAD.SHL.U32 R33, R33, 0x2, RZ ;  /* 0x0000000221217824 */ /* 0x000fe200078e00ff */
[----:B------:R-:W-:Y:S01]  /*28d0*/  SHF.R.S32.HI R106, RZ, 0x1f, R40 ;  /* 0x0000001fff6a7819 */ /* 0x000fe20000011428 */
[----:B------:R-:W-:Y:S01]  /*28e0*/  IMAD.X R35, R31, 0x1, R93, P1 ;  /* 0x000000011f237824 */ /* 0x000fe200008e065d */
[----:B------:R-:W-:Y:S01]  /*28f0*/  ISETP.GE.AND P1, PT, R187, UR4, PT ;  /* 0x00000004bb007c0c */ /* 0x000fe2000bf26270 */
[----:B------:R-:W-:-:S02]  /*2900*/  IMAD.IADD R37, R37, 0x1, R95 ;  /* 0x0000000125257824 */ /* 0x000fc400078e025f */
[----:B------:R-:W-:Y:S02]  /*2910*/  IMAD.IADD R38, R91, 0x1, R49 ;  /* 0x000000015b267824 */ /* 0x000fe400078e0231 */
[----:B------:R-:W-:Y:S02]  /*2920*/  IMAD.IADD R104, R49, 0x1, R89 ;  /* 0x0000000131687824 */ /* 0x000fe400078e0259 */
[----:B------:R-:W-:Y:S02]  /*2930*/  IMAD.X R108, RZ, RZ, R103, P3 ;  /* 0x000000ffff6c7224 */ /* 0x000fe400018e0667 */
[----:B------:R-:W-:-:S07]  /*2940*/  IMAD.IADD R109, R99, 0x1, R109 ;  /* 0x00000001636d7824 */ /* 0x000fce00078e026d */
.L_x_2642:
        /* <DEDUP_REMOVED lines=59> */
.L_x_2561:
[----:B------:R-:W-:Y:S05]  /*2d00*/  BSYNC B1 ;  /* 0x0000000000017941 */ /* 0x000fea0003800000 */
.L_x_2560:
        /* <DEDUP_REMOVED lines=42> */
.L_x_2563:
[----:B------:R-:W-:Y:S05]  /*2fb0*/  BSYNC B1 ;  /* 0x0000000000017941 */ /* 0x000fea0003800000 */
.L_x_2562:
        /* <DEDUP_REMOVED lines=48> */
.L_x_2565:
[----:B------:R-:W-:Y:S05]  /*32c0*/  BSYNC B1 ;  /* 0x0000000000017941 */ /* 0x000fea0003800000 */
.L_x_2564:
        /* <DEDUP_REMOVED lines=31> */
.L_x_2567:
[----:B------:R-:W-:Y:S05]  /*34c0*/  BSYNC B1 ;  /* 0x0000000000017941 */ /* 0x000fea0003800000 */
.L_x_2566:
[----:B01---5:R-:W-:Y:S01]  /*34d0*/  IMAD.MOV.U32 R48, RZ, RZ, R60 ;  /* 0x000000ffff307224 */ /* 0x023fe200078e003c */
[----:B------:R-:W-:Y:S01]  /*34e0*/  UISETP.NE.AND UP0, UPT, UR45, 0x3, UPT ;  /* 0x000000032d00788c */ /* 0x000fe2000bf05270 */
        /* <DEDUP_REMOVED lines=10> */
[----:B------:R-:W-:Y:S01]  /*3590*/  PLOP3.LUT P0, PT, PT, PT, UP0, 0x80, 0x0 ;  /* 0x000000000000781c */ /* 0x000fe20003f0f008 */
        /* <DEDUP_REMOVED lines=19> */
[----:B------:R-:W-:Y:S02]  /*36d0*/  PRMT R139, R50, 0x7610, R139 ;  /* 0x00007610328b7816 */ /* 0x000fe4000000008b */
[----:B------:R-:W-:Y:S01]  /*36e0*/  PRMT R138, R51, 0x7610, R138 ;  /* 0x00007610338a7816 */ /* 0x000fe2000000008a */
[----:B------:R-:W-:Y:S06]  /*36f0*/  @!P0 BRA `(.L_x_2568) ;  /* 0x0000000000048947 */ /* 0x000fec0003800000 */
[----:B------:R-:W-:Y:S01]  /*3700*/  BPT.TRAP 0x1 ;  /* 0x000000040000795c */ /* 0x000fe20000300000 */
.L_x_2568:
[----:B------:R-:W-:Y:S01]  /*3710*/  IMAD R110, R23, 0x8, R2 ;  /* 0x00000008176e7824 */ /* 0x000fe200078e0202 */
[----:B------:R-:W-:Y:S01]  /*3720*/  SHF.L.U32 R117, R188, 0x1f, RZ ;  /* 0x0000001fbc757819 */ /* 0x000fe200000006ff */
[----:B------:R-:W-:Y:S03]  /*3730*/  BSSY B1, `(.L_x_2569) ;  /* 0x0000003000017945 */ /* 0x000fe60003800000 */
[----:B------:R-:W0:Y:S02]  /*3740*/  SYNCS.PHASECHK.TRANS64.TRYWAIT P6, [R110+URZ+0x28890], R117 ;  /* 0x028890756e0075a7 */ /* 0x000e2400080c017f */
[----:B0-----:R-:W-:Y:S05]  /*3750*/  @!P6 BRA `(.L_x_2570) ;  /* 0x000001fc007ce947 */ /* 0x001fea0003800000 */
.L_x_2922:
[----:B------:R-:W-:Y:S05]  /*3760*/  BSYNC B1 ;  /* 0x0000000000017941 */ /* 0x000fea0003800000 */
.L_x_2569:
        /* <DEDUP_REMOVED lines=14> */
[----:B------:R-:W-:Y:S01]  /*3850*/  PRMT R155, R155, 0x5410, R80 ;  /* 0x000054109b9b7816 */ /* 0x000fe20000000050 */
[C---:B--2---:R-:W-:Y:S01]  /*3860*/  IMAD.U32 R80, R49.reuse, 0x10000, RZ ;  /* 0x0001000031507824 */ /* 0x044fe200078e00ff */
[----:B------:R-:W-:Y:S02]  /*3870*/  PRMT R156, R156, 0x5410, R157 ;  /* 0x000054109c9c7816 */ /* 0x000fe4000000009d */
[----:B------:R-:W-:Y:S02]  /*3880*/  SHF.R.U32.HI R86, RZ, 0x10, R87 ;  /* 0x00000010ff567819 */ /* 0x000fe40000011657 */
[----:B------:R-:W-:-:S02]  /*3890*/  LOP3.LUT R84, R49, 0xffff0000, RZ, 0xc0, !PT ;  /* 0xffff000031547812 */ /* 0x000fc400078ec0ff */
[----:B------:R-:W-:Y:S02]  /*38a0*/  LOP3.LUT R87, R155, 0xffff0000, RZ, 0xc0, !PT ;  /* 0xffff00009b577812 */ /* 0x000fe400078ec0ff */
[C---:B------:R-:W-:Y:S01]  /*38b0*/  LOP3.LUT R157, R156.reuse, 0xffff0000, RZ, 0xc0, !PT ;  /* 0xffff00009c9d7812 */ /* 0x040fe200078ec0ff */
[----:B------:R-:W-:Y:S01]  /*38c0*/  IMAD.U32 R156, R156, 0x10000, RZ ;  /* 0x000100009c9c7824 */ /* 0x000fe200078e00ff */
[----:B------:R-:W-:Y:S01]  /*38d0*/  SHF.R.U32.HI R85, RZ, 0x10, R85 ;  /* 0x00000010ff557819 */ /* 0x000fe20000011655 */
[C---:B------:R-:W-:Y:S01]  /*38e0*/  FMUL.FTZ R49, R84.reuse, R87 ;  /* 0x0000005754317220 */ /* 0x040fe20000410000 */
[----:B------:R-:W-:Y:S01]  /*38f0*/  PRMT R153, R153, 0x5410, R86 ;  /* 0x0000541099997816 */ /* 0x000fe20000000056 */
[-C--:B------:R-:W-:Y:S01]  /*3900*/  FMUL.FTZ R84, R84, R157.reuse ;  /* 0x0000009d54547220 */ /* 0x080fe20000410000 */
[----:B------:R-:W-:Y:S01]  /*3910*/  PRMT R154, R154, 0x5410, R85 ;  /* 0x000054109a9a7816 */ /* 0x000fe20000000055 */
[C---:B------:R-:W-:Y:S02]  /*3920*/  FFMA.FTZ R49, R80.reuse, R157, -R49 ;  /* 0x0000009d50317223 */ /* 0x040fe40000010831 */
        /* <DEDUP_REMOVED lines=12> */
[----:B------:R-:W-:Y:S01]  /*39f0*/  IMAD.U32 R87, R48, 0x10000, RZ ;  /* 0x0001000030577824 */ /* 0x000fe200078e00ff */
[C---:B------:R-:W-:Y:S01]  /*3a00*/  LOP3.LUT R85, R51.reuse, 0xffff0000, RZ, 0xc0, !PT ;  /* 0xffff000033557812 */ /* 0x040fe200078ec0ff */
        /* <DEDUP_REMOVED lines=9> */
[----:B------:R-:W-:-:S03]  /*3aa0*/  FMUL.FTZ R51, R51, R156 ;  /* 0x0000009c33337220 */ /* 0x000fc60000410000 */
[C---:B------:R-:W-:Y:S01]  /*3ab0*/  FFMA.FTZ R48, R87.reuse, R156, -R48 ;  /* 0x0000009c57307223 */ /* 0x040fe20000010830 */
[----:B------:R-:W-:Y:S01]  /*3ac0*/  FFMA.FTZ R51, R87, R50, R51 ;  /* 0x0000003257337223 */ /* 0x000fe20000010033 */
[----:B------:R-:W-:-:S04]  /*3ad0*/  F2FP.BF16.F32.PACK_AB R50, R80, R157 ;  /* 0x0000009d5032723e */ /* 0x000fc800000010ff */
[----:B------:R-:W-:Y:S01]  /*3ae0*/  F2FP.BF16.F32.PACK_AB R48, R51, R48 ;  /* 0x000000303330723e */ /* 0x000fe200000010ff */
[----:B------:R-:W-:-:S07]  /*3af0*/  IMAD.MOV.U32 R51, RZ, RZ, R85 ;  /* 0x000000ffff337224 */ /* 0x000fce00078e0055 */
.L_x_2576:
[----:B------:R-:W-:Y:S05]  /*3b00*/  BSYNC B3 ;  /* 0x0000000000037941 */ /* 0x000fea0003800000 */
.L_x_2575:
[----:B------:R-:W-:Y:S02]  /*3b10*/  ULDC.64 UR4, c[0x0][0x2e8] ;  /* 0x0000ba0000047ab9 */ /* 0x000fe40000000a00 */
[----:B------:R-:W-:-:S04]  /*3b20*/  LEA R80, P3, R81, UR4, 0x1 ;  /* 0x0000000451507c11 */ /* 0x000fc8000f8608ff */
[----:B------:R-:W-:-:S05]  /*3b30*/  LEA.HI.X R81, R81, UR5, R152, 0x1, P3 ;  /* 0x0000000551517c11 */ /* 0x000fca00098f0c98 */
[----:B--2---:R1:W-:Y:S04]  /*3b40*/  STG.E.128 desc[UR42][R80.64], R48 ;  /* 0x0000003050007986 */ /* 0x0043e8000c101d2a */
.L_x_2574:
[----:B------:R-:W-:Y:S05]  /*3b50*/  BSYNC B2 ;  /* 0x0000000000027941 */ /* 0x000fea0003800000 */
.L_x_2573:
        /* <DEDUP_REMOVED lines=10> */
[----:B------:R-:W-:Y:S02]  /*3c00*/  SHF.R.U32.HI R79, RZ, 0x10, R79 ;  /* 0x00000010ff4f7819 */ /* 0x000fe4000001164f */
[----:B------:R-:W-:Y:S02]  /*3c10*/  PRMT R145, R145, 0x5410, R80 ;  /* 0x0000541091917816 */ /* 0x000fe40000000050 */
[----:B------:R-:W-:Y:S01]  /*3c20*/  SHF.R.U32.HI R81, RZ, 0x10, R77 ;  /* 0x00000010ff517819 */ /* 0x000fe2000001164d */
[----:B--2---:R-:W-:Y:S01]  /*3c30*/  IMAD.U32 R77, R50, 0x10000, RZ ;  /* 0x00010000324d7824 */ /* 0x004fe200078e00ff */
[----:B------:R-:W-:-:S02]  /*3c40*/  LOP3.LUT R85, R49, 0xffff0000, RZ, 0xc0, !PT ;  /* 0xffff000031557812 */ /* 0x000fc400078ec0ff */
[C---:B------:R-:W-:Y:S01]  /*3c50*/  LOP3.LUT R80, R143.reuse, 0xffff0000, RZ, 0xc0, !PT ;  /* 0xffff00008f507812 */ /* 0x040fe200078ec0ff */
[----:B------:R-:W-:Y:S01]  /*3c60*/  IMAD.U32 R143, R143, 0x10000, RZ ;  /* 0x000100008f8f7824 */ /* 0x000fe200078e00ff */
[C---:B------:R-:W-:Y:S01]  /*3c70*/  LOP3.LUT R84, R145.reuse, 0xffff0000, RZ, 0xc0, !PT ;  /* 0xffff000091547812 */ /* 0x040fe200078ec0ff */
[----:B------:R-:W-:Y:S01]  /*3c80*/  IMAD.U32 R145, R145, 0x10000, RZ ;  /* 0x0001000091917824 */ /* 0x000fe200078e00ff */
[----:B------:R-:W-:Y:S01]  /*3c90*/  PRMT R142, R142, 0x5410, R79 ;  /* 0x000054108e8e7816 */ /* 0x000fe2000000004f */
[----:B------:R-:W-:Y:S01]  /*3ca0*/  IMAD.U32 R79, R49, 0x10000, RZ ;  /* 0x00010000314f7824 */ /* 0x000fe200078e00ff */
[----:B------:R-:W-:Y:S01]  /*3cb0*/  PRMT R144, R144, 0x5410, R81 ;  /* 0x0000541090907816 */ /* 0x000fe20000000051 */
[C---:B------:R-:W-:Y:S01]  /*3cc0*/  FMUL.FTZ R86, R85.reuse, R80 ;  /* 0x0000005055567220 */ /* 0x040fe20000410000 */
[----:B------:R-:W-:Y:S01]  /*3cd0*/  LOP3.LUT R50, R50, 0xffff0000, RZ, 0xc0, !PT ;  /* 0xffff000032327812 */ /* 0x000fe200078ec0ff */
[----:B------:R-:W-:Y:S02]  /*3ce0*/  IMAD.U32 R78, R142, 0x10000, RZ ;  /* 0x000100008e4e7824 */ /* 0x000fe400078e00ff */
[----:B------:R-:W-:Y:S01]  /*3cf0*/  FMUL.FTZ R85, R85, R84 ;  /* 0x0000005455557220 */ /* 0x000fe20000410000 */
[----:B------:R-:W-:-:S02]  /*3d00*/  IMAD.U32 R81, R144, 0x10000, RZ ;  /* 0x0001000090517824 */ /* 0x000fc400078e00ff */
[C---:B------:R-:W-:Y:S01]  /*3d10*/  FFMA.FTZ R49, R79.reuse, R84, -R86 ;  /* 0x000000544f317223 */ /* 0x040fe20000010856 */
[----:B------:R-:W-:Y:S01]  /*3d20*/  FMUL.FTZ R84, R50, R78 ;  /* 0x0000004e32547220 */ /* 0x000fe20000410000 */
[----:B------:R-:W-:Y:S01]  /*3d30*/  FFMA.FTZ R80, R79, R80, R85 ;  /* 0x000000504f507223 */ /* 0x000fe20000010055 */
        /* <DEDUP_REMOVED lines=8> */
[----:B------:R-:W-:Y:S01]  /*3dc0*/  FMUL.FTZ R78, R76, R142 ;  /* 0x0000008e4c4e7220 */ /* 0x000fe20000410000 */
[----:B------:R-:W-:-:S02]  /*3dd0*/  IMAD.U32 R51, R51, 0x10000, RZ ;  /* 0x0001000033337824 */ /* 0x000fc400078e00ff */
[-C--:B------:R-:W-:Y:S01]  /*3de0*/  FMUL.FTZ R81, R76, R144.reuse ;  /* 0x000000904c517220 */ /* 0x080fe20000410000 */
[----:B------:R-:W-:Y:S01]  /*3df0*/  F2FP.BF16.F32.PACK_AB R49, R80, R49 ;  /* 0x000000315031723e */ /* 0x000fe200000010ff */
        /* <DEDUP_REMOVED lines=8> */
[----:B------:R-:W-:-:S07]  /*3e80*/  F2FP.BF16.F32.PACK_AB R48, R79, R76 ;  /* 0x0000004c4f30723e */ /* 0x000fce00000010ff */
.L_x_2578:
[----:B------:R-:W-:Y:S05]  /*3e90*/  BSYNC B2 ;  /* 0x0000000000027941 */ /* 0x000fea0003800000 */
.L_x_2577:
[----:B------:R-:W-:Y:S02]  /*3ea0*/  ULDC.64 UR4, c[0x0][0x2e8] ;  /* 0x0000ba0000047ab9 */ /* 0x000fe40000000a00 */
[----:B------:R-:W-:-:S04]  /*3eb0*/  LEA R76, P3, R151, UR4, 0x1 ;  /* 0x00000004974c7c11 */ /* 0x000fc8000f8608ff */
[----:B------:R-:W-:-:S05]  /*3ec0*/  LEA.HI.X R77, R151, UR5, R150, 0x1, P3 ;  /* 0x00000005974d7c11 */ /* 0x000fca00098f0c96 */
[----:B--2---:R2:W-:Y:S04]  /*3ed0*/  STG.E.128 desc[UR42][R76.64], R48 ;  /* 0x000000304c007986 */ /* 0x0045e8000c101d2a */
.L_x_2572:
[----:B------:R-:W-:Y:S05]  /*3ee0*/  BSYNC B1 ;  /* 0x0000000000017941 */ /* 0x000fea0003800000 */
.L_x_2571:
        /* <DEDUP_REMOVED lines=57> */
.L_x_2584:
[----:B------:R-:W-:Y:S05]  /*4280*/  BSYNC B3 ;  /* 0x0000000000037941 */ /* 0x000fea0003800000 */
.L_x_2583:
[----:B------:R-:W-:Y:S02]  /*4290*/  ULDC.64 UR4, c[0x0][0x2e8] ;  /* 0x0000ba0000047ab9 */ /* 0x000fe40000000a00 */
[----:B------:R-:W-:-:S04]  /*42a0*/  LEA R72, P3, R78, UR4, 0x1 ;  /* 0x000000044e487c11 */ /* 0x000fc8000f8608ff */
[----:B------:R-:W-:-:S05]  /*42b0*/  LEA.HI.X R73, R78, UR5, R79, 0x1, P3 ;  /* 0x000000054e497c11 */ /* 0x000fca00098f0c4f */
[----:B--2---:R2:W-:Y:S04]  /*42c0*/  STG.E.128 desc[UR42][R72.64], R48 ;  /* 0x0000003048007986 */ /* 0x0045e8000c101d2a */
.L_x_2582:
[----:B------:R-:W-:Y:S05]  /*42d0*/  BSYNC B2 ;  /* 0x0000000000027941 */ /* 0x000fea0003800000 */
.L_x_2581:
        /* <DEDUP_REMOVED lines=10> */
[----:B------:R-:W-:Y:S02]  /*4380*/  PRMT R131, R131, 0x5410, R70 ;  /* 0x0000541083837816 */ /* 0x000fe40000000046 */
[----:B------:R-:W-:Y:S02]  /*4390*/  PRMT R123, R123, 0x5410, R72 ;  /* 0x000054107b7b7816 */ /* 0x000fe40000000048 */
[----:B------:R-:W-:Y:S01]  /*43a0*/  SHF.R.U32.HI R75, RZ, 0x10, R69 ;  /* 0x00000010ff4b7819 */ /* 0x000fe20000011645 */
[----:B--2---:R-:W-:Y:S01]  /*43b0*/  IMAD.U32 R69, R50, 0x10000, RZ ;  /* 0x0001000032457824 */ /* 0x004fe200078e00ff */
[----:B------:R-:W-:-:S02]  /*43c0*/  PRMT R132, R132, 0x5410, R73 ;  /* 0x0000541084847816 */ /* 0x000fc40000000049 */
[----:B------:R-:W-:Y:S02]  /*43d0*/  LOP3.LUT R70, R49, 0xffff0000, RZ, 0xc0, !PT ;  /* 0xffff000031467812 */ /* 0x000fe400078ec0ff */
[----:B------:R-:W-:Y:S01]  /*43e0*/  LOP3.LUT R73, R131, 0xffff0000, RZ, 0xc0, !PT ;  /* 0xffff000083497812 */ /* 0x000fe200078ec0ff */
[----:B------:R-:W-:Y:S01]  /*43f0*/  IMAD.U32 R78, R132, 0x10000, RZ ;  /* 0x00010000844e7824 */ /* 0x000fe200078e00ff */
[----:B------:R-:W-:Y:S01]  /*4400*/  LOP3.LUT R72, R123, 0xffff0000, RZ, 0xc0, !PT ;  /* 0xffff00007b487812 */ /* 0x000fe200078ec0ff */
[----:B------:R-:W-:Y:S01]  /*4410*/  IMAD.U32 R131, R131, 0x10000, RZ ;  /* 0x0001000083837824 */ /* 0x000fe200078e00ff */
[----:B------:R-:W-:Y:S01]  /*4420*/  PRMT R130, R130, 0x5410, R75 ;  /* 0x0000541082827816 */ /* 0x000fe2000000004b */
[----:B------:R-:W-:Y:S01]  /*4430*/  FMUL.FTZ R80, R70, R73 ;  /* 0x0000004946507220 */ /* 0x000fe20000410000 */
[----:B------:R-:W-:Y:S01]  /*4440*/  LOP3.LUT R71, R50, 0xffff0000, RZ, 0xc0, !PT ;  /* 0xffff000032477812 */ /* 0x000fe200078ec0ff */
[C---:B------:R-:W-:Y:S01]  /*4450*/  IMAD.U32 R50, R51.reuse, 0x10000, RZ ;  /* 0x0001000033327824 */ /* 0x040fe200078e00ff */
[----:B------:R-:W-:Y:S01]  /*4460*/  LOP3.LUT R68, R51, 0xffff0000, RZ, 0xc0, !PT ;  /* 0xffff000033447812 */ /* 0x000fe200078ec0ff */
[----:B------:R-:W-:-:S02]  /*4470*/  IMAD.U32 R51, R49, 0x10000, RZ ;  /* 0x0001000031337824 */ /* 0x000fc400078e00ff */
[----:B------:R-:W-:Y:S01]  /*4480*/  FMUL.FTZ R70, R70, R72 ;  /* 0x0000004846467220 */ /* 0x000fe20000410000 */
[----:B------:R-:W-:Y:S02]  /*4490*/  IMAD.U32 R74, R130, 0x10000, RZ ;  /* 0x00010000824a7824 */ /* 0x000fe400078e00ff */
[----:B------:R-:W-:Y:S01]  /*44a0*/  FMUL.FTZ R84, R71, R78 ;  /* 0x0000004e47547220 */ /* 0x000fe20000410000 */
[C---:B------:R-:W-:Y:S01]  /*44b0*/  FFMA.FTZ R80, R51.reuse, R72, -R80 ;  /* 0x0000004833507223 */ /* 0x040fe20000010850 */
[----:B------:R-:W-:Y:S01]  /*44c0*/  FFMA.FTZ R73, R51, R73, R70 ;  /* 0x0000004933497223 */ /* 0x000fe20000010046 */
[-C--:B------:R-:W-:Y:S01]  /*44d0*/  FMUL.FTZ R70, R71, R74.reuse ;  /* 0x0000004a47467220 */ /* 0x080fe20000410000 */
[----:B------:R-:W-:Y:S01]  /*44e0*/  IMAD.U32 R49, R48, 0x10000, RZ ;  /* 0x0001000030317824 */ /* 0x000fe200078e00ff */
[----:B------:R-:W-:Y:S01]  /*44f0*/  LOP3.LUT R71, R132, 0xffff0000, RZ, 0xc0, !PT ;  /* 0xffff000084477812 */ /* 0x000fe200078ec0ff */
[----:B------:R-:W-:Y:S01]  /*4500*/  FFMA.FTZ R84, R69, R74, -R84 ;  /* 0x0000004a45547223 */ /* 0x000fe20000010854 */
[----:B------:R-:W-:Y:S01]  /*4510*/  LOP3.LUT R51, R130, 0xffff0000, RZ, 0xc0, !PT ;  /* 0xffff000082337812 */ /* 0x000fe200078ec0ff */
[----:B------:R-:W-:Y:S01]  /*4520*/  IMAD.U32 R123, R123, 0x10000, RZ ;  /* 0x000100007b7b7824 */ /* 0x000fe200078e00ff */
[----:B------:R-:W-:Y:S01]  /*4530*/  LOP3.LUT R48, R48, 0xffff0000, RZ, 0xc0, !PT ;  /* 0xffff000030307812 */ /* 0x000fe200078ec0ff */
[----:B------:R-:W-:Y:S01]  /*4540*/  FFMA.FTZ R69, R69, R78, R70 ;  /* 0x0000004e45457223 */ /* 0x000fe20000010046 */
        /* <DEDUP_REMOVED lines=12> */
[----:B------:R-:W-:-:S07]  /*4610*/  IMAD.MOV.U32 R49, RZ, RZ, R73 ;  /* 0x000000ffff317224 */ /* 0x000fce00078e0049 */
.L_x_2586:
[----:B------:R-:W-:Y:S05]  /*4620*/  BSYNC B2 ;  /* 0x0000000000027941 */ /* 0x000fea0003800000 */
.L_x_2585:
[----:B------:R-:W-:Y:S02]  /*4630*/  ULDC.64 UR4, c[0x0][0x2e8] ;  /* 0x0000ba0000047ab9 */ /* 0x000fe40000000a00 */
[----:B------:R-:W-:-:S04]  /*4640*/  LEA R68, P3, R77, UR4, 0x1 ;  /* 0x000000044d447c11 */ /* 0x000fc8000f8608ff */
[----:B------:R-:W-:-:S05]  /*4650*/  LEA.HI.X R69, R77, UR5, R76, 0x1, P3 ;  /* 0x000000054d457c11 */ /* 0x000fca00098f0c4c */
[----:B--2---:R3:W-:Y:S04]  /*4660*/  STG.E.128 desc[UR42][R68.64], R48 ;  /* 0x0000003044007986 */ /* 0x0047e8000c101d2a */
.L_x_2580:
[----:B------:R-:W-:Y:S05]  /*4670*/  BSYNC B1 ;  /* 0x0000000000017941 */ /* 0x000fea0003800000 */
.L_x_2579:
        /* <DEDUP_REMOVED lines=59> */
.L_x_2592:
[----:B------:R-:W-:Y:S05]  /*4a30*/  BSYNC B3 ;  /* 0x0000000000037941 */ /* 0x000fea0003800000 */
.L_x_2591:
[----:B------:R-:W-:Y:S02]  /*4a40*/  ULDC.64 UR4, c[0x0][0x2e8] ;  /* 0x0000ba0000047ab9 */ /* 0x000fe40000000a00 */
[----:B------:R-:W-:-:S04]  /*4a50*/  LEA R64, P3, R70, UR4, 0x1 ;  /* 0x0000000446407c11 */ /* 0x000fc8000f8608ff */
[----:B------:R-:W-:-:S05]  /*4a60*/  LEA.HI.X R65, R70, UR5, R71, 0x1, P3 ;  /* 0x0000000546417c11 */ /* 0x000fca00098f0c47 */
[----:B--2---:R3:W-:Y:S04]  /*4a70*/  STG.E.128 desc[UR42][R64.64], R48 ;  /* 0x0000003040007986 */ /* 0x0047e8000c101d2a */
.L_x_2590:
[----:B------:R-:W-:Y:S05]  /*4a80*/  BSYNC B2 ;  /* 0x0000000000027941 */ /* 0x000fea0003800000 */
.L_x_2589:
[----:B------:R-:W-:Y:S05]  /*4a90*/  @P1 BRA `(.L_x_2588) ;  /* 0x0000000000e41947 */ /* 0x000fea0003800000 */
[----:B-123--:R1:W2:Y:S01]  /*4aa0*/  LDS.128 R48, [R112+0x1e400] ;  /* 0x01e4000070307984 */ /* 0x00e2a20000000c00 */
        /* <DEDUP_REMOVED lines=51> */
.L_x_2594:
[----:B------:R-:W-:Y:S05]  /*4de0*/  BSYNC B2 ;  /* 0x0000000000027941 */ /* 0x000fea0003800000 */
.L_x_2593:
[----:B------:R-:W-:Y:S02]  /*4df0*/  ULDC.64 UR4, c[0x0][0x2e8] ;  /* 0x0000ba0000047ab9 */ /* 0x000fe40000000a00 */
[----:B------:R-:W-:-:S04]  /*4e00*/  LEA R60, P3, R69, UR4, 0x1 ;  /* 0x00000004453c7c11 */ /* 0x000fc8000f8608ff */
[----:B------:R-:W-:-:S05]  /*4e10*/  LEA.HI.X R61, R69, UR5, R68, 0x1, P3 ;  /* 0x00000005453d7c11 */ /* 0x000fca00098f0c44 */
[----:B--2---:R4:W-:Y:S04]  /*4e20*/  STG.E.128 desc[UR42][R60.64], R48 ;  /* 0x000000303c007986 */ /* 0x0049e8000c101d2a */
.L_x_2588:
[----:B------:R-:W-:Y:S05]  /*4e30*/  BSYNC B1 ;  /* 0x0000000000017941 */ /* 0x000fea0003800000 */
.L_x_2587:
        /* <DEDUP_REMOVED lines=56> */
.L_x_2599:
[----:B------:R-:W-:Y:S05]  /*51c0*/  BSYNC B2 ;  /* 0x0000000000027941 */ /* 0x000fea0003800000 */
.L_x_2598:
[----:B------:R-:W-:Y:S01]  /*51d0*/  ULDC.64 UR4, c[0x0][0x2e8] ;  /* 0x0000ba0000047ab9 */ /* 0x000fe20000000a00 */
[----:B------:R-:W-:Y:S01]  /*51e0*/  IMAD.X R57, R120, 0x1, R41, P3 ;  /* 0x0000000178397824 */ /* 0x000fe200018e0629 */
[----:B------:R-:W-:-:S04]  /*51f0*/  LEA R56, P3, R64, UR4, 0x1 ;  /* 0x0000000440387c11 */ /* 0x000fc8000f8608ff */
[----:B------:R-:W-:-:S05]  /*5200*/  LEA.HI.X R57, R64, UR5, R57, 0x1, P3 ;  /* 0x0000000540397c11 */ /* 0x000fca00098f0c39 */
[----:B--2---:R1:W-:Y:S04]  /*5210*/  STG.E.128 desc[UR42][R56.64], R48 ;  /* 0x0000003038007986 */ /* 0x0043e8000c101d2a */
.L_x_2597:
[----:B------:R-:W-:Y:S05]  /*5220*/  BSYNC B1 ;  /* 0x0000000000017941 */ /* 0x000fea0003800000 */
.L_x_2596:
        /* <DEDUP_REMOVED lines=52> */
.L_x_2601:
[----:B------:R-:W-:Y:S05]  /*5570*/  BSYNC B1 ;  /* 0x0000000000017941 */ /* 0x000fea0003800000 */
.L_x_2600:
[----:B------:R-:W-:Y:S01]  /*5580*/  ULDC.64 UR4, c[0x0][0x2e8] ;  /* 0x0000ba0000047ab9 */ /* 0x000fe20000000a00 */
[----:B------:R-:W-:Y:S01]  /*5590*/  IMAD.X R120, R120, 0x1, R107, P3 ;  /* 0x0000000178787824 */ /* 0x000fe200018e066b */
[----:B------:R-:W-:-:S04]  /*55a0*/  LEA R52, P3, R119, UR4, 0x1 ;  /* 0x0000000477347c11 */ /* 0x000fc8000f8608ff */
[----:B------:R-:W-:-:S05]  /*55b0*/  LEA.HI.X R53, R119, UR5, R120, 0x1, P3 ;  /* 0x0000000577357c11 */ /* 0x000fca00098f0c78 */
[----:B--2---:R1:W-:Y:S01]  /*55c0*/  STG.E.128 desc[UR42][R52.64], R48 ;  /* 0x0000003034007986 */ /* 0x0043e2000c101d2a */
[----:B------:R-:W-:Y:S05]  /*55d0*/  BRA `(.L_x_2595) ;  /* 0x00000030009c7947 */ /* 0x000fea0003800000 */
.L_x_2559:
        /* <DEDUP_REMOVED lines=84> */
.L_x_2603:
[----:B------:R-:W-:Y:S05]  /*5b20*/  BSYNC B1 ;  /* 0x0000000000017941 */ /* 0x000fea0003800000 */
.L_x_2602:
[----:B-----5:R-:W-:Y:S01]  /*5b30*/  IMAD.MOV.U32 R80, RZ, RZ, R74 ;  /* 0x000000ffff507224 */ /* 0x020fe200078e004a */
        /* <DEDUP_REMOVED lines=67> */
.L_x_2604:
        /* <DEDUP_REMOVED lines=9> */
.L_x_2923:
[----:B------:R-:W-:Y:S05]  /*6000*/  BSYNC B1 ;  /* 0x0000000000017941 */ /* 0x000fea0003800000 */
.L_x_2605:
        /* <DEDUP_REMOVED lines=26> */
[----:B------:R-:W-:-:S05]  /*61b0*/  IADD3 R80, R80, R81, R202 ;  /* 0x0000005150507210 */ /* 0x000fca0007ffe0ca */
[----:B------:R-:W-:Y:S02]  /*61c0*/  IMAD R81, R23, 0x4000, R80 ;  /* 0x0000400017517824 */ /* 0x000fe400078e0250 */
[--C-:B------:R-:W-:Y:S02]  /*61d0*/  IMAD R80, R83, 0x2, R2.reuse ;  /* 0x0000000253507824 */ /* 0x100fe400078e0202 */
[----:B------:R-:W-:-:S04]  /*61e0*/  IMAD R84, R81, 0x2, R2 ;  /* 0x0000000251547824 */ /* 0x000fc800078e0202 */
        /* <DEDUP_REMOVED lines=95> */
.L_x_2610:
[----:B------:R-:W-:Y:S05]  /*67e0*/  BSYNC B2 ;  /* 0x0000000000027941 */ /* 0x000fea0003800000 */
.L_x_2609:
        /* <DEDUP_REMOVED lines=11> */
.L_x_2608:
[----:B------:R-:W-:Y:S05]  /*68a0*/  BSYNC B1 ;  /* 0x0000000000017941 */ /* 0x000fea0003800000 */
.L_x_2607:
        /* <DEDUP_REMOVED lines=60> */
[----:B------:R-:W-:Y:S01]  /*6c70*/  SHF.R.U64 R59, R58, 0x10, R59 ;  /* 0x000000103a3b7819 */ /* 0x000fe2000000123b */
[C---:B------:R-:W-:Y:S01]  /*6c80*/  IMAD.U32 R146, R166.reuse, 0x10000, RZ ;  /* 0x00010000a6927824 */ /* 0x040fe200078e00ff */
[----:B------:R-:W-:Y:S01]  /*6c90*/  LOP3.LUT R166, R166, 0xffff0000, RZ, 0xc0, !PT ;  /* 0xffff0000a6a67812 */ /* 0x000fe200078ec0ff */
[----:B------:R-:W-:Y:S01]  /*6ca0*/  IMAD.U32 R148, R161, 0x10000, RZ ;  /* 0x00010000a1947824 */ /* 0x000fe200078e00ff */
[----:B------:R-:W-:Y:S01]  /*6cb0*/  LOP3.LUT R58, R52, 0xffff0000, RZ, 0xc0, !PT ;  /* 0xffff0000343a7812 */ /* 0x000fe200078ec0ff */
[----:B------:R-:W-:Y:S01]  /*6cc0*/  FMUL.FTZ R150, R145, R146 ;  /* 0x0000009291967220 */ /* 0x000fe20000410000 */
        /* <DEDUP_REMOVED lines=8> */
[----:B------:R-:W-:-:S02]  /*6d50*/  SHF.R.U64 R146, R56, 0x10, R57 ;  /* 0x0000001038927819 */ /* 0x000fc40000001239 */
[----:B------:R-:W-:Y:S01]  /*6d60*/  LOP3.LUT R56, R51, 0xffff0000, RZ, 0xc0, !PT ;  /* 0xffff000033387812 */ /* 0x000fe200078ec0ff */
[C---:B------:R-:W-:Y:S01]  /*6d70*/  FMUL.FTZ R51, R55.reuse, R166 ;  /* 0x000000a637337220 */ /* 0x040fe20000410000 */
[-C--:B------:R-:W-:Y:S01]  /*6d80*/  FMUL.FTZ R55, R55, R60.reuse ;  /* 0x0000003c37377220 */ /* 0x080fe20000410000 */
[----:B------:R-:W-:Y:S02]  /*6d90*/  PRMT R167, R167, 0x5410, R148 ;  /* 0x00005410a7a77816 */ /* 0x000fe40000000094 */
[----:B------:R-:W-:Y:S01]  /*6da0*/  PRMT R163, R163, 0x5410, R146 ;  /* 0x00005410a3a37816 */ /* 0x000fe20000000092 */
[C---:B------:R-:W-:Y:S01]  /*6db0*/  FFMA.FTZ R60, R56.reuse, R60, -R51 ;  /* 0x0000003c383c7223 */ /* 0x040fe20000010833 */
[----:B------:R-:W-:Y:S01]  /*6dc0*/  FFMA.FTZ R56, R56, R166, R55 ;  /* 0x000000a638387223 */ /* 0x000fe20000010037 */
[----:B------:R-:W-:Y:S01]  /*6dd0*/  IMAD.U32 R55, R52, 0x10000, RZ ;  /* 0x0001000034377824 */ /* 0x000fe200078e00ff */
[----:B------:R-:W-:Y:S01]  /*6de0*/  LOP3.LUT R160, R160, 0xffff0000, RZ, 0xc0, !PT ;  /* 0xffff0000a0a07812 */ /* 0x000fe200078ec0ff */
[C---:B------:R-:W-:Y:S01]  /*6df0*/  IMAD.U32 R148, R167.reuse, 0x10000, RZ ;  /* 0x00010000a7947824 */ /* 0x040fe200078e00ff */
[----:B------:R-:W-:Y:S01]  /*6e00*/  LOP3.LUT R167, R167, 0xffff0000, RZ, 0xc0, !PT ;  /* 0xffff0000a7a77812 */ /* 0x000fe200078ec0ff */
[C---:B------:R-:W-:Y:S01]  /*6e10*/  IMAD.U32 R146, R163.reuse, 0x10000, RZ ;  /* 0x00010000a3927824 */ /* 0x040fe200078e00ff */
[----:B------:R-:W-:Y:S01]  /*6e20*/  LOP3.LUT R163, R163, 0xffff0000, RZ, 0xc0, !PT ;  /* 0xffff0000a3a37812 */ /* 0x000fe200078ec0ff */
[----:B------:R-:W-:-:S02]  /*6e30*/  IMAD.U32 R51, R48, 0x10000, RZ ;  /* 0x0001000030337824 */ /* 0x000fc400078e00ff */
[C---:B------:R-:W-:Y:S01]  /*6e40*/  FMUL.FTZ R150, R55.reuse, R148 ;  /* 0x0000009437967220 */ /* 0x040fe20000410000 */
[-C--:B------:R-:W-:Y:S01]  /*6e50*/  FMUL.FTZ R57, R55, R146.reuse ;  /* 0x0000009237397220 */ /* 0x080fe20000410000 */
[----:B------:R-:W-:Y:S01]  /*6e60*/  LOP3.LUT R48, R48, 0xffff0000, RZ, 0xc0, !PT ;  /* 0xffff000030307812 */ /* 0x000fe200078ec0ff */
[C---:B------:R-:W-:Y:S01]  /*6e70*/  FMUL.FTZ R61, R58.reuse, R167 ;  /* 0x000000a73a3d7220 */ /* 0x040fe20000410000 */
[C---:B------:R-:W-:Y:S01]  /*6e80*/  FFMA.FTZ R55, R51.reuse, R146, -R150 ;  /* 0x0000009233377223 */ /* 0x040fe20000010896 */
[----:B------:R-:W-:Y:S01]  /*6e90*/  FFMA.FTZ R51, R51, R148, R57 ;  /* 0x0000009433337223 */ /* 0x000fe20000010039 */
[-C--:B------:R-:W-:Y:S01]  /*6ea0*/  FMUL.FTZ R63, R58, R163.reuse ;  /* 0x000000a33a3f7220 */ /* 0x080fe20000410000 */
[C---:B------:R-:W-:Y:S01]  /*6eb0*/  IMAD.U32 R52, R50.reuse, 0x10000, RZ ;  /* 0x0001000032347824 */ /* 0x040fe200078e00ff */
[----:B------:R-:W-:Y:S01]  /*6ec0*/  LOP3.LUT R57, R50, 0xffff0000, RZ, 0xc0, !PT ;  /* 0xffff000032397812 */ /* 0x000fe200078ec0ff */
[----:B------:R-:W-:Y:S01]  /*6ed0*/  FFMA.FTZ R58, R48, R163, -R61 ;  /* 0x000000a3303a7223 */ /* 0x000fe2000001083d */
[C---:B------:R-:W-:Y:S01]  /*6ee0*/  IMAD.U32 R50, R54.reuse, 0x10000, RZ ;  /* 0x0001000036327824 */ /* 0x040fe200078e00ff */
[----:B------:R-:W-:Y:S01]  /*6ef0*/  LOP3.LUT R54, R54, 0xffff0000, RZ, 0xc0, !PT ;  /* 0xffff000036367812 */ /* 0x000fe200078ec0ff */
[C---:B------:R-:W-:Y:S01]  /*6f00*/  IMAD.U32 R61, R165.reuse, 0x10000, RZ ;  /* 0x00010000a53d7824 */ /* 0x040fe200078e00ff */
[----:B------:R-:W-:Y:S01]  /*6f10*/  LOP3.LUT R165, R165, 0xffff0000, RZ, 0xc0, !PT ;  /* 0xffff0000a5a57812 */ /* 0x000fe200078ec0ff */
[----:B------:R-:W-:Y:S01]  /*6f20*/  FFMA.FTZ R48, R48, R167, R63 ;  /* 0x000000a730307223 */ /* 0x000fe2000001003f */
[----:B------:R-:W-:Y:S01]  /*6f30*/  F2FP.BF16.F32.PACK_AB R53, R53, R122 ;  /* 0x0000007a3535723e */ /* 0x000fe200000010ff */
[C---:B------:R-:W-:Y:S01]  /*6f40*/  FMUL.FTZ R63, R50.reuse, R61 ;  /* 0x0000003d323f7220 */ /* 0x040fe20000410000 */
[----:B------:R-:W-:Y:S01]  /*6f50*/  FMUL.FTZ R50, R50, R59 ;  /* 0x0000003b32327220 */ /* 0x000fe20000410000 */
[C---:B------:R-:W-:Y:S01]  /*6f60*/  FMUL.FTZ R62, R54.reuse, R165 ;  /* 0x000000a5363e7220 */ /* 0x040fe20000410000 */
[-C--:B------:R-:W-:Y:S01]  /*6f70*/  FMUL.FTZ R54, R54, R160.reuse ;  /* 0x000000a036367220 */ /* 0x080fe20000410000 */
[C---:B------:R-:W-:Y:S01]  /*6f80*/  FFMA.FTZ R63, R52.reuse, R59, -R63 ;  /* 0x0000003b343f7223 */ /* 0x040fe2000001083f */
[----:B------:R-:W-:Y:S01]  /*6f90*/  FFMA.FTZ R50, R52, R61, R50 ;  /* 0x0000003d34327223 */ /* 0x000fe20000010032 */
[C---:B------:R-:W-:Y:S01]  /*6fa0*/  FFMA.FTZ R62, R57.reuse, R160, -R62 ;  /* 0x000000a0393e7223 */ /* 0x040fe2000001083e */
[----:B------:R-:W-:Y:S01]  /*6fb0*/  F2FP.BF16.F32.PACK_AB R52, R58, R55 ;  /* 0x000000373a34723e */ /* 0x000fe200000010ff */
[----:B------:R-:W-:Y:S01]  /*6fc0*/  FFMA.FTZ R57, R57, R165, R54 ;  /* 0x000000a539397223 */ /* 0x000fe20000010036 */
[----:B------:R-:W-:-:S02]  /*6fd0*/  F2FP.BF16.F32.PACK_AB R51, R48, R51 ;  /* 0x000000333033723e */ /* 0x000fc400000010ff */
[----:B------:R-:W-:Y:S01]  /*6fe0*/  F2FP.BF16.F32.PACK_AB R60, R60, R87 ;  /* 0x000000573c3c723e */ /* 0x000fe200000010ff */
[----:B------:R-:W-:Y:S01]  /*6ff0*/  IMAD.MOV.U32 R48, RZ, RZ, R52 ;  /* 0x000000ffff307224 */ /* 0x000fe200078e0034 */
        /* <DEDUP_REMOVED lines=8> */
[----:B------:R-:W-:-:S02]  /*7080*/  IMAD.MOV.U32 R50, RZ, RZ, R63 ;  /* 0x000000ffff327224 */ /* 0x000fc400078e003f */
[----:B------:R-:W-:-:S07]  /*7090*/  IMAD.MOV.U32 R55, RZ, RZ, R56 ;  /* 0x000000ffff377224 */ /* 0x000fce00078e0038 */
.L_x_2614:
[----:B------:R-:W-:Y:S05]  /*70a0*/  BSYNC B2 ;  /* 0x0000000000027941 */ /* 0x000fea0003800000 */
.L_x_2613:
        /* <DEDUP_REMOVED lines=11> */
.L_x_2612:
[----:B------:R-:W-:Y:S05]  /*7160*/  BSYNC B1 ;  /* 0x0000000000017941 */ /* 0x000fea0003800000 */
.L_x_2611:
        /* <DEDUP_REMOVED lines=122> */
.L_x_2618:
[----:B------:R-:W-:Y:S05]  /*7910*/  BSYNC B2 ;  /* 0x0000000000027941 */ /* 0x000fea0003800000 */
.L_x_2617:
        /* <DEDUP_REMOVED lines=11> */
.L_x_2616:
[----:B------:R-:W-:Y:S05]  /*79d0*/  BSYNC B1 ;  /* 0x0000000000017941 */ /* 0x000fea0003800000 */
.L_x_2615:
[----:B------:R-:W-:Y:S01]  /*79e0*/  ISETP.GE.OR P4, PT, R212, R113, P2 ;  /* 0x00000071d400720c */ /* 0x000fe20001786670 */
        /* <DEDUP_REMOVED lines=46> */
[----:B------:R-:W-:Y:S02]  /*7cd0*/  SHF.R.U64 R72, R78, 0x10, R79 ;  /* 0x000000104e487819 */ /* 0x000fe4000000124f */
[----:B------:R-:W-:Y:S01]  /*7ce0*/  LOP3.LUT R69, R53, 0xffff0000, RZ, 0xc0, !PT ;  /* 0xffff000035457812 */ /* 0x000fe200078ec0ff */
[----:B------:R-:W-:Y:S01]  /*7cf0*/  IMAD.U32 R53, R138, 0x10000, RZ ;  /* 0x000100008a357824 */ /* 0x000fe200078e00ff */
[----:B------:R-:W-:Y:S01]  /*7d00*/  PRMT R134, R134, 0x5410, R71 ;  /* 0x0000541086867816 */ /* 0x000fe20000000047 */
[----:B------:R-:W-:Y:S01]  /*7d10*/  IMAD.U32 R71, R137, 0x10000, RZ ;  /* 0x0001000089477824 */ /* 0x000fe200078e00ff */
[----:B------:R-:W-:Y:S02]  /*7d20*/  SHF.R.U32.HI R80, RZ, 0x10, R75 ;  /* 0x00000010ff507819 */ /* 0x000fe4000001164b */
[----:B------:R-:W-:Y:S02]  /*7d30*/  SHF.R.U32.HI R79, RZ, 0x10, R79 ;  /* 0x00000010ff4f7819 */ /* 0x000fe4000001164f */
[----:B------:R-:W-:Y:S01]  /*7d40*/  PRMT R139, R139, 0x5410, R74 ;  /* 0x000054108b8b7816 */ /* 0x000fe2000000004a */
[C---:B------:R-:W-:Y:S01]  /*7d50*/  FMUL.FTZ R74, R68.reuse, R53 ;  /* 0x00000035444a7220 */ /* 0x040fe20000410000 */
[----:B------:R-:W-:Y:S01]  /*7d60*/  PRMT R135, R135, 0x5410, R72 ;  /* 0x0000541087877816 */ /* 0x000fe20000000048 */
[-C--:B------:R-:W-:Y:S01]  /*7d70*/  FMUL.FTZ R72, R68, R71.reuse ;  /* 0x0000004744487220 */ /* 0x080fe20000410000 */
[----:B------:R-:W-:Y:S01]  /*7d80*/  PRMT R133, R133, 0x5410, R80 ;  /* 0x0000541085857816 */ /* 0x000fe20000000050 */
[C---:B------:R-:W-:Y:S01]  /*7d90*/  FFMA.FTZ R74, R65.reuse, R71, R74 ;  /* 0x00000047414a7223 */ /* 0x040fe2000001004a */
[----:B------:R-:W-:Y:S01]  /*7da0*/  PRMT R136, R136, 0x5410, R79 ;  /* 0x0000541088887816 */ /* 0x000fe2000000004f */
[----:B------:R-:W-:Y:S01]  /*7db0*/  FFMA.FTZ R53, R65, R53, -R72 ;  /* 0x0000003541357223 */ /* 0x000fe20000010848 */
[----:B------:R-:W-:Y:S01]  /*7dc0*/  LOP3.LUT R137, R137, 0xffff0000, RZ, 0xc0, !PT ;  /* 0xffff000089897812 */ /* 0x000fe200078ec0ff */
[----:B------:R-:W-:Y:S01]  /*7dd0*/  IMAD.U32 R65, R133, 0x10000, RZ ;  /* 0x0001000085417824 */ /* 0x000fe200078e00ff */
[----:B------:R-:W-:Y:S01]  /*7de0*/  LOP3.LUT R138, R138, 0xffff0000, RZ, 0xc0, !PT ;  /* 0xffff00008a8a7812 */ /* 0x000fe200078ec0ff */
[----:B------:R-:W-:Y:S01]  /*7df0*/  IMAD.U32 R68, R136, 0x10000, RZ ;  /* 0x0001000088447824 */ /* 0x000fe200078e00ff */
[----:B------:R-:W-:Y:S01]  /*7e00*/  LOP3.LUT R66, R49, 0xffff0000, RZ, 0xc0, !PT ;  /* 0xffff000031427812 */ /* 0x000fe200078ec0ff */
[----:B------:R-:W-:Y:S01]  /*7e10*/  FMUL.FTZ R73, R69, R137 ;  /* 0x0000008945497220 */ /* 0x000fe20000410000 */
[----:B------:R-:W-:Y:S01]  /*7e20*/  LOP3.LUT R55, R55, 0xffff0000, RZ, 0xc0, !PT ;  /* 0xffff000037377812 */ /* 0x000fe200078ec0ff */
[----:B------:R-:W-:Y:S01]  /*7e30*/  FMUL.FTZ R72, R70, R68 ;  /* 0x0000004446487220 */ /* 0x000fe20000410000 */
[----:B------:R-:W-:Y:S01]  /*7e40*/  LOP3.LUT R136, R136, 0xffff0000, RZ, 0xc0, !PT ;  /* 0xffff000088887812 */ /* 0x000fe200078ec0ff */
[-C--:B------:R-:W-:Y:S01]  /*7e50*/  FMUL.FTZ R71, R70, R65.reuse ;  /* 0x0000004146477220 */ /* 0x080fe20000410000 */
[----:B------:R-:W-:Y:S01]  /*7e60*/  FMUL.FTZ R69, R69, R138 ;  /* 0x0000008a45457220 */ /* 0x000fe20000410000 */
[----:B------:R-:W-:Y:S01]  /*7e70*/  PRMT R132, R132, 0x5410, R81 ;  /* 0x0000541084847816 */ /* 0x000fe20000000051 */
[----:B------:R-:W-:Y:S01]  /*7e80*/  FFMA.FTZ R72, R67, R65, -R72 ;  /* 0x0000004143487223 */ /* 0x000fe20000010848 */
[----:B------:R-:W-:Y:S01]  /*7e90*/  LOP3.LUT R133, R133, 0xffff0000, RZ, 0xc0, !PT ;  /* 0xffff000085857812 */ /* 0x000fe200078ec0ff */
[----:B------:R-:W-:Y:S01]  /*7ea0*/  FFMA.FTZ R71, R67, R68, R71 ;  /* 0x0000004443477223 */ /* 0x000fe20000010047 */
[----:B------:R-:W-:Y:S01]  /*7eb0*/  LOP3.LUT R64, R51, 0xffff0000, RZ, 0xc0, !PT ;  /* 0xffff000033407812 */ /* 0x000fe200078ec0ff */
[C---:B------:R-:W-:Y:S01]  /*7ec0*/  FFMA.FTZ R138, R66.reuse, R138, -R73 ;  /* 0x0000008a428a7223 */ /* 0x040fe20000010849 */
[----:B------:R-:W-:Y:S01]  /*7ed0*/  FFMA.FTZ R137, R66, R137, R69 ;  /* 0x0000008942897223 */ /* 0x000fe20000010045 */
[----:B------:R-:W-:Y:S01]  /*7ee0*/  FMUL.FTZ R67, R55, R136 ;  /* 0x0000008837437220 */ /* 0x000fe20000410000 */
[----:B------:R-:W-:Y:S01]  /*7ef0*/  IMAD.U32 R66, R139, 0x10000, RZ ;  /* 0x000100008b427824 */ /* 0x000fe200078e00ff */
[----:B------:R-:W-:Y:S01]  /*7f00*/  LOP3.LUT R52, R52, 0xffff0000, RZ, 0xc0, !PT ;  /* 0xffff000034347812 */ /* 0x000fe200078ec0ff */
[----:B------:R-:W-:-:S02]  /*7f10*/  IMAD.U32 R65, R132, 0x10000, RZ ;  /* 0x0001000084417824 */ /* 0x000fc400078e00ff */
[-C--:B------:R-:W-:Y:S01]  /*7f20*/  FMUL.FTZ R69, R55, R133.reuse ;  /* 0x0000008537457220 */ /* 0x080fe20000410000 */
[----:B------:R-:W-:Y:S01]  /*7f30*/  LOP3.LUT R139, R139, 0xffff0000, RZ, 0xc0, !PT ;  /* 0xffff00008b8b7812 */ /* 0x000fe200078ec0ff */
[----:B------:R-:W-:Y:S01]  /*7f40*/  FFMA.FTZ R133, R64, R133, -R67 ;  /* 0x0000008540857223 */ /* 0x000fe20000010843 */
[C---:B------:R-:W-:Y:S01]  /*7f50*/  FMUL.FTZ R67, R63.reuse, R66 ;  /* 0x000000423f437220 */ /* 0x040fe20000410000 */
[----:B------:R-:W-:Y:S01]  /*7f60*/  FMUL.FTZ R63, R63, R65 ;  /* 0x000000413f3f7220 */ /* 0x000fe20000410000 */
[----:B------:R-:W-:Y:S01]  /*7f70*/  LOP3.LUT R48, R48, 0xffff0000, RZ, 0xc0, !PT ;  /* 0xffff000030307812 */ /* 0x000fe200078ec0ff */
[----:B------:R-:W-:Y:S01]  /*7f80*/  FFMA.FTZ R136, R64, R136, R69 ;  /* 0x0000008840887223 */ /* 0x000fe20000010045 */
[----:B------:R-:W-:Y:S01]  /*7f90*/  LOP3.LUT R55, R132, 0xffff0000, RZ, 0xc0, !PT ;  /* 0xffff000084377812 */ /* 0x000fe200078ec0ff */
[----:B------:R-:W-:Y:S01]  /*7fa0*/  FMUL.FTZ R69, R52, R139 ;  /* 0x0000008b34457220 */ /* 0x000fe20000410000 */
[C---:B------:R-:W-:Y:S01]  /*7fb0*/  FFMA.FTZ R67, R62.reuse, R65, -R67 ;  /* 0x000000413e437223 */ /* 0x040fe20000010843 */
[----:B------:R-:W-:Y:S01]  /*7fc0*/  FFMA.FTZ R63, R62, R66, R63 ;  /* 0x000000423e3f7223 */ /* 0x000fe2000001003f */
[C---:B------:R-:W-:Y:S01]  /*7fd0*/  IMAD.U32 R51, R54.reuse, 0x10000, RZ ;  /* 0x0001000036337824 */ /* 0x040fe200078e00ff */
[----:B------:R-:W-:Y:S01]  /*7fe0*/  LOP3.LUT R54, R54, 0xffff0000, RZ, 0xc0, !PT ;  /* 0xffff000036367812 */ /* 0x000fe200078ec0ff */
[----:B------:R-:W-:-:S02]  /*7ff0*/  IMAD.U32 R62, R135, 0x10000, RZ ;  /* 0x00010000873e7824 */ /* 0x000fc400078e00ff */
[-C--:B------:R-:W-:Y:S01]  /*8000*/  FMUL.FTZ R65, R52, R55.reuse ;  /* 0x0000003734417220 */ /* 0x080fe20000410000 */
[----:B------:R-:W-:Y:S01]  /*8010*/  FFMA.FTZ R64, R48, R55, -R69 ;  /* 0x0000003730407223 */ /* 0x000fe20000010845 */
[----:B------:R-:W-:Y:S01]  /*8020*/  LOP3.LUT R135, R135, 0xffff0000, RZ, 0xc0, !PT ;  /* 0xffff000087877812 */ /* 0x000fe200078ec0ff */
[C---:B------:R-:W-:Y:S01]  /*8030*/  IMAD.U32 R52, R134.reuse, 0x10000, RZ ;  /* 0x0001000086347824 */ /* 0x040fe200078e00ff */
[----:B------:R-:W-:Y:S01]  /*8040*/  LOP3.LUT R55, R134, 0xffff0000, RZ, 0xc0, !PT ;  /* 0xffff000086377812 */ /* 0x000fe200078ec0ff */
        /* <DEDUP_REMOVED lines=21> */
.L_x_2620:
[----:B------:R-:W-:Y:S05]  /*81a0*/  BSYNC B1 ;  /* 0x0000000000017941 */ /* 0x000fea0003800000 */
.L_x_2619:
        /* <DEDUP_REMOVED lines=10> */
.L_x_2558:
[----:B------:R-:W-:-:S06]  /*8250*/  UISETP.NE.AND UP0, UPT, UR45, 0x3, UPT ;  /* 0x000000032d00788c */ /* 0x000fcc000bf05270 */
[----:B------:R-:W-:-:S13]  /*8260*/  PLOP3.LUT P0, PT, PT, PT, UP0, 0x80, 0x0 ;  /* 0x000000000000781c */ /* 0x000fda0003f0f008 */
[----:B------:R-:W-:Y:S05]  /*8270*/  @!P0 BRA `(.L_x_2621) ;  /* 0x0000000000048947 */ /* 0x000fea0003800000 */
[----:B------:R-:W-:Y:S01]  /*8280*/  BPT.TRAP 0x1 ;  /* 0x000000040000795c */ /* 0x000fe20000300000 */
.L_x_2621:
        /* <DEDUP_REMOVED lines=9> */
.L_x_2924:
[----:B------:R-:W-:Y:S05]  /*8320*/  BSYNC B1 ;  /* 0x0000000000017941 */ /* 0x000fea0003800000 */
.L_x_2622:
        /* <DEDUP_REMOVED lines=20> */
.L_x_2625:
[----:B------:R-:W-:Y:S05]  /*8470*/  BSYNC B1 ;  /* 0x0000000000017941 */ /* 0x000fea0003800000 */
.L_x_2624:
        /* <DEDUP_REMOVED lines=19> */
.L_x_2627:
[----:B------:R-:W-:Y:S05]  /*85b0*/  BSYNC B1 ;  /* 0x0000000000017941 */ /* 0x000fea0003800000 */
.L_x_2626:
        /* <DEDUP_REMOVED lines=19> */
.L_x_2629:
[----:B------:R-:W-:Y:S05]  /*86f0*/  BSYNC B1 ;  /* 0x0000000000017941 */ /* 0x000fea0003800000 */
.L_x_2628:
        /* <DEDUP_REMOVED lines=21> */
.L_x_2595:
[----:B------:R-:W-:Y:S05]  /*8850*/  BSYNC B0 ;  /* 0x0000000000007941 */ /* 0x000fea0003800000 */
.L_x_2557:
        /* <DEDUP_REMOVED lines=17> */
.L_x_2631:
[----:B------:R-:W-:Y:S05]  /*8970*/  BSYNC B0 ;  /* 0x0000000000007941 */ /* 0x000fea0003800000 */
.L_x_2630:
[----:B------:R-:W2:Y:S01]  /*8980*/  SYNCS.PHASECHK.TRANS64.TRYWAIT P0, [R110+URZ+0x288b0], R117 ;  /* 0x0288b0756e0075a7 */ /* 0x000ea2000800017f */
[----:B------:R-:W-:Y:S01]  /*8990*/  ULDC UR41, c[0x0][0x2f4] ;  /* 0x0000bd0000297ab9 */ /* 0x000fe20000000800 */
[----:B------:R-:W-:Y:S01]  /*89a0*/  ULDC.64 UR36, c[0x0][0x328] ;  /* 0x0000ca0000247ab9 */ /* 0x000fe20000000a00 */
[----:B------:R-:W-:Y:S01]  /*89b0*/  ULDC.64 UR38, c[0x0][0x318] ;  /* 0x0000c60000267ab9 */ /* 0x000fe20000000a00 */
[----:B------:R-:W-:Y:S04]  /*89c0*/  BSSY B0, `(.L_x_2632) ;  /* 0x0000002000007945 */ /* 0x000fe80003800000 */
[----:B--2---:R-:W-:Y:S05]  /*89d0*/  @!P0 BRA `(.L_x_2633) ;  /* 0x000001ac00188947 */ /* 0x004fea0003800000 */
.L_x_2925:
[----:B------:R-:W-:Y:S05]  /*89e0*/  BSYNC B0 ;  /* 0x0000000000007941 */ /* 0x000fea0003800000 */
.L_x_2632:
        /* <DEDUP_REMOVED lines=18> */
.L_x_2635:
[----:B------:R-:W-:Y:S05]  /*8b10*/  BSYNC B0 ;  /* 0x0000000000007941 */ /* 0x000fea0003800000 */
.L_x_2634:
        /* <DEDUP_REMOVED lines=19> */
.L_x_2637:
[----:B------:R-:W-:Y:S05]  /*8c50*/  BSYNC B0 ;  /* 0x0000000000007941 */ /* 0x000fea0003800000 */
.L_x_2636:
        /* <DEDUP_REMOVED lines=19> */
.L_x_2639:
[----:B------:R-:W-:Y:S05]  /*8d90*/  BSYNC B0 ;  /* 0x0000000000007941 */ /* 0x000fea0003800000 */
.L_x_2638:
        /* <DEDUP_REMOVED lines=19> */
.L_x_2641:
[----:B------:R-:W-:Y:S05]  /*8ed0*/  BSYNC B0 ;  /* 0x0000000000007941 */ /* 0x000fea0003800000 */
.L_x_2640:
        /* <DEDUP_REMOVED lines=23> */
.L_x_2552:
[----:B------:R-:W0:Y:S01]  /*9050*/  LDC R0, c[0x0][0x448] ;  /* 0x00011200ff007b82 */ /* 0x000e220000000800 */
[----:B------:R-:W-:Y:S02]  /*9060*/  VIADD R3, R190, 0x7f ;  /* 0x0000007fbe037836 */ /* 0x000fe40000000000 */
[----:B------:R-:W-:Y:S01]  /*9070*/  IMAD.MOV.U32 R88, RZ, RZ, RZ ;  /* 0x000000ffff587224 */ /* 0x000fe200078e00ff */
[----:B0-----:R-:W-:-:S13]  /*9080*/  ISETP.NE.AND P1, PT, R0, 0x1, PT ;  /* 0x000000010000780c */ /* 0x001fda0003f25270 */
[----:B------:R-:W0:Y:S08]  /*9090*/  @P1 LDC R0, c[0x0][0x44c] ;  /* 0x00011300ff001b82 */ /* 0x000e300000000800 */
[----:B------:R-:W1:Y:S01]  /*90a0*/  @P1 LDC R5, c[0x0][0x450] ;  /* 0x00011400ff051b82 */ /* 0x000e620000000800 */
[----:B0-----:R-:W-:-:S05]  /*90b0*/  @P1 IMAD.HI.U32 R0, R3, R0, RZ ;  /* 0x0000000003001227 */ /* 0x001fca00078e00ff */
[----:B-1----:R-:W-:-:S05]  /*90c0*/  @P1 SHF.R.U32.HI R3, RZ, R5, R0 ;  /* 0x00000005ff031219 */ /* 0x002fca0000011600 */
[----:B------:R-:W-:-:S05]  /*90d0*/  IMAD.IADD R3, R126, 0x1, R3 ;  /* 0x000000017e037824 */ /* 0x000fca00078e0203 */
[----:B------:R-:W-:-:S04]  /*90e0*/  SHF.R.S32.HI R0, RZ, 0x1f, R3 ;  /* 0x0000001fff007819 */ /* 0x000fc80000011403 */
[----:B------:R-:W-:-:S04]  /*90f0*/  LEA.HI R0, R0, R3, RZ, 0x7 ;  /* 0x0000000300007211 */ /* 0x000fc800078f38ff */
[----:B------:R-:W-:-:S04]  /*9100*/  SHF.R.S32.HI R0, RZ, 0x7, R0 ;  /* 0x00000007ff007819 */ /* 0x000fc80000011400 */
[----:B------:R-:W-:-:S04]  /*9110*/  VIMNMX R127, R127, R0, PT ;  /* 0x000000007f7f7248 */ /* 0x000fc80003fe0100 */
[----:B------:R-:W-:Y:S01]  /*9120*/  ISETP.GE.AND P1, PT, R127, 0x1, PT ;  /* 0x000000017f00780c */ /* 0x000fe20003f26270 */
[----:B------:R-:W-:-:S12]  /*9130*/  @P0 BRA `(.L_x_2643) ;  /* 0x00000000000c0947 */ /* 0x000fd80003800000 */
[----:B------:R-:W0:Y:S01]  /*9140*/  FENCE.VIEW.ASYNC.G ;  /* 0x00000000000073c6 */ /* 0x000e220000000100 */
[----:B------:R-:W-:Y:S05]  /*9150*/  WARPSYNC.ALL ;  /* 0x0000000000007948 */ /* 0x000fea0003800000 */
[----:B0-----:R-:W-:Y:S06]  /*9160*/  BAR.ARV 0xc, 0x180 ;  /* 0x0306000000007b1d */ /* 0x001fec0000002000 */
.L_x_2643:
[----:B------:R-:W-:Y:S04]  /*9170*/  BSSY B0, `(.L_x_2644) ;  /* 0x000001f000007945 */ /* 0x000fe80003800000 */
[----:B------:R-:W-:Y:S05]  /*9180*/  @!P1 BRA `(.L_x_2645) ;  /* 0x0000000000749947 */ /* 0x000fea0003800000 */
[----:B------:R-:W-:Y:S01]  /*9190*/  ISETP.NE.AND P0, PT, R208, RZ, PT ;  /* 0x000000ffd000720c */ /* 0x000fe20003f05270 */
[----:B------:R-:W-:-:S03]  /*91a0*/  ULDC UR4, c[0x0][0x9f0] ;  /* 0x00027c0000047ab9 */ /* 0x000fc60000000800 */
[----:B------:R-:W-:-:S04]  /*91b0*/  SEL R9, R208, UR4, P0 ;  /* 0x00000004d0097c07 */ /* 0x000fc80008000000 */
[-C--:B------:R-:W-:Y:S02]  /*91c0*/  IABS R6, R9.reuse ;  /* 0x0000000900067213 */ /* 0x080fe40000000000 */
        /* <DEDUP_REMOVED lines=25> */
.L_x_2645:
[----:B------:R-:W-:Y:S05]  /*9360*/  BSYNC B0 ;  /* 0x0000000000007941 */ /* 0x000fea0003800000 */
.L_x_2644:
[-C--:B------:R-:W-:Y:S01]  /*9370*/  IMAD R191, R217, R88.reuse, RZ ;  /* 0x00000058d9bf7224 */ /* 0x080fe200078e02ff */
        /* <DEDUP_REMOVED lines=46> */
.L_x_2928:
[----:B01----:R-:W-:Y:S01]  /*9660*/  LEA.HI R0, R189, R189, RZ, 0x1 ;  /* 0x000000bdbd007211 */ /* 0x003fe200078f08ff */
[----:B------:R-:W-:-:S03]  /*9670*/  IMAD.U32 R3, RZ, RZ, UR44 ;  /* 0x0000002cff037e24 */ /* 0x000fc6000f8e00ff */
[----:B------:R-:W-:Y:S02]  /*9680*/  LOP3.LUT R0, R0, 0x1e, RZ, 0xc0, !PT ;  /* 0x0000001e00007812 */ /* 0x000fe400078ec0ff */
[----:B------:R-:W-:-:S03]  /*9690*/  LOP3.LUT P0, RZ, R3, 0x3ff, RZ, 0xc0, !PT ;  /* 0x000003ff03ff7812 */ /* 0x000fc6000780c0ff */
[----:B------:R-:W-:Y:S01]  /*96a0*/  IMAD.IADD R0, R189, 0x1, -R0 ;  /* 0x00000001bd007824 */ /* 0x000fe200078e0a00 */
[----:B------:R-:W-:-:S04]  /*96b0*/  P2R R24, PR, RZ, 0x1 ;  /* 0x00000001ff187803 */ /* 0x000fc80000000000 */
[----:B------:R-:W-:-:S04]  /*96c0*/  LEA R0, R0, UR44, 0xd ;  /* 0x0000002c00007c11 */ /* 0x000fc8000f8e68ff */
        /* <DEDUP_REMOVED lines=19> */
.L_x_2648:
        /* <DEDUP_REMOVED lines=12> */
.L_x_2652:
[----:B-1----:R1:W2:Y:S02]  /*98c0*/  SYNCS.PHASECHK.TRANS64.TRYWAIT P0, [R2+URZ+0x28800], R3 ;  /* 0x02880003020075a7 */ /* 0x0022a4000800017f */
[----:B--2---:R-:W-:Y:S05]  /*98d0*/  @!P0 NANOSLEEP.SYNCS 0x989680 ;  /* 0x009896800000895d */ /* 0x004fea0003900000 */
[----:B------:R-:W2:Y:S02]  /*98e0*/  @!P0 SYNCS.PHASECHK.TRANS64 P0, [R2+URZ+0x28800], R3 ;  /* 0x02880003020085a7 */ /* 0x000ea4000800007f */
[----:B--2---:R-:W-:Y:S05]  /*98f0*/  @!P0 BRA `(.L_x_2652) ;  /* 0xfffffffc00f08947 */ /* 0x004fea000383ffff */
.L_x_2651:
[----:B------:R-:W-:Y:S05]  /*9900*/  BSYNC B0 ;  /* 0x0000000000007941 */ /* 0x000fea0003800000 */
.L_x_2650:
[----:B------:R-:W-:Y:S05]  /*9910*/  BRA `(.L_x_2653) ;  /* 0x0000005400047947 */ /* 0x000fea0003800000 */
.L_x_2649:
        /* <DEDUP_REMOVED lines=29> */
.L_x_2654:
        /* <DEDUP_REMOVED lines=40> */
.L_x_2934:
        /* <DEDUP_REMOVED lines=12> */
[----:B------:R-:W-:-:S09]  /*9e30*/  ISETP.GE.AND P5, PT, R185, UR4, PT ;  /* 0x00000004b9007c0c */ /* 0x000fd2000bfa6270 */
[C---:B------:R-:W-:Y:S01]  /*9e40*/  @!P4 IMAD.SHL.U32 R12, R18.reuse, 0x2, RZ ;  /* 0x00000002120cc824 */ /* 0x040fe200078e00ff */
[----:B------:R-:W-:-:S03]  /*9e50*/  @!P4 SHF.L.U64.HI R13, R18, 0x1, R19 ;  /* 0x00000001120dc819 */ /* 0x000fc60000010213 */
[C---:B------:R-:W-:Y:S01]  /*9e60*/  @!P5 IMAD.SHL.U32 R15, R185.reuse, 0x2, RZ ;  /* 0x00000002b90fd824 */ /* 0x040fe200078e00ff */
[----:B------:R-:W-:Y:S02]  /*9e70*/  @!P5 SHF.L.U64.HI R11, R185, 0x1, R50 ;  /* 0x00000001b90bd819 */ /* 0x000fe40000010232 */
[CC--:B--2---:R-:W-:Y:S02]  /*9e80*/  @!P4 IADD3 R8, P0, R3.reuse, R12.reuse, RZ ;  /* 0x0000000c0308c210 */ /* 0x0c4fe40007f1e0ff */
[----:B----4-:R-:W-:Y:S02]  /*9e90*/  @!P4 IADD3 R12, P1, R14, R12, RZ ;  /* 0x0000000c0e0cc210 */ /* 0x010fe40007f3e0ff */
[-C--:B------:R-:W-:Y:S01]  /*9ea0*/  @!P5 IADD3 R20, P2, R3, R15.reuse, RZ ;  /* 0x0000000f0314d210 */ /* 0x080fe20007f5e0ff */
[----:B-1----:R-:W-:Y:S01]  /*9eb0*/  @!P4 IMAD.X R9, R0, 0x1, R13, P0 ;  /* 0x000000010009c824 */ /* 0x002fe200000e060d */
[----:B------:R-:W-:Y:S02]  /*9ec0*/  @!P5 IADD3 R14, P3, R14, R15, RZ ;  /* 0x0000000f0e0ed210 */ /* 0x000fe40007f7e0ff */
[----:B------:R-:W-:-:S02]  /*9ed0*/  CS2R R44, SRZ ;  /* 0x00000000002c7805 */ /* 0x000fc4000001ff00 */
[----:B------:R-:W-:Y:S01]  /*9ee0*/  CS2R R46, SRZ ;  /* 0x00000000002e7805 */ /* 0x000fe2000001ff00 */
[----:B------:R-:W-:Y:S02]  /*9ef0*/  @!P5 IMAD.X R21, R0, 0x1, R11, P2 ;  /* 0x000000010015d824 */ /* 0x000fe400010e060b */
[C---:B---3--:R-:W-:Y:S02]  /*9f00*/  @!P4 IMAD.X R13, R4.reuse, 0x1, R13, P1 ;  /* 0x00000001040dc824 */ /* 0x048fe400008e060d */
[----:B------:R-:W-:Y:S01]  /*9f10*/  @!P5 IMAD.X R15, R4, 0x1, R11, P3 ;  /* 0x00000001040fd824 */ /* 0x000fe200018e060b */
[----:B------:R1:W5:Y:S04]  /*9f20*/  @!P5 LD.E.64 R38, desc[UR42][R20.64] ;  /* 0x0000002a1426d980 */ /* 0x000368000c101b00 */
[----:B------:R1:W5:Y:S04]  /*9f30*/  @!P5 LD.E.64 R40, desc[UR42][R14.64] ;  /* 0x0000002a0e28d980 */ /* 0x000368000c101b00 */
[----:B------:R1:W5:Y:S04]  /*9f40*/  @!P4 LD.E.64 R44, desc[UR42][R8.64] ;  /* 0x0000002a082cc980 */ /* 0x000368000c101b00 */
[----:B------:R1:W5:Y:S02]  /*9f50*/  @!P4 LD.E.64 R46, desc[UR42][R12.64] ;  /* 0x0000002a0c2ec980 */ /* 0x000364000c101b00 */
.L_x_2659:
[----:B------:R-:W-:Y:S05]  /*9f60*/  BSYNC B1 ;  /* 0x0000000000017941 */ /* 0x000fea0003800000 */
.L_x_2658:
        /* <DEDUP_REMOVED lines=23> */
.L_x_2940:
        /* <DEDUP_REMOVED lines=16> */
[CC--:B---3--:R-:W-:Y:S02]  /*a1e0*/  @!P4 IADD3 R8, P0, R3.reuse, R12.reuse, RZ ;  /* 0x0000000c0308c210 */ /* 0x0c8fe40007f1e0ff */
[-C--:B------:R-:W-:Y:S02]  /*a1f0*/  @!P5 IADD3 R20, P2, R3, R9.reuse, RZ ;  /* 0x000000090314d210 */ /* 0x080fe40007f5e0ff */
[C---:B----4-:R-:W-:Y:S02]  /*a200*/  @!P4 IADD3 R12, P1, R14.reuse, R12, RZ ;  /* 0x0000000c0e0cc210 */ /* 0x050fe40007f3e0ff */
[----:B------:R-:W-:Y:S01]  /*a210*/  @!P5 IADD3 R14, P3, R14, R9, RZ ;  /* 0x000000090e0ed210 */ /* 0x000fe20007f7e0ff */
[----:B--2---:R-:W-:Y:S01]  /*a220*/  @!P5 IMAD.X R21, R0, 0x1, R15, P2 ;  /* 0x000000010015d824 */ /* 0x004fe200010e060f */
[----:B------:R-:W-:-:S02]  /*a230*/  CS2R R42, SRZ ;  /* 0x00000000002a7805 */ /* 0x000fc4000001ff00 */
[----:B------:R-:W-:Y:S01]  /*a240*/  CS2R R34, SRZ ;  /* 0x0000000000227805 */ /* 0x000fe2000001ff00 */
[--C-:B------:R-:W-:Y:S02]  /*a250*/  @!P4 IMAD.X R9, R0, 0x1, R11.reuse, P0 ;  /* 0x000000010009c824 */ /* 0x100fe400000e060b */
[C---:B0-----:R-:W-:Y:S01]  /*a260*/  @!P4 IMAD.X R13, R4.reuse, 0x1, R11, P1 ;  /* 0x00000001040dc824 */ /* 0x041fe200008e060b */
[----:B------:R0:W5:Y:S01]  /*a270*/  @!P5 LD.E.64 R32, desc[UR42][R20.64] ;  /* 0x0000002a1420d980 */ /* 0x000162000c101b00 */
[----:B------:R-:W-:-:S03]  /*a280*/  @!P5 IMAD.X R15, R4, 0x1, R15, P3 ;  /* 0x00000001040fd824 */ /* 0x000fc600018e060f */
[----:B------:R0:W5:Y:S04]  /*a290*/  @!P4 LD.E.64 R42, desc[UR42][R8.64] ;  /* 0x0000002a082ac980 */ /* 0x000168000c101b00 */
[----:B------:R0:W5:Y:S04]  /*a2a0*/  @!P5 LD.E.64 R30, desc[UR42][R14.64] ;  /* 0x0000002a0e1ed980 */ /* 0x000168000c101b00 */
[----:B------:R0:W5:Y:S02]  /*a2b0*/  @!P4 LD.E.64 R34, desc[UR42][R12.64] ;  /* 0x0000002a0c22c980 */ /* 0x000164000c101b00 */
.L_x_2662:
[----:B------:R-:W-:Y:S05]  /*a2c0*/  BSYNC B1 ;  /* 0x0000000000017941 */ /* 0x000fea0003800000 */
.L_x_2661:
        /* <DEDUP_REMOVED lines=22> */
.L_x_2946:
        /* <DEDUP_REMOVED lines=19> */
[C---:B0-----:R-:W-:Y:S02]  /*a560*/  @!P4 IADD3 R12, P1, R14.reuse, R12, RZ ;  /* 0x0000000c0e0cc210 */ /* 0x041fe40007f3e0ff */
[----:B------:R-:W-:Y:S01]  /*a570*/  @!P5 IADD3 R14, P3, R14, R9, RZ ;  /* 0x000000090e0ed210 */ /* 0x000fe20007f7e0ff */
[----:B--2---:R-:W-:Y:S01]  /*a580*/  @!P5 IMAD.X R49, R0, 0x1, R15, P2 ;  /* 0x000000010031d824 */ /* 0x004fe200010e060f */
[----:B------:R-:W-:-:S02]  /*a590*/  CS2R R28, SRZ ;  /* 0x00000000001c7805 */ /* 0x000fc4000001ff00 */
[----:B------:R-:W-:Y:S01]  /*a5a0*/  CS2R R26, SRZ ;  /* 0x00000000001a7805 */ /* 0x000fe2000001ff00 */
[--C-:B------:R-:W-:Y:S02]  /*a5b0*/  @!P4 IMAD.X R9, R0, 0x1, R11.reuse, P0 ;  /* 0x000000010009c824 */ /* 0x100fe400000e060b */
[C---:B------:R-:W-:Y:S01]  /*a5c0*/  @!P4 IMAD.X R13, R4.reuse, 0x1, R11, P1 ;  /* 0x00000001040dc824 */ /* 0x040fe200008e060b */
[----:B------:R0:W5:Y:S01]  /*a5d0*/  @!P5 LD.E.64 R20, desc[UR42][R48.64] ;  /* 0x0000002a3014d980 */ /* 0x000162000c101b00 */
[----:B------:R-:W-:-:S03]  /*a5e0*/  @!P5 IMAD.X R15, R4, 0x1, R15, P3 ;  /* 0x00000001040fd824 */ /* 0x000fc600018e060f */
[----:B------:R0:W5:Y:S04]  /*a5f0*/  @!P4 LD.E.64 R28, desc[UR42][R8.64] ;  /* 0x0000002a081cc980 */ /* 0x000168000c101b00 */
[----:B------:R0:W5:Y:S04]  /*a600*/  @!P5 LD.E.64 R24, desc[UR42][R14.64] ;  /* 0x0000002a0e18d980 */ /* 0x000168000c101b00 */
[----:B------:R0:W5:Y:S02]  /*a610*/  @!P4 LD.E.64 R26, desc[UR42][R12.64] ;  /* 0x0000002a0c1ac980 */ /* 0x000164000c101b00 */
.L_x_2665:
[----:B------:R-:W-:Y:S05]  /*a620*/  BSYNC B1 ;  /* 0x0000000000017941 */ /* 0x000fea0003800000 */
.L_x_2664:
        /* <DEDUP_REMOVED lines=23> */
.L_x_2952:
        /* <DEDUP_REMOVED lines=21> */
[C---:B-1----:R-:W-:Y:S01]  /*a8f0*/  @!P4 IADD3 R48, P1, R5.reuse, R48, RZ ;  /* 0x000000300530c210 */ /* 0x042fe20007f3e0ff */
[C---:B--2---:R-:W-:Y:S01]  /*a900*/  @!P4 IMAD.X R7, R0.reuse, 0x1, R9, P0 ;  /* 0x000000010007c824 */ /* 0x044fe200000e0609 */
[----:B------:R-:W-:Y:S01]  /*a910*/  @!P5 IADD3 R50, P3, R5, R8, RZ ;  /* 0x000000080532d210 */ /* 0x000fe20007f7e0ff */
[----:B------:R-:W-:Y:S01]  /*a920*/  @!P5 IMAD.X R53, R0, 0x1, R11, P2 ;  /* 0x000000010035d824 */ /* 0x000fe200010e060b */
[----:B------:R-:W-:Y:S01]  /*a930*/  CS2R R14, SRZ ;  /* 0x00000000000e7805 */ /* 0x000fe2000001ff00 */
[C---:B------:R-:W-:Y:S01]  /*a940*/  @!P4 IMAD.X R49, R4.reuse, 0x1, R9, P1 ;  /* 0x000000010431c824 */ /* 0x040fe200008e0609 */
[----:B------:R-:W-:Y:S01]  /*a950*/  CS2R R8, SRZ ;  /* 0x0000000000087805 */ /* 0x000fe2000001ff00 */
[----:B------:R-:W-:Y:S01]  /*a960*/  @!P5 IMAD.X R51, R4, 0x1, R11, P3 ;  /* 0x000000010433d824 */ /* 0x000fe200018e060b */
[----:B------:R-:W-:Y:S01]  /*a970*/  CS2R R10, SRZ ;  /* 0x00000000000a7805 */ /* 0x000fe2000001ff00 */
[----:B------:R0:W5:Y:S04]  /*a980*/  @!P5 LD.E.64 R12, desc[UR42][R52.64] ;  /* 0x0000002a340cd980 */ /* 0x000168000c101b00 */
[----:B------:R0:W5:Y:S04]  /*a990*/  @!P4 LD.E.64 R14, desc[UR42][R6.64] ;  /* 0x0000002a060ec980 */ /* 0x000168000c101b00 */
[----:B------:R0:W5:Y:S04]  /*a9a0*/  @!P5 LD.E.64 R10, desc[UR42][R50.64] ;  /* 0x0000002a320ad980 */ /* 0x000168000c101b00 */
[----:B------:R0:W5:Y:S02]  /*a9b0*/  @!P4 LD.E.64 R8, desc[UR42][R48.64] ;  /* 0x0000002a3008c980 */ /* 0x000164000c101b00 */
.L_x_2668:
[----:B------:R-:W-:Y:S05]  /*a9c0*/  BSYNC B1 ;  /* 0x0000000000017941 */ /* 0x000fea0003800000 */
.L_x_2667:
[----:B------:R-:W4:Y:S01]  /*a9d0*/  SYNCS.PHASECHK.TRANS64.TRYWAIT P0, [R2+URZ+0x28800], R77 ;  /* 0x0288004d020075a7 */ /* 0x000f22000800017f */
[----:B-----5:R-:W-:Y:S01]  /*a9e0*/  IMAD.MOV.U32 R4, RZ, RZ, R9 ;  /* 0x000000ffff047224 */ /* 0x020fe200078e0009 */
[----:B---3--:R-:W-:Y:S01]  /*a9f0*/  VIADDMNMX R3, R75, -R190, 0x80, PT ;  /* 0x000000804b037446 */ /* 0x008fe200038009be */
[----:B--2---:R-:W-:Y:S01]  /*aa00*/  IMAD.MOV.U32 R0, RZ, RZ, R8 ;  /* 0x000000ffff007224 */ /* 0x004fe200078e0008 */
[----:B------:R-:W-:Y:S01]  /*aa10*/  BSSY B1, `(.L_x_2669) ;  /* 0x000000e000017945 */ /* 0x000fe20003800000 */
[----:B-1----:R-:W-:Y:S01]  /*aa20*/  IMAD.MOV.U32 R5, RZ, RZ, R14 ;  /* 0x000000ffff057224 */ /* 0x002fe200078e000e */
[----:B0-----:R-:W-:Y:S01]  /*aa30*/  PRMT R52, R4, 0x7610, R52 ;  /* 0x0000761004347816 */ /* 0x001fe20000000034 */
        /* <DEDUP_REMOVED lines=11> */
.L_x_2953:
[----:B------:R-:W-:Y:S05]  /*aaf0*/  BSYNC B1 ;  /* 0x0000000000017941 */ /* 0x000fea0003800000 */
.L_x_2669:
        /* <DEDUP_REMOVED lines=11> */
[----:B------:R-:W-:Y:S02]  /*abb0*/  SHF.R.U32.HI R75, RZ, 0x10, R45 ;  /* 0x00000010ff4b7819 */ /* 0x000fe4000001162d */
[----:B------:R-:W-:Y:S02]  /*abc0*/  PRMT R78, R37, 0x5432, R78 ;  /* 0x00005432254e7816 */ /* 0x000fe4000000004e */
[----:B0-----:R-:W-:Y:S02]  /*abd0*/  SHF.R.U64 R77, R46, 0x10, R47 ;  /* 0x000000102e4d7819 */ /* 0x001fe4000000122f */
        /* <DEDUP_REMOVED lines=41> */
.L_x_2674:
[----:B------:R-:W-:Y:S05]  /*ae70*/  BSYNC B2 ;  /* 0x0000000000027941 */ /* 0x000fea0003800000 */
.L_x_2673:
        /* <DEDUP_REMOVED lines=47> */
.L_x_2672:
[----:B------:R-:W-:Y:S05]  /*b170*/  BSYNC B1 ;  /* 0x0000000000017941 */ /* 0x000fea0003800000 */
.L_x_2671:
        /* <DEDUP_REMOVED lines=54> */
.L_x_2678:
[----:B------:R-:W-:Y:S05]  /*b4e0*/  BSYNC B2 ;  /* 0x0000000000027941 */ /* 0x000fea0003800000 */
.L_x_2677:
        /* <DEDUP_REMOVED lines=47> */
.L_x_2676:
[----:B------:R-:W-:Y:S05]  /*b7e0*/  BSYNC B1 ;  /* 0x0000000000017941 */ /* 0x000fea0003800000 */
.L_x_2675:
        /* <DEDUP_REMOVED lines=54> */
.L_x_2682:
[----:B------:R-:W-:Y:S05]  /*bb50*/  BSYNC B2 ;  /* 0x0000000000027941 */ /* 0x000fea0003800000 */
.L_x_2681:
        /* <DEDUP_REMOVED lines=47> */
.L_x_2680:
[----:B------:R-:W-:Y:S05]  /*be50*/  BSYNC B1 ;  /* 0x0000000000017941 */ /* 0x000fea0003800000 */
.L_x_2679:
        /* <DEDUP_REMOVED lines=17> */
[----:B------:R-:W-:Y:S01]  /*bf70*/  IMAD.U32 R15, R58, 0x10000, RZ ;  /* 0x000100003a0f7824 */ /* 0x000fe200078e00ff */
[----:B------:R-:W-:Y:S02]  /*bf80*/  LOP3.LUT R52, R52, 0xffff0000, RZ, 0xc0, !PT ;  /* 0xffff000034347812 */ /* 0x000fe400078ec0ff */
[----:B------:R-:W-:Y:S02]  /*bf90*/  LOP3.LUT R58, R58, 0xffff0000, RZ, 0xc0, !PT ;  /* 0xffff00003a3a7812 */ /* 0x000fe400078ec0ff */
[C---:B-1----:R-:W-:Y:S01]  /*bfa0*/  LOP3.LUT R9, R6.reuse, 0xffff0000, RZ, 0xc0, !PT ;  /* 0xffff000006097812 */ /* 0x042fe200078ec0ff */
[C---:B------:R-:W-:Y:S01]  /*bfb0*/  IMAD.U32 R14, R7.reuse, 0x10000, RZ ;  /* 0x00010000070e7824 */ /* 0x040fe200078e00ff */
[----:B------:R-:W-:Y:S01]  /*bfc0*/  LOP3.LUT R7, R7, 0xffff0000, RZ, 0xc0, !PT ;  /* 0xffff000007077812 */ /* 0x000fe200078ec0ff */
[----:B------:R-:W-:-:S02]  /*bfd0*/  IMAD.U32 R8, R6, 0x10000, RZ ;  /* 0x0001000006087824 */ /* 0x000fc400078e00ff */
[C---:B------:R-:W-:Y:S01]  /*bfe0*/  FMUL.FTZ R21, R9.reuse, R20 ;  /* 0x0000001409157220 */ /* 0x040fe20000410000 */
[-C--:B------:R-:W-:Y:S01]  /*bff0*/  FMUL.FTZ R9, R9, R15.reuse ;  /* 0x0000000f09097220 */ /* 0x080fe20000410000 */
        /* <DEDUP_REMOVED lines=27> */
.L_x_2685:
[----:B------:R-:W-:Y:S05]  /*c1b0*/  BSYNC B1 ;  /* 0x0000000000017941 */ /* 0x000fea0003800000 */
.L_x_2684:
        /* <DEDUP_REMOVED lines=48> */
.L_x_2656:
        /* <DEDUP_REMOVED lines=79> */
.L_x_2963:
        /* <DEDUP_REMOVED lines=19> */
.L_x_2688:
[----:B------:R-:W-:Y:S05]  /*cae0*/  BSYNC B1 ;  /* 0x0000000000017941 */ /* 0x000fea0003800000 */
.L_x_2687:
        /* <DEDUP_REMOVED lines=65> */
.L_x_2973:
        /* <DEDUP_REMOVED lines=23> */
.L_x_2691:
[----:B------:R-:W-:Y:S05]  /*d070*/  BSYNC B1 ;  /* 0x0000000000017941 */ /* 0x000fea0003800000 */
.L_x_2690:
        /* <DEDUP_REMOVED lines=22> */
.L_x_2974:
[----:B------:R-:W-:Y:S05]  /*d1e0*/  BSYNC B1 ;  /* 0x0000000000017941 */ /* 0x000fea0003800000 */
.L_x_2692:
        /* <DEDUP_REMOVED lines=106> */
.L_x_2695:
[----:B------:R-:W-:Y:S05]  /*d890*/  BSYNC B1 ;  /* 0x0000000000017941 */ /* 0x000fea0003800000 */
.L_x_2694:
[----:B------:R-:W-:Y:S04]  /*d8a0*/  BSSY B1, `(.L_x_2696) ;  /* 0x000006a000017945 */ /* 0x000fe80003800000 */
[----:B------:R-:W-:Y:S05]  /*d8b0*/  @P2 BRA `(.L_x_2697) ;  /* 0x0000000400a02947 */ /* 0x000fea0003800000 */
[----:B------:R-:W2:Y:S01]  /*d8c0*/  LDL R50, [R1+0x44] ;  /* 0x0000440001327983 */ /* 0x000ea20000100800 */
[----:B-1----:R-:W-:Y:S02]  /*d8d0*/  LEA.HI R28, R56, R207, RZ, 0x1d ;  /* 0x000000cf381c7211 */ /* 0x002fe400078fe8ff */
[----:B------:R-:W-:Y:S02]  /*d8e0*/  SHF.R.U32.HI R30, RZ, 0x3, R196 ;  /* 0x00000003ff1e7819 */ /* 0x000fe400000116c4 */
[----:B------:R-:W-:Y:S01]  /*d8f0*/  SHF.R.S32.HI R31, RZ, 0x1f, R28 ;  /* 0x0000001fff1f7819 */ /* 0x000fe2000001141c */
[----:B0-----:R-:W-:Y:S01]  /*d900*/  IMAD.SHL.U32 R29, R28, 0x8, RZ ;  /* 0x000000081c1d7824 */ /* 0x001fe200078e00ff */
[----:B------:R-:W-:Y:S02]  /*d910*/  SHF.R.U64 R44, R6, 0x10, R7 ;  /* 0x00000010062c7819 */ /* 0x000fe40000001207 */
[----:B------:R-:W-:Y:S02]  /*d920*/  LEA.HI R31, R31, R28, RZ, 0x3 ;  /* 0x0000001c1f1f7211 */ /* 0x000fe400078f18ff */
[----:B------:R-:W-:-:S02]  /*d930*/  LOP3.LUT R28, R196, 0x38, R29, 0xf8, !PT ;  /* 0x00000038c41c7812 */ /* 0x000fc400078ef81d */
[----:B------:R-:W-:Y:S01]  /*d940*/  SHF.R.U64 R6, R24, 0x10, R25 ;  /* 0x0000001018067819 */ /* 0x000fe20000001219 */
[----:B------:R-:W-:Y:S01]  /*d950*/  IMAD.SHL.U32 R31, R31, 0x400, RZ ;  /* 0x000004001f1f7824 */ /* 0x000fe200078e00ff */
[----:B------:R-:W-:Y:S02]  /*d960*/  LOP3.LUT R29, R28, R30, RZ, 0x3c, !PT ;  /* 0x0000001e1c1d7212 */ /* 0x000fe400078e3cff */
[----:B------:R-:W-:Y:S02]  /*d970*/  SHF.R.U64 R46, R4, 0x10, R5 ;  /* 0x00000010042e7819 */ /* 0x000fe40000001205 */
[----:B------:R-:W-:Y:S02]  /*d980*/  LOP3.LUT R31, R31, 0x7fffe000, RZ, 0xc0, !PT ;  /* 0x7fffe0001f1f7812 */ /* 0x000fe400078ec0ff */
[----:B------:R-:W-:Y:S02]  /*d990*/  PRMT R55, R55, 0x5410, R6 ;  /* 0x0000541037377816 */ /* 0x000fe40000000006 */
[----:B------:R-:W-:-:S02]  /*d9a0*/  IADD3 R33, R29, R31, R200 ;  /* 0x0000001f1d217210 */ /* 0x000fc40007ffe0c8 */
[----:B------:R-:W-:Y:S01]  /*d9b0*/  SHF.R.U32.HI R5, RZ, 0x10, R5 ;  /* 0x00000010ff057819 */ /* 0x000fe20000011605 */
[----:B------:R-:W-:Y:S01]  /*d9c0*/  IMAD.U32 R47, R55, 0x10000, RZ ;  /* 0x00010000372f7824 */ /* 0x000fe200078e00ff */
[----:B------:R-:W-:Y:S01]  /*d9d0*/  SHF.R.U64 R4, R26, 0x10, R27 ;  /* 0x000000101a047819 */ /* 0x000fe2000000121b */
[----:B------:R-:W-:Y:S01]  /*d9e0*/  IMAD R37, R33, 0x2, R2 ;  /* 0x0000000221257824 */ /* 0x000fe200078e0202 */
[----:B------:R-:W-:Y:S02]  /*d9f0*/  PRMT R61, R61, 0x5410, R46 ;  /* 0x000054103d3d7816 */ /* 0x000fe4000000002e */
[----:B------:R-:W-:Y:S02]  /*da00*/  SHF.R.U32.HI R7, RZ, 0x10, R7 ;  /* 0x00000010ff077819 */ /* 0x000fe40000011607 */
[----:B------:R-:W0:Y:S01]  /*da10*/  LDS.128 R32, [R37+0x10400] ;  /* 0x0104000025207984 */ /* 0x000e220000000c00 */
[----:B------:R-:W-:Y:S01]  /*da20*/  SHF.R.U32.HI R24, RZ, 0x10, R25 ;  /* 0x00000010ff187819 */ /* 0x000fe20000011619 */
[----:B------:R-:W-:Y:S01]  /*da30*/  IMAD.U32 R45, R61, 0x10000, RZ ;  /* 0x000100003d2d7824 */ /* 0x000fe200078e00ff */
[----:B------:R-:W-:-:S02]  /*da40*/  SHF.R.U32.HI R27, RZ, 0x10, R27 ;  /* 0x00000010ff1b7819 */ /* 0x000fc4000001161b */
[----:B------:R-:W-:Y:S02]  /*da50*/  PRMT R62, R62, 0x5410, R5 ;  /* 0x000054103e3e7816 */ /* 0x000fe40000000005 */
[----:B------:R-:W-:Y:S02]  /*da60*/  PRMT R59, R59, 0x5410, R4 ;  /* 0x000054103b3b7816 */ /* 0x000fe40000000004 */
[----:B------:R-:W-:Y:S02]  /*da70*/  PRMT R64, R64, 0x5410, R7 ;  /* 0x0000541040407816 */ /* 0x000fe40000000007 */
[----:B------:R-:W-:Y:S02]  /*da80*/  PRMT R57, R57, 0x5410, R24 ;  /* 0x0000541039397816 */ /* 0x000fe40000000018 */
[----:B------:R-:W-:Y:S02]  /*da90*/  PRMT R60, R60, 0x5410, R27 ;  /* 0x000054103c3c7816 */ /* 0x000fe4000000001b */
[----:B------:R-:W-:Y:S01]  /*daa0*/  PRMT R63, R63, 0x5410, R44 ;  /* 0x000054103f3f7816 */ /* 0x000fe2000000002c */
        /* <DEDUP_REMOVED lines=27> */
[----:B------:R-:W-:Y:S01]  /*dc60*/  FMUL.FTZ R46, R44, R45 ;  /* 0x0000002d2c2e7220 */ /* 0x000fe20000410000 */
[----:B------:R-:W-:Y:S01]  /*dc70*/  FFMA.FTZ R77, R6, R26, -R77 ;  /* 0x0000001a064d7223 */ /* 0x000fe2000001084d */
[-C--:B------:R-:W-:Y:S01]  /*dc80*/  FMUL.FTZ R44, R44, R4.reuse ;  /* 0x000000042c2c7220 */ /* 0x080fe20000410000 */
[----:B------:R-:W-:Y:S01]  /*dc90*/  LOP3.LUT R26, R55, 0xffff0000, RZ, 0xc0, !PT ;  /* 0xffff0000371a7812 */ /* 0x000fe200078ec0ff */
[----:B------:R-:W-:Y:S01]  /*dca0*/  FFMA.FTZ R29, R6, R35, R29 ;  /* 0x00000023061d7223 */ /* 0x000fe2000001001d */
[----:B------:R-:W-:Y:S01]  /*dcb0*/  FFMA.FTZ R35, R25, R4, -R46 ;  /* 0x0000000419237223 */ /* 0x000fe2000001082e */
[----:B------:R-:W-:Y:S01]  /*dcc0*/  LOP3.LUT R4, R61, 0xffff0000, RZ, 0xc0, !PT ;  /* 0xffff00003d047812 */ /* 0x000fe200078ec0ff */
[----:B------:R-:W-:Y:S01]  /*dcd0*/  FFMA.FTZ R45, R25, R45, R44 ;  /* 0x0000002d192d7223 */ /* 0x000fe2000001002c */
[----:B------:R-:W-:Y:S01]  /*dce0*/  LOP3.LUT R57, R57, 0xffff0000, RZ, 0xc0, !PT ;  /* 0xffff000039397812 */ /* 0x000fe200078ec0ff */
[C---:B------:R-:W-:Y:S01]  /*dcf0*/  FMUL.FTZ R6, R27.reuse, R26 ;  /* 0x0000001a1b067220 */ /* 0x040fe20000410000 */
[----:B------:R-:W-:Y:S01]  /*dd00*/  LOP3.LUT R25, R62, 0xffff0000, RZ, 0xc0, !PT ;  /* 0xffff00003e197812 */ /* 0x000fe200078ec0ff */
[----:B------:R-:W-:-:S02]  /*dd10*/  FMUL.FTZ R46, R27, R4 ;  /* 0x000000041b2e7220 */ /* 0x000fc40000410000 */
[C---:B------:R-:W-:Y:S01]  /*dd20*/  FMUL.FTZ R27, R32.reuse, R57 ;  /* 0x00000039201b7220 */ /* 0x040fe20000410000 */
[----:B------:R-:W-:Y:S01]  /*dd30*/  FFMA.FTZ R44, R5, R4, -R6 ;  /* 0x00000004052c7223 */ /* 0x000fe20000010806 */
[-C--:B------:R-:W-:Y:S01]  /*dd40*/  FMUL.FTZ R32, R32, R25.reuse ;  /* 0x0000001920207220 */ /* 0x080fe20000410000 */
[----:B------:R-:W-:Y:S02]  /*dd50*/  IMAD.U32 R6, R59, 0x10000, RZ ;  /* 0x000100003b067824 */ /* 0x000fe400078e00ff */
[----:B------:R-:W-:Y:S01]  /*dd60*/  FFMA.FTZ R46, R5, R26, R46 ;  /* 0x0000001a052e7223 */ /* 0x000fe2000001002e */
[----:B------:R-:W-:Y:S02]  /*dd70*/  IMAD.U32 R4, R63, 0x10000, RZ ;  /* 0x000100003f047824 */ /* 0x000fe400078e00ff */
[C---:B------:R-:W-:Y:S01]  /*dd80*/  FFMA.FTZ R26, R28.reuse, R25, -R27 ;  /* 0x000000191c1a7223 */ /* 0x040fe2000001081b */
[----:B------:R-:W-:Y:S01]  /*dd90*/  FFMA.FTZ R32, R28, R57, R32 ;  /* 0x000000391c207223 */ /* 0x000fe20000010020 */
[C---:B------:R-:W-:Y:S01]  /*dda0*/  FMUL.FTZ R48, R31.reuse, R6 ;  /* 0x000000061f307220 */ /* 0x040fe20000410000 */
[----:B------:R-:W-:Y:S01]  /*ddb0*/  FMUL.FTZ R28, R31, R4 ;  /* 0x000000041f1c7220 */ /* 0x000fe20000410000 */
[----:B------:R-:W-:-:S02]  /*ddc0*/  LOP3.LUT R59, R59, 0xffff0000, RZ, 0xc0, !PT ;  /* 0xffff00003b3b7812 */ /* 0x000fc400078ec0ff */
[----:B------:R-:W-:Y:S01]  /*ddd0*/  LOP3.LUT R25, R60, 0xffff0000, RZ, 0xc0, !PT ;  /* 0xffff00003c197812 */ /* 0x000fe200078ec0ff */
[----:B------:R-:W-:Y:S01]  /*dde0*/  FFMA.FTZ R48, R7, R4, -R48 ;  /* 0x0000000407307223 */ /* 0x000fe20000010830 */
[----:B------:R-:W-:Y:S01]  /*ddf0*/  LOP3.LUT R63, R63, 0xffff0000, RZ, 0xc0, !PT ;  /* 0xffff00003f3f7812 */ /* 0x000fe200078ec0ff */
[----:B------:R-:W-:Y:S01]  /*de00*/  FFMA.FTZ R28, R7, R6, R28 ;  /* 0x00000006071c7223 */ /* 0x000fe2000001001c */
[----:B------:R-:W-:Y:S01]  /*de10*/  LOP3.LUT R5, R64, 0xffff0000, RZ, 0xc0, !PT ;  /* 0xffff000040057812 */ /* 0x000fe200078ec0ff */
[C---:B------:R-:W-:Y:S01]  /*de20*/  FMUL.FTZ R7, R33.reuse, R59 ;  /* 0x0000003b21077220 */ /* 0x040fe20000410000 */
[C---:B------:R-:W-:Y:S01]  /*de30*/  FMUL.FTZ R27, R34.reuse, R25 ;  /* 0x00000019221b7220 */ /* 0x040fe20000410000 */
[----:B------:R-:W-:Y:S02]  /*de40*/  FMUL.FTZ R4, R33, R63 ;  /* 0x0000003f21047220 */ /* 0x000fe40000410000 */
        /* <DEDUP_REMOVED lines=15> */
.L_x_2697:
[----:B------:R-:W-:Y:S05]  /*df40*/  BSYNC B1 ;  /* 0x0000000000017941 */ /* 0x000fea0003800000 */
.L_x_2696:
        /* <DEDUP_REMOVED lines=106> */
.L_x_2699:
[----:B------:R-:W-:Y:S05]  /*e5f0*/  BSYNC B1 ;  /* 0x0000000000017941 */ /* 0x000fea0003800000 */
.L_x_2698:
        /* <DEDUP_REMOVED lines=57> */
[-C--:B------:R-:W-:Y:S01]  /*e990*/  FMUL.FTZ R25, R13, R11.reuse ;  /* 0x0000000b0d197220 */ /* 0x080fe20000410000 */
[----:B------:R-:W-:Y:S01]  /*e9a0*/  FFMA.FTZ R35, R8, R11, -R35 ;  /* 0x0000000b08237223 */ /* 0x000fe20000010823 */
[----:B------:R-:W-:Y:S02]  /*e9b0*/  IMAD.U32 R10, R7, 0x10000, RZ ;  /* 0x00010000070a7824 */ /* 0x000fe400078e00ff */
[C---:B------:R-:W-:Y:S01]  /*e9c0*/  FMUL.FTZ R11, R20.reuse, R31 ;  /* 0x0000001f140b7220 */ /* 0x040fe20000410000 */
[----:B------:R-:W-:Y:S01]  /*e9d0*/  FMUL.FTZ R0, R20, R21 ;  /* 0x0000001514007220 */ /* 0x000fe20000410000 */
[----:B------:R-:W-:Y:S01]  /*e9e0*/  LOP3.LUT R13, R58, 0xffff0000, RZ, 0xc0, !PT ;  /* 0xffff00003a0d7812 */ /* 0x000fe200078ec0ff */
[----:B------:R-:W-:Y:S01]  /*e9f0*/  FFMA.FTZ R27, R8, R27, R25 ;  /* 0x0000001b081b7223 */ /* 0x000fe20000010019 */
[----:B------:R-:W-:Y:S01]  /*ea00*/  FFMA.FTZ R20, R10, R21, -R11 ;  /* 0x000000150a147223 */ /* 0x000fe2000001080b */
[----:B------:R-:W-:Y:S01]  /*ea10*/  LOP3.LUT R11, R70, 0xffff0000, RZ, 0xc0, !PT ;  /* 0xffff0000460b7812 */ /* 0x000fe200078ec0ff */
[----:B------:R-:W-:-:S02]  /*ea20*/  IMAD.U32 R8, R68, 0x10000, RZ ;  /* 0x0001000044087824 */ /* 0x000fc400078e00ff */
[----:B------:R-:W-:Y:S01]  /*ea30*/  FMUL.FTZ R21, R12, R13 ;  /* 0x0000000d0c157220 */ /* 0x000fe20000410000 */
[----:B------:R-:W-:Y:S01]  /*ea40*/  FFMA.FTZ R31, R10, R31, R0 ;  /* 0x0000001f0a1f7223 */ /* 0x000fe20000010000 */
[----:B------:R-:W-:Y:S02]  /*ea50*/  IMAD.U32 R0, R28, 0x10000, RZ ;  /* 0x000100001c007824 */ /* 0x000fe400078e00ff */
[-C--:B------:R-:W-:Y:S01]  /*ea60*/  FMUL.FTZ R25, R12, R11.reuse ;  /* 0x0000000b0c197220 */ /* 0x080fe20000410000 */
[----:B------:R-:W-:Y:S01]  /*ea70*/  FFMA.FTZ R21, R4, R11, -R21 ;  /* 0x0000000b04157223 */ /* 0x000fe20000010815 */
[----:B------:R-:W-:Y:S01]  /*ea80*/  FMUL.FTZ R12, R24, R67 ;  /* 0x00000043180c7220 */ /* 0x000fe20000410000 */
[----:B------:R-:W-:Y:S02]  /*ea90*/  IMAD.U32 R9, R6, 0x10000, RZ ;  /* 0x0001000006097824 */ /* 0x000fe400078e00ff */
[----:B------:R-:W-:Y:S01]  /*eaa0*/  FFMA.FTZ R10, R4, R13, R25 ;  /* 0x0000000d040a7223 */ /* 0x000fe20000010019 */
[-C--:B------:R-:W-:Y:S01]  /*eab0*/  FMUL.FTZ R24, R24, R71.reuse ;  /* 0x0000004718187220 */ /* 0x080fe20000410000 */
[----:B------:R-:W-:Y:S01]  /*eac0*/  FMUL.FTZ R4, R14, R8 ;  /* 0x000000080e047220 */ /* 0x000fe20000410000 */
[----:B------:R-:W-:Y:S01]  /*ead0*/  LOP3.LUT R68, R68, 0xffff0000, RZ, 0xc0, !PT ;  /* 0xffff000044447812 */ /* 0x000fe200078ec0ff */
[-C--:B------:R-:W-:Y:S01]  /*eae0*/  FMUL.FTZ R14, R14, R0.reuse ;  /* 0x000000000e0e7220 */ /* 0x080fe20000410000 */
[----:B------:R-:W-:Y:S01]  /*eaf0*/  LOP3.LUT R69, R69, 0xffff0000, RZ, 0xc0, !PT ;  /* 0xffff000045457812 */ /* 0x000fe200078ec0ff */
[C---:B------:R-:W-:Y:S01]  /*eb00*/  FFMA.FTZ R12, R5.reuse, R71, -R12 ;  /* 0x00000047050c7223 */ /* 0x040fe2000001080c */
[----:B------:R-:W-:Y:S01]  /*eb10*/  LOP3.LUT R28, R28, 0xffff0000, RZ, 0xc0, !PT ;  /* 0xffff00001c1c7812 */ /* 0x000fe200078ec0ff */
[----:B------:R-:W-:Y:S01]  /*eb20*/  FFMA.FTZ R24, R5, R67, R24 ;  /* 0x0000004305187223 */ /* 0x000fe20000010018 */
[----:B------:R-:W-:Y:S01]  /*eb30*/  LOP3.LUT R29, R29, 0xffff0000, RZ, 0xc0, !PT ;  /* 0xffff00001d1d7812 */ /* 0x000fe200078ec0ff */
[----:B------:R-:W-:Y:S01]  /*eb40*/  FFMA.FTZ R0, R9, R0, -R4 ;  /* 0x0000000009007223 */ /* 0x000fe20000010804 */
[----:B------:R-:W-:Y:S01]  /*eb50*/  LOP3.LUT R6, R6, 0xffff0000, RZ, 0xc0, !PT ;  /* 0xffff000006067812 */ /* 0x000fe200078ec0ff */
[----:B------:R-:W-:Y:S01]  /*eb60*/  FMUL.FTZ R5, R15, R68 ;  /* 0x000000440f057220 */ /* 0x000fe20000410000 */
[----:B------:R-:W-:Y:S01]  /*eb70*/  LOP3.LUT R7, R7, 0xffff0000, RZ, 0xc0, !PT ;  /* 0xffff000007077812 */ /* 0x000fe200078ec0ff */
        /* <DEDUP_REMOVED lines=18> */
.L_x_2683:
[----:B------:R-:W-:Y:S05]  /*eca0*/  BSYNC B0 ;  /* 0x0000000000007941 */ /* 0x000fea0003800000 */
.L_x_2655:
        /* <DEDUP_REMOVED lines=8> */
.L_x_2653:
[----:B------:R-:W-:-:S05]  /*ed30*/  IMAD.U32 R0, RZ, RZ, UR45 ;  /* 0x0000002dff007e24 */ /* 0x000fca000f8e00ff */
[----:B------:R-:W-:-:S13]  /*ed40*/  ISETP.NE.AND P0, PT, R0, 0x3, PT ;  /* 0x000000030000780c */ /* 0x000fda0003f05270 */
[----:B------:R-:W-:Y:S05]  /*ed50*/  @!P0 BRA `(.L_x_2700) ;  /* 0x0000000000048947 */ /* 0x000fea0003800000 */
[----:B------:R-:W-:Y:S01]  /*ed60*/  BPT.TRAP 0x1 ;  /* 0x000000040000795c */ /* 0x000fe20000300000 */
.L_x_2700:
[----:B------:R-:W-:Y:S01]  /*ed70*/  IMAD R0, R184, 0x8, R2 ;  /* 0x00000008b8007824 */ /* 0x000fe200078e0202 */
[----:B01----:R-:W-:-:S04]  /*ed80*/  SHF.L.U32 R3, R186, 0x1f, RZ ;  /* 0x0000001fba037819 */ /* 0x003fc800000006ff */
[----:B------:R0:W1:Y:S01]  /*ed90*/  SYNCS.PHASECHK.TRANS64.TRYWAIT P2, [R0+URZ+0x28830], R3 ;  /* 0x02883003000075a7 */ /* 0x000062000804017f */
[----:B------:R-:W-:Y:S05]  /*eda0*/  @!P0 BRA `(.L_x_2701) ;  /* 0x0000000000048947 */ /* 0x000fea0003800000 */
[----:B------:R-:W-:Y:S01]  /*edb0*/  BPT.TRAP 0x1 ;  /* 0x000000040000795c */ /* 0x000fe20000300000 */
.L_x_2701:
[----:B--234-:R-:W2:Y:S02]  /*edc0*/  S2R R4, SR_TID.X ;  /* 0x0000000000047919 */ /* 0x01cea40000002100 */
[----:B--2---:R-:W-:-:S04]  /*edd0*/  LOP3.LUT R4, R4, 0x7f, RZ, 0xc0, !PT ;  /* 0x0000007f04047812 */ /* 0x004fc800078ec0ff */
[----:B------:R-:W-:Y:S01]  /*ede0*/  ISETP.NE.AND P1, PT, R4, RZ, PT ;  /* 0x000000ff0400720c */ /* 0x000fe20003f25270 */
[----:B-1----:R-:W-:-:S12]  /*edf0*/  @P2 BRA `(.L_x_2702) ;  /* 0x0000000000082947 */ /* 0x002fd80003800000 */
[----:B------:R-:W1:Y:S02]  /*ee00*/  SYNCS.PHASECHK.TRANS64.TRYWAIT P2, [R0+URZ+0x28830], R3 ;  /* 0x02883003000075a7 */ /* 0x000e64000804017f */
[----:B-1----:R-:W-:Y:S05]  /*ee10*/  @!P2 BRA `(.L_x_2703) ;  /* 0x0000015c0020a947 */ /* 0x002fea0003800000 */
.L_x_2702:
        /* <DEDUP_REMOVED lines=51> */
[----:B------:R-:W0:Y:S01]  /*f150*/  LDC R3, c[0x0][0x448] ;  /* 0x00011200ff037b82 */ /* 0x000e220000000800 */
[----:B------:R-:W-:Y:S01]  /*f160*/  @!P1 VIADD R0, R0, 0x28840 ;  /* 0x0002884000009836 */ /* 0x000fe20000000000 */
[----:B------:R-:W-:Y:S01]  /*f170*/  R2UR UR26, R8 ;  /* 0x00000000081a72ca */ /* 0x000fe200000e0000 */
[C---:B------:R-:W-:Y:S01]  /*f180*/  VIADD R8, R6.reuse, 0x404 ;  /* 0x0000040406087836 */ /* 0x040fe20000000000 */
[----:B------:R-:W-:Y:S01]  /*f190*/  ULDC UR48, c[0x0][0x9d8] ;  /* 0x0002760000307ab9 */ /* 0x000fe20000000800 */
[----:B------:R-:W-:Y:S01]  /*f1a0*/  VIADD R6, R6, 0x406 ;  /* 0x0000040606067836 */ /* 0x000fe20000000000 */
[----:B------:R-:W-:Y:S01]  /*f1b0*/  @!P1 PRMT R0, RZ, 0x654, R0 ;  /* 0x00000654ff009816 */ /* 0x000fe20000000000 */
[----:B------:R-:W-:Y:S01]  /*f1c0*/  ULDC UR49, c[0x0][0x9d8] ;  /* 0x0002760000317ab9 */ /* 0x000fe20000000800 */
[----:B------:R-:W-:Y:S01]  /*f1d0*/  R2UR UR30, R8 ;  /* 0x00000000081e72ca */ /* 0x000fe200000e0000 */
[----:B------:R-:W-:Y:S01]  /*f1e0*/  ULDC UR46, c[0x0][0x988] ;  /* 0x00026200002e7ab9 */ /* 0x000fe20000000800 */
[----:B------:R-:W-:Y:S01]  /*f1f0*/  R2UR UR34, R6 ;  /* 0x00000000062272ca */ /* 0x000fe200000e0000 */
[----:B------:R-:W-:Y:S01]  /*f200*/  IMAD.IADD R6, R204, 0x1, R190 ;  /* 0x00000001cc067824 */ /* 0x000fe200078e02be */
[----:B------:R-:W-:Y:S01]  /*f210*/  ULDC UR47, c[0x0][0x988] ;  /* 0x00026200002f7ab9 */ /* 0x000fe20000000800 */
        /* <DEDUP_REMOVED lines=11> */
[----:B0-----:R-:W-:Y:S02]  /*f2d0*/  ISETP.NE.AND P2, PT, R3, 0x1, PT ;  /* 0x000000010300780c */ /* 0x001fe40003f45270 */
[----:B------:R-:W-:-:S02]  /*f2e0*/  CS2R R128, SRZ ;  /* 0x0000000000807805 */ /* 0x000fc4000001ff00 */
[----:B------:R-:W-:Y:S02]  /*f2f0*/  CS2R R126, SRZ ;  /* 0x00000000007e7805 */ /* 0x000fe4000001ff00 */
[----:B------:R-:W-:Y:S02]  /*f300*/  CS2R R124, SRZ ;  /* 0x00000000007c7805 */ /* 0x000fe4000001ff00 */
[----:B------:R-:W-:Y:S02]  /*f310*/  CS2R R122, SRZ ;  /* 0x00000000007a7805 */ /* 0x000fe4000001ff00 */
[----:B------:R-:W-:Y:S02]  /*f320*/  CS2R R120, SRZ ;  /* 0x0000000000787805 */ /* 0x000fe4000001ff00 */
[----:B------:R-:W-:Y:S02]  /*f330*/  CS2R R118, SRZ ;  /* 0x0000000000767805 */ /* 0x000fe4000001ff00 */
[----:B------:R-:W-:Y:S01]  /*f340*/  CS2R R116, SRZ ;  /* 0x0000000000747805 */ /* 0x000fe2000001ff00 */
[----:B------:R-:W0:Y:S08]  /*f350*/  @P2 LDC R3, c[0x0][0x44c] ;  /* 0x00011300ff032b82 */ /* 0x000e300000000800 */
[----:B------:R-:W1:Y:S01]  /*f360*/  @P2 LDC R8, c[0x0][0x450] ;  /* 0x00011400ff082b82 */ /* 0x000e620000000800 */
[----:B0-----:R-:W-:-:S05]  /*f370*/  @P2 IMAD.HI.U32 R3, R6, R3, RZ ;  /* 0x0000000306032227 */ /* 0x001fca00078e00ff */
[----:B-1----:R-:W-:-:S05]  /*f380*/  @P2 SHF.R.U32.HI R6, RZ, R8, R3 ;  /* 0x00000008ff062219 */ /* 0x002fca0000011603 */
[----:B------:R-:W0:Y:S04]  /*f390*/  SHFL.IDX PT, R3, R6, 0x1, 0x1c1f ;  /* 0x003c1f0006037f89 */ /* 0x000e2800000e0000 */
[----:B------:R-:W1:Y:S01]  /*f3a0*/  SHFL.IDX PT, R6, R6, RZ, 0x1c1f ;  /* 0x001c1fff06067589 */ /* 0x000e6200000e0000 */
[----:B------:R-:W-:Y:S02]  /*f3b0*/  WARPGROUP.DEPBAR.LE gsb0, 0x0 ;  /* 0x00008000000079c5 */ /* 0x000fe40000010000 */
[----:B------:R-:W-:-:S06]  /*f3c0*/  WARPGROUP.ARRIVE ;  /* 0x00000000000079c5 */ /* 0x000fcc0000000000 */
[----:B------:R-:W-:Y:S03]  /*f3d0*/  HGMMA.64x128x16.F32.BF16 R24, gdesc[UR8], R24, gsb0 ;  /* 0x01e00000081879f0 */ /* 0x000fe60008001818 */
[----:B------:R-:W-:Y:S02]  /*f3e0*/  WARPGROUP.DEPBAR.LE gsb0, 0x0 ;  /* 0x00008000000079c5 */ /* 0x000fe40000010000 */
[----:B------:R-:W-:-:S07]  /*f3f0*/  WARPGROUP.ARRIVE ;  /* 0x00000000000079c5 */ /* 0x000fce0000000000 */
[----:B------:R-:W-:Y:S01]  /*f400*/  HGMMA.64x128x16.F32.BF16 R24, gdesc[UR4], R24, gsb0 ;  /* 0x01e00000041879f0 */ /* 0x000fe20008001818 */
[----:B------:R-:W-:Y:S01]  /*f410*/  ULDC UR6, c[0x0][0x9d8] ;  /* 0x0002760000067ab9 */ /* 0x000fe20000000800 */
[----:B------:R-:W-:Y:S01]  /*f420*/  ULDC UR7, c[0x0][0x988] ;  /* 0x0002620000077ab9 */ /* 0x000fe20000000800 */
        /* <DEDUP_REMOVED lines=28> */
[----:B-----5:R3:W-:Y:S01]  /*f5f0*/  MUFU.TANH R111, R30 ;  /* 0x0000001e006f7308 */ /* 0x0207e20000002400 */
[----:B--2---:R-:W-:-:S02]  /*f600*/  IMAD.MOV.U32 R27, RZ, RZ, -0x80 ;  /* 0xffffff80ff1b7424 */ /* 0x004fc400078e00ff */
[----:B------:R-:W-:Y:S01]  /*f610*/  FMUL.FTZ R47, R47, UR6 ;  /* 0x000000062f2f7c20 */ /* 0x000fe20008410000 */
[----:B------:R-:W-:Y:S01]  /*f620*/  FMUL.FTZ R50, R50, UR6 ;  /* 0x0000000632327c20 */ /* 0x000fe20008410000 */
[----:B------:R-:W-:Y:S01]  /*f630*/  FMUL.FTZ R51, R51, UR6 ;  /* 0x0000000633337c20 */ /* 0x000fe20008410000 */
[----:B------:R-:W-:Y:S01]  /*f640*/  FMUL.FTZ R54, R54, UR6 ;  /* 0x0000000636367c20 */ /* 0x000fe20008410000 */
[----:B------:R-:W-:Y:S01]  /*f650*/  FMUL.FTZ R55, R55, UR6 ;  /* 0x0000000637377c20 */ /* 0x000fe20008410000 */
[----:B------:R-:W-:Y:S01]  /*f660*/  FMUL.FTZ R58, R58, UR6 ;  /* 0x000000063a3a7c20 */ /* 0x000fe20008410000 */
[----:B------:R-:W2:Y:S01]  /*f670*/  MUFU.TANH R26, R26 ;  /* 0x0000001a001a7308 */ /* 0x000ea20000002400 */
[----:B---3--:R-:W-:Y:S02]  /*f680*/  IMAD R30, R88, R27, 0x80 ;  /* 0x00000080581e7424 */ /* 0x008fe400078e021b */
[----:B------:R-:W-:Y:S01]  /*f690*/  FMUL.FTZ R59, R59, UR6 ;  /* 0x000000063b3b7c20 */ /* 0x000fe20008410000 */
[----:B------:R-:W-:Y:S01]  /*f6a0*/  FMUL.FTZ R62, R62, UR6 ;  /* 0x000000063e3e7c20 */ /* 0x000fe20008410000 */
[----:B------:R-:W-:Y:S01]  /*f6b0*/  FMUL.FTZ R7, R57, UR6 ;  /* 0x0000000639077c20 */ /* 0x000fe20008410000 */
[----:B------:R-:W-:Y:S01]  /*f6c0*/  FMUL.FTZ R67, R67, UR6 ;  /* 0x0000000643437c20 */ /* 0x000fe20008410000 */
[--C-:B------:R-:W-:Y:S01]  /*f6d0*/  IADD3 R109, -R197, 0x1, R30.reuse ;  /* 0x00000001c56d7810 */ /* 0x100fe20007ffe11e */
[----:B------:R-:W-:Y:S01]  /*f6e0*/  FMUL.FTZ R13, R49, UR6 ;  /* 0x00000006310d7c20 */ /* 0x000fe20008410000 */
[----:B------:R-:W-:Y:S01]  /*f6f0*/  IADD3 R30, -R197, R193, R30 ;  /* 0x000000c1c51e7210 */ /* 0x000fe20007ffe11e */
[----:B------:R-:W3:Y:S01]  /*f700*/  MUFU.TANH R31, R31 ;  /* 0x0000001f001f7308 */ /* 0x000ee20000002400 */
[----:B------:R-:W-:Y:S01]  /*f710*/  IADD3 R109, -R192, R109, R193 ;  /* 0x0000006dc06d7210 */ /* 0x000fe20007ffe1c1 */
[----:B------:R-:W-:Y:S01]  /*f720*/  FMUL.FTZ R63, R63, UR6 ;  /* 0x000000063f3f7c20 */ /* 0x000fe20008410000 */
[----:B------:R-:W-:Y:S01]  /*f730*/  FMUL.FTZ R66, R66, UR6 ;  /* 0x0000000642427c20 */ /* 0x000fe20008410000 */
[----:B------:R-:W-:Y:S01]  /*f740*/  FMUL.FTZ R9, R53, UR6 ;  /* 0x0000000635097c20 */ /* 0x000fe20008410000 */
[--C-:B0-----:R-:W-:Y:S01]  /*f750*/  VIADDMNMX R3, R3, R109, R30.reuse, PT ;  /* 0x0000006d03037246 */ /* 0x101fe2000380011e */
[----:B------:R-:W-:Y:S01]  /*f760*/  FMUL.FTZ R70, R70, UR6 ;  /* 0x0000000646467c20 */ /* 0x000fe20008410000 */
[----:B------:R-:W-:Y:S01]  /*f770*/  FMUL.FTZ R74, R74, UR6 ;  /* 0x000000064a4a7c20 */ /* 0x000fe20008410000 */
[----:B------:R-:W0:Y:S01]  /*f780*/  MUFU.TANH R34, R34 ;  /* 0x0000002200227308 */ /* 0x000e220000002400 */
[----:B------:R-:W-:Y:S01]  /*f790*/  ISETP.GT.AND P4, PT, R3, RZ, PT ;  /* 0x000000ff0300720c */ /* 0x000fe20003f84270 */
[----:B------:R-:W-:Y:S01]  /*f7a0*/  FMUL.FTZ R75, R75, UR6 ;  /* 0x000000064b4b7c20 */ /* 0x000fe20008410000 */
[C---:B------:R-:W-:Y:S01]  /*f7b0*/  ISETP.GT.AND P5, PT, R3.reuse, 0x1, PT ;  /* 0x000000010300780c */ /* 0x040fe20003fa4270 */
[----:B------:R-:W-:Y:S01]  /*f7c0*/  FMUL.FTZ R78, R78, UR6 ;  /* 0x000000064e4e7c20 */ /* 0x000fe20008410000 */
[----:B------:R-:W-:Y:S01]  /*f7d0*/  ISETP.GT.AND P3, PT, R3, 0x8, PT ;  /* 0x000000080300780c */ /* 0x000fe20003f64270 */
[----:B------:R-:W-:Y:S01]  /*f7e0*/  FMUL.FTZ R12, R25, UR6 ;  /* 0x00000006190c7c20 */ /* 0x000fe20008410000 */
[----:B--2---:R-:W-:Y:S01]  /*f7f0*/  FSEL R115, R26, -INF , P4 ;  /* 0xff8000001a737808 */ /* 0x004fe20002000000 */
[----:B------:R-:W2:Y:S01]  /*f800*/  MUFU.TANH R35, R35 ;  /* 0x0000002300237308 */ /* 0x000ea20000002400 */
[----:B------:R-:W-:Y:S01]  /*f810*/  FSEL R113, R113, -INF , P5 ;  /* 0xff80000071717808 */ /* 0x000fe20002800000 */
[----:B------:R-:W-:Y:S01]  /*f820*/  FMUL.FTZ R25, R41, UR6 ;  /* 0x0000000629197c20 */ /* 0x000fe20008410000 */
[----:B------:R-:W-:Y:S01]  /*f830*/  ISETP.GT.AND P4, PT, R3, 0x9, PT ;  /* 0x000000090300780c */ /* 0x000fe20003f84270 */
[----:B------:R-:W-:Y:S01]  /*f840*/  FMUL.FTZ R79, R79, UR6 ;  /* 0x000000064f4f7c20 */ /* 0x000fe20008410000 */
[----:B------:R-:W-:Y:S01]  /*f850*/  FSEL R111, R111, -INF , P3 ;  /* 0xff8000006f6f7808 */ /* 0x000fe20001800000 */
[----:B------:R-:W-:Y:S01]  /*f860*/  FMUL.FTZ R15, R45, UR6 ;  /* 0x000000062d0f7c20 */ /* 0x000fe20008410000 */
[----:B------:R-:W-:Y:S01]  /*f870*/  FMNMX.FTZ R8, R115, R113, !PT ;  /* 0x0000007173087209 */ /* 0x000fe20007810000 */
[----:B------:R-:W4:Y:S01]  /*f880*/  MUFU.TANH R38, R38 ;  /* 0x0000002600267308 */ /* 0x000f220000002400 */
[----:B------:R-:W-:Y:S01]  /*f890*/  ISETP.GT.AND P3, PT, R3, 0x10, PT ;  /* 0x000000100300780c */ /* 0x000fe20003f64270 */
[----:B------:R-:W-:Y:S01]  /*f8a0*/  FMUL.FTZ R82, R82, UR6 ;  /* 0x0000000652527c20 */ /* 0x000fe20008410000 */
[----:B---3--:R-:W-:Y:S01]  /*f8b0*/  FSEL R107, R31, -INF , P4 ;  /* 0xff8000001f6b7808 */ /* 0x008fe20002000000 */
[----:B------:R-:W-:Y:S01]  /*f8c0*/  FMUL.FTZ R83, R83, UR6 ;  /* 0x0000000653537c20 */ /* 0x000fe20008410000 */
[----:B------:R-:W-:Y:S01]  /*f8d0*/  FMNMX.FTZ R8, R111, R8, !PT ;  /* 0x000000086f087209 */ /* 0x000fe20007810000 */
[----:B------:R-:W-:Y:S01]  /*f8e0*/  FMUL.FTZ R10, R24, UR6 ;  /* 0x00000006180a7c20 */ /* 0x000fe20008410000 */
[----:B------:R-:W-:Y:S01]  /*f8f0*/  ISETP.GT.AND P4, PT, R3, 0x11, PT ;  /* 0x000000110300780c */ /* 0x000fe20003f84270 */
[----:B------:R-:W3:Y:S01]  /*f900*/  MUFU.TANH R39, R39 ;  /* 0x0000002700277308 */ /* 0x000ee20000002400 */
[----:B0-----:R-:W-:Y:S01]  /*f910*/  FSEL R105, R34, -INF , P3 ;  /* 0xff80000022697808 */ /* 0x001fe20001800000 */
[----:B------:R-:W-:Y:S01]  /*f920*/  FMUL.FTZ R24, R28, UR6 ;  /* 0x000000061c187c20 */ /* 0x000fe20008410000 */
[----:B------:R-:W-:Y:S01]  /*f930*/  FMNMX.FTZ R8, R107, R8, !PT ;  /* 0x000000086b087209 */ /* 0x000fe20007810000 */
[----:B------:R-:W-:Y:S01]  /*f940*/  FMUL.FTZ R28, R29, UR6 ;  /* 0x000000061d1c7c20 */ /* 0x000fe20008410000 */
[----:B------:R-:W-:Y:S01]  /*f950*/  ISETP.GT.AND P3, PT, R3, 0x18, PT ;  /* 0x000000180300780c */ /* 0x000fe20003f64270 */
[----:B------:R-:W-:Y:S01]  /*f960*/  FMUL.FTZ R29, R32, UR6 ;  /* 0x00000006201d7c20 */ /* 0x000fe20008410000 */
[----:B--2---:R-:W-:Y:S01]  /*f970*/  FSEL R103, R35, -INF , P4 ;  /* 0xff80000023677808 */ /* 0x004fe20002000000 */
[----:B------:R-:W0:Y:S01]  /*f980*/  MUFU.TANH R42, R42 ;  /* 0x0000002a002a7308 */ /* 0x000e220000002400 */
[----:B------:R-:W-:Y:S01]  /*f990*/  FMNMX.FTZ R8, R105, R8, !PT ;  /* 0x0000000869087209 */ /* 0x000fe20007810000 */
[----:B------:R-:W-:Y:S01]  /*f9a0*/  FMUL.FTZ R86, R86, UR6 ;  /* 0x0000000656567c20 */ /* 0x000fe20008410000 */
[----:B------:R-:W-:Y:S01]  /*f9b0*/  ISETP.GT.AND P4, PT, R3, 0x19, PT ;  /* 0x000000190300780c */ /* 0x000fe20003f84270 */
[----:B------:R-:W-:Y:S01]  /*f9c0*/  FMUL.FTZ R32, R33, UR6 ;  /* 0x0000000621207c20 */ /* 0x000fe20008410000 */
[----:B----4-:R-:W-:Y:S01]  /*f9d0*/  FSEL R101, R38, -INF , P3 ;  /* 0xff80000026657808 */ /* 0x010fe20001800000 */
[----:B------:R-:W-:Y:S01]  /*f9e0*/  FMUL.FTZ R33, R36, UR6 ;  /* 0x0000000624217c20 */ /* 0x000fe20008410000 */
[----:B------:R-:W-:Y:S01]  /*f9f0*/  FMNMX.FTZ R8, R103, R8, !PT ;  /* 0x0000000867087209 */ /* 0x000fe20007810000 */
[----:B------:R-:W2:Y:S01]  /*fa00*/  MUFU.TANH R43, R43 ;  /* 0x0000002b002b7308 */ /* 0x000ea20000002400 */
        /* <DEDUP_REMOVED lines=14> */
[----:B------:R-:W-:Y:S01]  /*faf0*/  FMNMX.FTZ R26, R97, R8, !PT ;  /* 0x00000008611a7209 */ /* 0x000fe20007810000 */
[----:B------:R-:W0:Y:S01]  /*fb00*/  MUFU.TANH R47, R47 ;  /* 0x0000002f002f7308 */ /* 0x000e220000002400 */
[----:B--2---:R-:W-:Y:S01]  /*fb10*/  FSEL R95, R43, -INF , P4 ;  /* 0xff8000002b5f7808 */ /* 0x004fe20002000000 */
[----:B------:R-:W-:Y:S01]  /*fb20*/  FMUL.FTZ R8, R71, UR6 ;  /* 0x0000000647087c20 */ /* 0x000fe20008410000 */
[----:B------:R-:W-:Y:S01]  /*fb30*/  ISETP.GT.AND P4, PT, R3, 0x29, PT ;  /* 0x000000290300780c */ /* 0x000fe20003f84270 */
[----:B------:R-:W-:Y:S01]  /*fb40*/  FMUL.FTZ R60, R64, UR6 ;  /* 0x00000006403c7c20 */ /* 0x000fe20008410000 */
[----:B------:R-:W-:Y:S01]  /*fb50*/  FMNMX.FTZ R26, R95, R26, !PT ;  /* 0x0000001a5f1a7209 */ /* 0x000fe20007810000 */
[----:B------:R-:W-:Y:S01]  /*fb60*/  FMUL.FTZ R64, R73, UR6 ;  /* 0x0000000649407c20 */ /* 0x000fe20008410000 */
[----:B-1----:R-:W-:Y:S01]  /*fb70*/  VIADDMNMX R109, R6, R109, R30, PT ;  /* 0x0000006d066d7246 */ /* 0x002fe2000380011e */
[----:B------:R-:W1:Y:S01]  /*fb80*/  MUFU.TANH R50, R50 ;  /* 0x0000003200327308 */ /* 0x000e620000002400 */
[----:B---3--:R-:W-:Y:S01]  /*fb90*/  FSEL R93, R46, -INF , P3 ;  /* 0xff8000002e5d7808 */ /* 0x008fe20001800000 */
[----:B------:R-:W-:Y:S01]  /*fba0*/  FMUL.FTZ R11, R52, UR6 ;  /* 0x00000006340b7c20 */ /* 0x000fe20008410000 */
[----:B------:R-:W-:Y:S01]  /*fbb0*/  ISETP.GT.AND P3, PT, R3, 0x30, PT ;  /* 0x000000300300780c */ /* 0x000fe20003f64270 */
[----:B------:R-:W-:Y:S01]  /*fbc0*/  FMUL.FTZ R40, R77, UR6 ;  /* 0x000000064d287c20 */ /* 0x000fe20008410000 */
[----:B------:R-:W-:Y:S01]  /*fbd0*/  FMNMX.FTZ R26, R93, R26, !PT ;  /* 0x0000001a5d1a7209 */ /* 0x000fe20007810000 */
[----:B------:R-:W-:Y:S01]  /*fbe0*/  FMUL.FTZ R5, R56, UR6 ;  /* 0x0000000638057c20 */ /* 0x000fe20008410000 */
[----:B------:R-:W-:Y:S01]  /*fbf0*/  ISETP.GT.AND P5, PT, R109, 0x1, PT ;  /* 0x000000016d00780c */ /* 0x000fe20003fa4270 */
[----:B------:R-:W2:Y:S01]  /*fc00*/  MUFU.TANH R51, R51 ;  /* 0x0000003300337308 */ /* 0x000ea20000002400 */
[----:B0-----:R-:W-:Y:S01]  /*fc10*/  FSEL R91, R47, -INF , P4 ;  /* 0xff8000002f5b7808 */ /* 0x001fe20002000000 */
[----:B------:R-:W-:Y:S01]  /*fc20*/  FMUL.FTZ R56, R68, UR6 ;  /* 0x0000000644387c20 */ /* 0x000fe20008410000 */
[----:B------:R-:W-:Y:S01]  /*fc30*/  ISETP.GT.AND P4, PT, R3, 0x31, PT ;  /* 0x000000310300780c */ /* 0x000fe20003f84270 */
[----:B------:R-:W-:Y:S01]  /*fc40*/  FMUL.FTZ R52, R72, UR6 ;  /* 0x0000000648347c20 */ /* 0x000fe20008410000 */
[----:B------:R-:W-:Y:S01]  /*fc50*/  FMNMX.FTZ R26, R91, R26, !PT ;  /* 0x0000001a5b1a7209 */ /* 0x000fe20007810000 */
[----:B------:R-:W-:Y:S01]  /*fc60*/  FMUL.FTZ R42, R81, UR6 ;  /* 0x00000006512a7c20 */ /* 0x000fe20008410000 */
[----:B------:R-:W-:Y:S01]  /*fc70*/  FMUL.FTZ R46, R85, UR6 ;  /* 0x00000006552e7c20 */ /* 0x000fe20008410000 */
[----:B------:R-:W0:Y:S01]  /*fc80*/  MUFU.TANH R54, R54 ;  /* 0x0000003600367308 */ /* 0x000e220000002400 */
[----:B-1----:R-:W-:Y:S01]  /*fc90*/  FSEL R89, R50, -INF , P3 ;  /* 0xff80000032597808 */ /* 0x002fe20001800000 */
[----:B------:R-:W-:Y:S01]  /*fca0*/  IMAD.U32 R50, RZ, RZ, UR7 ;  /* 0x00000007ff327e24 */ /* 0x000fe2000f8e00ff */
[----:B------:R-:W-:Y:S01]  /*fcb0*/  ISETP.GT.AND P3, PT, R3, 0x38, PT ;  /* 0x000000380300780c */ /* 0x000fe20003f64270 */
[----:B------:R-:W-:Y:S01]  /*fcc0*/  FMUL.FTZ R34, R76, UR6 ;  /* 0x000000064c227c20 */ /* 0x000fe20008410000 */
[----:B------:R-:W-:Y:S01]  /*fcd0*/  FMNMX.FTZ R26, R89, R26, !PT ;  /* 0x0000001a591a7209 */ /* 0x000fe20007810000 */
[----:B------:R-:W-:Y:S01]  /*fce0*/  FMUL.FTZ R38, R80, UR6 ;  /* 0x0000000650267c20 */ /* 0x000fe20008410000 */
[----:B------:R-:W-:Y:S01]  /*fcf0*/  FMUL.FTZ R44, R84, UR6 ;  /* 0x00000006542c7c20 */ /* 0x000fe20008410000 */
[----:B------:R-:W-:Y:S01]  /*fd00*/  MUFU.TANH R55, R55 ;  /* 0x0000003700377308 */ /* 0x000fe20000002400 */
[----:B--2---:R-:W-:Y:S01]  /*fd10*/  FSEL R71, R51, -INF , P4 ;  /* 0xff80000033477808 */ /* 0x004fe20002000000 */
[----:B------:R1:W-:Y:S01]  /*fd20*/  @!P1 SYNCS.ARRIVE.TRANS64.RED.A1T0 RZ, [R0+URZ], RZ ;  /* 0x000000ff00ff99a7 */ /* 0x0003e2000810043f */
[----:B------:R-:W-:-:S02]  /*fd30*/  ISETP.GT.AND P4, PT, R3, 0x39, PT ;  /* 0x000000390300780c */ /* 0x000fc40003f84270 */
[----:B------:R-:W-:-:S03]  /*fd40*/  FMNMX.FTZ R26, R71, R26, !PT ;  /* 0x0000001a471a7209 */ /* 0x000fc60007810000 */
[----:B------:R-:W2:Y:S08]  /*fd50*/  MUFU.TANH R58, R58 ;  /* 0x0000003a003a7308 */ /* 0x000eb00000002400 */
[----:B------:R-:W3:Y:S08]  /*fd60*/  MUFU.TANH R57, R59 ;  /* 0x0000003b00397308 */ /* 0x000ef00000002400 */
[----:B------:R-:W4:Y:S08]  /*fd70*/  MUFU.TANH R62, R62 ;  /* 0x0000003e003e7308 */ /* 0x000f300000002400 */
[----:B------:R0:W-:Y:S08]  /*fd80*/  MUFU.TANH R49, R67 ;  /* 0x0000004300317308 */ /* 0x0001f00000002400 */
[----:B------:R1:W4:Y:S01]  /*fd90*/  MUFU.TANH R53, R63 ;  /* 0x0000003f00357308 */ /* 0x0003220000002400 */
[----:B0-----:R-:W-:Y:S01]  /*fda0*/  FSEL R67, R54, -INF , P3 ;  /* 0xff80000036437808 */ /* 0x001fe20001800000 */
[----:B------:R-:W-:Y:S01]  /*fdb0*/  FMUL.FTZ R54, R61, UR6 ;  /* 0x000000063d367c20 */ /* 0x000fe20008410000 */
[----:B------:R-:W-:-:S02]  /*fdc0*/  ISETP.GT.AND P3, PT, R3, 0x40, PT ;  /* 0x000000400300780c */ /* 0x000fc40003f64270 */
[----:B------:R-:W-:Y:S02]  /*fdd0*/  FMNMX.FTZ R26, R67, R26, !PT ;  /* 0x0000001a431a7209 */ /* 0x000fe40007810000 */
[----:B--2---:R-:W-:Y:S01]  /*fde0*/  FSEL R59, R58, -INF , P3 ;  /* 0xff8000003a3b7808 */ /* 0x004fe20001800000 */
[----:B------:R-:W0:Y:S01]  /*fdf0*/  MUFU.TANH R66, R66 ;  /* 0x0000004200427308 */ /* 0x000e220000002400 */
[----:B-1----:R-:W-:Y:S01]  /*fe00*/  FSEL R63, R55, -INF , P4 ;  /* 0xff800000373f7808 */ /* 0x002fe20002000000 */
[----:B------:R-:W-:Y:S01]  /*fe10*/  FMUL.FTZ R58, R69, UR6 ;  /* 0x00000006453a7c20 */ /* 0x000fe20008410000 */
[----:B------:R-:W-:Y:S02]  /*fe20*/  ISETP.GT.AND P4, PT, R3, 0x41, PT ;  /* 0x000000410300780c */ /* 0x000fe40003f84270 */
[----:B------:R-:W-:Y:S02]  /*fe30*/  FMNMX.FTZ R26, R63, R26, !PT ;  /* 0x0000001a3f1a7209 */ /* 0x000fe40007810000 */
[----:B------:R-:W-:Y:S01]  /*fe40*/  ISETP.GT.AND P3, PT, R3, 0x48, PT ;  /* 0x000000480300780c */ /* 0x000fe20003f64270 */
[----:B------:R-:W1:Y:S01]  /*fe50*/  MUFU.TANH R70, R70 ;  /* 0x0000004600467308 */ /* 0x000e620000002400 */
[----:B---3--:R-:W-:-:S02]  /*fe60*/  FSEL R57, R57, -INF , P4 ;  /* 0xff80000039397808 */ /* 0x008fc40002000000 */
[----:B------:R-:W-:Y:S02]  /*fe70*/  FMNMX.FTZ R26, R59, R26, !PT ;  /* 0x0000001a3b1a7209 */ /* 0x000fe40007810000 */
[----:B------:R-:W-:Y:S02]  /*fe80*/  ISETP.GT.AND P4, PT, R3, 0x49, PT ;  /* 0x000000490300780c */ /* 0x000fe40003f84270 */
[----:B----4-:R-:W-:Y:S01]  /*fe90*/  FSEL R55, R62, -INF , P3 ;  /* 0xff8000003e377808 */ /* 0x010fe20001800000 */
[----:B------:R-:W2:Y:S01]  /*fea0*/  MUFU.TANH R8, R8 ;  /* 0x0000000800087308 */ /* 0x000ea20000002400 */
[----:B------:R-:W-:Y:S01]  /*feb0*/  FMNMX.FTZ R26, R57, R26, !PT ;  /* 0x0000001a391a7209 */ /* 0x000fe20007810000 */
[----:B------:R-:W-:Y:S01]  /*fec0*/  FMUL.FTZ R62, R65, UR6 ;  /* 0x00000006413e7c20 */ /* 0x000fe20008410000 */
[----:B------:R-:W-:Y:S02]  /*fed0*/  ISETP.GT.AND P3, PT, R3, 0x50, PT ;  /* 0x000000500300780c */ /* 0x000fe40003f64270 */
[----:B------:R-:W-:-:S02]  /*fee0*/  FSEL R53, R53, -INF , P4 ;  /* 0xff80000035357808 */ /* 0x000fc40002000000 */
[----:B------:R-:W-:Y:S01]  /*fef0*/  FMNMX.FTZ R26, R55, R26, !PT ;  /* 0x0000001a371a7209 */ /* 0x000fe20007810000 */
[----:B------:R-:W3:Y:S01]  /*ff00*/  MUFU.TANH R43, R74 ;  /* 0x0000004a002b7308 */ /* 0x000ee20000002400 */
[----:B------:R-:W-:Y:S02]  /*ff10*/  ISETP.GT.AND P4, PT, R3, 0x51, PT ;  /* 0x000000510300780c */ /* 0x000fe40003f84270 */
[----:B0-----:R-:W-:Y:S02]  /*ff20*/  FSEL R51, R66, -INF , P3 ;  /* 0xff80000042337808 */ /* 0x001fe40001800000 */
[----:B------:R-:W-:Y:S02]  /*ff30*/  FMNMX.FTZ R26, R53, R26, !PT ;  /* 0x0000001a351a7209 */ /* 0x000fe40007810000 */
[----:B------:R-:W-:Y:S01]  /*ff40*/  ISETP.GT.AND P3, PT, R3, 0x58, PT ;  /* 0x000000580300780c */ /* 0x000fe20003f64270 */
[----:B------:R-:W0:Y:S01]  /*ff50*/  MUFU.TANH R39, R75 ;  /* 0x0000004b00277308 */ /* 0x000e220000002400 */
[----:B------:R-:W-:-:S02]  /*ff60*/  FSEL R49, R49, -INF , P4 ;  /* 0xff80000031317808 */ /* 0x000fc40002000000 */
[----:B------:R-:W-:Y:S02]  /*ff70*/  FMNMX.FTZ R26, R51, R26, !PT ;  /* 0x0000001a331a7209 */ /* 0x000fe40007810000 */
[----:B------:R-:W-:Y:S02]  /*ff80*/  ISETP.GT.AND P4, PT, R3, 0x59, PT ;  /* 0x000000590300780c */ /* 0x000fe40003f84270 */
[----:B-1----:R-:W-:Y:S01]  /*ff90*/  FSEL R47, R70, -INF , P3 ;  /* 0xff800000462f7808 */ /* 0x002fe20001800000 */
[----:B------:R-:W1:Y:S01]  /*ffa0*/  MUFU.TANH R41, R78 ;  /* 0x0000004e00297308 */ /* 0x000e620000002400 */
[----:B------:R-:W-:Y:S02]  /*ffb0*/  FMNMX.FTZ R26, R49, R26, !PT ;  /* 0x0000001a311a7209 */ /* 0x000fe40007810000 */
[----:B------:R-:W-:Y:S02]  /*ffc0*/  ISETP.GT.AND P3, PT, R3, 0x60, PT ;  /* 0x000000600300780c */ /* 0x000fe40003f64270 */
[----:B--2---:R-:W-:-:S02]  /*ffd0*/  FSEL R45, R8, -INF , P4 ;  /* 0xff800000082d7808 */ /* 0x004fc40002000000 */
[----:B------:R-:W-:Y:S01]  /*ffe0*/  FMNMX.FTZ R26, R47, R26, !PT ;  /* 0x0000001a2f1a7209 */ /* 0x000fe20007810000 */
[----:B------:R-:W2:Y:S01]  /*fff0*/  MUFU.TANH R35, R79 ;  /* 0x0000004f00237308 */ /* 0x000ea20000002400 */
[----:B------:R-:W-:Y:S02]  /*10000*/  ISETP.GT.AND P4, PT, R3, 0x61, PT ;  /* 0x000000610300780c */ /* 0x000fe40003f84270 */
[----:B---3--:R-:W-:Y:S02]  /*10010*/  FSEL R43, R43, -INF , P3 ;  /* 0xff8000002b2b7808 */ /* 0x008fe40001800000 */
[----:B------:R-:W-:Y:S02]  /*10020*/  FMNMX.FTZ R26, R45, R26, !PT ;  /* 0x0000001a2d1a7209 */ /* 0x000fe40007810000 */
[----:B------:R-:W-:Y:S01]  /*10030*/  ISETP.GT.AND P3, PT, R3, 0x68, PT ;  /* 0x000000680300780c */ /* 0x000fe20003f64270 */
[----:B------:R-:W3:Y:S01]  /*10040*/  MUFU.TANH R27, R82 ;  /* 0x00000052001b7308 */ /* 0x000ee20000002400 */
[----:B0-----:R-:W-:-:S02]  /*10050*/  FSEL R39, R39, -INF , P4 ;  /* 0xff80000027277808 */ /* 0x001fc40002000000 */
[----:B------:R-:W-:Y:S02]  /*10060*/  FMNMX.FTZ R26, R43, R26, !PT ;  /* 0x0000001a2b1a7209 */ /* 0x000fe40007810000 */
[----:B------:R-:W-:Y:S02]  /*10070*/  ISETP.GT.AND P4, PT, R3, 0x69, PT ;  /* 0x000000690300780c */ /* 0x000fe40003f84270 */
[----:B-1----:R-:W-:Y:S01]  /*10080*/  FSEL R41, R41, -INF , P3 ;  /* 0xff80000029297808 */ /* 0x002fe20001800000 */
[----:B------:R-:W0:Y:S01]  /*10090*/  MUFU.TANH R31, R83 ;  /* 0x00000053001f7308 */ /* 0x000e220000002400 */
[----:B------:R-:W-:Y:S02]  /*100a0*/  FMNMX.FTZ R26, R39, R26, !PT ;  /* 0x0000001a271a7209 */ /* 0x000fe40007810000 */
[----:B------:R-:W-:Y:S02]  /*100b0*/  ISETP.GT.AND P3, PT, R3, 0x70, PT ;  /* 0x000000700300780c */ /* 0x000fe40003f64270 */
[----:B--2---:R-:W-:-:S02]  /*100c0*/  FSEL R35, R35, -INF , P4 ;  /* 0xff80000023237808 */ /* 0x004fc40002000000 */
[----:B------:R-:W-:Y:S01]  /*100d0*/  FMNMX.FTZ R26, R41, R26, !PT ;  /* 0x0000001a291a7209 */ /* 0x000fe20007810000 */
[----:B------:R-:W1:Y:S01]  /*100e0*/  MUFU.TANH R37, R86 ;  /* 0x0000005600257308 */ /* 0x000e620000002400 */
[----:B------:R-:W-:Y:S02]  /*100f0*/  ISETP.GT.AND P4, PT, R3, 0x71, PT ;  /* 0x000000710300780c */ /* 0x000fe40003f84270 */
[----:B---3--:R-:W-:Y:S02]  /*10100*/  FSEL R27, R27, -INF , P3 ;  /* 0xff8000001b1b7808 */ /* 0x008fe40001800000 */
[----:B------:R-:W-:Y:S02]  /*10110*/  FMNMX.FTZ R26, R35, R26, !PT ;  /* 0x0000001a231a7209 */ /* 0x000fe40007810000 */
[----:B------:R-:W-:Y:S01]  /*10120*/  ISETP.GT.AND P3, PT, R3, 0x78, PT ;  /* 0x000000780300780c */ /* 0x000fe20003f64270 */
[----:B------:R-:W2:Y:S01]  /*10130*/  MUFU.TANH R87, R87 ;  /* 0x0000005700577308 */ /* 0x000ea20000002400 */
[----:B0-----:R-:W-:-:S02]  /*10140*/  FSEL R31, R31, -INF , P4 ;  /* 0xff8000001f1f7808 */ /* 0x001fc40002000000 */
[----:B------:R-:W-:Y:S02]  /*10150*/  FMNMX.FTZ R26, R27, R26, !PT ;  /* 0x0000001a1b1a7209 */ /* 0x000fe40007810000 */
[----:B------:R-:W-:Y:S02]  /*10160*/  ISETP.GT.AND P4, PT, R3, 0x79, PT ;  /* 0x000000790300780c */ /* 0x000fe40003f84270 */
[----:B------:R-:W-:Y:S01]  /*10170*/  FMNMX.FTZ R26, R31, R26, !PT ;  /* 0x0000001a1f1a7209 */ /* 0x000fe20007810000 */
[----:B------:R-:W-:Y:S01]  /*10180*/  MUFU.TANH R10, R10 ;  /* 0x0000000a000a7308 */ /* 0x000fe20000002400 */
[----:B-1----:R-:W-:-:S04]  /*10190*/  FSEL R37, R37, -INF , P3 ;  /* 0xff80000025257808 */ /* 0x002fc80001800000 */
[----:B------:R-:W-:-:S03]  /*101a0*/  FMNMX.FTZ R26, R37, R26, !PT ;  /* 0x0000001a251a7209 */ /* 0x000fc60007810000 */
[----:B------:R-:W0:Y:S01]  /*101b0*/  MUFU.TANH R12, R12 ;  /* 0x0000000c000c7308 */ /* 0x000e220000002400 */
[----:B--2---:R-:W-:Y:S02]  /*101c0*/  FSEL R3, R87, -INF , P4 ;  /* 0xff80000057037808 */ /* 0x004fe40002000000 */
[----:B------:R-:W-:Y:S02]  /*101d0*/  ISETP.GT.AND P4, PT, R109, RZ, PT ;  /* 0x000000ff6d00720c */ /* 0x000fe40003f84270 */
[----:B------:R-:W-:-:S03]  /*101e0*/  FMNMX.FTZ R26, R3, R26, !PT ;  /* 0x0000001a031a7209 */ /* 0x000fc60007810000 */
[----:B------:R-:W-:Y:S02]  /*101f0*/  MUFU.TANH R24, R24 ;  /* 0x0000001800187308 */ /* 0x000fe40000002400 */
[----:B------:R-:W1:Y:S06]  /*10200*/  SHFL.BFLY PT, R61, R26, 0x2, 0x1f ;  /* 0x0c401f001a3d7f89 */ /* 0x000e6c00000e0000 */
[----:B------:R-:W2:Y:S01]  /*10210*/  MUFU.TANH R28, R28 ;  /* 0x0000001c001c7308 */ /* 0x000ea20000002400 */
[----:B0-----:R-:W-:-:S07]  /*10220*/  FSEL R30, R12, -INF , P5 ;  /* 0xff8000000c1e7808 */ /* 0x001fce0002800000 */
[----:B------:R-:W0:Y:S08]  /*10230*/  MUFU.TANH R29, R29 ;  /* 0x0000001d001d7308 */ /* 0x000e300000002400 */
[----:B------:R-:W3:Y:S01]  /*10240*/  MUFU.TANH R32, R32 ;  /* 0x0000002000207308 */ /* 0x000ee20000002400 */
[----:B-1----:R-:W-:-:S05]  /*10250*/  FMNMX.FTZ R61, R26, R61, !PT ;  /* 0x0000003d1a3d7209 */ /* 0x002fca0007810000 */
[----:B------:R-:W1:Y:S02]  /*10260*/  SHFL.BFLY PT, R8, R61, 0x1, 0x1f ;  /* 0x0c201f003d087f89 */ /* 0x000e6400000e0000 */
[----:B------:R-:W4:Y:S08]  /*10270*/  MUFU.TANH R33, R33 ;  /* 0x0000002100217308 */ /* 0x000f300000002400 */
[----:B------:R-:W4:Y:S08]  /*10280*/  MUFU.TANH R36, R36 ;  /* 0x0000002400247308 */ /* 0x000f300000002400 */
[----:B------:R-:W4:Y:S01]  /*10290*/  MUFU.TANH R21, R21 ;  /* 0x0000001500157308 */ /* 0x000f220000002400 */
[----:B-1----:R-:W-:-:S07]  /*102a0*/  FMNMX.FTZ R8, R61, R8, !PT ;  /* 0x000000083d087209 */ /* 0x002fce0007810000 */
[----:B------:R-:W1:Y:S01]  /*102b0*/  MUFU.TANH R25, R25 ;  /* 0x0000001900197308 */ /* 0x000e620000002400 */
[----:B------:R-:W-:Y:S02]  /*102c0*/  FSEL R61, R10, -INF , P4 ;  /* 0xff8000000a3d7808 */ /* 0x000fe40002000000 */
[C---:B------:R-:W-:Y:S01]  /*102d0*/  FSETP.NEU.FTZ.AND P3, PT, R8.reuse, -INF , PT ;  /* 0xff8000000800780b */ /* 0x040fe20003f7d000 */
[----:B------:R-:W-:Y:S01]  /*102e0*/  FMUL.FTZ R26, R8, R50 ;  /* 0x00000032081a7220 */ /* 0x000fe20000410000 */
[----:B------:R-:W-:Y:S02]  /*102f0*/  ISETP.GT.AND P4, PT, R109, 0x9, PT ;  /* 0x000000096d00780c */ /* 0x000fe40003f84270 */
[----:B------:R-:W-:Y:S01]  /*10300*/  FMNMX.FTZ R12, R61, R30, !PT ;  /* 0x0000001e3d0c7209 */ /* 0x000fe20007810000 */
[----:B------:R-:W1:Y:S01]  /*10310*/  MUFU.TANH R20, R20 ;  /* 0x0000001400147308 */ /* 0x000e620000002400 */
[----:B------:R-:W-:Y:S02]  /*10320*/  FSEL R26, R26, RZ, P3 ;  /* 0x000000ff1a1a7208 */ /* 0x000fe40001800000 */
[----:B------:R-:W-:-:S02]  /*10330*/  ISETP.GT.AND P3, PT, R109, 0x8, PT ;  /* 0x000000086d00780c */ /* 0x000fc40003f64270 */
[----:B--2---:R-:W-:Y:S01]  /*10340*/  FSEL R69, R28, -INF , P4 ;  /* 0xff8000001c457808 */ /* 0x004fe20002000000 */
[-CC-:B------:R-:W-:Y:S01]  /*10350*/  FFMA.FTZ R169, R89, R50.reuse, -R26.reuse ;  /* 0x0000003259a97223 */ /* 0x180fe2000001081a */
[----:B------:R-:W-:Y:S01]  /*10360*/  FSEL R65, R24, -INF , P3 ;  /* 0xff80000018417808 */ /* 0x000fe20001800000 */
[----:B------:R-:W2:Y:S01]  /*10370*/  MUFU.TANH R15, R15 ;  /* 0x0000000f000f7308 */ /* 0x000ea20000002400 */
[----:B------:R-:W-:Y:S01]  /*10380*/  ISETP.GT.AND P3, PT, R109, 0x10, PT ;  /* 0x000000106d00780c */ /* 0x000fe20003f64270 */
[--C-:B------:R-:W-:Y:S01]  /*10390*/  FFMA.FTZ R91, R91, R50, -R26.reuse ;  /* 0x000000325b5b7223 */ /* 0x100fe2000001081a */
[----:B------:R-:W-:Y:S01]  /*103a0*/  FMNMX.FTZ R12, R65, R12, !PT ;  /* 0x0000000c410c7209 */ /* 0x000fe20007810000 */
[-CC-:B------:R-:W-:Y:S01]  /*103b0*/  FFMA.FTZ R171, R67, R50.reuse, -R26.reuse ;  /* 0x0000003243ab7223 */ /* 0x180fe2000001081a */
[----:B------:R-:W-:Y:S01]  /*103c0*/  ISETP.GT.AND P4, PT, R109, 0x11, PT ;  /* 0x000000116d00780c */ /* 0x000fe20003f84270 */
[--C-:B------:R-:W-:Y:S01]  /*103d0*/  FFMA.FTZ R175, R93, R50, -R26.reuse ;  /* 0x000000325daf7223 */ /* 0x100fe2000001081a */
[----:B0-----:R-:W-:Y:S01]  /*103e0*/  FSEL R29, R29, -INF , P3 ;  /* 0xff8000001d1d7808 */ /* 0x001fe20001800000 */
[----:B------:R-:W0:Y:S01]  /*103f0*/  MUFU.TANH R14, R14 ;  /* 0x0000000e000e7308 */ /* 0x000e220000002400 */
[----:B------:R-:W-:Y:S01]  /*10400*/  FMNMX.FTZ R12, R69, R12, !PT ;  /* 0x0000000c450c7209 */ /* 0x000fe20007810000 */
[-CC-:B------:R-:W-:Y:S01]  /*10410*/  FFMA.FTZ R153, R59, R50.reuse, -R26.reuse ;  /* 0x000000323b997223 */ /* 0x180fe2000001081a */
[----:B------:R-:W-:Y:S01]  /*10420*/  ISETP.GT.AND P3, PT, R109, 0x18, PT ;  /* 0x000000186d00780c */ /* 0x000fe20003f64270 */
[-CC-:B------:R-:W-:Y:S01]  /*10430*/  FFMA.FTZ R173, R97, R50.reuse, -R26.reuse ;  /* 0x0000003261ad7223 */ /* 0x180fe2000001081a */
[----:B---3--:R-:W-:Y:S01]  /*10440*/  FSEL R73, R32, -INF , P4 ;  /* 0xff80000020497808 */ /* 0x008fe20002000000 */
[--C-:B------:R-:W-:Y:S01]  /*10450*/  FFMA.FTZ R181, R115, R50, -R26.reuse ;  /* 0x0000003273b57223 */ /* 0x100fe2000001081a */
[----:B------:R-:W-:Y:S01]  /*10460*/  FMNMX.FTZ R12, R29, R12, !PT ;  /* 0x0000000c1d0c7209 */ /* 0x000fe20007810000 */
[----:B------:R-:W3:Y:S01]  /*10470*/  MUFU.TANH R13, R13 ;  /* 0x0000000d000d7308 */ /* 0x000ee20000002400 */
[----:B------:R-:W-:Y:S01]  /*10480*/  ISETP.GT.AND P4, PT, R109, 0x19, PT ;  /* 0x000000196d00780c */ /* 0x000fe20003f84270 */
[-CC-:B------:R-:W-:Y:S01]  /*10490*/  FFMA.FTZ R113, R113, R50.reuse, -R26.reuse ;  /* 0x0000003271717223 */ /* 0x180fe2000001081a */
[----:B----4-:R-:W-:Y:S01]  /*104a0*/  FSEL R33, R33, -INF , P3 ;  /* 0xff80000021217808 */ /* 0x010fe20001800000 */
[--C-:B------:R-:W-:Y:S01]  /*104b0*/  FFMA.FTZ R183, R111, R50, -R26.reuse ;  /* 0x000000326fb77223 */ /* 0x100fe2000001081a */
[----:B------:R-:W-:Y:S01]  /*104c0*/  FMNMX.FTZ R24, R73, R12, !PT ;  /* 0x0000000c49187209 */ /* 0x000fe20007810000 */
[-CC-:B------:R-:W-:Y:S01]  /*104d0*/  FFMA.FTZ R157, R51, R50.reuse, -R26.reuse ;  /* 0x00000032339d7223 */ /* 0x180fe2000001081a */
[----:B------:R-:W-:Y:S01]  /*104e0*/  ISETP.GT.AND P3, PT, R109, 0x20, PT ;  /* 0x000000206d00780c */ /* 0x000fe20003f64270 */
[----:B------:R-:W4:Y:S01]  /*104f0*/  MUFU.TANH R11, R11 ;  /* 0x0000000b000b7308 */ /* 0x000f220000002400 */
[----:B------:R-:W-:Y:S01]  /*10500*/  FSEL R75, R36, -INF , P4 ;  /* 0xff800000244b7808 */ /* 0x000fe20002000000 */
[--C-:B------:R-:W-:Y:S01]  /*10510*/  FFMA.FTZ R36, R71, R50, -R26.reuse ;  /* 0x0000003247247223 */ /* 0x100fe2000001081a */
[----:B------:R-:W-:Y:S01]  /*10520*/  FMNMX.FTZ R24, R33, R24, !PT ;  /* 0x0000001821187209 */ /* 0x000fe20007810000 */
[-CC-:B------:R-:W-:Y:S01]  /*10530*/  FFMA.FTZ R10, R107, R50.reuse, -R26.reuse ;  /* 0x000000326b0a7223 */ /* 0x180fe2000001081a */
[----:B------:R-:W-:Y:S01]  /*10540*/  ISETP.GT.AND P4, PT, R109, 0x21, PT ;  /* 0x000000216d00780c */ /* 0x000fe20003f84270 */
[--C-:B------:R-:W-:Y:S01]  /*10550*/  FFMA.FTZ R177, R105, R50, -R26.reuse ;  /* 0x0000003269b17223 */ /* 0x100fe2000001081a */
[----:B------:R-:W-:Y:S01]  /*10560*/  FSEL R21, R21, -INF , P3 ;  /* 0xff80000015157808 */ /* 0x000fe20001800000 */
[----:B------:R-:W4:Y:S01]  /*10570*/  MUFU.TANH R9, R9 ;  /* 0x0000000900097308 */ /* 0x000f220000002400 */
[----:B------:R-:W-:Y:S01]  /*10580*/  FMNMX.FTZ R24, R75, R24, !PT ;  /* 0x000000184b187209 */ /* 0x000fe20007810000 */
[-CC-:B------:R-:W-:Y:S01]  /*10590*/  FFMA.FTZ R103, R103, R50.reuse, -R26.reuse ;  /* 0x0000003267677223 */ /* 0x180fe2000001081a */
[----:B------:R-:W-:Y:S01]  /*105a0*/  ISETP.GT.AND P3, PT, R109, 0x28, PT ;  /* 0x000000286d00780c */ /* 0x000fe20003f64270 */
[-CC-:B------:R-:W-:Y:S01]  /*105b0*/  FFMA.FTZ R179, R101, R50.reuse, -R26.reuse ;  /* 0x0000003265b37223 */ /* 0x180fe2000001081a */
[----:B-1----:R-:W-:Y:S01]  /*105c0*/  FSEL R25, R25, -INF , P4 ;  /* 0xff80000019197808 */ /* 0x002fe20002000000 */
[--C-:B------:R-:W-:Y:S01]  /*105d0*/  FFMA.FTZ R155, R55, R50, -R26.reuse ;  /* 0x00000032379b7223 */ /* 0x100fe2000001081a */
[----:B------:R-:W-:Y:S01]  /*105e0*/  FMNMX.FTZ R24, R21, R24, !PT ;  /* 0x0000001815187209 */ /* 0x000fe20007810000 */
[----:B------:R-:W1:Y:S01]  /*105f0*/  MUFU.TANH R5, R5 ;  /* 0x0000000500057308 */ /* 0x000e620000002400 */
[----:B------:R-:W-:Y:S01]  /*10600*/  ISETP.GT.AND P4, PT, R109, 0x29, PT ;  /* 0x000000296d00780c */ /* 0x000fe20003f84270 */
[-CC-:B------:R-:W-:Y:S01]  /*10610*/  FFMA.FTZ R49, R49, R50.reuse, -R26.reuse ;  /* 0x0000003231317223 */ /* 0x180fe2000001081a */
[----:B------:R-:W-:Y:S01]  /*10620*/  FSEL R77, R20, -INF , P3 ;  /* 0xff800000144d7808 */ /* 0x000fe20001800000 */
[--C-:B------:R-:W-:Y:S01]  /*10630*/  FFMA.FTZ R20, R99, R50, -R26.reuse ;  /* 0x0000003263147223 */ /* 0x100fe2000001081a */
[----:B------:R-:W-:Y:S01]  /*10640*/  FMNMX.FTZ R24, R25, R24, !PT ;  /* 0x0000001819187209 */ /* 0x000fe20007810000 */
[-CC-:B------:R-:W-:Y:S01]  /*10650*/  FFMA.FTZ R159, R47, R50.reuse, -R26.reuse ;  /* 0x000000322f9f7223 */ /* 0x180fe2000001081a */
[----:B------:R-:W-:Y:S01]  /*10660*/  ISETP.GT.AND P3, PT, R109, 0x30, PT ;  /* 0x000000306d00780c */ /* 0x000fe20003f64270 */
[----:B------:R-:W1:Y:S01]  /*10670*/  MUFU.TANH R7, R7 ;  /* 0x0000000700077308 */ /* 0x000e620000002400 */
[----:B--2---:R-:W-:Y:S01]  /*10680*/  FSEL R15, R15, -INF , P4 ;  /* 0xff8000000f0f7808 */ /* 0x004fe20002000000 */
        /* <DEDUP_REMOVED lines=12> */
[----:B------:R-:W-:Y:S01]  /*10750*/  FFMA.FTZ R167, R37, R50, -R26 ;  /* 0x0000003225a77223 */ /* 0x000fe2000001081a */
[----:B------:R-:W-:Y:S01]  /*10760*/  FMNMX.FTZ R24, R79, R24, !PT ;  /* 0x000000184f187209 */ /* 0x000fe20007810000 */
[----:B------:R-:W2:Y:S01]  /*10770*/  MUFU.TANH R54, R54 ;  /* 0x0000003600367308 */ /* 0x000ea20000002400 */
[----:B------:R-:W-:-:S02]  /*10780*/  ISETP.GT.AND P4, PT, R109, 0x39, PT ;  /* 0x000000396d00780c */ /* 0x000fc40003f84270 */
[----:B------:R-:W-:Y:S02]  /*10790*/  CS2R R114, SRZ ;  /* 0x0000000000727805 */ /* 0x000fe4000001ff00 */
[----:B----4-:R-:W-:Y:S02]  /*107a0*/  FSEL R11, R11, -INF , P3 ;  /* 0xff8000000b0b7808 */ /* 0x010fe40001800000 */
[----:B------:R-:W-:Y:S02]  /*107b0*/  CS2R R110, SRZ ;  /* 0x00000000006e7805 */ /* 0x000fe4000001ff00 */
[----:B------:R-:W-:Y:S02]  /*107c0*/  FMNMX.FTZ R24, R13, R24, !PT ;  /* 0x000000180d187209 */ /* 0x000fe40007810000 */
[----:B------:R-:W-:Y:S02]  /*107d0*/  CS2R R106, SRZ ;  /* 0x00000000006a7805 */ /* 0x000fe4000001ff00 */
[----:B------:R-:W-:Y:S01]  /*107e0*/  ISETP.GT.AND P3, PT, R109, 0x40, PT ;  /* 0x000000406d00780c */ /* 0x000fe20003f64270 */
[----:B------:R-:W3:Y:S01]  /*107f0*/  MUFU.TANH R60, R60 ;  /* 0x0000003c003c7308 */ /* 0x000ee20000002400 */
[----:B------:R-:W-:-:S02]  /*10800*/  FSEL R9, R9, -INF , P4 ;  /* 0xff80000009097808 */ /* 0x000fc40002000000 */
[----:B------:R-:W-:Y:S02]  /*10810*/  CS2R R104, SRZ ;  /* 0x0000000000687805 */ /* 0x000fe4000001ff00 */
[----:B------:R-:W-:Y:S02]  /*10820*/  FMNMX.FTZ R24, R11, R24, !PT ;  /* 0x000000180b187209 */ /* 0x000fe40007810000 */
[----:B------:R-:W-:Y:S02]  /*10830*/  CS2R R100, SRZ ;  /* 0x0000000000647805 */ /* 0x000fe4000001ff00 */
[----:B------:R-:W-:Y:S02]  /*10840*/  ISETP.GT.AND P4, PT, R109, 0x41, PT ;  /* 0x000000416d00780c */ /* 0x000fe40003f84270 */
[----:B------:R-:W-:Y:S02]  /*10850*/  CS2R R98, SRZ ;  /* 0x0000000000627805 */ /* 0x000fe4000001ff00 */
[----:B-1----:R-:W-:Y:S01]  /*10860*/  FSEL R5, R5, -INF , P3 ;  /* 0xff80000005057808 */ /* 0x002fe20001800000 */
[----:B------:R-:W1:Y:S01]  /*10870*/  MUFU.TANH R62, R62 ;  /* 0x0000003e003e7308 */ /* 0x000e620000002400 */
[----:B------:R-:W-:-:S02]  /*10880*/  FMNMX.FTZ R24, R9, R24, !PT ;  /* 0x0000001809187209 */ /* 0x000fc40007810000 */
[----:B------:R-:W-:Y:S02]  /*10890*/  ISETP.GT.AND P3, PT, R109, 0x48, PT ;  /* 0x000000486d00780c */ /* 0x000fe40003f64270 */
[----:B------:R-:W-:Y:S02]  /*108a0*/  FSEL R7, R7, -INF , P4 ;  /* 0xff80000007077808 */ /* 0x000fe40002000000 */
[----:B------:R-:W-:Y:S01]  /*108b0*/  FMNMX.FTZ R24, R5, R24, !PT ;  /* 0x0000001805187209 */ /* 0x000fe20007810000 */
[----:B------:R-:W4:Y:S01]  /*108c0*/  MUFU.TANH R56, R56 ;  /* 0x0000003800387308 */ /* 0x000f220000002400 */
[----:B------:R-:W-:Y:S02]  /*108d0*/  ISETP.GT.AND P4, PT, R109, 0x49, PT ;  /* 0x000000496d00780c */ /* 0x000fe40003f84270 */
[----:B0-----:R-:W-:Y:S02]  /*108e0*/  FSEL R83, R48, -INF , P3 ;  /* 0xff80000030537808 */ /* 0x001fe40001800000 */
[----:B------:R-:W-:-:S02]  /*108f0*/  FMNMX.FTZ R28, R7, R24, !PT ;  /* 0x00000018071c7209 */ /* 0x000fc40007810000 */
[----:B------:R-:W-:Y:S01]  /*10900*/  ISETP.GT.AND P3, PT, R109, 0x50, PT ;  /* 0x000000506d00780c */ /* 0x000fe20003f64270 */
[----:B------:R-:W0:Y:S01]  /*10910*/  MUFU.TANH R58, R58 ;  /* 0x0000003a003a7308 */ /* 0x000e220000002400 */
[----:B--2---:R-:W-:Y:S02]  /*10920*/  FSEL R81, R54, -INF , P4 ;  /* 0xff80000036517808 */ /* 0x004fe40002000000 */
[----:B------:R-:W-:Y:S01]  /*10930*/  FMNMX.FTZ R28, R83, R28, !PT ;  /* 0x0000001c531c7209 */ /* 0x000fe20007810000 */
[----:B------:R-:W2:Y:S01]  /*10940*/  @P2 LDC R54, c[0x0][0x450] ;  /* 0x00011400ff362b82 */ /* 0x000ea20000000800 */
[----:B------:R-:W-:Y:S02]  /*10950*/  ISETP.GT.AND P4, PT, R109, 0x51, PT ;  /* 0x000000516d00780c */ /* 0x000fe40003f84270 */
[----:B---3--:R-:W-:Y:S01]  /*10960*/  FSEL R85, R60, -INF , P3 ;  /* 0xff8000003c557808 */ /* 0x008fe20001800000 */
[----:B------:R-:W-:Y:S01]  /*10970*/  MUFU.TANH R52, R52 ;  /* 0x0000003400347308 */ /* 0x000fe20000002400 */
[----:B------:R-:W-:-:S02]  /*10980*/  FMNMX.FTZ R28, R81, R28, !PT ;  /* 0x0000001c511c7209 */ /* 0x000fc40007810000 */
[----:B------:R-:W-:Y:S02]  /*10990*/  ISETP.GT.AND P3, PT, R109, 0x58, PT ;  /* 0x000000586d00780c */ /* 0x000fe40003f64270 */
[----:B-1----:R-:W-:Y:S02]  /*109a0*/  FSEL R87, R62, -INF , P4 ;  /* 0xff8000003e577808 */ /* 0x002fe40002000000 */
[----:B------:R-:W-:Y:S01]  /*109b0*/  FMNMX.FTZ R28, R85, R28, !PT ;  /* 0x0000001c551c7209 */ /* 0x000fe20007810000 */
[----:B------:R-:W1:Y:S01]  /*109c0*/  MUFU.TANH R64, R64 ;  /* 0x0000004000407308 */ /* 0x000e620000002400 */
[----:B------:R-:W-:Y:S02]  /*109d0*/  ISETP.GT.AND P4, PT, R109, 0x59, PT ;  /* 0x000000596d00780c */ /* 0x000fe40003f84270 */
[----:B----4-:R-:W-:Y:S02]  /*109e0*/  FSEL R89, R56, -INF , P3 ;  /* 0xff80000038597808 */ /* 0x010fe40001800000 */
[----:B------:R-:W-:-:S02]  /*109f0*/  FMNMX.FTZ R32, R87, R28, !PT ;  /* 0x0000001c57207209 */ /* 0x000fc40007810000 */
[----:B------:R-:W-:Y:S01]  /*10a00*/  ISETP.GT.AND P3, PT, R109, 0x60, PT ;  /* 0x000000606d00780c */ /* 0x000fe20003f64270 */
[----:B------:R-:W3:Y:S01]  /*10a10*/  MUFU.TANH R34, R34 ;  /* 0x0000002200227308 */ /* 0x000ee20000002400 */
[----:B0-----:R-:W-:Y:S02]  /*10a20*/  FSEL R71, R58, -INF , P4 ;  /* 0xff8000003a477808 */ /* 0x001fe40002000000 */
[----:B------:R-:W-:Y:S02]  /*10a30*/  FMNMX.FTZ R32, R89, R32, !PT ;  /* 0x0000002059207209 */ /* 0x000fe40007810000 */
[----:B------:R-:W-:Y:S02]  /*10a40*/  ISETP.GT.AND P4, PT, R109, 0x61, PT ;  /* 0x000000616d00780c */ /* 0x000fe40003f84270 */
[----:B------:R-:W-:Y:S01]  /*10a50*/  FMNMX.FTZ R32, R71, R32, !PT ;  /* 0x0000002047207209 */ /* 0x000fe20007810000 */
[----:B------:R-:W-:Y:S01]  /*10a60*/  MUFU.TANH R40, R40 ;  /* 0x0000002800287308 */ /* 0x000fe20000002400 */
[----:B-1----:R-:W-:-:S02]  /*10a70*/  FSEL R67, R64, -INF , P4 ;  /* 0xff80000040437808 */ /* 0x002fc40002000000 */
[----:B------:R-:W-:-:S05]  /*10a80*/  ISETP.GT.AND P4, PT, R109, 0x69, PT ;  /* 0x000000696d00780c */ /* 0x000fca0003f84270 */
[----:B------:R-:W0:Y:S08]  /*10a90*/  MUFU.TANH R38, R38 ;  /* 0x0000002600267308 */ /* 0x000e300000002400 */
[----:B------:R1:W-:Y:S08]  /*10aa0*/  MUFU.EX2 R24, R91 ;  /* 0x0000005b00187308 */ /* 0x0003f00000000800 */
[----:B------:R-:W4:Y:S01]  /*10ab0*/  MUFU.TANH R42, R42 ;  /* 0x0000002a002a7308 */ /* 0x000f220000002400 */
[----:B-1----:R-:W-:-:S02]  /*10ac0*/  FSEL R91, R52, -INF , P3 ;  /* 0xff800000345b7808 */ /* 0x002fc40001800000 */
[----:B------:R-:W-:Y:S02]  /*10ad0*/  ISETP.GT.AND P3, PT, R109, 0x68, PT ;  /* 0x000000686d00780c */ /* 0x000fe40003f64270 */
[----:B------:R-:W-:Y:S02]  /*10ae0*/  FMNMX.FTZ R32, R91, R32, !PT ;  /* 0x000000205b207209 */ /* 0x000fe40007810000 */
[----:B---3--:R-:W-:Y:S01]  /*10af0*/  FSEL R93, R34, -INF , P3 ;  /* 0xff800000225d7808 */ /* 0x008fe20001800000 */
[----:B------:R-:W1:Y:S01]  /*10b00*/  MUFU.TANH R44, R44 ;  /* 0x0000002c002c7308 */ /* 0x000e620000002400 */
[----:B------:R-:W-:Y:S02]  /*10b10*/  FMNMX.FTZ R34, R67, R32, !PT ;  /* 0x0000002043227209 */ /* 0x000fe40007810000 */
[----:B------:R-:W-:Y:S02]  /*10b20*/  ISETP.GT.AND P3, PT, R109, 0x70, PT ;  /* 0x000000706d00780c */ /* 0x000fe40003f64270 */
[----:B------:R-:W-:-:S02]  /*10b30*/  FMNMX.FTZ R34, R93, R34, !PT ;  /* 0x000000225d227209 */ /* 0x000fc40007810000 */
[----:B0-----:R-:W-:Y:S01]  /*10b40*/  FSEL R95, R38, -INF , P3 ;  /* 0xff800000265f7808 */ /* 0x001fe20001800000 */
[----:B------:R0:W-:Y:S01]  /*10b50*/  MUFU.EX2 R28, R36 ;  /* 0x00000024001c7308 */ /* 0x0001e20000000800 */
[----:B------:R-:W-:Y:S01]  /*10b60*/  ISETP.GT.AND P3, PT, R109, 0x78, PT ;  /* 0x000000786d00780c */ /* 0x000fe20003f64270 */
[----:B------:R-:W-:-:S06]  /*10b70*/  FFMA.FTZ R38, R57, R50, -R26 ;  /* 0x0000003239267223 */ /* 0x000fcc000001081a */
[----:B------:R-:W3:Y:S01]  /*10b80*/  MUFU.TANH R46, R46 ;  /* 0x0000002e002e7308 */ /* 0x000ee20000002400 */
[-CC-:B0-----:R-:W-:Y:S01]  /*10b90*/  FFMA.FTZ R36, R63, R50.reuse, -R26.reuse ;  /* 0x000000323f247223 */ /* 0x181fe2000001081a */
[----:B------:R-:W-:Y:S01]  /*10ba0*/  FSEL R63, R40, -INF , P4 ;  /* 0xff800000283f7808 */ /* 0x000fe20002000000 */
[----:B------:R-:W-:Y:S01]  /*10bb0*/  FFMA.FTZ R40, R45, R50, -R26 ;  /* 0x000000322d287223 */ /* 0x000fe2000001081a */
[----:B------:R-:W-:Y:S02]  /*10bc0*/  ISETP.GT.AND P4, PT, R109, 0x71, PT ;  /* 0x000000716d00780c */ /* 0x000fe40003f84270 */
[----:B------:R-:W-:Y:S02]  /*10bd0*/  FMNMX.FTZ R34, R63, R34, !PT ;  /* 0x000000223f227209 */ /* 0x000fe40007810000 */
[----:B----4-:R-:W-:Y:S01]  /*10be0*/  FSEL R59, R42, -INF , P4 ;  /* 0xff8000002a3b7808 */ /* 0x010fe20002000000 */
[----:B------:R0:W-:Y:S01]  /*10bf0*/  MUFU.EX2 R32, R36 ;  /* 0x0000002400207308 */ /* 0x0001e20000000800 */
[----:B------:R-:W-:-:S02]  /*10c00*/  FMNMX.FTZ R34, R95, R34, !PT ;  /* 0x000000225f227209 */ /* 0x000fc40007810000 */
[----:B------:R-:W-:Y:S02]  /*10c10*/  ISETP.GT.AND P4, PT, R109, 0x79, PT ;  /* 0x000000796d00780c */ /* 0x000fe40003f84270 */
[----:B------:R-:W-:Y:S02]  /*10c20*/  CS2R R108, SRZ ;  /* 0x00000000006c7805 */ /* 0x000fe4000001ff00 */
[----:B-1----:R-:W-:Y:S01]  /*10c30*/  FSEL R97, R44, -INF , P3 ;  /* 0xff8000002c617808 */ /* 0x002fe20001800000 */
[----:B------:R-:W-:Y:S01]  /*10c40*/  FFMA.FTZ R44, R35, R50, -R26 ;  /* 0x00000032232c7223 */ /* 0x000fe2000001081a */
[----:B------:R-:W-:Y:S01]  /*10c50*/  IMAD.MOV.U32 R35, RZ, RZ, R190 ;  /* 0x000000ffff237224 */ /* 0x000fe200078e00be */
[----:B---3--:R-:W-:Y:S01]  /*10c60*/  FSEL R57, R46, -INF , P4 ;  /* 0xff8000002e397808 */ /* 0x008fe20002000000 */
[----:B------:R-:W-:Y:S01]  /*10c70*/  MUFU.EX2 R181, R181 ;  /* 0x000000b500b57308 */ /* 0x000fe20000000800 */
[----:B0-----:R-:W-:-:S04]  /*10c80*/  FMNMX.FTZ R36, R59, R34, !PT ;  /* 0x000000223b247209 */ /* 0x001fc80007810000 */
[----:B------:R-:W-:-:S03]  /*10c90*/  FMNMX.FTZ R36, R97, R36, !PT ;  /* 0x0000002461247209 */ /* 0x000fc60007810000 */
[----:B------:R0:W1:Y:S01]  /*10ca0*/  MUFU.EX2 R6, R113 ;  /* 0x0000007100067308 */ /* 0x0000620000000800 */
[----:B------:R-:W-:Y:S01]  /*10cb0*/  FMNMX.FTZ R42, R57, R36, !PT ;  /* 0x00000024392a7209 */ /* 0x000fe20007810000 */
[----:B------:R-:W-:-:S04]  /*10cc0*/  FFMA.FTZ R36, R53, R50, -R26 ;  /* 0x0000003235247223 */ /* 0x000fc8000001081a */
[----:B------:R-:W3:Y:S02]  /*10cd0*/  SHFL.BFLY PT, R53, R42, 0x2, 0x1f ;  /* 0x0c401f002a357f89 */ /* 0x000ee400000e0000 */
[----:B------:R-:W4:Y:S01]  /*10ce0*/  MUFU.EX2 R183, R183 ;  /* 0x000000b700b77308 */ /* 0x000f220000000800 */
[----:B0-----:R-:W-:-:S07]  /*10cf0*/  CS2R R112, SRZ ;  /* 0x0000000000707805 */ /* 0x001fce000001ff00 */
[----:B------:R-:W0:Y:S08]  /*10d00*/  MUFU.EX2 R10, R10 ;  /* 0x0000000a000a7308 */ /* 0x000e300000000800 */
[----:B------:R-:W2:Y:S01]  /*10d10*/  MUFU.EX2 R177, R177 ;  /* 0x000000b100b17308 */ /* 0x000ea20000000800 */
[----:B---3--:R-:W-:Y:S01]  /*10d20*/  FMNMX.FTZ R53, R42, R53, !PT ;  /* 0x000000352a357209 */ /* 0x008fe20007810000 */
[-CC-:B------:R-:W-:Y:S01]  /*10d30*/  FFMA.FTZ R42, R39, R50.reuse, -R26.reuse ;  /* 0x00000032272a7223 */ /* 0x180fe2000001081a */
[----:B------:R-:W-:-:S05]  /*10d40*/  FFMA.FTZ R26, R3, R50, -R26 ;  /* 0x00000032031a7223 */ /* 0x000fca000001081a */
[----:B------:R3:W2:Y:S01]  /*10d50*/  MUFU.EX2 R12, R103 ;  /* 0x00000067000c7308 */ /* 0x0006a20000000800 */
[----:B------:R-:W1:Y:S07]  /*10d60*/  SHFL.BFLY PT, R46, R53, 0x1, 0x1f ;  /* 0x0c201f00352e7f89 */ /* 0x000e6e00000e0000 */
[----:B------:R-:W2:Y:S01]  /*10d70*/  MUFU.EX2 R179, R179 ;  /* 0x000000b300b37308 */ /* 0x000ea20000000800 */
[----:B---3--:R-:W-:-:S07]  /*10d80*/  CS2R R102, SRZ ;  /* 0x0000000000667805 */ /* 0x008fce000001ff00 */
[----:B------:R-:W3:Y:S08]  /*10d90*/  MUFU.EX2 R20, R20 ;  /* 0x0000001400147308 */ /* 0x000ef00000000800 */
[----:B------:R-:W3:Y:S01]  /*10da0*/  MUFU.EX2 R173, R173 ;  /* 0x000000ad00ad7308 */ /* 0x000ee20000000800 */
[----:B-1----:R-:W-:-:S04]  /*10db0*/  FMNMX.FTZ R51, R53, R46, !PT ;  /* 0x0000002e35337209 */ /* 0x002fc80007810000 */
[C---:B------:R-:W-:Y:S01]  /*10dc0*/  FSETP.NEU.FTZ.AND P3, PT, R51.reuse, -INF , PT ;  /* 0xff8000003300780b */ /* 0x040fe20003f7d000 */
[----:B------:R-:W-:Y:S02]  /*10dd0*/  FMUL.FTZ R48, R51, R50 ;  /* 0x0000003233307220 */ /* 0x000fe40000410000 */
[----:B------:R-:W-:Y:S03]  /*10de0*/  MUFU.EX2 R14, R14 ;  /* 0x0000000e000e7308 */ /* 0x000fe60000000800 */
[----:B------:R-:W-:-:S05]  /*10df0*/  FSEL R48, R48, RZ, P3 ;  /* 0x000000ff30307208 */ /* 0x000fca0001800000 */
[----:B------:R-:W-:Y:S01]  /*10e00*/  MUFU.EX2 R175, R175 ;  /* 0x000000af00af7308 */ /* 0x000fe20000000800 */
[-CC-:B------:R-:W-:Y:S01]  /*10e10*/  FFMA.FTZ R180, R61, R50.reuse, -R48.reuse ;  /* 0x000000323db47223 */ /* 0x180fe20000010830 */
[-C--:B------:R-:W-:Y:S01]  /*10e20*/  FFMA.FTZ R3, R30, R50.reuse, -R48 ;  /* 0x000000321e037223 */ /* 0x080fe20000010830 */
[----:B------:R-:W-:Y:S01]  /*10e30*/  FADD.FTZ R30, R181, R6 ;  /* 0x00000006b51e7221 */ /* 0x000fe20000010000 */
[-CC-:B------:R-:W-:Y:S01]  /*10e40*/  FFMA.FTZ R182, R65, R50.reuse, -R48.reuse ;  /* 0x0000003241b67223 */ /* 0x180fe20000010830 */
[-CC-:B------:R-:W-:Y:S01]  /*10e50*/  FFMA.FTZ R152, R5, R50.reuse, -R48.reuse ;  /* 0x0000003205987223 */ /* 0x180fe20000010830 */
[-C--:B------:R-:W-:Y:S01]  /*10e60*/  FFMA.FTZ R27, R69, R50.reuse, -R48 ;  /* 0x00000032451b7223 */ /* 0x080fe20000010830 */
[----:B----4-:R-:W-:Y:S01]  /*10e70*/  FADD.FTZ R5, R183, R30 ;  /* 0x0000001eb7057221 */ /* 0x010fe20000010000 */
[----:B------:R-:W-:Y:S01]  /*10e80*/  MUFU.EX2 R180, R180 ;  /* 0x000000b400b47308 */ /* 0x000fe20000000800 */
[-CC-:B------:R-:W-:Y:S01]  /*10e90*/  FFMA.FTZ R176, R29, R50.reuse, -R48.reuse ;  /* 0x000000321db07223 */ /* 0x180fe20000010830 */
[-CC-:B------:R-:W-:Y:S01]  /*10ea0*/  FFMA.FTZ R178, R33, R50.reuse, -R48.reuse ;  /* 0x0000003221b27223 */ /* 0x180fe20000010830 */
[----:B0-----:R-:W-:Y:S01]  /*10eb0*/  FADD.FTZ R30, R10, R5 ;  /* 0x000000050a1e7221 */ /* 0x001fe20000010000 */
[-CC-:B------:R-:W-:Y:S01]  /*10ec0*/  FFMA.FTZ R29, R73, R50.reuse, -R48.reuse ;  /* 0x00000032491d7223 */ /* 0x180fe20000010830 */
[----:B------:R-:W0:Y:S01]  /*10ed0*/  @P2 LDC R33, c[0x0][0x44c] ;  /* 0x00011300ff212b82 */ /* 0x000e220000000800 */
[-C--:B------:R-:W-:Y:S01]  /*10ee0*/  FFMA.FTZ R170, R11, R50.reuse, -R48 ;  /* 0x000000320baa7223 */ /* 0x080fe20000010830 */
[----:B--2---:R-:W-:Y:S01]  /*10ef0*/  FADD.FTZ R5, R177, R30 ;  /* 0x0000001eb1057221 */ /* 0x004fe20000010000 */
[----:B------:R-:W1:Y:S01]  /*10f00*/  MUFU.EX2 R3, R3 ;  /* 0x0000000300037308 */ /* 0x000e620000000800 */
[-CC-:B------:R-:W-:Y:S01]  /*10f10*/  FFMA.FTZ R172, R21, R50.reuse, -R48.reuse ;  /* 0x0000003215ac7223 */ /* 0x180fe20000010830 */
[-CC-:B------:R-:W-:Y:S01]  /*10f20*/  FFMA.FTZ R21, R25, R50.reuse, -R48.reuse ;  /* 0x0000003219157223 */ /* 0x180fe20000010830 */
[----:B------:R-:W-:Y:S01]  /*10f30*/  FADD.FTZ R30, R12, R5 ;  /* 0x000000050c1e7221 */ /* 0x000fe20000010000 */
[-CC-:B------:R-:W-:Y:S01]  /*10f40*/  FFMA.FTZ R174, R77, R50.reuse, -R48.reuse ;  /* 0x000000324dae7223 */ /* 0x180fe20000010830 */
[-CC-:B------:R-:W-:Y:S01]  /*10f50*/  FFMA.FTZ R15, R15, R50.reuse, -R48.reuse ;  /* 0x000000320f0f7223 */ /* 0x180fe20000010830 */
[-C--:B------:R-:W-:Y:S01]  /*10f60*/  FFMA.FTZ R168, R79, R50.reuse, -R48 ;  /* 0x000000324fa87223 */ /* 0x080fe20000010830 */
[----:B------:R-:W-:Y:S01]  /*10f70*/  FADD.FTZ R11, R179, R30 ;  /* 0x0000001eb30b7221 */ /* 0x000fe20000010000 */
[----:B------:R-:W2:Y:S01]  /*10f80*/  MUFU.EX2 R182, R182 ;  /* 0x000000b600b67308 */ /* 0x000ea20000000800 */
[-CC-:B------:R-:W-:Y:S01]  /*10f90*/  FFMA.FTZ R13, R13, R50.reuse, -R48.reuse ;  /* 0x000000320d0d7223 */ /* 0x180fe20000010830 */
[-CC-:B------:R-:W-:Y:S01]  /*10fa0*/  FFMA.FTZ R9, R9, R50.reuse, -R48.reuse ;  /* 0x0000003209097223 */ /* 0x180fe20000010830 */
[----:B---3--:R-:W-:Y:S01]  /*10fb0*/  FADD.FTZ R52, R20, R11 ;  /* 0x0000000b14347221 */ /* 0x008fe20000010000 */
[-CC-:B------:R-:W-:Y:S01]  /*10fc0*/  FFMA.FTZ R7, R7, R50.reuse, -R48.reuse ;  /* 0x0000003207077223 */ /* 0x180fe20000010830 */
[-CC-:B------:R-:W-:Y:S01]  /*10fd0*/  FFMA.FTZ R154, R83, R50.reuse, -R48.reuse ;  /* 0x00000032539a7223 */ /* 0x180fe20000010830 */
[-C--:B------:R-:W-:Y:S01]  /*10fe0*/  FFMA.FTZ R11, R81, R50.reuse, -R48 ;  /* 0x00000032510b7223 */ /* 0x080fe20000010830 */
[----:B------:R-:W-:Y:S01]  /*10ff0*/  FADD.FTZ R25, R173, R52 ;  /* 0x00000034ad197221 */ /* 0x000fe20000010000 */
[----:B------:R-:W3:Y:S01]  /*11000*/  MUFU.EX2 R27, R27 ;  /* 0x0000001b001b7308 */ /* 0x000ee20000000800 */
[----:B-1----:R-:W-:Y:S01]  /*11010*/  FADD.FTZ R5, R180, R3 ;  /* 0x00000003b4057221 */ /* 0x002fe20000010000 */
[-CC-:B------:R-:W-:Y:S01]  /*11020*/  FFMA.FTZ R156, R85, R50.reuse, -R48.reuse ;  /* 0x00000032559c7223 */ /* 0x180fe20000010830 */
[-CC-:B------:R-:W-:Y:S01]  /*11030*/  FFMA.FTZ R158, R89, R50.reuse, -R48.reuse ;  /* 0x00000032599e7223 */ /* 0x180fe20000010830 */
[----:B------:R-:W-:Y:S01]  /*11040*/  FFMA.FTZ R71, R71, R50, -R48 ;  /* 0x0000003247477223 */ /* 0x000fe20000010830 */
[----:B0-----:R-:W-:Y:S01]  /*11050*/  @P2 IMAD.HI.U32 R33, R190, R33, RZ ;  /* 0x00000021be212227 */ /* 0x001fe200078e00ff */
[----:B------:R-:W-:-:S03]  /*11060*/  F2FP.BF16.F32.PACK_AB R181, R6, R181 ;  /* 0x000000b506b5723e */ /* 0x000fc600000010ff */
[--C-:B------:R-:W-:Y:S01]  /*11070*/  FFMA.FTZ R91, R91, R50, -R48.reuse ;  /* 0x000000325b5b7223 */ /* 0x100fe20000010830 */
[----:B------:R-:W0:Y:S01]  /*11080*/  MUFU.EX2 R176, R176 ;  /* 0x000000b000b07308 */ /* 0x000e220000000800 */
[----:B--2---:R-:W-:Y:S01]  /*11090*/  FADD.FTZ R30, R182, R5 ;  /* 0x00000005b61e7221 */ /* 0x004fe20000010000 */
[----:B------:R-:W-:Y:S01]  /*110a0*/  @P2 SHF.R.U32.HI R35, RZ, R54, R33 ;  /* 0x00000036ff232219 */ /* 0x000fe20000011621 */
[-CC-:B------:R-:W-:Y:S01]  /*110b0*/  FFMA.FTZ R67, R67, R50.reuse, -R48.reuse ;  /* 0x0000003243437223 */ /* 0x180fe20000010830 */
[-CC-:B------:R-:W-:Y:S01]  /*110c0*/  FFMA.FTZ R93, R93, R50.reuse, -R48.reuse ;  /* 0x000000325d5d7223 */ /* 0x180fe20000010830 */
[-C--:B------:R-:W-:Y:S01]  /*110d0*/  FFMA.FTZ R63, R63, R50.reuse, -R48 ;  /* 0x000000323f3f7223 */ /* 0x080fe20000010830 */
[----:B------:R-:W-:Y:S01]  /*110e0*/  IADD3 R37, R35, R193, -R192 ;  /* 0x000000c123257210 */ /* 0x000fe20007ffe8c0 */
[-C--:B------:R-:W-:Y:S01]  /*110f0*/  FFMA.FTZ R95, R95, R50.reuse, -R48 ;  /* 0x000000325f5f7223 */ /* 0x080fe20000010830 */
[----:B------:R-:W1:Y:S01]  /*11100*/  MUFU.EX2 R29, R29 ;  /* 0x0000001d001d7308 */ /* 0x000e620000000800 */
[----:B---3--:R-:W-:Y:S01]  /*11110*/  FADD.FTZ R5, R27, R30 ;  /* 0x0000001e1b057221 */ /* 0x008fe20000010000 */
[----:B------:R-:W-:Y:S01]  /*11120*/  FADD.FTZ R30, R14, R25 ;  /* 0x000000190e1e7221 */ /* 0x000fe20000010000 */
[-CC-:B------:R-:W-:Y:S01]  /*11130*/  FFMA.FTZ R59, R59, R50.reuse, -R48.reuse ;  /* 0x000000323b3b7223 */ /* 0x180fe20000010830 */
[----:B------:R-:W-:Y:S01]  /*11140*/  FFMA.FTZ R97, R97, R50, -R48 ;  /* 0x0000003261617223 */ /* 0x000fe20000010830 */
[----:B------:R-:W-:Y:S01]  /*11150*/  F2FP.BF16.F32.PACK_AB R180, R3, R180 ;  /* 0x000000b403b4723e */ /* 0x000fe200000010ff */
[----:B------:R-:W-:Y:S01]  /*11160*/  FADD.FTZ R25, R175, R30 ;  /* 0x0000001eaf197221 */ /* 0x000fe20000010000 */
[----:B------:R-:W-:Y:S01]  /*11170*/  SHF.R.S32.HI R52, RZ, 0x1f, R37 ;  /* 0x0000001fff347819 */ /* 0x000fe20000011425 */
[----:B------:R2:W-:Y:S01]  /*11180*/  MUFU.EX2 R46, R31 ;  /* 0x0000001f002e7308 */ /* 0x0005e20000000800 */
[----:B0-----:R-:W-:Y:S01]  /*11190*/  FADD.FTZ R0, R176, R5 ;  /* 0x00000005b0007221 */ /* 0x001fe20000010000 */
[----:B------:R-:W-:Y:S01]  /*111a0*/  FADD.FTZ R30, R24, R25 ;  /* 0x00000019181e7221 */ /* 0x000fe20000010000 */
[----:B------:R-:W-:Y:S01]  /*111b0*/  FFMA.FTZ R25, R87, R50, -R48 ;  /* 0x0000003257197223 */ /* 0x000fe20000010830 */
[----:B------:R-:W-:Y:S01]  /*111c0*/  F2FP.BF16.F32.PACK_AB R177, R12, R177 ;  /* 0x000000b10cb1723e */ /* 0x000fe200000010ff */
[----:B------:R-:W-:Y:S01]  /*111d0*/  VIADD R12, R88, 0xfffffffe ;  /* 0xfffffffe580c7836 */ /* 0x000fe20000000000 */
[----:B------:R-:W-:-:S02]  /*111e0*/  F2FP.BF16.F32.PACK_AB R183, R10, R183 ;  /* 0x000000b70ab7723e */ /* 0x000fc400000010ff */
[----:B------:R-:W-:Y:S01]  /*111f0*/  CS2R R88, SRZ ;  /* 0x0000000000587805 */ /* 0x000fe2000001ff00 */
[----:B------:R-:W0:Y:S01]  /*11200*/  MUFU.EX2 R178, R178 ;  /* 0x000000b200b27308 */ /* 0x000e220000000800 */
[-C--:B--2---:R-:W-:Y:S01]  /*11210*/  FFMA.FTZ R31, R75, R50.reuse, -R48 ;  /* 0x000000324b1f7223 */ /* 0x084fe20000010830 */
[----:B-1----:R-:W-:Y:S01]  /*11220*/  FADD.FTZ R5, R29, R0 ;  /* 0x000000001d057221 */ /* 0x002fe20000010000 */
[----:B------:R-:W-:Y:S01]  /*11230*/  FFMA.FTZ R48, R57, R50, -R48 ;  /* 0x0000003239307223 */ /* 0x000fe20000010830 */
[----:B------:R-:W-:Y:S02]  /*11240*/  F2FP.BF16.F32.PACK_AB R179, R20, R179 ;  /* 0x000000b314b3723e */ /* 0x000fe400000010ff */
[----:B------:R-:W-:Y:S02]  /*11250*/  F2FP.BF16.F32.PACK_AB R173, R14, R173 ;  /* 0x000000ad0ead723e */ /* 0x000fe400000010ff */
[----:B------:R-:W1:Y:S01]  /*11260*/  MUFU.EX2 R169, R169 ;  /* 0x000000a900a97308 */ /* 0x000e620000000800 */
[----:B------:R-:W-:-:S02]  /*11270*/  F2FP.BF16.F32.PACK_AB R175, R24, R175 ;  /* 0x000000af18af723e */ /* 0x000fc400000010ff */
[----:B------:R-:W-:Y:S02]  /*11280*/  F2FP.BF16.F32.PACK_AB R182, R27, R182 ;  /* 0x000000b61bb6723e */ /* 0x000fe400000010ff */
[----:B------:R-:W-:-:S03]  /*11290*/  F2FP.BF16.F32.PACK_AB R176, R29, R176 ;  /* 0x000000b01db0723e */ /* 0x000fc600000010ff */
[----:B------:R-:W2:Y:S01]  /*112a0*/  MUFU.EX2 R31, R31 ;  /* 0x0000001f001f7308 */ /* 0x000ea20000000800 */
[----:B0-----:R-:W-:-:S07]  /*112b0*/  FADD.FTZ R0, R178, R5 ;  /* 0x00000005b2007221 */ /* 0x001fce0000010000 */
[----:B------:R-:W0:Y:S01]  /*112c0*/  MUFU.EX2 R172, R172 ;  /* 0x000000ac00ac7308 */ /* 0x000e220000000800 */
[----:B-1----:R-:W-:Y:S01]  /*112d0*/  FADD.FTZ R33, R169, R30 ;  /* 0x0000001ea9217221 */ /* 0x002fe20000010000 */
[----:B------:R-:W-:-:S03]  /*112e0*/  F2FP.BF16.F32.PACK_AB R169, R28, R169 ;  /* 0x000000a91ca9723e */ /* 0x000fc600000010ff */
[----:B------:R-:W-:-:S03]  /*112f0*/  FADD.FTZ R30, R28, R33 ;  /* 0x000000211c1e7221 */ /* 0x000fc60000010000 */
[----:B------:R-:W1:Y:S01]  /*11300*/  MUFU.EX2 R171, R171 ;  /* 0x000000ab00ab7308 */ /* 0x000e620000000800 */
[C---:B--2---:R-:W-:Y:S01]  /*11310*/  FADD.FTZ R5, R31.reuse, R0 ;  /* 0x000000001f057221 */ /* 0x044fe20000010000 */
[----:B------:R-:W-:-:S06]  /*11320*/  F2FP.BF16.F32.PACK_AB R178, R31, R178 ;  /* 0x000000b21fb2723e */ /* 0x000fcc00000010ff */
        /* <DEDUP_REMOVED lines=30> */
[----:B--2---:R-:W-:Y:S01]  /*11510*/  FADD.FTZ R0, R170, R5 ;  /* 0x00000005aa007221 */ /* 0x004fe20000010000 */
[----:B------:R-:W-:-:S06]  /*11520*/  LEA.HI R5, R52, R37, RZ, 0x7 ;  /* 0x0000002534057211 */ /* 0x000fcc00078f38ff */
        /* <DEDUP_REMOVED lines=53> */
[----:B------:R-:W-:Y:S02]  /*11880*/  F2FP.BF16.F32.PACK_AB R160, R160, R91 ;  /* 0x0000005ba0a0723e */ /* 0x000fe400000010ff */
[----:B------:R-:W-:-:S04]  /*11890*/  CS2R R90, SRZ ;  /* 0x00000000005a7805 */ /* 0x000fc8000001ff00 */
[----:B------:R-:W2:Y:S01]  /*118a0*/  MUFU.EX2 R95, R95 ;  /* 0x0000005f005f7308 */ /* 0x000ea20000000800 */
[----:B0-----:R-:W-:-:S07]  /*118b0*/  FADD.FTZ R3, R93, R6 ;  /* 0x000000065d037221 */ /* 0x001fce0000010000 */
[----:B------:R-:W0:Y:S01]  /*118c0*/  MUFU.EX2 R164, R59 ;  /* 0x0000003b00a47308 */ /* 0x000e220000000800 */
[C---:B-1----:R-:W-:Y:S01]  /*118d0*/  FADD.FTZ R6, R162.reuse, R3 ;  /* 0x00000003a2067221 */ /* 0x042fe20000010000 */
[----:B------:R-:W-:Y:S02]  /*118e0*/  F2FP.BF16.F32.PACK_AB R162, R162, R93 ;  /* 0x0000005da2a2723e */ /* 0x000fe400000010ff */
[----:B------:R-:W-:-:S04]  /*118f0*/  CS2R R92, SRZ ;  /* 0x00000000005c7805 */ /* 0x000fc8000001ff00 */
[----:B------:R-:W1:Y:S01]  /*11900*/  MUFU.EX2 R97, R97 ;  /* 0x0000006100617308 */ /* 0x000e620000000800 */
[----:B--2---:R-:W-:-:S07]  /*11910*/  FADD.FTZ R3, R95, R6 ;  /* 0x000000065f037221 */ /* 0x004fce0000010000 */
[----:B------:R-:W2:Y:S01]  /*11920*/  MUFU.EX2 R48, R48 ;  /* 0x0000003000307308 */ /* 0x000ea20000000800 */
[C---:B0-----:R-:W-:Y:S01]  /*11930*/  FADD.FTZ R6, R164.reuse, R3 ;  /* 0x00000003a4067221 */ /* 0x041fe20000010000 */
[----:B------:R-:W-:Y:S02]  /*11940*/  F2FP.BF16.F32.PACK_AB R164, R164, R95 ;  /* 0x0000005fa4a4723e */ /* 0x000fe400000010ff */
[----:B------:R-:W-:-:S04]  /*11950*/  CS2R R94, SRZ ;  /* 0x00000000005e7805 */ /* 0x000fc8000001ff00 */
[----:B------:R-:W0:Y:S01]  /*11960*/  MUFU.EX2 R26, R26 ;  /* 0x0000001a001a7308 */ /* 0x000e220000000800 */
[----:B-1----:R-:W-:Y:S01]  /*11970*/  FADD.FTZ R3, R97, R6 ;  /* 0x0000000661037221 */ /* 0x002fe20000010000 */
[----:B------:R-:W-:-:S04]  /*11980*/  SHF.R.S32.HI R6, RZ, 0x7, R5 ;  /* 0x00000007ff067819 */ /* 0x000fc80000011405 */
[----:B------:R-:W-:Y:S02]  /*11990*/  VIMNMX R5, R191, R6, !PT ;  /* 0x00000006bf057248 */ /* 0x000fe40007fe0100 */
[C---:B--2---:R-:W-:Y:S01]  /*119a0*/  F2FP.BF16.F32.PACK_AB R166, R48.reuse, R97 ;  /* 0x0000006130a6723e */ /* 0x044fe200000010ff */
[----:B------:R-:W-:Y:S01]  /*119b0*/  FADD.FTZ R3, R48, R3 ;  /* 0x0000000330037221 */ /* 0x000fe20000010000 */
[----:B------:R-:W-:Y:S02]  /*119c0*/  ISETP.GE.AND P3, PT, R12, R5, PT ;  /* 0x000000050c00720c */ /* 0x000fe40003f66270 */
[----:B------:R-:W-:Y:S01]  /*119d0*/  CS2R R96, SRZ ;  /* 0x0000000000607805 */ /* 0x000fe2000001ff00 */
[C---:B0-----:R-:W-:Y:S01]  /*119e0*/  FADD.FTZ R0, R26.reuse, R35 ;  /* 0x000000231a007221 */ /* 0x041fe20000010000 */
[----:B------:R-:W-:-:S09]  /*119f0*/  F2FP.BF16.F32.PACK_AB R167, R26, R167 ;  /* 0x000000a71aa7723e */ /* 0x000fd200000010ff */
[----:B------:R-:W-:Y:S05]  /*11a00*/  @!P3 BRA `(.L_x_2704) ;  /* 0x0000003000c4b947 */ /* 0x000fea0003800000 */
[----:B------:R-:W-:Y:S02]  /*11a10*/  IMAD.MOV.U32 R10, RZ, RZ, R8 ;  /* 0x000000ffff0a7224 */ /* 0x000fe400078e0008 */
[----:B------:R-:W-:Y:S02]  /*11a20*/  IMAD.MOV.U32 R11, RZ, RZ, R51 ;  /* 0x000000ffff0b7224 */ /* 0x000fe400078e0033 */
[----:B------:R-:W-:Y:S02]  /*11a30*/  IMAD.MOV.U32 R6, RZ, RZ, R186 ;  /* 0x000000ffff067224 */ /* 0x000fe400078e00ba */
[----:B------:R-:W-:Y:S02]  /*11a40*/  IMAD.MOV.U32 R13, RZ, RZ, R184 ;  /* 0x000000ffff0d7224 */ /* 0x000fe400078e00b8 */
[----:B------:R-:W-:-:S07]  /*11a50*/  IMAD.MOV.U32 R151, RZ, RZ, RZ ;  /* 0x000000ffff977224 */ /* 0x000fce00078e00ff */
.L_x_2714:
[----:B------:R-:W-:Y:S01]  /*11a60*/  ISETP.NE.AND P3, PT, R189, RZ, PT ;  /* 0x000000ffbd00720c */ /* 0x000fe20003f65270 */
[----:B------:R-:W-:Y:S01]  /*11a70*/  VIADD R184, R13, 0x1 ;  /* 0x000000010db87836 */ /* 0x000fe20000000000 */
[----:B------:R-:W-:Y:S05]  /*11a80*/  YIELD ;  /* 0x0000000000007946 */ /* 0x000fea0003800000 */
[----:B------:R-:W-:-:S04]  /*11a90*/  ISETP.NE.AND P4, PT, R184, 0x2, PT ;  /* 0x00000002b800780c */ /* 0x000fc80003f85270 */
[----:B------:R-:W-:Y:S02]  /*11aa0*/  SEL R7, RZ, 0x1, P4 ;  /* 0x00000001ff077807 */ /* 0x000fe40002000000 */
[----:B------:R-:W-:Y:S02]  /*11ab0*/  SEL R184, R184, RZ, P4 ;  /* 0x000000ffb8b87207 */ /* 0x000fe40002000000 */
[----:B------:R-:W-:Y:S01]  /*11ac0*/  LOP3.LUT R186, R6, R7, RZ, 0x3c, !PT ;  /* 0x0000000706ba7212 */ /* 0x000fe200078e3cff */
[----:B------:R-:W-:Y:S06]  /*11ad0*/  @P3 BRA `(.L_x_2705) ;  /* 0x0000000000303947 */ /* 0x000fec0003800000 */
[----:B------:R-:W-:Y:S05]  /*11ae0*/  @!P0 BRA `(.L_x_2706) ;  /* 0x0000000000048947 */ /* 0x000fea0003800000 */
[----:B------:R-:W-:Y:S01]  /*11af0*/  BPT.TRAP 0x1 ;  /* 0x000000040000795c */ /* 0x000fe20000300000 */
.L_x_2706:
[----:B------:R-:W-:Y:S01]  /*11b00*/  IMAD R7, R184, 0x8, R2 ;  /* 0x00000008b8077824 */ /* 0x000fe200078e0202 */
[----:B------:R-:W-:-:S04]  /*11b10*/  SHF.L.U32 R8, R186, 0x1f, RZ ;  /* 0x0000001fba087819 */ /* 0x000fc800000006ff */
[----:B------:R0:W1:Y:S01]  /*11b20*/  SYNCS.PHASECHK.TRANS64.TRYWAIT P4, [R7+URZ+0x28830], R8 ;  /* 0x02883008070075a7 */ /* 0x000062000808017f */
[----:B------:R-:W-:Y:S05]  /*11b30*/  @!P0 BRA `(.L_x_2707) ;  /* 0x0000000000048947 */ /* 0x000fea0003800000 */
[----:B------:R-:W-:Y:S01]  /*11b40*/  BPT.TRAP 0x1 ;  /* 0x000000040000795c */ /* 0x000fe20000300000 */
.L_x_2707:
[----:B------:R-:W-:Y:S04]  /*11b50*/  BSSY B0, `(.L_x_2705) ;  /* 0x0000004000007945 */ /* 0x000fe80003800000 */
[----:B-1----:R-:W-:Y:S05]  /*11b60*/  @P4 BRA `(.L_x_2708) ;  /* 0x0000000000084947 */ /* 0x002fea0003800000 */
[----:B------:R-:W1:Y:S02]  /*11b70*/  SYNCS.PHASECHK.TRANS64.TRYWAIT P4, [R7+URZ+0x28830], R8 ;  /* 0x02883008070075a7 */ /* 0x000e64000808017f */
[----:B-1----:R-:W-:Y:S05]  /*11b80*/  @!P4 BRA `(.L_x_2709) ;  /* 0x0000012c00d8c947 */ /* 0x002fea0003800000 */
.L_x_2708:
[----:B------:R-:W-:Y:S05]  /*11b90*/  BSYNC B0 ;  /* 0x0000000000007941 */ /* 0x000fea0003800000 */
.L_x_2705:
        /* <DEDUP_REMOVED lines=60> */
.L_x_2711:
[----:B------:R-:W-:Y:S01]  /*11f60*/  SHF.L.U32 R6, R6, 0x1f, RZ ;  /* 0x0000001f06067819 */ /* 0x000fe200000006ff */
[----:B------:R-:W-:-:S04]  /*11f70*/  IMAD R7, R13, 0x8, R2 ;  /* 0x000000080d077824 */ /* 0x000fc800078e0202 */
[----:B------:R0:W1:Y:S01]  /*11f80*/  SYNCS.PHASECHK.TRANS64.TRYWAIT P3, [R7+URZ+0x28850], R6 ;  /* 0x02885006070075a7 */ /* 0x000062000806017f */
[----:B------:R-:W-:Y:S05]  /*11f90*/  @!P0 BRA `(.L_x_2712) ;  /* 0x0000000000048947 */ /* 0x000fea0003800000 */
[----:B------:R-:W-:Y:S01]  /*11fa0*/  BPT.TRAP 0x1 ;  /* 0x000000040000795c */ /* 0x000fe20000300000 */
.L_x_2712:
[----:B-1----:R-:W-:Y:S05]  /*11fb0*/  @P3 BRA `(.L_x_2710) ;  /* 0x0000000000083947 */ /* 0x002fea0003800000 */
[----:B------:R-:W1:Y:S02]  /*11fc0*/  SYNCS.PHASECHK.TRANS64.TRYWAIT P3, [R7+URZ+0x28850], R6 ;  /* 0x02885006070075a7 */ /* 0x000e64000806017f */
[----:B-1----:R-:W-:Y:S05]  /*11fd0*/  @!P3 BRA `(.L_x_2713) ;  /* 0x0000012800d8b947 */ /* 0x002fea0003800000 */
.L_x_2710:
        /* <DEDUP_REMOVED lines=17> */
[----:B------:R-:W-:Y:S02]  /*120f0*/  IMAD.IADD R60, R204, 0x1, R190 ;  /* 0x00000001cc3c7824 */ /* 0x000fe400078e02be */
        /* <DEDUP_REMOVED lines=63> */
[----:B------:R-:W-:-:S05]  /*124f0*/  FMUL.FTZ R84, R87, UR49 ;  /* 0x0000003157547c20 */ /* 0x000fca0008410000 */
[----:B------:R-:W5:Y:S08]  /*12500*/  MUFU.TANH R33, R33 ;  /* 0x0000002100217308 */ /* 0x000f700000002400 */
        /* <DEDUP_REMOVED lines=10> */
[----:B------:R-:W5:Y:S01]  /*125b0*/  MUFU.TANH R49, R49 ;  /* 0x0000003100317308 */ /* 0x000f620000002400 */
[----:B------:R-:W-:-:S02]  /*125c0*/  WARPGROUP.DEPBAR.LE gsb0, 0x0 ;  /* 0x00008000000079c5 */ /* 0x000fc40000010000 */
[----:B------:R-:W-:-:S05]  /*125d0*/  WARPGROUP.ARRIVE ;  /* 0x00000000000079c5 */ /* 0x000fca0000000000 */
[----:B------:R-:W5:Y:S01]  /*125e0*/  MUFU.TANH R52, R52 ;  /* 0x0000003400347308 */ /* 0x000f620000002400 */
[----:B------:R-:W-:Y:S01]  /*125f0*/  HGMMA.64x128x16.F32.BF16 R88, R176, gdesc[UR4].tnspB, R88, gsb0 ;  /* 0x41e00004b0587df0 */ /* 0x000fe20008001858 */
[----:B------:R-:W-:Y:S01]  /*12600*/  R2UR UR6, R8 ;  /* 0x00000000080672ca */ /* 0x000fe200000e0000 */
[----:B------:R-:W-:Y:S01]  /*12610*/  VIADD R8, R6, 0x180 ;  /* 0x0000018006087836 */ /* 0x000fe20000000000 */
[----:B------:R-:W-:Y:S01]  /*12620*/  R2UR UR7, R9 ;  /* 0x00000000090772ca */ /* 0x000fe200000e0000 */
[----:B------:R-:W-:-:S03]  /*12630*/  IMAD.MOV.U32 R9, RZ, RZ, 0x40000040 ;  /* 0x40000040ff097424 */ /* 0x000fc600078e00ff */
[----:B------:R-:W5:Y:S08]  /*12640*/  MUFU.TANH R53, R53 ;  /* 0x0000003500357308 */ /* 0x000f700000002400 */
[----:B------:R-:W5:Y:S08]  /*12650*/  MUFU.TANH R56, R56 ;  /* 0x0000003800387308 */ /* 0x000f700000002400 */
[----:B------:R-:W5:Y:S08]  /*12660*/  MUFU.TANH R57, R57 ;  /* 0x0000003900397308 */ /* 0x000f700000002400 */
[----:B------:R-:W5:Y:S08]  /*12670*/  MUFU.TANH R61, R61 ;  /* 0x0000003d003d7308 */ /* 0x000f700000002400 */
        /* <DEDUP_REMOVED lines=38> */
[----:B------:R-:W-:Y:S02]  /*128e0*/  R2UR UR7, R9 ;  /* 0x00000000090772ca */ /* 0x000fe400000e0000 */
[----:B------:R-:W0:Y:S01]  /*128f0*/  @P2 LDC R9, c[0x0][0x44c] ;  /* 0x00011300ff092b82 */ /* 0x000e220000000800 */
[----:B------:R-:W-:-:S07]  /*12900*/  R2UR UR6, R8 ;  /* 0x00000000080672ca */ /* 0x000fce00000e0000 */
[----:B------:R-:W1:Y:S01]  /*12910*/  @P2 LDC R8, c[0x0][0x450] ;  /* 0x00011400ff082b82 */ /* 0x000e620000000800 */
[----:B0-----:R-:W-:-:S05]  /*12920*/  @P2 IMAD.HI.U32 R9, R60, R9, RZ ;  /* 0x000000093c092227 */ /* 0x001fca00078e00ff */
[----:B-1----:R-:W-:Y:S01]  /*12930*/  @P2 SHF.R.U32.HI R60, RZ, R8, R9 ;  /* 0x00000008ff3c2219 */ /* 0x002fe20000011609 */
[----:B------:R-:W-:Y:S02]  /*12940*/  IMAD.MOV.U32 R9, RZ, RZ, 0x40000040 ;  /* 0x40000040ff097424 */ /* 0x000fe400078e00ff */
[----:B------:R-:W-:Y:S02]  /*12950*/  VIADD R8, R6, 0x280 ;  /* 0x0000028006087836 */ /* 0x000fe40000000000 */
[----:B------:R-:W0:Y:S01]  /*12960*/  SHFL.IDX PT, R69, R60, RZ, 0x1c1f ;  /* 0x001c1fff3c457589 */ /* 0x000e2200000e0000 */
[----:B------:R-:W-:Y:S02]  /*12970*/  WARPGROUP.DEPBAR.LE gsb0, 0x0 ;  /* 0x00008000000079c5 */ /* 0x000fe40000010000 */
[----:B------:R-:W-:-:S06]  /*12980*/  WARPGROUP.ARRIVE ;  /* 0x00000000000079c5 */ /* 0x000fcc0000000000 */
[----:B------:R-:W-:Y:S01]  /*12990*/  HGMMA.64x128x16.F32.BF16 R88, R152, gdesc[UR4].tnspB, R88, gsb0 ;  /* 0x41e0000498587df0 */ /* 0x000fe20008001858 */
[----:B------:R-:W-:Y:S01]  /*129a0*/  R2UR UR7, R9 ;  /* 0x00000000090772ca */ /* 0x000fe200000e0000 */
[----:B------:R-:W-:Y:S01]  /*129b0*/  IMAD.MOV.U32 R9, RZ, RZ, -0x80 ;  /* 0xffffff80ff097424 */ /* 0x000fe200078e00ff */
[----:B------:R-:W-:Y:S01]  /*129c0*/  R2UR UR6, R8 ;  /* 0x00000000080672ca */ /* 0x000fe200000e0000 */
[----:B------:R-:W-:Y:S01]  /*129d0*/  FMUL.FTZ R8, R72, UR49 ;  /* 0x0000003148087c20 */ /* 0x000fe20008410000 */
[----:B------:R-:W-:Y:S01]  /*129e0*/  FMUL.FTZ R72, R39, UR49 ;  /* 0x0000003127487c20 */ /* 0x000fe20008410000 */
[----:B------:R-:W-:Y:S01]  /*129f0*/  IMAD R9, R12, R9, 0x1 ;  /* 0x000000010c097424 */ /* 0x000fe200078e0209 */
[----:B------:R-:W-:Y:S04]  /*12a00*/  MUFU.TANH R39, R80 ;  /* 0x0000005000277308 */ /* 0x000fe80000002400 */
[----:B------:R-:W-:-:S04]  /*12a10*/  IADD3 R9, R193, R9, -R197 ;  /* 0x00000009c1097210 */ /* 0x000fc80007ffe8c5 */
[----:B------:R-:W1:Y:S01]  /*12a20*/  MUFU.TANH R8, R8 ;  /* 0x0000000800087308 */ /* 0x000e620000002400 */
[----:B------:R-:W-:-:S04]  /*12a30*/  IMAD.IADD R9, R9, 0x1, -R192 ;  /* 0x0000000109097824 */ /* 0x000fc800078e0ac0 */
[----:B0-----:R-:W-:-:S03]  /*12a40*/  IMAD.IADD R69, R9, 0x1, R69 ;  /* 0x0000000109457824 */ /* 0x001fc600078e0245 */
[----:B------:R-:W-:Y:S02]  /*12a50*/  MUFU.TANH R72, R72 ;  /* 0x0000004800487308 */ /* 0x000fe40000002400 */
[C---:B------:R-:W-:Y:S02]  /*12a60*/  ISETP.GT.AND P4, PT, R69.reuse, RZ, PT ;  /* 0x000000ff4500720c */ /* 0x040fe40003f84270 */
[C---:B------:R-:W-:Y:S02]  /*12a70*/  ISETP.GT.AND P3, PT, R69.reuse, 0x1, PT ;  /* 0x000000014500780c */ /* 0x040fe40003f64270 */
[----:B------:R-:W-:Y:S02]  /*12a80*/  FSEL R14, R14, -INF , P4 ;  /* 0xff8000000e0e7808 */ /* 0x000fe40002000000 */
[----:B------:R-:W-:Y:S02]  /*12a90*/  FSEL R20, R20, -INF , P3 ;  /* 0xff80000014147808 */ /* 0x000fe40001800000 */
[----:B------:R-:W-:-:S02]  /*12aa0*/  ISETP.GT.AND P5, PT, R69, 0x8, PT ;  /* 0x000000084500780c */ /* 0x000fc40003fa4270 */
[C---:B------:R-:W-:Y:S02]  /*12ab0*/  ISETP.GT.AND P4, PT, R69.reuse, 0x9, PT ;  /* 0x000000094500780c */ /* 0x040fe40003f84270 */
[----:B------:R-:W-:Y:S02]  /*12ac0*/  ISETP.GT.AND P3, PT, R69, 0x10, PT ;  /* 0x000000104500780c */ /* 0x000fe40003f64270 */
[----:B--2---:R-:W-:Y:S02]  /*12ad0*/  FSEL R24, R24, -INF , P5 ;  /* 0xff80000018187808 */ /* 0x004fe40002800000 */
[----:B---3--:R-:W-:Y:S02]  /*12ae0*/  FSEL R25, R25, -INF , P4 ;  /* 0xff80000019197808 */ /* 0x008fe40002000000 */
[----:B----4-:R-:W-:Y:S02]  /*12af0*/  FSEL R27, R27, -INF , P3 ;  /* 0xff8000001b1b7808 */ /* 0x010fe40001800000 */
[----:B------:R-:W-:-:S02]  /*12b00*/  ISETP.GT.AND P5, PT, R69, 0x11, PT ;  /* 0x000000114500780c */ /* 0x000fc40003fa4270 */
[C---:B------:R-:W-:Y:S02]  /*12b10*/  ISETP.GT.AND P4, PT, R69.reuse, 0x18, PT ;  /* 0x000000184500780c */ /* 0x040fe40003f84270 */
[----:B------:R-:W-:Y:S02]  /*12b20*/  ISETP.GT.AND P3, PT, R69, 0x19, PT ;  /* 0x000000194500780c */ /* 0x000fe40003f64270 */
[----:B-----5:R-:W-:Y:S02]  /*12b30*/  FSEL R29, R29, -INF , P5 ;  /* 0xff8000001d1d7808 */ /* 0x020fe40002800000 */
[----:B------:R-:W-:Y:S02]  /*12b40*/  FSEL R31, R31, -INF , P4 ;  /* 0xff8000001f1f7808 */ /* 0x000fe40002000000 */
[----:B------:R-:W-:Y:S02]  /*12b50*/  FSEL R33, R33, -INF , P3 ;  /* 0xff80000021217808 */ /* 0x000fe40001800000 */
[----:B------:R-:W-:-:S02]  /*12b60*/  ISETP.GT.AND P5, PT, R69, 0x20, PT ;  /* 0x000000204500780c */ /* 0x000fc40003fa4270 */
[C---:B------:R-:W-:Y:S02]  /*12b70*/  ISETP.GT.AND P4, PT, R69.reuse, 0x21, PT ;  /* 0x000000214500780c */ /* 0x040fe40003f84270 */
[----:B------:R-:W-:Y:S02]  /*12b80*/  ISETP.GT.AND P3, PT, R69, 0x28, PT ;  /* 0x000000284500780c */ /* 0x000fe40003f64270 */
[----:B------:R-:W-:Y:S02]  /*12b90*/  FSEL R34, R34, -INF , P5 ;  /* 0xff80000022227808 */ /* 0x000fe40002800000 */
        /* <DEDUP_REMOVED lines=30> */
[----:B-1----:R-:W-:Y:S02]  /*12d80*/  FSEL R8, R8, -INF , P4 ;  /* 0xff80000008087808 */ /* 0x002fe40002000000 */
[----:B------:R-:W-:Y:S02]  /*12d90*/  FSEL R64, R64, -INF , P3 ;  /* 0xff80000040407808 */ /* 0x000fe40001800000 */
[----:B------:R-:W-:-:S02]  /*12da0*/  ISETP.GT.AND P5, PT, R69, 0x68, PT ;  /* 0x000000684500780c */ /* 0x000fc40003fa4270 */
[C---:B------:R-:W-:Y:S02]  /*12db0*/  ISETP.GT.AND P4, PT, R69.reuse, 0x69, PT ;  /* 0x000000694500780c */ /* 0x040fe40003f84270 */
[----:B------:R-:W-:Y:S02]  /*12dc0*/  ISETP.GT.AND P3, PT, R69, 0x70, PT ;  /* 0x000000704500780c */ /* 0x000fe40003f64270 */
[----:B------:R-:W-:Y:S02]  /*12dd0*/  FSEL R65, R65, -INF , P5 ;  /* 0xff80000041417808 */ /* 0x000fe40002800000 */
[----:B------:R-:W-:Y:S02]  /*12de0*/  FSEL R68, R68, -INF , P4 ;  /* 0xff80000044447808 */ /* 0x000fe40002000000 */
[----:B------:R-:W-:Y:S02]  /*12df0*/  FSEL R39, R39, -INF , P3 ;  /* 0xff80000027277808 */ /* 0x000fe40001800000 */
[----:B------:R-:W-:Y:S01]  /*12e00*/  ISETP.GT.AND P5, PT, R69, 0x71, PT ;  /* 0x000000714500780c */ /* 0x000fe20003fa4270 */
[----:B------:R-:W-:-:S02]  /*12e10*/  WARPGROUP.DEPBAR.LE gsb0, 0x0 ;  /* 0x00008000000079c5 */ /* 0x000fc40000010000 */
[C---:B------:R-:W-:Y:S01]  /*12e20*/  ISETP.GT.AND P4, PT, R69.reuse, 0x78, PT ;  /* 0x000000784500780c */ /* 0x040fe20003f84270 */
[----:B------:R-:W-:Y:S01]  /*12e30*/  WARPGROUP.ARRIVE ;  /* 0x00000000000079c5 */ /* 0x000fe20000000000 */
[----:B------:R-:W-:-:S05]  /*12e40*/  ISETP.GT.AND P3, PT, R69, 0x79, PT ;  /* 0x000000794500780c */ /* 0x000fca0003f64270 */
[----:B------:R-:W0:Y:S01]  /*12e50*/  S2R R155, SR_TID.X ;  /* 0x00000000009b7919 */ /* 0x000e220000002100 */
[----:B------:R-:W-:Y:S02]  /*12e60*/  FMNMX.FTZ R69, R14, R11, !PT ;  /* 0x0000000b0e457209 */ /* 0x000fe40007810000 */
[----:B------:R-:W-:Y:S01]  /*12e70*/  FSEL R76, R76, -INF , P4 ;  /* 0xff8000004c4c7808 */ /* 0x000fe20002000000 */
[----:B------:R-:W-:Y:S01]  /*12e80*/  HGMMA.64x128x16.F32.BF16 R88, R156, gdesc[UR4].tnspB, R88, gsb0 ;  /* 0x41e000049c587df0 */ /* 0x000fe20008001858 */
[----:B------:R-:W-:-:S04]  /*12e90*/  FMNMX.FTZ R69, R20, R69, !PT ;  /* 0x0000004514457209 */ /* 0x000fc80007810000 */
[----:B------:R-:W-:-:S04]  /*12ea0*/  FMNMX.FTZ R69, R24, R69, !PT ;  /* 0x0000004518457209 */ /* 0x000fc80007810000 */
[----:B------:R-:W-:-:S04]  /*12eb0*/  FMNMX.FTZ R69, R25, R69, !PT ;  /* 0x0000004519457209 */ /* 0x000fc80007810000 */
[----:B------:R-:W-:-:S04]  /*12ec0*/  FMNMX.FTZ R69, R27, R69, !PT ;  /* 0x000000451b457209 */ /* 0x000fc80007810000 */
[----:B------:R-:W-:-:S04]  /*12ed0*/  FMNMX.FTZ R69, R29, R69, !PT ;  /* 0x000000451d457209 */ /* 0x000fc80007810000 */
[----:B------:R-:W-:-:S04]  /*12ee0*/  FMNMX.FTZ R69, R31, R69, !PT ;  /* 0x000000451f457209 */ /* 0x000fc80007810000 */
[----:B------:R-:W-:Y:S02]  /*12ef0*/  FMNMX.FTZ R69, R33, R69, !PT ;  /* 0x0000004521457209 */ /* 0x000fe40007810000 */
[----:B0-----:R-:W-:Y:S02]  /*12f00*/  SHF.R.U32.HI R155, RZ, 0x7, R155 ;  /* 0x00000007ff9b7819 */ /* 0x001fe4000001169b */
[----:B------:R-:W-:-:S04]  /*12f10*/  FMNMX.FTZ R69, R34, R69, !PT ;  /* 0x0000004522457209 */ /* 0x000fc80007810000 */
[----:B------:R-:W-:Y:S02]  /*12f20*/  FMNMX.FTZ R73, R35, R69, !PT ;  /* 0x0000004523497209 */ /* 0x000fe40007810000 */
[----:B------:R0:W-:Y:S02]  /*12f30*/  MUFU.TANH R69, R50 ;  /* 0x0000003200457308 */ /* 0x0001e40000002400 */
[----:B------:R-:W-:-:S04]  /*12f40*/  FMNMX.FTZ R73, R36, R73, !PT ;  /* 0x0000004924497209 */ /* 0x000fc80007810000 */
[----:B0-----:R-:W-:Y:S02]  /*12f50*/  FMNMX.FTZ R50, R37, R73, !PT ;  /* 0x0000004925327209 */ /* 0x001fe40007810000 */
[----:B------:R0:W-:Y:S02]  /*12f60*/  MUFU.TANH R73, R51 ;  /* 0x0000003300497308 */ /* 0x0001e40000002400 */
[----:B------:R-:W-:-:S04]  /*12f70*/  FMNMX.FTZ R50, R38, R50, !PT ;  /* 0x0000003226327209 */ /* 0x000fc80007810000 */
[----:B------:R-:W-:Y:S01]  /*12f80*/  FMNMX.FTZ R50, R40, R50, !PT ;  /* 0x0000003228327209 */ /* 0x000fe20007810000 */
[----:B0-----:R-:W-:-:S03]  /*12f90*/  FMUL.FTZ R51, R81, UR49 ;  /* 0x0000003151337c20 */ /* 0x001fc60008410000 */
[----:B------:R-:W-:Y:S01]  /*12fa0*/  FMNMX.FTZ R50, R41, R50, !PT ;  /* 0x0000003229327209 */ /* 0x000fe20007810000 */
[----:B------:R-:W-:Y:S01]  /*12fb0*/  FMUL.FTZ R81, R82, UR49 ;  /* 0x0000003152517c20 */ /* 0x000fe20008410000 */
[----:B------:R-:W-:Y:S02]  /*12fc0*/  FMUL.FTZ R82, R83, UR49 ;  /* 0x0000003153527c20 */ /* 0x000fe40008410000 */
[----:B------:R-:W-:Y:S01]  /*12fd0*/  FMNMX.FTZ R50, R44, R50, !PT ;  /* 0x000000322c327209 */ /* 0x000fe20007810000 */
[----:B------:R-:W0:Y:S03]  /*12fe0*/  MUFU.TANH R51, R51 ;  /* 0x0000003300337308 */ /* 0x000e260000002400 */
[----:B------:R-:W-:-:S04]  /*12ff0*/  FMNMX.FTZ R50, R45, R50, !PT ;  /* 0x000000322d327209 */ /* 0x000fc80007810000 */
[----:B------:R-:W-:Y:S01]  /*13000*/  FMNMX.FTZ R50, R48, R50, !PT ;  /* 0x0000003230327209 */ /* 0x000fe20007810000 */
[----:B------:R-:W-:Y:S03]  /*13010*/  MUFU.TANH R81, R81 ;  /* 0x0000005100517308 */ /* 0x000fe60000002400 */
[----:B------:R-:W-:-:S04]  /*13020*/  FMNMX.FTZ R50, R49, R50, !PT ;  /* 0x0000003231327209 */ /* 0x000fc80007810000 */
[----:B------:R-:W-:Y:S01]  /*13030*/  FMNMX.FTZ R50, R52, R50, !PT ;  /* 0x0000003234327209 */ /* 0x000fe20007810000 */
[----:B------:R-:W-:Y:S03]  /*13040*/  MUFU.TANH R82, R82 ;  /* 0x0000005200527308 */ /* 0x000fe60000002400 */
[----:B------:R-:W-:-:S04]  /*13050*/  FMNMX.FTZ R50, R53, R50, !PT ;  /* 0x0000003235327209 */ /* 0x000fc80007810000 */
[----:B------:R-:W-:-:S04]  /*13060*/  FMNMX.FTZ R50, R56, R50, !PT ;  /* 0x0000003238327209 */ /* 0x000fc80007810000 */
[----:B------:R-:W-:-:S04]  /*13070*/  FMNMX.FTZ R50, R57, R50, !PT ;  /* 0x0000003239327209 */ /* 0x000fc80007810000 */
[----:B------:R-:W-:-:S04]  /*13080*/  FMNMX.FTZ R50, R61, R50, !PT ;  /* 0x000000323d327209 */ /* 0x000fc80007810000 */
[----:B------:R-:W-:-:S04]  /*13090*/  FMNMX.FTZ R50, R8, R50, !PT ;  /* 0x0000003208327209 */ /* 0x000fc80007810000 */
[----:B------:R-:W-:Y:S02]  /*130a0*/  FMNMX.FTZ R77, R64, R50, !PT ;  /* 0x00000032404d7209 */ /* 0x000fe40007810000 */
[----:B------:R1:W2:Y:S02]  /*130b0*/  MUFU.TANH R50, R85 ;  /* 0x0000005500327308 */ /* 0x0002a40000002400 */
[----:B------:R-:W-:-:S04]  /*130c0*/  FMNMX.FTZ R77, R65, R77, !PT ;  /* 0x0000004d414d7209 */ /* 0x000fc80007810000 */
[----:B------:R-:W-:Y:S02]  /*130d0*/  FMNMX.FTZ R80, R68, R77, !PT ;  /* 0x0000004d44507209 */ /* 0x000fe40007810000 */
[----:B------:R0:W3:Y:S01]  /*130e0*/  MUFU.TANH R77, R62 ;  /* 0x0000003e004d7308 */ /* 0x0000e20000002400 */
[----:B-1----:R1:W-:Y:S01]  /*130f0*/  SHFL.IDX PT, R85, R60, 0x1, 0x1c1f ;  /* 0x003c1f003c557f89 */ /* 0x0023e200000e0000 */
[----:B0-----:R-:W-:Y:S01]  /*13100*/  FSEL R62, R51, -INF , P5 ;  /* 0xff800000333e7808 */ /* 0x001fe20002800000 */
[----:B-1----:R-:W-:Y:S01]  /*13110*/  FMUL.FTZ R60, R86, UR49 ;  /* 0x00000031563c7c20 */ /* 0x002fe20008410000 */
[----:B------:R-:W-:Y:S01]  /*13120*/  FMNMX.FTZ R51, R39, R80, !PT ;  /* 0x0000005027337209 */ /* 0x000fe20007810000 */
[----:B------:R-:W-:Y:S01]  /*13130*/  FMUL.FTZ R80, R63, UR49 ;  /* 0x000000313f507c20 */ /* 0x000fe20008410000 */
[----:B--2---:R-:W-:Y:S02]  /*13140*/  FSEL R63, R50, -INF , P3 ;  /* 0xff800000323f7808 */ /* 0x004fe40001800000 */
[----:B------:R-:W-:Y:S01]  /*13150*/  FMNMX.FTZ R51, R62, R51, !PT ;  /* 0x000000333e337209 */ /* 0x000fe20007810000 */
[----:B------:R-:W-:Y:S03]  /*13160*/  MUFU.TANH R60, R60 ;  /* 0x0000003c003c7308 */ /* 0x000fe60000002400 */
[----:B------:R-:W-:-:S04]  /*13170*/  FMNMX.FTZ R50, R76, R51, !PT ;  /* 0x000000334c327209 */ /* 0x000fc80007810000 */
[----:B------:R-:W-:Y:S01]  /*13180*/  FMNMX.FTZ R50, R63, R50, !PT ;  /* 0x000000323f327209 */ /* 0x000fe20007810000 */
[----:B------:R-:W0:Y:S04]  /*13190*/  MUFU.TANH R80, R80 ;  /* 0x0000005000507308 */ /* 0x000e280000002400 */
[----:B------:R-:W1:Y:S01]  /*131a0*/  SHFL.BFLY PT, R51, R50, 0x2, 0x1f ;  /* 0x0c401f0032337f89 */ /* 0x000e6200000e0000 */
[----:B------:R-:W-:Y:S02]  /*131b0*/  WARPGROUP.DEPBAR.LE gsb0, 0x0 ;  /* 0x00008000000079c5 */ /* 0x000fe40000010000 */
[----:B------:R-:W-:Y:S01]  /*131c0*/  WARPGROUP.ARRIVE ;  /* 0x00000000000079c5 */ /* 0x000fe20000000000 */
[----:B-1----:R-:W-:-:S05]  /*131d0*/  FMNMX.FTZ R51, R50, R51, !PT ;  /* 0x0000003332337209 */ /* 0x002fca0007810000 */
[----:B------:R-:W1:Y:S02]  /*131e0*/  SHFL.BFLY PT, R50, R51, 0x1, 0x1f ;  /* 0x0c201f0033327f89 */ /* 0x000e6400000e0000 */
[----:B-1----:R-:W-:Y:S01]  /*131f0*/  FMNMX.FTZ R51, R51, R50, !PT ;  /* 0x0000003233337209 */ /* 0x002fe20007810000 */
[----:B------:R-:W-:-:S03]  /*13200*/  IMAD.U32 R50, RZ, RZ, UR47 ;  /* 0x0000002fff327e24 */ /* 0x000fc6000f8e00ff */
[C---:B------:R-:W-:Y:S01]  /*13210*/  FSETP.NEU.FTZ.AND P3, PT, R51.reuse, -INF , PT ;  /* 0xff8000003300780b */ /* 0x040fe20003f7d000 */
[----:B------:R-:W-:-:S05]  /*13220*/  FMUL.FTZ R83, R51, R50 ;  /* 0x0000003233537220 */ /* 0x000fca0000410000 */
[----:B------:R-:W-:-:S05]  /*13230*/  FSEL R83, R83, RZ, P3 ;  /* 0x000000ff53537208 */ /* 0x000fca0001800000 */
[-C--:B------:R-:W-:Y:S01]  /*13240*/  FFMA.FTZ R180, R14, R50.reuse, -R83 ;  /* 0x000000320eb47223 */ /* 0x080fe20000010853 */
[----:B------:R-:W-:Y:S02]  /*13250*/  IMAD.IADD R14, R9, 0x1, R85 ;  /* 0x00000001090e7824 */ /* 0x000fe400078e0255 */
[-CC-:B------:R-:W-:Y:S01]  /*13260*/  FFMA.FTZ R20, R20, R50.reuse, -R83.reuse ;  /* 0x0000003214147223 */ /* 0x180fe20000010853 */
[-CC-:B------:R-:W-:Y:S01]  /*13270*/  FFMA.FTZ R182, R24, R50.reuse, -R83.reuse ;  /* 0x0000003218b67223 */ /* 0x180fe20000010853 */
[-CC-:B------:R-:W-:Y:S01]  /*13280*/  FFMA.FTZ R24, R25, R50.reuse, -R83.reuse ;  /* 0x0000003219187223 */ /* 0x180fe20000010853 */
[-CC-:B------:R-:W-:Y:S01]  /*13290*/  FFMA.FTZ R25, R29, R50.reuse, -R83.reuse ;  /* 0x000000321d197223 */ /* 0x180fe20000010853 */
[C---:B------:R-:W-:Y:S01]  /*132a0*/  ISETP.GT.AND P5, PT, R14.reuse, RZ, PT ;  /* 0x000000ff0e00720c */ /* 0x040fe20003fa4270 */
[----:B------:R1:W-:Y:S01]  /*132b0*/  MUFU.EX2 R9, R20 ;  /* 0x0000001400097308 */ /* 0x0003e20000000800 */
[----:B------:R-:W-:Y:S01]  /*132c0*/  ISETP.GT.AND P4, PT, R14, 0x1, PT ;  /* 0x000000010e00780c */ /* 0x000fe20003f84270 */
[-CC-:B------:R-:W-:Y:S01]  /*132d0*/  FFMA.FTZ R29, R35, R50.reuse, -R83.reuse ;  /* 0x00000032231d7223 */ /* 0x180fe20000010853 */
[----:B------:R-:W-:Y:S01]  /*132e0*/  FSEL R7, R7, -INF , P5 ;  /* 0xff80000007077808 */ /* 0x000fe20002800000 */
[-CC-:B------:R-:W-:Y:S01]  /*132f0*/  FFMA.FTZ R35, R8, R50.reuse, -R83.reuse ;  /* 0x0000003208237223 */ /* 0x180fe20000010853 */
[C---:B------:R-:W-:Y:S01]  /*13300*/  ISETP.GT.AND P5, PT, R14.reuse, 0x8, PT ;  /* 0x000000080e00780c */ /* 0x040fe20003fa4270 */
[-CC-:B------:R-:W-:Y:S01]  /*13310*/  FFMA.FTZ R154, R49, R50.reuse, -R83.reuse ;  /* 0x00000032319a7223 */ /* 0x180fe20000010853 */
[-CC-:B------:R-:W-:Y:S01]  /*13320*/  FFMA.FTZ R176, R27, R50.reuse, -R83.reuse ;  /* 0x000000321bb07223 */ /* 0x180fe20000010853 */
[----:B------:R-:W-:Y:S01]  /*13330*/  MUFU.EX2 R180, R180 ;  /* 0x000000b400b47308 */ /* 0x000fe20000000800 */
[----:B-1----:R-:W-:Y:S01]  /*13340*/  FSEL R20, R15, -INF , P4 ;  /* 0xff8000000f147808 */ /* 0x002fe20002000000 */
[--C-:B------:R-:W-:Y:S01]  /*13350*/  FFMA.FTZ R178, R31, R50, -R83.reuse ;  /* 0x000000321fb27223 */ /* 0x100fe20000010853 */
[----:B------:R-:W-:Y:S01]  /*13360*/  FMNMX.FTZ R15, R7, R10, !PT ;  /* 0x0000000a070f7209 */ /* 0x000fe20007810000 */
[-CC-:B------:R-:W-:Y:S01]  /*13370*/  FFMA.FTZ R27, R33, R50.reuse, -R83.reuse ;  /* 0x00000032211b7223 */ /* 0x180fe20000010853 */
[----:B------:R-:W-:Y:S01]  /*13380*/  ISETP.GT.AND P4, PT, R14, 0x9, PT ;  /* 0x000000090e00780c */ /* 0x000fe20003f84270 */
[-CC-:B------:R-:W-:Y:S01]  /*13390*/  FFMA.FTZ R172, R34, R50.reuse, -R83.reuse ;  /* 0x0000003222ac7223 */ /* 0x180fe20000010853 */
[----:B------:R-:W-:Y:S01]  /*133a0*/  FSEL R21, R21, -INF , P5 ;  /* 0xff80000015157808 */ /* 0x000fe20002800000 */
[----:B------:R-:W-:Y:S01]  /*133b0*/  MUFU.EX2 R182, R182 ;  /* 0x000000b600b67308 */ /* 0x000fe20000000800 */
[----:B------:R-:W-:Y:S01]  /*133c0*/  FMNMX.FTZ R15, R20, R15, !PT ;  /* 0x0000000f140f7209 */ /* 0x000fe20007810000 */
[-CC-:B------:R-:W-:Y:S01]  /*133d0*/  FFMA.FTZ R31, R37, R50.reuse, -R83.reuse ;  /* 0x00000032251f7223 */ /* 0x180fe20000010853 */
[----:B------:R-:W-:Y:S01]  /*133e0*/  ISETP.GT.AND P5, PT, R14, 0x10, PT ;  /* 0x000000100e00780c */ /* 0x000fe20003fa4270 */
[-CC-:B------:R-:W-:Y:S01]  /*133f0*/  FFMA.FTZ R37, R52, R50.reuse, -R83.reuse ;  /* 0x0000003234257223 */ /* 0x180fe20000010853 */
[----:B------:R-:W-:Y:S01]  /*13400*/  FSEL R26, R26, -INF , P4 ;  /* 0xff8000001a1a7808 */ /* 0x000fe20002000000 */
[-CC-:B------:R-:W-:Y:S01]  /*13410*/  FFMA.FTZ R174, R36, R50.reuse, -R83.reuse ;  /* 0x0000003224ae7223 */ /* 0x180fe20000010853 */
[----:B------:R-:W-:Y:S01]  /*13420*/  FMNMX.FTZ R15, R21, R15, !PT ;  /* 0x0000000f150f7209 */ /* 0x000fe20007810000 */
[----:B------:R-:W-:Y:S01]  /*13430*/  MUFU.EX2 R24, R24 ;  /* 0x0000001800187308 */ /* 0x000fe20000000800 */
[----:B------:R-:W-:Y:S01]  /*13440*/  ISETP.GT.AND P4, PT, R14, 0x11, PT ;  /* 0x000000110e00780c */ /* 0x000fe20003f84270 */
[-CC-:B------:R-:W-:Y:S01]  /*13450*/  FFMA.FTZ R168, R38, R50.reuse, -R83.reuse ;  /* 0x0000003226a87223 */ /* 0x180fe20000010853 */
[----:B------:R-:W-:Y:S01]  /*13460*/  FSEL R28, R28, -INF , P5 ;  /* 0xff8000001c1c7808 */ /* 0x000fe20002800000 */
[-CC-:B------:R-:W-:Y:S01]  /*13470*/  FFMA.FTZ R33, R40, R50.reuse, -R83.reuse ;  /* 0x0000003228217223 */ /* 0x180fe20000010853 */
[----:B------:R-:W-:Y:S01]  /*13480*/  FMNMX.FTZ R15, R26, R15, !PT ;  /* 0x0000000f1a0f7209 */ /* 0x000fe20007810000 */
[-CC-:B------:R-:W-:Y:S01]  /*13490*/  FFMA.FTZ R170, R41, R50.reuse, -R83.reuse ;  /* 0x0000003229aa7223 */ /* 0x180fe20000010853 */
[----:B------:R-:W-:Y:S01]  /*134a0*/  ISETP.GT.AND P5, PT, R14, 0x18, PT ;  /* 0x000000180e00780c */ /* 0x000fe20003fa4270 */
[----:B------:R-:W-:Y:S01]  /*134b0*/  MUFU.EX2 R176, R176 ;  /* 0x000000b000b07308 */ /* 0x000fe20000000800 */
[----:B------:R-:W-:Y:S01]  /*134c0*/  FSEL R30, R30, -INF , P4 ;  /* 0xff8000001e1e7808 */ /* 0x000fe20002000000 */
[-CC-:B------:R-:W-:Y:S01]  /*134d0*/  FFMA.FTZ R34, R44, R50.reuse, -R83.reuse ;  /* 0x000000322c227223 */ /* 0x180fe20000010853 */
        /* <DEDUP_REMOVED lines=27> */
[----:B------:R-:W-:Y:S01]  /*13690*/  FFMA.FTZ R48, R62, R50, -R83 ;  /* 0x000000323e307223 */ /* 0x000fe20000010853 */
[----:B------:R-:W-:Y:S01]  /*136a0*/  FSEL R46, R46, -INF , P5 ;  /* 0xff8000002e2e7808 */ /* 0x000fe20002800000 */
[----:B------:R-:W-:Y:S01]  /*136b0*/  MUFU.EX2 R172, R172 ;  /* 0x000000ac00ac7308 */ /* 0x000fe20000000800 */
[----:B------:R-:W-:-:S02]  /*136c0*/  FMNMX.FTZ R15, R43, R15, !PT ;  /* 0x0000000f2b0f7209 */ /* 0x000fc40007810000 */
[----:B------:R-:W-:Y:S02]  /*136d0*/  ISETP.GT.AND P5, PT, R14, 0x30, PT ;  /* 0x000000300e00780c */ /* 0x000fe40003fa4270 */
[----:B------:R-:W-:Y:S02]  /*136e0*/  FSEL R47, R47, -INF , P4 ;  /* 0xff8000002f2f7808 */ /* 0x000fe40002000000 */
[----:B------:R-:W-:Y:S01]  /*136f0*/  FMNMX.FTZ R15, R46, R15, !PT ;  /* 0x0000000f2e0f7209 */ /* 0x000fe20007810000 */
[----:B------:R-:W-:Y:S01]  /*13700*/  MUFU.EX2 R29, R29 ;  /* 0x0000001d001d7308 */ /* 0x000fe20000000800 */
[----:B------:R-:W-:Y:S02]  /*13710*/  ISETP.GT.AND P4, PT, R14, 0x31, PT ;  /* 0x000000310e00780c */ /* 0x000fe40003f84270 */
[----:B------:R-:W-:Y:S02]  /*13720*/  FSEL R69, R69, -INF , P5 ;  /* 0xff80000045457808 */ /* 0x000fe40002800000 */
[----:B------:R-:W-:-:S02]  /*13730*/  FMNMX.FTZ R15, R47, R15, !PT ;  /* 0x0000000f2f0f7209 */ /* 0x000fc40007810000 */
[C---:B------:R-:W-:Y:S01]  /*13740*/  ISETP.GT.AND P5, PT, R14.reuse, 0x38, PT ;  /* 0x000000380e00780c */ /* 0x040fe20003fa4270 */
[----:B------:R-:W-:Y:S01]  /*13750*/  MUFU.EX2 R174, R174 ;  /* 0x000000ae00ae7308 */ /* 0x000fe20000000800 */
[----:B------:R-:W-:Y:S02]  /*13760*/  FSEL R73, R73, -INF , P4 ;  /* 0xff80000049497808 */ /* 0x000fe40002000000 */
[----:B------:R-:W-:Y:S02]  /*13770*/  FMNMX.FTZ R15, R69, R15, !PT ;  /* 0x0000000f450f7209 */ /* 0x000fe40007810000 */
[----:B------:R-:W-:Y:S02]  /*13780*/  ISETP.GT.AND P4, PT, R14, 0x39, PT ;  /* 0x000000390e00780c */ /* 0x000fe40003f84270 */
        /* <DEDUP_REMOVED lines=10> */
[----:B------:R-:W-:Y:S01]  /*13830*/  ISETP.GT.AND P5, PT, R14, 0x48, PT ;  /* 0x000000480e00780c */ /* 0x000fe20003fa4270 */
[----:B------:R-:W-:Y:S01]  /*13840*/  MUFU.EX2 R33, R33 ;  /* 0x0000002100217308 */ /* 0x000fe20000000800 */
[----:B------:R-:W-:Y:S02]  /*13850*/  FSEL R59, R59, -INF , P4 ;  /* 0xff8000003b3b7808 */ /* 0x000fe40002000000 */
[----:B------:R-:W-:Y:S02]  /*13860*/  FMNMX.FTZ R15, R58, R15, !PT ;  /* 0x0000000f3a0f7209 */ /* 0x000fe40007810000 */
[----:B------:R-:W-:Y:S02]  /*13870*/  ISETP.GT.AND P4, PT, R14, 0x49, PT ;  /* 0x000000490e00780c */ /* 0x000fe40003f84270 */
[----:B---3--:R-:W-:Y:S01]  /*13880*/  FSEL R77, R77, -INF , P5 ;  /* 0xff8000004d4d7808 */ /* 0x008fe20002800000 */
[----:B------:R-:W-:Y:S01]  /*13890*/  MUFU.EX2 R170, R170 ;  /* 0x000000aa00aa7308 */ /* 0x000fe20000000800 */
[----:B------:R-:W-:-:S02]  /*138a0*/  FMNMX.FTZ R15, R59, R15, !PT ;  /* 0x0000000f3b0f7209 */ /* 0x000fc40007810000 */
[----:B------:R-:W-:Y:S02]  /*138b0*/  ISETP.GT.AND P5, PT, R14, 0x50, PT ;  /* 0x000000500e00780c */ /* 0x000fe40003fa4270 */
[----:B0-----:R-:W-:Y:S02]  /*138c0*/  FSEL R80, R80, -INF , P4 ;  /* 0xff80000050507808 */ /* 0x001fe40002000000 */
        /* <DEDUP_REMOVED lines=43> */
[----:B------:R-:W-:Y:S02]  /*13b80*/  FSEL R84, R84, -INF , P4 ;  /* 0xff80000054547808 */ /* 0x000fe40002000000 */
[----:B------:R-:W-:-:S03]  /*13b90*/  FMNMX.FTZ R15, R60, R15, !PT ;  /* 0x0000000f3c0f7209 */ /* 0x000fc60007810000 */
[----:B------:R-:W-:Y:S01]  /*13ba0*/  MUFU.EX2 R35, R35 ;  /* 0x0000002300237308 */ /* 0x000fe20000000800 */
[----:B------:R-:W-:-:S05]  /*13bb0*/  FMNMX.FTZ R15, R84, R15, !PT ;  /* 0x0000000f540f7209 */ /* 0x000fca0007810000 */
[----:B------:R-:W0:Y:S02]  /*13bc0*/  SHFL.BFLY PT, R14, R15, 0x2, 0x1f ;  /* 0x0c401f000f0e7f89 */ /* 0x000e2400000e0000 */
[----:B------:R-:W1:Y:S08]  /*13bd0*/  MUFU.EX2 R41, R41 ;  /* 0x0000002900297308 */ /* 0x000e700000000800 */
[----:B------:R-:W-:Y:S08]  /*13be0*/  MUFU.EX2 R44, R44 ;  /* 0x0000002c002c7308 */ /* 0x000ff00000000800 */
[----:B------:R-:W2:Y:S01]  /*13bf0*/  MUFU.EX2 R45, R45 ;  /* 0x0000002d002d7308 */ /* 0x000ea20000000800 */
[----:B0-----:R-:W-:Y:S01]  /*13c00*/  FMNMX.FTZ R15, R15, R14, !PT ;  /* 0x0000000e0f0f7209 */ /* 0x001fe20007810000 */
[----:B------:R-:W-:-:S06]  /*13c10*/  VIADD R14, R6, 0x300 ;  /* 0x00000300060e7836 */ /* 0x000fcc0000000000 */
[----:B------:R-:W-:Y:S01]  /*13c20*/  MUFU.EX2 R39, R39 ;  /* 0x0000002700277308 */ /* 0x000fe20000000800 */
[----:B------:R-:W-:Y:S01]  /*13c30*/  VIADD R6, R6, 0x380 ;  /* 0x0000038006067836 */ /* 0x000fe20000000000 */
[----:B------:R-:W0:Y:S01]  /*13c40*/  SHFL.BFLY PT, R8, R15, 0x1, 0x1f ;  /* 0x0c201f000f087f89 */ /* 0x000e2200000e0000 */
[----:B------:R-:W-:Y:S01]  /*13c50*/  R2UR UR6, R14 ;  /* 0x000000000e0672ca */ /* 0x000fe200000e0000 */
[----:B------:R-:W-:-:S04]  /*13c60*/  FFMA.FTZ R14, R76, R50, -R83 ;  /* 0x000000324c0e7223 */ /* 0x000fc80000010853 */
[----:B------:R-:W-:Y:S08]  /*13c70*/  MUFU.EX2 R48, R48 ;  /* 0x0000003000307308 */ /* 0x000ff00000000800 */
[----:B------:R-:W-:Y:S01]  /*13c80*/  MUFU.EX2 R14, R14 ;  /* 0x0000000e000e7308 */ /* 0x000fe20000000800 */
[----:B0-----:R-:W-:Y:S01]  /*13c90*/  FMNMX.FTZ R8, R15, R8, !PT ;  /* 0x000000080f087209 */ /* 0x001fe20007810000 */
[----:B------:R-:W-:-:S03]  /*13ca0*/  IMAD.MOV.U32 R15, RZ, RZ, 0x40000040 ;  /* 0x40000040ff0f7424 */ /* 0x000fc600078e00ff */
[C---:B------:R-:W-:Y:S01]  /*13cb0*/  FSETP.NEU.FTZ.AND P4, PT, R8.reuse, -INF , PT ;  /* 0xff8000000800780b */ /* 0x040fe20003f9d000 */
[-C--:B------:R-:W-:Y:S01]  /*13cc0*/  FMUL.FTZ R49, R8, R50.reuse ;  /* 0x0000003208317220 */ /* 0x080fe20000410000 */
[----:B------:R-:W-:Y:S01]  /*13cd0*/  R2UR UR7, R15 ;  /* 0x000000000f0772ca */ /* 0x000fe200000e0000 */
[----:B------:R-:W-:-:S03]  /*13ce0*/  FFMA.FTZ R15, R63, R50, -R83 ;  /* 0x000000323f0f7223 */ /* 0x000fc60000010853 */
[----:B------:R-:W-:-:S03]  /*13cf0*/  FSEL R49, R49, RZ, P4 ;  /* 0x000000ff31317208 */ /* 0x000fc60002000000 */
[----:B------:R-:W-:Y:S02]  /*13d00*/  MUFU.EX2 R15, R15 ;  /* 0x0000000f000f7308 */ /* 0x000fe40000000800 */
[-CC-:B------:R-:W-:Y:S01]  /*13d10*/  FFMA.FTZ R181, R7, R50.reuse, -R49.reuse ;  /* 0x0000003207b57223 */ /* 0x180fe20000010831 */
[----:B------:R-:W-:Y:S02]  /*13d20*/  IMAD.MOV.U32 R7, RZ, RZ, 0x40000040 ;  /* 0x40000040ff077424 */ /* 0x000fe400078e00ff */
[-CC-:B------:R-:W-:Y:S01]  /*13d30*/  FFMA.FTZ R179, R32, R50.reuse, -R49.reuse ;  /* 0x0000003220b37223 */ /* 0x180fe20000010831 */
[-CC-:B------:R-:W-:Y:S01]  /*13d40*/  FFMA.FTZ R175, R46, R50.reuse, -R49.reuse ;  /* 0x000000322eaf7223 */ /* 0x180fe20000010831 */
[----:B------:R-:W-:Y:S01]  /*13d50*/  HGMMA.64x128x16.F32.BF16 R88, R160, gdesc[UR4].tnspB, R88, gsb0 ;  /* 0x41e00004a0587df0 */ /* 0x000fe20008001858 */
[----:B------:R-:W-:Y:S01]  /*13d60*/  R2UR UR6, R6 ;  /* 0x00000000060672ca */ /* 0x000fe200000e0000 */
[-CC-:B------:R-:W-:Y:S01]  /*13d70*/  FFMA.FTZ R32, R47, R50.reuse, -R49.reuse ;  /* 0x000000322f207223 */ /* 0x180fe20000010831 */
[----:B------:R-:W-:Y:S01]  /*13d80*/  R2UR UR7, R7 ;  /* 0x00000000070772ca */ /* 0x000fe200000e0000 */
[-CC-:B------:R-:W-:Y:S01]  /*13d90*/  FFMA.FTZ R20, R20, R50.reuse, -R49.reuse ;  /* 0x0000003214147223 */ /* 0x180fe20000010831 */
[----:B------:R-:W-:Y:S01]  /*13da0*/  FSEL R46, R51, RZ, P3 ;  /* 0x000000ff332e7208 */ /* 0x000fe20001800000 */
[----:B------:R-:W-:Y:S01]  /*13db0*/  MUFU.EX2 R181, R181 ;  /* 0x000000b500b57308 */ /* 0x000fe20000000800 */
[----:B------:R-:W-:Y:S01]  /*13dc0*/  FSEL R47, R8, RZ, P4 ;  /* 0x000000ff082f7208 */ /* 0x000fe20002000000 */
[-CC-:B------:R-:W-:Y:S01]  /*13dd0*/  FFMA.FTZ R183, R21, R50.reuse, -R49.reuse ;  /* 0x0000003215b77223 */ /* 0x180fe20000010831 */
[-C--:B------:R-:W-:Y:S01]  /*13de0*/  FFMA.FTZ R21, R26, R50.reuse, -R49 ;  /* 0x000000321a157223 */ /* 0x080fe20000010831 */
[----:B------:R-:W-:Y:S01]  /*13df0*/  FADD.FTZ R11, -R46, R11 ;  /* 0x0000000b2e0b7221 */ /* 0x000fe20000010100 */
[----:B------:R-:W-:Y:S01]  /*13e00*/  FFMA.FTZ R177, R28, R50, -R49 ;  /* 0x000000321cb17223 */ /* 0x000fe20000010831 */
[----:B------:R-:W-:Y:S01]  /*13e10*/  FADD.FTZ R47, -R47, R10 ;  /* 0x0000000a2f2f7221 */ /* 0x000fe20000010100 */
[----:B------:R-:W-:-:S02]  /*13e20*/  @!P1 IMAD R10, R184, 0x8, R2 ;  /* 0x00000008b80a9824 */ /* 0x000fc400078e0202 */
[-C--:B------:R-:W-:Y:S01]  /*13e30*/  FMUL.FTZ R6, R11, R50.reuse ;  /* 0x000000320b067220 */ /* 0x080fe20000410000 */
[----:B------:R-:W-:Y:S01]  /*13e40*/  MUFU.EX2 R20, R20 ;  /* 0x0000001400147308 */ /* 0x000fe20000000800 */
[-C--:B------:R-:W-:Y:S01]  /*13e50*/  FMUL.FTZ R7, R47, R50.reuse ;  /* 0x000000322f077220 */ /* 0x080fe20000410000 */
[----:B------:R-:W-:Y:S01]  /*13e60*/  @!P1 VIADD R10, R10, 0x28840 ;  /* 0x000288400a0a9836 */ /* 0x000fe20000000000 */
[----:B------:R-:W-:Y:S01]  /*13e70*/  IADD3 R11, -R155, 0xb, RZ ;  /* 0x0000000b9b0b7810 */ /* 0x000fe20007ffe1ff */
[-CC-:B------:R-:W-:Y:S01]  /*13e80*/  FFMA.FTZ R26, R30, R50.reuse, -R49.reuse ;  /* 0x000000321e1a7223 */ /* 0x180fe20000010831 */
[-CC-:B------:R-:W-:Y:S01]  /*13e90*/  FFMA.FTZ R28, R72, R50.reuse, -R49.reuse ;  /* 0x00000032481c7223 */ /* 0x180fe20000010831 */
[-CC-:B------:R-:W-:Y:S01]  /*13ea0*/  FFMA.FTZ R173, R42, R50.reuse, -R49.reuse ;  /* 0x000000322aad7223 */ /* 0x180fe20000010831 */
[----:B------:R-:W-:Y:S01]  /*13eb0*/  @!P1 PRMT R46, RZ, 0x654, R10 ;  /* 0x00000654ff2e9816 */ /* 0x000fe2000000000a */
        /* <DEDUP_REMOVED lines=18> */
[----:B------:R-:W-:Y:S01]  /*13fe0*/  FFMA.FTZ R60, R60, R50, -R49 ;  /* 0x000000323c3c7223 */ /* 0x000fe20000010831 */
[C---:B------:R-:W-:Y:S01]  /*13ff0*/  ISETP.GT.AND P3, PT, R12.reuse, R5, PT ;  /* 0x000000050c00720c */ /* 0x040fe20003f64270 */
[----:B------:R-:W-:-:S04]  /*14000*/  VIADD R12, R12, 0xffffffff ;  /* 0xffffffff0c0c7836 */ /* 0x000fc80000000000 */
        /* <DEDUP_REMOVED lines=16> */
[----:B-1----:R-:W-:Y:S02]  /*14110*/  F2FP.BF16.F32.PACK_AB R160, R41, R35 ;  /* 0x0000002329a0723e */ /* 0x002fe400000010ff */
[----:B--2---:R-:W-:Y:S01]  /*14120*/  F2FP.BF16.F32.PACK_AB R162, R45, R44 ;  /* 0x0000002c2da2723e */ /* 0x004fe200000010ff */
[----:B------:R-:W-:Y:S03]  /*14130*/  HGMMA.64x128x16.F32.BF16 R88, R164, gdesc[UR4].tnspB, R88, gsb0 ;  /* 0x41e00004a4587df0 */ /* 0x000fe60008001858 */
        /* <DEDUP_REMOVED lines=15> */
[-C--:B------:R-:W-:Y:S01]  /*14230*/  FMUL.FTZ R88, R88, R6.reuse ;  /* 0x0000000658587220 */ /* 0x080fe20000410000 */
[-C--:B------:R-:W-:Y:S01]  /*14240*/  FMUL.FTZ R89, R89, R6.reuse ;  /* 0x0000000659597220 */ /* 0x080fe20000410000 */
[-C--:B------:R-:W-:Y:S01]  /*14250*/  FMUL.FTZ R92, R92, R6.reuse ;  /* 0x000000065c5c7220 */ /* 0x080fe20000410000 */
[-C--:B------:R-:W-:Y:S01]  /*14260*/  FMUL.FTZ R93, R93, R6.reuse ;  /* 0x000000065d5d7220 */ /* 0x080fe20000410000 */
[-C--:B------:R-:W-:Y:S01]  /*14270*/  FMUL.FTZ R96, R96, R6.reuse ;  /* 0x0000000660607220 */ /* 0x080fe20000410000 */
[-C--:B------:R-:W-:Y:S01]  /*14280*/  FMUL.FTZ R97, R97, R6.reuse ;  /* 0x0000000661617220 */ /* 0x080fe20000410000 */
[----:B------:R-:W-:Y:S01]  /*14290*/  FMUL.FTZ R100, R100, R6 ;  /* 0x0000000664647220 */ /* 0x000fe20000410000 */
[----:B-1----:R-:W-:Y:S01]  /*142a0*/  FFMA.FTZ R46, R6, R3, R180 ;  /* 0x00000003062e7223 */ /* 0x002fe200000100b4 */
[----:B------:R-:W-:Y:S01]  /*142b0*/  FFMA.FTZ R3, R7, R0, R181 ;  /* 0x0000000007037223 */ /* 0x000fe200000100b5 */
[----:B------:R-:W-:Y:S01]  /*142c0*/  @!P1 IMAD R0, R13, 0x8, R2 ;  /* 0x000000080d009824 */ /* 0x000fe200078e0202 */
[C---:B------:R-:W-:Y:S01]  /*142d0*/  F2FP.BF16.F32.PACK_AB R180, R9.reuse, R180 ;  /* 0x000000b409b4723e */ /* 0x040fe200000010ff */
[----:B------:R-:W-:Y:S01]  /*142e0*/  FADD.FTZ R13, R9, R46 ;  /* 0x0000002e090d7221 */ /* 0x000fe20000010000 */
[----:B------:R-:W-:Y:S01]  /*142f0*/  FADD.FTZ R46, R20, R3 ;  /* 0x00000003142e7221 */ /* 0x000fe20000010000 */
[----:B------:R-:W-:-:S02]  /*14300*/  @!P1 VIADD R3, R0, 0x28860 ;  /* 0x0002886000039836 */ /* 0x000fc40000000000 */
[----:B------:R-:W-:Y:S01]  /*14310*/  FFMA.FTZ R0, R80, R50, -R49 ;  /* 0x0000003250007223 */ /* 0x000fe20000010831 */
[----:B------:R-:W-:Y:S01]  /*14320*/  FADD.FTZ R13, R182, R13 ;  /* 0x0000000db60d7221 */ /* 0x000fe20000010000 */
[----:B------:R-:W-:Y:S01]  /*14330*/  FADD.FTZ R46, R183, R46 ;  /* 0x0000002eb72e7221 */ /* 0x000fe20000010000 */
[C---:B------:R-:W-:Y:S01]  /*14340*/  F2FP.BF16.F32.PACK_AB R182, R24.reuse, R182 ;  /* 0x000000b618b6723e */ /* 0x040fe200000010ff */
[----:B------:R-:W-:Y:S01]  /*14350*/  FMUL.FTZ R101, R101, R6 ;  /* 0x0000000665657220 */ /* 0x000fe20000410000 */
[----:B------:R-:W-:Y:S01]  /*14360*/  FADD.FTZ R13, R24, R13 ;  /* 0x0000000d180d7221 */ /* 0x000fe20000010000 */
[----:B------:R-:W-:Y:S01]  /*14370*/  FADD.FTZ R46, R21, R46 ;  /* 0x0000002e152e7221 */ /* 0x000fe20000010000 */
[----:B------:R-:W-:Y:S01]  /*14380*/  @!P1 PRMT R3, RZ, 0x654, R3 ;  /* 0x00000654ff039816 */ /* 0x000fe20000000003 */
[----:B------:R-:W1:Y:S01]  /*14390*/  MUFU.EX2 R0, R0 ;  /* 0x0000000000007308 */ /* 0x000e620000000800 */
[----:B------:R-:W-:Y:S01]  /*143a0*/  FADD.FTZ R52, R176, R13 ;  /* 0x0000000db0347221 */ /* 0x000fe20000010000 */
[----:B0-----:R-:W-:Y:S01]  /*143b0*/  FADD.FTZ R11, R177, R46 ;  /* 0x0000002eb10b7221 */ /* 0x001fe20000010000 */
[----:B------:R0:W-:Y:S01]  /*143c0*/  @!P1 SYNCS.ARRIVE.TRANS64.RED.A1T0 RZ, [R3+URZ], RZ ;  /* 0x000000ff03ff99a7 */ /* 0x0001e2000810043f */
[----:B------:R-:W-:Y:S01]  /*143d0*/  F2FP.BF16.F32.PACK_AB R183, R21, R183 ;  /* 0x000000b715b7723e */ /* 0x000fe200000010ff */
[----:B------:R-:W-:Y:S01]  /*143e0*/  FADD.FTZ R13, R25, R52 ;  /* 0x00000034190d7221 */ /* 0x000fe20000010000 */
[----:B------:R-:W-:Y:S01]  /*143f0*/  FADD.FTZ R46, R26, R11 ;  /* 0x0000000b1a2e7221 */ /* 0x000fe20000010000 */
[----:B------:R-:W-:Y:S01]  /*14400*/  F2FP.BF16.F32.PACK_AB R181, R20, R181 ;  /* 0x000000b514b5723e */ /* 0x000fe200000010ff */
[-C--:B------:R-:W-:Y:S01]  /*14410*/  FFMA.FTZ R11, R71, R50.reuse, -R49 ;  /* 0x00000032470b7223 */ /* 0x080fe20000010831 */
[----:B------:R-:W-:Y:S01]  /*14420*/  FADD.FTZ R52, R178, R13 ;  /* 0x0000000db2347221 */ /* 0x000fe20000010000 */
[----:B------:R-:W-:Y:S01]  /*14430*/  FADD.FTZ R13, R179, R46 ;  /* 0x0000002eb30d7221 */ /* 0x000fe20000010000 */
[-CC-:B0-----:R-:W-:Y:S01]  /*14440*/  FFMA.FTZ R3, R67, R50.reuse, -R49.reuse ;  /* 0x0000003243037223 */ /* 0x181fe20000010831 */
[----:B------:R-:W-:Y:S01]  /*14450*/  FFMA.FTZ R49, R84, R50, -R49 ;  /* 0x0000003254317223 */ /* 0x000fe20000010831 */
        /* <DEDUP_REMOVED lines=27> */
[----:B------:R-:W2:Y:S01]  /*14610*/  MUFU.EX2 R9, R75 ;  /* 0x0000004b00097308 */ /* 0x000ea20000000800 */
        /* <DEDUP_REMOVED lines=18> */
[C---:B-1----:R-:W-:Y:S01]  /*14740*/  F2FP.BF16.F32.PACK_AB R155, R0.reuse, R155 ;  /* 0x0000009b009b723e */ /* 0x042fe200000010ff */
[-C--:B------:R-:W-:Y:S01]  /*14750*/  FMUL.FTZ R137, R137, R6.reuse ;  /* 0x0000000689897220 */ /* 0x080fe20000410000 */
[----:B------:R-:W-:Y:S01]  /*14760*/  FADD.FTZ R21, R37, R24 ;  /* 0x0000001825157221 */ /* 0x000fe20000010000 */
[----:B------:R-:W-:Y:S01]  /*14770*/  FADD.FTZ R20, R0, R13 ;  /* 0x0000000d00147221 */ /* 0x000fe20000010000 */
[-C--:B------:R-:W-:Y:S01]  /*14780*/  FMUL.FTZ R140, R140, R6.reuse ;  /* 0x000000068c8c7220 */ /* 0x080fe20000410000 */
[-C--:B------:R-:W-:Y:S01]  /*14790*/  FMUL.FTZ R141, R141, R6.reuse ;  /* 0x000000068d8d7220 */ /* 0x080fe20000410000 */
[----:B------:R-:W-:Y:S01]  /*147a0*/  FADD.FTZ R21, R156, R21 ;  /* 0x000000159c157221 */ /* 0x000fe20000010000 */
[----:B------:R-:W-:Y:S01]  /*147b0*/  FADD.FTZ R20, R157, R20 ;  /* 0x000000149d147221 */ /* 0x000fe20000010000 */
[C---:B0-----:R-:W-:Y:S01]  /*147c0*/  F2FP.BF16.F32.PACK_AB R157, R3.reuse, R157 ;  /* 0x0000009d039d723e */ /* 0x041fe200000010ff */
        /* <DEDUP_REMOVED lines=18> */
[----:B--2---:R-:W-:Y:S01]  /*148f0*/  FADD.FTZ R21, R9, R20 ;  /* 0x0000001409157221 */ /* 0x004fe20000010000 */
        /* <DEDUP_REMOVED lines=65> */
[----:B------:R-:W-:Y:S06]  /*14d10*/  @P3 BRA `(.L_x_2714) ;  /* 0xffffffcc00503947 */ /* 0x000fec000383ffff */
.L_x_2704:
[----:B------:R-:W-:-:S13]  /*14d20*/  ISETP.GE.AND P2, PT, R12, R191, PT ;  /* 0x000000bf0c00720c */ /* 0x000fda0003f46270 */
[----:B------:R-:W-:Y:S05]  /*14d30*/  @!P2 BRA `(.L_x_2715) ;  /* 0x000000280074a947 */ /* 0x000fea0003800000 */
[----:B------:R-:W-:Y:S02]  /*14d40*/  IMAD.MOV.U32 R10, RZ, RZ, R8 ;  /* 0x000000ffff0a7224 */ /* 0x000fe400078e0008 */
[----:B------:R-:W-:Y:S02]  /*14d50*/  IMAD.MOV.U32 R11, RZ, RZ, R51 ;  /* 0x000000ffff0b7224 */ /* 0x000fe400078e0033 */
[----:B------:R-:W-:Y:S02]  /*14d60*/  IMAD.MOV.U32 R6, RZ, RZ, R186 ;  /* 0x000000ffff067224 */ /* 0x000fe400078e00ba */
[----:B------:R-:W-:-:S07]  /*14d70*/  IMAD.MOV.U32 R5, RZ, RZ, R184 ;  /* 0x000000ffff057224 */ /* 0x000fce00078e00b8 */
.L_x_2725:
        /* <DEDUP_REMOVED lines=10> */
.L_x_2717:
[----:B------:R-:W-:Y:S01]  /*14e20*/  IMAD R7, R184, 0x8, R2 ;  /* 0x00000008b8077824 */ /* 0x000fe200078e0202 */
[----:B------:R-:W-:-:S04]  /*14e30*/  SHF.L.U32 R8, R186, 0x1f, RZ ;  /* 0x0000001fba087819 */ /* 0x000fc800000006ff */
[----:B------:R0:W1:Y:S01]  /*14e40*/  SYNCS.PHASECHK.TRANS64.TRYWAIT P3, [R7+URZ+0x28830], R8 ;  /* 0x02883008070075a7 */ /* 0x000062000806017f */
[----:B------:R-:W-:Y:S05]  /*14e50*/  @!P0 BRA `(.L_x_2718) ;  /* 0x0000000000048947 */ /* 0x000fea0003800000 */
[----:B------:R-:W-:Y:S01]  /*14e60*/  BPT.TRAP 0x1 ;  /* 0x000000040000795c */ /* 0x000fe20000300000 */
.L_x_2718:
[----:B------:R-:W-:Y:S04]  /*14e70*/  BSSY B0, `(.L_x_2716) ;  /* 0x0000004000007945 */ /* 0x000fe80003800000 */
[----:B-1----:R-:W-:Y:S05]  /*14e80*/  @P3 BRA `(.L_x_2719) ;  /* 0x0000000000083947 */ /* 0x002fea0003800000 */
[----:B------:R-:W1:Y:S02]  /*14e90*/  SYNCS.PHASECHK.TRANS64.TRYWAIT P3, [R7+URZ+0x28830], R8 ;  /* 0x02883008070075a7 */ /* 0x000e64000806017f */
[----:B-1----:R-:W-:Y:S05]  /*14ea0*/  @!P3 BRA `(.L_x_2720) ;  /* 0x000000fc0038b947 */ /* 0x002fea0003800000 */
.L_x_2719:
[----:B------:R-:W-:Y:S05]  /*14eb0*/  BSYNC B0 ;  /* 0x0000000000007941 */ /* 0x000fea0003800000 */
.L_x_2716:
        /* <DEDUP_REMOVED lines=60> */
.L_x_2722:
[----:B------:R-:W-:Y:S01]  /*15280*/  SHF.L.U32 R6, R6, 0x1f, RZ ;  /* 0x0000001f06067819 */ /* 0x000fe200000006ff */
[----:B------:R-:W-:-:S04]  /*15290*/  IMAD R7, R5, 0x8, R2 ;  /* 0x0000000805077824 */ /* 0x000fc800078e0202 */
[----:B------:R0:W1:Y:S01]  /*152a0*/  SYNCS.PHASECHK.TRANS64.TRYWAIT P2, [R7+URZ+0x28850], R6 ;  /* 0x02885006070075a7 */ /* 0x000062000804017f */
[----:B------:R-:W-:Y:S05]  /*152b0*/  @!P0 BRA `(.L_x_2723) ;  /* 0x0000000000048947 */ /* 0x000fea0003800000 */
[----:B------:R-:W-:Y:S01]  /*152c0*/  BPT.TRAP 0x1 ;  /* 0x000000040000795c */ /* 0x000fe20000300000 */
.L_x_2723:
[----:B-1----:R-:W-:Y:S05]  /*152d0*/  @P2 BRA `(.L_x_2721) ;  /* 0x0000000000082947 */ /* 0x002fea0003800000 */
[----:B------:R-:W1:Y:S02]  /*152e0*/  SYNCS.PHASECHK.TRANS64.TRYWAIT P2, [R7+URZ+0x28850], R6 ;  /* 0x02885006070075a7 */ /* 0x000e64000804017f */
[----:B-1----:R-:W-:Y:S05]  /*152f0*/  @!P2 BRA `(.L_x_2724) ;  /* 0x000000f80038a947 */ /* 0x002fea0003800000 */
.L_x_2721:
        /* <DEDUP_REMOVED lines=13> */
[----:B------:R-:W-:Y:S01]  /*153d0*/  MUFU.TANH R14, R14 ;  /* 0x0000000e000e7308 */ /* 0x000fe20000002400 */
[----:B------:R-:W-:Y:S01]  /*153e0*/  FMUL.FTZ R21, R31, UR48 ;  /* 0x000000301f157c20 */ /* 0x000fe20008410000 */
[----:B------:R-:W-:-:S02]  /*153f0*/  IMAD R6, R5, 0x800, R6 ;  /* 0x0000080005067824 */ /* 0x000fc400078e0206 */
[----:B------:R-:W-:Y:S01]  /*15400*/  FMUL.FTZ R28, R36, UR48 ;  /* 0x00000030241c7c20 */ /* 0x000fe20008410000 */
[----:B------:R-:W-:Y:S01]  /*15410*/  FMUL.FTZ R29, R37, UR48 ;  /* 0x00000030251d7c20 */ /* 0x000fe20008410000 */
[----:B------:R-:W-:Y:S01]  /*15420*/  FMUL.FTZ R20, R30, UR48 ;  /* 0x000000301e147c20 */ /* 0x000fe20008410000 */
[C---:B------:R-:W-:Y:S01]  /*15430*/  VIADD R8, R6.reuse, 0x80 ;  /* 0x0000008006087836 */ /* 0x040fe20000000000 */
[----:B------:R-:W-:Y:S01]  /*15440*/  R2UR UR6, R6 ;  /* 0x00000000060672ca */ /* 0x000fe200000e0000 */
        /* <DEDUP_REMOVED lines=39> */
[----:B------:R-:W-:-:S02]  /*156c0*/  IMAD.U32 R50, RZ, RZ, UR46 ;  /* 0x0000002eff327e24 */ /* 0x000fc4000f8e00ff */
        /* <DEDUP_REMOVED lines=15> */
[----:B------:R-:W0:Y:S01]  /*157c0*/  S2R R192, SR_TID.X ;  /* 0x0000000000c07919 */ /* 0x000e220000002100 */
[----:B------:R-:W-:Y:S01]  /*157d0*/  @!P1 IMAD R5, R5, 0x8, R2 ;  /* 0x0000000805059824 */ /* 0x000fe200078e0202 */
[----:B------:R-:W-:Y:S01]  /*157e0*/  MUFU.TANH R42, R42 ;  /* 0x0000002a002a7308 */ /* 0x000fe20000002400 */
[C---:B------:R-:W-:Y:S01]  /*157f0*/  ISETP.GT.AND P2, PT, R12.reuse, R191, PT ;  /* 0x000000bf0c00720c */ /* 0x040fe20003f44270 */
[----:B------:R-:W-:-:S02]  /*15800*/  VIADD R12, R12, 0xffffffff ;  /* 0xffffffff0c0c7836 */ /* 0x000fc40000000000 */
[----:B------:R-:W-:-:S04]  /*15810*/  @!P1 VIADD R5, R5, 0x28860 ;  /* 0x0002886005059836 */ /* 0x000fc80000000000 */
[----:B------:R-:W-:Y:S01]  /*15820*/  MUFU.TANH R43, R43 ;  /* 0x0000002b002b7308 */ /* 0x000fe20000002400 */
[----:B------:R-:W-:-:S07]  /*15830*/  @!P1 PRMT R5, RZ, 0x654, R5 ;  /* 0x00000654ff059816 */ /* 0x000fce0000000005 */
        /* <DEDUP_REMOVED lines=58> */
[----:B------:R-:W-:Y:S01]  /*15be0*/  FMUL.FTZ R8, R25, UR48 ;  /* 0x0000003019087c20 */ /* 0x000fe20008410000 */
[----:B------:R-:W-:Y:S01]  /*15bf0*/  FMUL.FTZ R25, R33, UR48 ;  /* 0x0000003021197c20 */ /* 0x000fe20008410000 */
[----:B------:R-:W-:Y:S01]  /*15c00*/  R2UR UR7, R9 ;  /* 0x00000000090772ca */ /* 0x000fe200000e0000 */
        /* <DEDUP_REMOVED lines=14> */
[----:B------:R-:W-:-:S05]  /*15cf0*/  FMUL.FTZ R45, R51, UR48 ;  /* 0x00000030332d7c20 */ /* 0x000fca0008410000 */
[----:B------:R-:W2:Y:S01]  /*15d00*/  MUFU.TANH R34, R34 ;  /* 0x0000002200227308 */ /* 0x000ea20000002400 */
[----:B0-----:R-:W-:-:S04]  /*15d10*/  FMNMX.FTZ R31, R8, R31, !PT ;  /* 0x0000001f081f7209 */ /* 0x001fc80007810000 */
[----:B------:R-:W-:-:S03]  /*15d20*/  FMNMX.FTZ R30, R14, R31, !PT ;  /* 0x0000001f0e1e7209 */ /* 0x000fc60007810000 */
[----:B------:R-:W0:Y:S01]  /*15d30*/  MUFU.TANH R39, R39 ;  /* 0x0000002700277308 */ /* 0x000e220000002400 */
[----:B------:R-:W-:-:S04]  /*15d40*/  FMNMX.FTZ R31, R15, R30, !PT ;  /* 0x0000001e0f1f7209 */ /* 0x000fc80007810000 */
[----:B------:R-:W-:-:S03]  /*15d50*/  FMNMX.FTZ R30, R24, R31, !PT ;  /* 0x0000001f181e7209 */ /* 0x000fc60007810000 */
[----:B------:R-:W3:Y:S01]  /*15d60*/  MUFU.TANH R46, R46 ;  /* 0x0000002e002e7308 */ /* 0x000ee20000002400 */
[----:B-1----:R-:W-:-:S04]  /*15d70*/  FMNMX.FTZ R31, R25, R30, !PT ;  /* 0x0000001e191f7209 */ /* 0x002fc80007810000 */
[----:B------:R-:W-:-:S03]  /*15d80*/  FMNMX.FTZ R30, R28, R31, !PT ;  /* 0x0000001f1c1e7209 */ /* 0x000fc60007810000 */
[----:B------:R-:W1:Y:S01]  /*15d90*/  MUFU.TANH R58, R58 ;  /* 0x0000003a003a7308 */ /* 0x000e620000002400 */
[----:B------:R-:W-:-:S04]  /*15da0*/  FMNMX.FTZ R31, R29, R30, !PT ;  /* 0x0000001e1d1f7209 */ /* 0x000fc80007810000 */
[----:B--2---:R-:W-:-:S03]  /*15db0*/  FMNMX.FTZ R30, R34, R31, !PT ;  /* 0x0000001f221e7209 */ /* 0x004fc60007810000 */
[----:B------:R-:W2:Y:S01]  /*15dc0*/  MUFU.TANH R61, R61 ;  /* 0x0000003d003d7308 */ /* 0x000ea20000002400 */
[----:B------:R-:W-:-:S04]  /*15dd0*/  FMNMX.FTZ R31, R35, R30, !PT ;  /* 0x0000001e231f7209 */ /* 0x000fc80007810000 */
[----:B------:R-:W-:-:S03]  /*15de0*/  FMNMX.FTZ R30, R38, R31, !PT ;  /* 0x0000001f261e7209 */ /* 0x000fc60007810000 */
[----:B------:R-:W4:Y:S01]  /*15df0*/  MUFU.TANH R68, R68 ;  /* 0x0000004400447308 */ /* 0x000f220000002400 */
[----:B0-----:R-:W-:-:S04]  /*15e00*/  FMNMX.FTZ R31, R39, R30, !PT ;  /* 0x0000001e271f7209 */ /* 0x001fc80007810000 */
[----:B------:R-:W-:-:S03]  /*15e10*/  FMNMX.FTZ R30, R42, R31, !PT ;  /* 0x0000001f2a1e7209 */ /* 0x000fc60007810000 */
[----:B------:R-:W0:Y:S01]  /*15e20*/  MUFU.TANH R76, R76 ;  /* 0x0000004c004c7308 */ /* 0x000e220000002400 */
[----:B------:R-:W-:-:S04]  /*15e30*/  FMNMX.FTZ R31, R43, R30, !PT ;  /* 0x0000001e2b1f7209 */ /* 0x000fc80007810000 */
[----:B---3--:R-:W-:-:S03]  /*15e40*/  FMNMX.FTZ R30, R46, R31, !PT ;  /* 0x0000001f2e1e7209 */ /* 0x008fc60007810000 */
[----:B------:R-:W3:Y:S01]  /*15e50*/  MUFU.TANH R9, R9 ;  /* 0x0000000900097308 */ /* 0x000ee20000002400 */
[----:B------:R-:W-:-:S04]  /*15e60*/  FMNMX.FTZ R30, R47, R30, !PT ;  /* 0x0000001e2f1e7209 */ /* 0x000fc80007810000 */
[----:B------:R-:W-:-:S03]  /*15e70*/  FMNMX.FTZ R30, R53, R30, !PT ;  /* 0x0000001e351e7209 */ /* 0x000fc60007810000 */
[----:B------:R-:W5:Y:S01]  /*15e80*/  MUFU.TANH R26, R26 ;  /* 0x0000001a001a7308 */ /* 0x000f620000002400 */
[----:B------:R-:W-:-:S04]  /*15e90*/  FMNMX.FTZ R31, R55, R30, !PT ;  /* 0x0000001e371f7209 */ /* 0x000fc80007810000 */
[----:B------:R-:W-:-:S03]  /*15ea0*/  FMNMX.FTZ R31, R56, R31, !PT ;  /* 0x0000001f381f7209 */ /* 0x000fc60007810000 */
[----:B------:R-:W5:Y:S01]  /*15eb0*/  MUFU.TANH R33, R33 ;  /* 0x0000002100217308 */ /* 0x000f620000002400 */
        /* <DEDUP_REMOVED lines=8> */
[----:B------:R-:W-:Y:S01]  /*15f40*/  MUFU.TANH R52, R52 ;  /* 0x0000003400347308 */ /* 0x000fe20000002400 */
[----:B------:R-:W-:-:S04]  /*15f50*/  FMNMX.FTZ R31, R65, R30, !PT ;  /* 0x0000001e411f7209 */ /* 0x000fc80007810000 */
[----:B----4-:R-:W-:-:S04]  /*15f60*/  FMNMX.FTZ R31, R68, R31, !PT ;  /* 0x0000001f441f7209 */ /* 0x010fc80007810000 */
[----:B------:R-:W-:-:S04]  /*15f70*/  FMNMX.FTZ R30, R72, R31, !PT ;  /* 0x0000001f481e7209 */ /* 0x000fc80007810000 */
[----:B------:R-:W-:-:S04]  /*15f80*/  FMNMX.FTZ R30, R73, R30, !PT ;  /* 0x0000001e491e7209 */ /* 0x000fc80007810000 */
[----:B------:R-:W-:-:S04]  /*15f90*/  FMNMX.FTZ R31, R69, R30, !PT ;  /* 0x0000001e451f7209 */ /* 0x000fc80007810000 */
[----:B0-----:R-:W-:Y:S01]  /*15fa0*/  FMNMX.FTZ R30, R76, R31, !PT ;  /* 0x0000001f4c1e7209 */ /* 0x001fe20007810000 */
[----:B------:R-:W-:Y:S02]  /*15fb0*/  WARPGROUP.DEPBAR.LE gsb0, 0x0 ;  /* 0x00008000000079c5 */ /* 0x000fe40000010000 */
[----:B------:R-:W-:Y:S01]  /*15fc0*/  WARPGROUP.ARRIVE ;  /* 0x00000000000079c5 */ /* 0x000fe20000000000 */
[----:B------:R-:W-:Y:S01]  /*15fd0*/  FMNMX.FTZ R51, R77, R30, !PT ;  /* 0x0000001e4d337209 */ /* 0x000fe20007810000 */
[----:B------:R-:W-:-:S04]  /*15fe0*/  IMAD.MOV.U32 R31, RZ, RZ, 0x40000040 ;  /* 0x40000040ff1f7424 */ /* 0x000fc800078e00ff */
[----:B------:R-:W-:Y:S01]  /*15ff0*/  HGMMA.64x128x16.F32.BF16 R88, R152, gdesc[UR4].tnspB, R88, gsb0 ;  /* 0x41e0000498587df0 */ /* 0x000fe20008001858 */
[----:B------:R-:W0:Y:S01]  /*16000*/  SHFL.BFLY PT, R30, R51, 0x2, 0x1f ;  /* 0x0c401f00331e7f89 */ /* 0x000e2200000e0000 */
[----:B------:R-:W-:Y:S02]  /*16010*/  R2UR UR7, R31 ;  /* 0x000000001f0772ca */ /* 0x000fe400000e0000 */
[----:B0-----:R-:W-:-:S05]  /*16020*/  FMNMX.FTZ R51, R51, R30, !PT ;  /* 0x0000001e33337209 */ /* 0x001fca0007810000 */
[----:B------:R-:W0:Y:S02]  /*16030*/  SHFL.BFLY PT, R30, R51, 0x1, 0x1f ;  /* 0x0c201f00331e7f89 */ /* 0x000e2400000e0000 */
[----:B0-----:R-:W-:Y:S01]  /*16040*/  FMNMX.FTZ R51, R51, R30, !PT ;  /* 0x0000001e33337209 */ /* 0x001fe20007810000 */
[----:B------:R-:W-:-:S04]  /*16050*/  VIADD R30, R6, 0x280 ;  /* 0x00000280061e7836 */ /* 0x000fc80000000000 */
[CC--:B------:R-:W-:Y:S01]  /*16060*/  FMUL.FTZ R31, R51.reuse, R50.reuse ;  /* 0x00000032331f7220 */ /* 0x0c0fe20000410000 */
[----:B------:R-:W-:Y:S01]  /*16070*/  R2UR UR6, R30 ;  /* 0x000000001e0672ca */ /* 0x000fe200000e0000 */
[----:B------:R-:W-:Y:S02]  /*16080*/  FADD.FTZ R11, -R51, R11 ;  /* 0x0000000b330b7221 */ /* 0x000fe40000010100 */
[--C-:B------:R-:W-:Y:S01]  /*16090*/  FFMA.FTZ R180, R7, R50, -R31.reuse ;  /* 0x0000003207b47223 */ /* 0x100fe2000001081f */
[----:B---3--:R-:W-:Y:S01]  /*160a0*/  FMNMX.FTZ R7, R9, R10, !PT ;  /* 0x0000000a09077209 */ /* 0x008fe20007810000 */
[-CC-:B------:R-:W-:Y:S01]  /*160b0*/  FFMA.FTZ R182, R14, R50.reuse, -R31.reuse ;  /* 0x000000320eb67223 */ /* 0x180fe2000001081f */
[----:B------:R-:W-:Y:S01]  /*160c0*/  FFMA.FTZ R85, R15, R50, -R31 ;  /* 0x000000320f557223 */ /* 0x000fe2000001081f */
[----:B------:R-:W-:Y:S01]  /*160d0*/  VIADD R14, R6, 0x300 ;  /* 0x00000300060e7836 */ /* 0x000fe20000000000 */
[----:B------:R-:W-:Y:S01]  /*160e0*/  FMNMX.FTZ R7, R13, R7, !PT ;  /* 0x000000070d077209 */ /* 0x000fe20007810000 */
[----:B------:R-:W-:-:S02]  /*160f0*/  IMAD.MOV.U32 R15, RZ, RZ, 0x40000040 ;  /* 0x40000040ff0f7424 */ /* 0x000fc400078e00ff */
[-CC-:B------:R-:W-:Y:S01]  /*16100*/  FFMA.FTZ R30, R8, R50.reuse, -R31.reuse ;  /* 0x00000032081e7223 */ /* 0x180fe2000001081f */
[----:B------:R-:W-:Y:S01]  /*16110*/  VIADD R6, R6, 0x380 ;  /* 0x0000038006067836 */ /* 0x000fe20000000000 */
[----:B------:R-:W-:Y:S01]  /*16120*/  FMNMX.FTZ R7, R20, R7, !PT ;  /* 0x0000000714077209 */ /* 0x000fe20007810000 */
[-CC-:B------:R-:W-:Y:S01]  /*16130*/  FFMA.FTZ R176, R24, R50.reuse, -R31.reuse ;  /* 0x0000003218b07223 */ /* 0x180fe2000001081f */
[-CC-:B------:R-:W-:Y:S01]  /*16140*/  FFMA.FTZ R84, R25, R50.reuse, -R31.reuse ;  /* 0x0000003219547223 */ /* 0x180fe2000001081f */
[-CC-:B------:R-:W-:Y:S01]  /*16150*/  FFMA.FTZ R178, R28, R50.reuse, -R31.reuse ;  /* 0x000000321cb27223 */ /* 0x180fe2000001081f */
[----:B------:R-:W-:Y:S01]  /*16160*/  FMNMX.FTZ R7, R21, R7, !PT ;  /* 0x0000000715077209 */ /* 0x000fe20007810000 */
[-CC-:B------:R-:W-:Y:S01]  /*16170*/  FFMA.FTZ R24, R29, R50.reuse, -R31.reuse ;  /* 0x000000321d187223 */ /* 0x180fe2000001081f */
[-CC-:B------:R-:W-:Y:S01]  /*16180*/  FFMA.FTZ R172, R34, R50.reuse, -R31.reuse ;  /* 0x0000003222ac7223 */ /* 0x180fe2000001081f */
[-CC-:B------:R-:W-:Y:S01]  /*16190*/  FFMA.FTZ R170, R46, R50.reuse, -R31.reuse ;  /* 0x000000322eaa7223 */ /* 0x180fe2000001081f */
[----:B-----5:R-:W-:Y:S01]  /*161a0*/  FMNMX.FTZ R7, R26, R7, !PT ;  /* 0x000000071a077209 */ /* 0x020fe20007810000 */
[-CC-:B------:R-:W-:Y:S01]  /*161b0*/  FFMA.FTZ R25, R35, R50.reuse, -R31.reuse ;  /* 0x0000003223197223 */ /* 0x180fe2000001081f */
[-CC-:B------:R-:W-:Y:S01]  /*161c0*/  FFMA.FTZ R174, R38, R50.reuse, -R31.reuse ;  /* 0x0000003226ae7223 */ /* 0x180fe2000001081f */
        /* <DEDUP_REMOVED lines=16> */
[-C--:B------:R-:W-:Y:S01]  /*162d0*/  FFMA.FTZ R77, R77, R50.reuse, -R31 ;  /* 0x000000324d4d7223 */ /* 0x080fe2000001081f */
[----:B------:R-:W-:Y:S01]  /*162e0*/  FMNMX.FTZ R7, R37, R7, !PT ;  /* 0x0000000725077209 */ /* 0x000fe20007810000 */
[----:B------:R-:W-:Y:S01]  /*162f0*/  FMUL.FTZ R11, R11, R50 ;  /* 0x000000320b0b7220 */ /* 0x000fe20000410000 */
[----:B------:R-:W-:Y:S02]  /*16300*/  MUFU.EX2 R180, R180 ;  /* 0x000000b400b47308 */ /* 0x000fe40000000800 */
[----:B-1----:R-:W-:-:S04]  /*16310*/  FMNMX.FTZ R7, R40, R7, !PT ;  /* 0x0000000728077209 */ /* 0x002fc80007810000 */
[----:B------:R-:W-:Y:S02]  /*16320*/  FMNMX.FTZ R7, R41, R7, !PT ;  /* 0x0000000729077209 */ /* 0x000fe40007810000 */
[----:B------:R-:W0:Y:S02]  /*16330*/  MUFU.EX2 R11, R11 ;  /* 0x0000000b000b7308 */ /* 0x000e240000000800 */
[----:B------:R-:W-:-:S04]  /*16340*/  FMNMX.FTZ R7, R44, R7, !PT ;  /* 0x000000072c077209 */ /* 0x000fc80007810000 */
[----:B--2---:R-:W-:Y:S02]  /*16350*/  FMNMX.FTZ R7, R45, R7, !PT ;  /* 0x000000072d077209 */ /* 0x004fe40007810000 */
[----:B------:R-:W1:Y:S02]  /*16360*/  MUFU.EX2 R30, R30 ;  /* 0x0000001e001e7308 */ /* 0x000e640000000800 */
[----:B------:R-:W-:-:S04]  /*16370*/  FMNMX.FTZ R7, R48, R7, !PT ;  /* 0x0000000730077209 */ /* 0x000fc80007810000 */
[----:B------:R-:W-:Y:S02]  /*16380*/  FMNMX.FTZ R7, R49, R7, !PT ;  /* 0x0000000731077209 */ /* 0x000fe40007810000 */
[----:B------:R-:W2:Y:S01]  /*16390*/  MUFU.EX2 R182, R182 ;  /* 0x000000b600b67308 */ /* 0x000ea20000000800 */
[----:B0-----:R-:W-:Y:S01]  /*163a0*/  FFMA.FTZ R3, R11, R3, R180 ;  /* 0x000000030b037223 */ /* 0x001fe200000100b4 */
[----:B------:R-:W-:-:S04]  /*163b0*/  FMNMX.FTZ R7, R52, R7, !PT ;  /* 0x0000000734077209 */ /* 0x000fc80007810000 */
[----:B------:R-:W-:Y:S02]  /*163c0*/  FMNMX.FTZ R7, R54, R7, !PT ;  /* 0x0000000736077209 */ /* 0x000fe40007810000 */
[----:B------:R-:W0:Y:S01]  /*163d0*/  MUFU.EX2 R85, R85 ;  /* 0x0000005500557308 */ /* 0x000e220000000800 */
[C---:B-1----:R-:W-:Y:S01]  /*163e0*/  FADD.FTZ R3, R30.reuse, R3 ;  /* 0x000000031e037221 */ /* 0x042fe20000010000 */
[----:B------:R-:W-:Y:S02]  /*163f0*/  FMNMX.FTZ R7, R57, R7, !PT ;  /* 0x0000000739077209 */ /* 0x000fe40007810000 */
[----:B------:R-:W-:Y:S02]  /*16400*/  F2FP.BF16.F32.PACK_AB R180, R30, R180 ;  /* 0x000000b41eb4723e */ /* 0x000fe400000010ff */
[----:B------:R-:W-:Y:S01]  /*16410*/  FMNMX.FTZ R7, R63, R7, !PT ;  /* 0x000000073f077209 */ /* 0x000fe20007810000 */
[----:B------:R-:W-:Y:S02]  /*16420*/  WARPGROUP.DEPBAR.LE gsb0, 0x0 ;  /* 0x00008000000079c5 */ /* 0x000fe40000010000 */
[----:B------:R-:W-:Y:S01]  /*16430*/  WARPGROUP.ARRIVE ;  /* 0x00000000000079c5 */ /* 0x000fe20000000000 */
[----:B------:R-:W-:Y:S01]  /*16440*/  FMNMX.FTZ R7, R66, R7, !PT ;  /* 0x0000000742077209 */ /* 0x000fe20007810000 */
[-CC-:B------:R-:W-:Y:S01]  /*16450*/  FFMA.FTZ R152, R53, R50.reuse, -R31.reuse ;  /* 0x0000003235987223 */ /* 0x180fe2000001081f */
[-CC-:B------:R-:W-:Y:S01]  /*16460*/  FFMA.FTZ R154, R56, R50.reuse, -R31.reuse ;  /* 0x00000032389a7223 */ /* 0x180fe2000001081f */
[-CC-:B------:R-:W-:Y:S01]  /*16470*/  FFMA.FTZ R53, R72, R50.reuse, -R31.reuse ;  /* 0x0000003248357223 */ /* 0x180fe2000001081f */
[----:B------:R-:W-:Y:S01]  /*16480*/  FMNMX.FTZ R7, R67, R7, !PT ;  /* 0x0000000743077209 */ /* 0x000fe20007810000 */
[----:B------:R-:W-:Y:S01]  /*16490*/  HGMMA.64x128x16.F32.BF16 R88, R156, gdesc[UR4].tnspB, R88, gsb0 ;  /* 0x41e000049c587df0 */ /* 0x000fe20008001858 */
[----:B------:R-:W-:Y:S01]  /*164a0*/  R2UR UR6, R14 ;  /* 0x000000000e0672ca */ /* 0x000fe200000e0000 */
[-CC-:B------:R-:W-:Y:S01]  /*164b0*/  FFMA.FTZ R56, R69, R50.reuse, -R31.reuse ;  /* 0x0000003245387223 */ /* 0x180fe2000001081f */
[----:B------:R-:W-:Y:S01]  /*164c0*/  FMNMX.FTZ R7, R70, R7, !PT ;  /* 0x0000000746077209 */ /* 0x000fe20007810000 */
[----:B------:R-:W-:Y:S01]  /*164d0*/  FFMA.FTZ R14, R76, R50, -R31 ;  /* 0x000000324c0e7223 */ /* 0x000fe2000001081f */
[----:B------:R-:W-:Y:S01]  /*164e0*/  R2UR UR7, R15 ;  /* 0x000000000f0772ca */ /* 0x000fe200000e0000 */
        /* <DEDUP_REMOVED lines=13> */
[----:B------:R-:W-:-:S05]  /*165c0*/  FMNMX.FTZ R8, R83, R8, !PT ;  /* 0x0000000853087209 */ /* 0x000fca0007810000 */
[----:B------:R-:W1:Y:S02]  /*165d0*/  SHFL.BFLY PT, R7, R8, 0x2, 0x1f ;  /* 0x0c401f0008077f89 */ /* 0x000e6400000e0000 */
        /* <DEDUP_REMOVED lines=9> */
[----:B-1----:R-:W-:-:S05]  /*16670*/  FMNMX.FTZ R8, R8, R7, !PT ;  /* 0x0000000708087209 */ /* 0x002fca0007810000 */
[----:B------:R-:W-:Y:S02]  /*16680*/  FADD.FTZ R7, -R8, R10 ;  /* 0x0000000a08077221 */ /* 0x000fe40000010100 */
[----:B------:R-:W-:Y:S02]  /*16690*/  MUFU.EX2 R152, R152 ;  /* 0x0000009800987308 */ /* 0x000fe40000000800 */
[----:B------:R-:W-:-:S06]  /*166a0*/  FMUL.FTZ R7, R7, R50 ;  /* 0x0000003207077220 */ /* 0x000fcc0000410000 */
[----:B------:R1:W-:Y:S08]  /*166b0*/  MUFU.EX2 R15, R7 ;  /* 0x00000007000f7308 */ /* 0x0003f00000000800 */
[----:B------:R-:W-:Y:S01]  /*166c0*/  MUFU.EX2 R46, R46 ;  /* 0x0000002e002e7308 */ /* 0x000fe20000000800 */
[----:B-1----:R-:W-:-:S07]  /*166d0*/  IMAD.MOV.U32 R7, RZ, RZ, 0x40000040 ;  /* 0x40000040ff077424 */ /* 0x002fce00078e00ff */
[----:B------:R-:W-:Y:S08]  /*166e0*/  MUFU.EX2 R154, R154 ;  /* 0x0000009a009a7308 */ /* 0x000ff00000000800 */
[----:B------:R-:W-:Y:S01]  /*166f0*/  MUFU.EX2 R38, R38 ;  /* 0x0000002600267308 */ /* 0x000fe20000000800 */
[----:B------:R-:W-:Y:S02]  /*16700*/  WARPGROUP.DEPBAR.LE gsb0, 0x0 ;  /* 0x00008000000079c5 */ /* 0x000fe40000010000 */
[----:B------:R-:W-:Y:S01]  /*16710*/  WARPGROUP.ARRIVE ;  /* 0x00000000000079c5 */ /* 0x000fe20000000000 */
[-CC-:B------:R-:W-:Y:S01]  /*16720*/  FFMA.FTZ R156, R59, R50.reuse, -R31.reuse ;  /* 0x000000323b9c7223 */ /* 0x180fe2000001081f */
[-C--:B------:R-:W-:Y:S01]  /*16730*/  FFMA.FTZ R158, R61, R50.reuse, -R31 ;  /* 0x000000323d9e7223 */ /* 0x080fe2000001081f */
[----:B------:R-:W-:-:S02]  /*16740*/  FMUL.FTZ R31, R8, R50 ;  /* 0x00000032081f7220 */ /* 0x000fc40000410000 */
[----:B------:R-:W-:Y:S01]  /*16750*/  MUFU.EX2 R39, R39 ;  /* 0x0000002700277308 */ /* 0x000fe20000000800 */
[----:B------:R-:W-:Y:S01]  /*16760*/  HGMMA.64x128x16.F32.BF16 R88, R160, gdesc[UR4].tnspB, R88, gsb0 ;  /* 0x41e00004a0587df0 */ /* 0x000fe20008001858 */
[----:B------:R-:W-:Y:S01]  /*16770*/  R2UR UR6, R6 ;  /* 0x00000000060672ca */ /* 0x000fe200000e0000 */
[-CC-:B------:R-:W-:Y:S01]  /*16780*/  FFMA.FTZ R181, R9, R50.reuse, -R31.reuse ;  /* 0x0000003209b57223 */ /* 0x180fe2000001081f */
[----:B------:R-:W-:Y:S01]  /*16790*/  R2UR UR7, R7 ;  /* 0x00000000070772ca */ /* 0x000fe200000e0000 */
[-CC-:B------:R-:W-:Y:S01]  /*167a0*/  FFMA.FTZ R9, R13, R50.reuse, -R31.reuse ;  /* 0x000000320d097223 */ /* 0x180fe2000001081f */
[-CC-:B------:R-:W-:Y:S01]  /*167b0*/  FFMA.FTZ R183, R20, R50.reuse, -R31.reuse ;  /* 0x0000003214b77223 */ /* 0x180fe2000001081f */
[-CC-:B------:R-:W-:Y:S01]  /*167c0*/  FFMA.FTZ R13, R21, R50.reuse, -R31.reuse ;  /* 0x00000032150d7223 */ /* 0x180fe2000001081f */
[----:B------:R-:W-:Y:S01]  /*167d0*/  @!P1 IMAD R7, R184, 0x8, R2 ;  /* 0x00000008b8079824 */ /* 0x000fe200078e0202 */
[----:B------:R-:W1:Y:S01]  /*167e0*/  MUFU.EX2 R181, R181 ;  /* 0x000000b500b57308 */ /* 0x000e620000000800 */
[-CC-:B------:R-:W-:Y:S01]  /*167f0*/  FFMA.FTZ R177, R26, R50.reuse, -R31.reuse ;  /* 0x000000321ab17223 */ /* 0x180fe2000001081f */
[----:B------:R-:W-:Y:S01]  /*16800*/  FFMA.FTZ R173, R36, R50, -R31 ;  /* 0x0000003224ad7223 */ /* 0x000fe2000001081f */
[----:B------:R-:W-:-:S02]  /*16810*/  @!P1 VIADD R36, R7, 0x28840 ;  /* 0x0002884007249836 */ /* 0x000fc40000000000 */
[-CC-:B------:R-:W-:Y:S01]  /*16820*/  FFMA.FTZ R179, R32, R50.reuse, -R31.reuse ;  /* 0x0000003220b37223 */ /* 0x180fe2000001081f */
[-CC-:B------:R-:W-:Y:S01]  /*16830*/  FFMA.FTZ R32, R33, R50.reuse, -R31.reuse ;  /* 0x0000003221207223 */ /* 0x180fe2000001081f */
[-CC-:B------:R-:W-:Y:S01]  /*16840*/  FFMA.FTZ R20, R27, R50.reuse, -R31.reuse ;  /* 0x000000321b147223 */ /* 0x180fe2000001081f */
[----:B------:R-:W-:Y:S01]  /*16850*/  IADD3 R33, -R192, 0xb, RZ ;  /* 0x0000000bc0217810 */ /* 0x000fe20007ffe1ff */
[----:B------:R-:W3:Y:S01]  /*16860*/  MUFU.EX2 R9, R9 ;  /* 0x0000000900097308 */ /* 0x000ee20000000800 */
[----:B------:R-:W-:Y:S01]  /*16870*/  @!P1 PRMT R36, RZ, 0x654, R36 ;  /* 0x00000654ff249816 */ /* 0x000fe20000000024 */
[-C--:B------:R-:W-:Y:S01]  /*16880*/  FFMA.FTZ R175, R40, R50.reuse, -R31 ;  /* 0x0000003228af7223 */ /* 0x080fe2000001081f */
[----:B--2---:R-:W-:Y:S01]  /*16890*/  FADD.FTZ R40, R182, R3 ;  /* 0x00000003b6287221 */ /* 0x004fe20000010000 */
[-CC-:B------:R-:W-:Y:S01]  /*168a0*/  FFMA.FTZ R21, R37, R50.reuse, -R31.reuse ;  /* 0x0000003225157223 */ /* 0x180fe2000001081f */
[-CC-:B------:R-:W-:Y:S01]  /*168b0*/  FFMA.FTZ R26, R41, R50.reuse, -R31.reuse ;  /* 0x00000032291a7223 */ /* 0x180fe2000001081f */
[----:B------:R-:W-:Y:S01]  /*168c0*/  FFMA.FTZ R169, R44, R50, -R31 ;  /* 0x000000322ca97223 */ /* 0x000fe2000001081f */
[----:B0-----:R-:W-:Y:S01]  /*168d0*/  FADD.FTZ R3, R85, R40 ;  /* 0x0000002855037221 */ /* 0x001fe20000010000 */
[----:B------:R-:W-:Y:S01]  /*168e0*/  MUFU.EX2 R183, R183 ;  /* 0x000000b700b77308 */ /* 0x000fe20000000800 */
[----:B-1----:R-:W-:Y:S01]  /*168f0*/  FFMA.FTZ R0, R15, R0, R181 ;  /* 0x000000000f007223 */ /* 0x002fe200000100b5 */
[-CC-:B------:R-:W-:Y:S01]  /*16900*/  FFMA.FTZ R27, R45, R50.reuse, -R31.reuse ;  /* 0x000000322d1b7223 */ /* 0x180fe2000001081f */
[-CC-:B------:R-:W-:Y:S01]  /*16910*/  FFMA.FTZ R171, R48, R50.reuse, -R31.reuse ;  /* 0x0000003230ab7223 */ /* 0x180fe2000001081f */
[-CC-:B------:R-:W-:Y:S01]  /*16920*/  FFMA.FTZ R6, R49, R50.reuse, -R31.reuse ;  /* 0x0000003231067223 */ /* 0x180fe2000001081f */
[-CC-:B------:R-:W-:Y:S01]  /*16930*/  FFMA.FTZ R153, R52, R50.reuse, -R31.reuse ;  /* 0x0000003234997223 */ /* 0x180fe2000001081f */
[-CC-:B------:R-:W-:Y:S01]  /*16940*/  FFMA.FTZ R7, R54, R50.reuse, -R31.reuse ;  /* 0x0000003236077223 */ /* 0x180fe2000001081f */
[-CC-:B------:R-:W-:Y:S01]  /*16950*/  FFMA.FTZ R155, R57, R50.reuse, -R31.reuse ;  /* 0x00000032399b7223 */ /* 0x180fe2000001081f */
[----:B------:R-:W-:Y:S01]  /*16960*/  MUFU.EX2 R13, R13 ;  /* 0x0000000d000d7308 */ /* 0x000fe20000000800 */
[----:B---3--:R-:W-:Y:S01]  /*16970*/  F2FP.BF16.F32.PACK_AB R181, R9, R181 ;  /* 0x000000b509b5723e */ /* 0x008fe200000010ff */
        /* <DEDUP_REMOVED lines=9> */
[----:B------:R-:W-:-:S05]  /*16a10*/  F2FP.BF16.F32.PACK_AB R182, R85, R182 ;  /* 0x000000b655b6723e */ /* 0x000fca00000010ff */
        /* <DEDUP_REMOVED lines=47> */
[----:B------:R-:W-:Y:S01]  /*16d10*/  FMUL.FTZ R97, R97, R11 ;  /* 0x0000000b61617220 */ /* 0x000fe20000410000 */
[----:B-1----:R-:W-:Y:S01]  /*16d20*/  FADD.FTZ R36, R9, R0 ;  /* 0x0000000009247221 */ /* 0x002fe20000010000 */
[----:B------:R1:W-:Y:S01]  /*16d30*/  @!P1 SYNCS.ARRIVE.TRANS64.RED.A1T0 RZ, [R5+URZ], RZ ;  /* 0x000000ff05ff99a7 */ /* 0x0003e2000810043f */
[-C--:B------:R-:W-:Y:S01]  /*16d40*/  FFMA.FTZ R0, R63, R50.reuse, -R31 ;  /* 0x000000323f007223 */ /* 0x080fe2000001081f */
[----:B------:R-:W2:Y:S01]  /*16d50*/  MUFU.EX2 R10, R77 ;  /* 0x0000004d000a7308 */ /* 0x000ea20000000800 */
[----:B------:R-:W-:Y:S01]  /*16d60*/  FADD.FTZ R36, R183, R36 ;  /* 0x00000024b7247221 */ /* 0x000fe20000010000 */
[----:B------:R-:W-:Y:S01]  /*16d70*/  F2FP.BF16.F32.PACK_AB R183, R13, R183 ;  /* 0x000000b70db7723e */ /* 0x000fe200000010ff */
[-C--:B------:R-:W-:Y:S01]  /*16d80*/  FMUL.FTZ R100, R100, R11.reuse ;  /* 0x0000000b64647220 */ /* 0x080fe20000410000 */
[----:B------:R-:W-:Y:S01]  /*16d90*/  FMUL.FTZ R101, R101, R11 ;  /* 0x0000000b65657220 */ /* 0x000fe20000410000 */
[----:B------:R-:W-:Y:S01]  /*16da0*/  FADD.FTZ R36, R13, R36 ;  /* 0x000000240d247221 */ /* 0x000fe20000010000 */
[----:B-1----:R-:W-:Y:S01]  /*16db0*/  FADD.FTZ R5, R176, R3 ;  /* 0x00000003b0057221 */ /* 0x002fe20000010000 */
[-C--:B------:R-:W-:Y:S01]  /*16dc0*/  FFMA.FTZ R3, R67, R50.reuse, -R31 ;  /* 0x0000003243037223 */ /* 0x080fe2000001081f */
[----:B------:R-:W1:Y:S01]  /*16dd0*/  MUFU.EX2 R0, R0 ;  /* 0x0000000000007308 */ /* 0x000e620000000800 */
[----:B0-----:R-:W-:Y:S01]  /*16de0*/  FADD.FTZ R33, R177, R36 ;  /* 0x00000024b1217221 */ /* 0x001fe20000010000 */
[----:B------:R-:W-:Y:S01]  /*16df0*/  FADD.FTZ R5, R84, R5 ;  /* 0x0000000554057221 */ /* 0x000fe20000010000 */
[----:B------:R-:W-:Y:S01]  /*16e00*/  F2FP.BF16.F32.PACK_AB R177, R20, R177 ;  /* 0x000000b114b1723e */ /* 0x000fe200000010ff */
[-C--:B------:R-:W-:Y:S01]  /*16e10*/  FMUL.FTZ R104, R104, R11.reuse ;  /* 0x0000000b68687220 */ /* 0x080fe20000410000 */
[----:B------:R-:W-:Y:S01]  /*16e20*/  FADD.FTZ R36, R20, R33 ;  /* 0x0000002114247221 */ /* 0x000fe20000010000 */
[----:B------:R-:W-:Y:S01]  /*16e30*/  FADD.FTZ R33, R178, R5 ;  /* 0x00000005b2217221 */ /* 0x000fe20000010000 */
[----:B------:R-:W-:Y:S01]  /*16e40*/  FFMA.FTZ R5, R71, R50, -R31 ;  /* 0x0000003247057223 */ /* 0x000fe2000001081f */
[----:B------:R-:W0:Y:S01]  /*16e50*/  MUFU.EX2 R3, R3 ;  /* 0x0000000300037308 */ /* 0x000e220000000800 */
[----:B------:R-:W-:Y:S01]  /*16e60*/  FADD.FTZ R37, R179, R36 ;  /* 0x00000024b3257221 */ /* 0x000fe20000010000 */
[C---:B------:R-:W-:Y:S01]  /*16e70*/  FADD.FTZ R33, R24.reuse, R33 ;  /* 0x0000002118217221 */ /* 0x040fe20000010000 */
[----:B------:R-:W-:Y:S01]  /*16e80*/  F2FP.BF16.F32.PACK_AB R178, R24, R178 ;  /* 0x000000b218b2723e */ /* 0x000fe200000010ff */
[----:B------:R-:W-:Y:S01]  /*16e90*/  FFMA.FTZ R31, R83, R50, -R31 ;  /* 0x00000032531f7223 */ /* 0x000fe2000001081f */
[----:B------:R-:W-:Y:S01]  /*16ea0*/  FADD.FTZ R36, R32, R37 ;  /* 0x0000002520247221 */ /* 0x000fe20000010000 */
[----:B------:R-:W-:Y:S01]  /*16eb0*/  FADD.FTZ R40, R172, R33 ;  /* 0x00000021ac287221 */ /* 0x000fe20000010000 */
[----:B--2---:R-:W-:Y:S01]  /*16ec0*/  F2FP.BF16.F32.PACK_AB R166, R10, R14 ;  /* 0x0000000e0aa6723e */ /* 0x004fe200000010ff */
        /* <DEDUP_REMOVED lines=27> */
[C---:B------:R-:W-:Y:S01]  /*17080*/  F2FP.BF16.F32.PACK_AB R171, R6.reuse, R171 ;  /* 0x000000ab06ab723e */ /* 0x040fe200000010ff */
[----:B------:R-:W3:Y:S01]  /*17090*/  MUFU.EX2 R30, R75 ;  /* 0x0000004b001e7308 */ /* 0x000ee20000000800 */
[----:B------:R-:W-:Y:S01]  /*170a0*/  FADD.FTZ R36, R6, R9 ;  /* 0x0000000906247221 */ /* 0x000fe20000010000 */
[----:B------:R-:W-:Y:S01]  /*170b0*/  FADD.FTZ R13, R152, R13 ;  /* 0x0000000d980d7221 */ /* 0x000fe20000010000 */
[-C--:B------:R-:W-:Y:S01]  /*170c0*/  FMUL.FTZ R128, R128, R11.reuse ;  /* 0x0000000b80807220 */ /* 0x080fe20000410000 */
        /* <DEDUP_REMOVED lines=8> */
[----:B------:R-:W-:Y:S01]  /*17150*/  FMUL.FTZ R136, R136, R11 ;  /* 0x0000000b88887220 */ /* 0x000fe20000410000 */
[----:B------:R-:W-:Y:S01]  /*17160*/  FADD.FTZ R9, R155, R36 ;  /* 0x000000249b097221 */ /* 0x000fe20000010000 */
[----:B------:R-:W-:Y:S01]  /*17170*/  FADD.FTZ R13, R38, R13 ;  /* 0x0000000d260d7221 */ /* 0x000fe20000010000 */
[C---:B-1----:R-:W-:Y:S01]  /*17180*/  F2FP.BF16.F32.PACK_AB R155, R0.reuse, R155 ;  /* 0x0000009b009b723e */ /* 0x042fe200000010ff */
        /* <DEDUP_REMOVED lines=25> */
[----:B---3--:R-:W-:Y:S01]  /*17320*/  FADD.FTZ R9, R30, R9 ;  /* 0x000000091e097221 */ /* 0x008fe20000010000 */
        /* <DEDUP_REMOVED lines=62> */
.L_x_2715:
[----:B------:R-:W-:Y:S05]  /*17710*/  WARPSYNC.ALL ;  /* 0x0000000000007948 */ /* 0x000fea0003800000 */
[----:B------:R-:W-:Y:S06]  /*17720*/  BAR.ARV 0x8, 0x180 ;  /* 0x0206000000007b1d */ /* 0x000fec0000002000 */
[----:B------:R-:W-:Y:S05]  /*17730*/  @!P0 BRA `(.L_x_2726) ;  /* 0x0000000000048947 */ /* 0x000fea0003800000 */
[----:B------:R-:W-:Y:S01]  /*17740*/  BPT.TRAP 0x1 ;  /* 0x000000040000795c */ /* 0x000fe20000300000 */
.L_x_2726:
[----:B------:R-:W-:Y:S01]  /*17750*/  IMAD R11, R184, 0x8, R2 ;  /* 0x00000008b80b7824 */ /* 0x000fe200078e0202 */
[----:B------:R-:W-:-:S04]  /*17760*/  SHF.L.U32 R4, R186, 0x1f, RZ ;  /* 0x0000001fba047819 */ /* 0x000fc800000006ff */
[----:B------:R0:W1:Y:S01]  /*17770*/  SYNCS.PHASECHK.TRANS64.TRYWAIT P2, [R11+URZ+0x28850], R4 ;  /* 0x028850040b0075a7 */ /* 0x000062000804017f */
[----:B------:R-:W-:Y:S05]  /*17780*/  @!P0 BRA `(.L_x_2727) ;  /* 0x0000000000048947 */ /* 0x000fea0003800000 */
[----:B------:R-:W-:Y:S01]  /*17790*/  BPT.TRAP 0x1 ;  /* 0x000000040000795c */ /* 0x000fe20000300000 */
.L_x_2727:
[----:B------:R-:W-:-:S05]  /*177a0*/  VIADD R2, R2, 0x400 ;  /* 0x0000040002027836 */ /* 0x000fca0000000000 */
[----:B------:R-:W-:-:S04]  /*177b0*/  SHF.R.U32.HI R2, RZ, 0x4, R2 ;  /* 0x00000004ff027819 */ /* 0x000fc80000011602 */
[----:B------:R-:W-:-:S04]  /*177c0*/  LOP3.LUT R2, R2, 0x3fff, RZ, 0xc0, !PT ;  /* 0x00003fff02027812 */ /* 0x000fc800078ec0ff */
[----:B------:R-:W-:Y:S01]  /*177d0*/  LOP3.LUT R5, R2, 0x4000000, RZ, 0xfc, !PT ;  /* 0x0400000002057812 */ /* 0x000fe200078efcff */
[----:B-1----:R-:W-:Y:S06]  /*177e0*/  @P2 BRA `(.L_x_2728) ;  /* 0x0000000000082947 */ /* 0x002fec0003800000 */
[----:B------:R-:W1:Y:S02]  /*177f0*/  SYNCS.PHASECHK.TRANS64.TRYWAIT P0, [R11+URZ+0x28850], R4 ;  /* 0x028850040b0075a7 */ /* 0x000e64000800017f */
[----:B-1----:R-:W-:Y:S05]  /*17800*/  @!P0 BRA `(.L_x_2729) ;  /* 0x000000d400088947 */ /* 0x002fea0003800000 */
.L_x_2728:
        /* <DEDUP_REMOVED lines=10> */
[----:B------:R-:W-:Y:S02]  /*178b0*/  @!P1 VIADD R10, R11, 0x28860 ;  /* 0x000288600b0a9836 */ /* 0x000fe40000000000 */
[----:B------:R-:W-:Y:S02]  /*178c0*/  VIADD R184, R184, 0x1 ;  /* 0x00000001b8b87836 */ /* 0x000fe40000000000 */
[----:B------:R-:W-:Y:S01]  /*178d0*/  VIADD R215, R215, 0x1 ;  /* 0x00000001d7d77836 */ /* 0x000fe20000000000 */
[----:B------:R-:W-:Y:S02]  /*178e0*/  @!P1 PRMT R10, RZ, 0x654, R10 ;  /* 0x00000654ff0a9816 */ /* 0x000fe4000000000a */
[----:B------:R-:W-:Y:S01]  /*178f0*/  ISETP.NE.AND P2, PT, R184, 0x2, PT ;  /* 0x00000002b800780c */ /* 0x000fe20003f45270 */
        /* <DEDUP_REMOVED lines=55> */
[----:B-1----:R-:W-:-:S04]  /*17c70*/  FADD.FTZ R13, R4, R7 ;  /* 0x00000007040d7221 */ /* 0x002fc80000010000 */
[----:B------:R-:W-:Y:S02]  /*17c80*/  FSETP.NE.FTZ.AND P0, PT, R12, RZ, PT ;  /* 0x000000ff0c00720b */ /* 0x000fe40003f15000 */
[----:B------:R-:W-:Y:S02]  /*17c90*/  CS2R R4, SRZ ;  /* 0x0000000000047805 */ /* 0x000fe4000001ff00 */
        /* <DEDUP_REMOVED lines=81> */
.L_x_2646:
        /* <DEDUP_REMOVED lines=13> */
[----:B------:R-:W-:Y:S01]  /*18280*/  IMAD.MOV.U32 R57, RZ, RZ, RZ ;  /* 0x000000ffff397224 */ /* 0x000fe200078e00ff */
[----:B------:R-:W3:Y:S01]  /*18290*/  S2R R9, SR_SWINHI ;  /* 0x0000000000097919 */ /* 0x000ee20000002f00 */
[----:B------:R-:W-:Y:S02]  /*182a0*/  F2FP.BF16.F32.PACK_AB R36, R137, R136 ;  /* 0x000000888924723e */ /* 0x000fe400000010ff */
[----:B------:R-:W-:Y:S02]  /*182b0*/  MOV R42, R2 ;  /* 0x00000002002a7202 */ /* 0x000fe40000000f00 */
[----:B---3--:R-:W-:-:S03]  /*182c0*/  MOV R43, R9 ;  /* 0x00000009002b7202 */ /* 0x008fc60000000f00 */
[----:B--2---:R-:W-:-:S03]  /*182d0*/  IMAD.WIDE R12, R8, 0x2, R42 ;  /* 0x00000002080c7825 */ /* 0x004fc600078e022a */
[C---:B------:R-:W-:Y:S02]  /*182e0*/  IADD3 R37, P0, R12.reuse, 0x40, RZ ;  /* 0x000000400c257810 */ /* 0x040fe40007f1e0ff */
[C---:B------:R-:W-:Y:S02]  /*182f0*/  IADD3 R35, P5, R12.reuse, 0x20, RZ ;  /* 0x000000200c237810 */ /* 0x040fe40007fbe0ff */
[----:B------:R-:W-:Y:S01]  /*18300*/  IADD3 R39, P1, R12, 0x60, RZ ;  /* 0x000000600c277810 */ /* 0x000fe20007f3e0ff */
[--C-:B------:R-:W-:Y:S01]  /*18310*/  IMAD.X R11, RZ, RZ, R13.reuse, P0 ;  /* 0x000000ffff0b7224 */ /* 0x100fe200000e060d */
[C---:B------:R-:W-:Y:S01]  /*18320*/  ISETP.NE.AND P0, PT, R208.reuse, RZ, PT ;  /* 0x000000ffd000720c */ /* 0x040fe20003f05270 */
[--C-:B------:R-:W-:Y:S01]  /*18330*/  IMAD.X R9, RZ, RZ, R13.reuse, P5 ;  /* 0x000000ffff097224 */ /* 0x100fe200028e060d */
[----:B-1----:R-:W-:Y:S01]  /*18340*/  LOP3.LUT R4, R35, 0x380, RZ, 0xc0, !PT ;  /* 0x0000038023047812 */ /* 0x002fe200078ec0ff */
[----:B------:R-:W-:Y:S01]  /*18350*/  IMAD.X R25, RZ, RZ, R13, P1 ;  /* 0x000000ffff197224 */ /* 0x000fe200008e060d */
[----:B------:R-:W-:Y:S01]  /*18360*/  SEL R208, R208, UR4, P0 ;  /* 0x00000004d0d07c07 */ /* 0x000fe20008000000 */
[----:B------:R-:W-:Y:S05]  /*18370*/  WARPSYNC.ALL ;  /* 0x0000000000007948 */ /* 0x000fea0003800000 */
[----:B------:R-:W-:Y:S01]  /*18380*/  LOP3.LUT R15, R12, 0x380, RZ, 0xc0, !PT ;  /* 0x000003800c0f7812 */ /* 0x000fe200078ec0ff */
[----:B------:R-:W-:Y:S01]  /*18390*/  ULDC.64 UR6, c[0x0][0xc08] ;  /* 0x0003020000067ab9 */ /* 0x000fe20000000a00 */
[----:B------:R-:W-:Y:S01]  /*183a0*/  LOP3.LUT R14, R39, 0x380, RZ, 0xc0, !PT ;  /* 0x00000380270e7812 */ /* 0x000fe200078ec0ff */
[----:B------:R-:W-:Y:S01]  /*183b0*/  ULDC.64 UR4, c[0x0][0xc00] ;  /* 0x0003000000047ab9 */ /* 0x000fe20000000a00 */
[----:B------:R-:W-:-:S02]  /*183c0*/  SHF.R.U64 R4, R4, 0x3, RZ ;  /* 0x0000000304047819 */ /* 0x000fc400000012ff */
[----:B------:R-:W-:Y:S02]  /*183d0*/  IADD3 R45, P2, R12, 0x4000, RZ ;  /* 0x000040000c2d7810 */ /* 0x000fe40007f5e0ff */
[----:B------:R-:W-:Y:S02]  /*183e0*/  SHF.R.U64 R15, R15, 0x3, RZ ;  /* 0x000000030f0f7819 */ /* 0x000fe400000012ff */
[----:B------:R-:W-:Y:S01]  /*183f0*/  SHF.R.U64 R14, R14, 0x3, RZ ;  /* 0x000000030e0e7819 */ /* 0x000fe200000012ff */
[--C-:B------:R-:W-:Y:S01]  /*18400*/  IMAD.X R27, RZ, RZ, R13.reuse, P2 ;  /* 0x000000ffff1b7224 */ /* 0x100fe200010e060d */
[C---:B------:R-:W-:Y:S02]  /*18410*/  IADD3 R47, P3, R12.reuse, 0x4020, RZ ;  /* 0x000040200c2f7810 */ /* 0x040fe40007f7e0ff */
[C---:B------:R-:W-:Y:S02]  /*18420*/  IADD3 R30, P4, R12.reuse, 0x4040, RZ ;  /* 0x000040400c1e7810 */ /* 0x040fe40007f9e0ff */
[----:B------:R-:W-:Y:S01]  /*18430*/  IADD3 R49, P5, R12, 0x4060, RZ ;  /* 0x000040600c317810 */ /* 0x000fe20007fbe0ff */
[--C-:B------:R-:W-:Y:S01]  /*18440*/  IMAD.X R29, RZ, RZ, R13.reuse, P3 ;  /* 0x000000ffff1d7224 */ /* 0x100fe200018e060d */
[----:B------:R-:W-:Y:S01]  /*18450*/  LOP3.LUT R8, R4, R35, RZ, 0x3c, !PT ;  /* 0x0000002304087212 */ /* 0x000fe200078e3cff */
[--C-:B------:R-:W-:Y:S01]  /*18460*/  IMAD.X R31, RZ, RZ, R13.reuse, P4 ;  /* 0x000000ffff1f7224 */ /* 0x100fe200020e060d */
[----:B------:R-:W-:Y:S01]  /*18470*/  LOP3.LUT R12, R15, R12, RZ, 0x3c, !PT ;  /* 0x0000000c0f0c7212 */ /* 0x000fe200078e3cff */
[----:B------:R-:W-:Y:S01]  /*18480*/  IMAD.X R33, RZ, RZ, R13, P5 ;  /* 0x000000ffff217224 */ /* 0x000fe200028e060d */
[----:B------:R-:W-:-:S02]  /*18490*/  LOP3.LUT R24, R14, R39, RZ, 0x3c, !PT ;  /* 0x000000270e187212 */ /* 0x000fc400078e3cff */
        /* <DEDUP_REMOVED lines=8> */
[----:B------:R-:W-:Y:S02]  /*18520*/  LOP3.LUT R26, R4, R45, RZ, 0x3c, !PT ;  /* 0x0000002d041a7212 */ /* 0x000fe400078e3cff */
[----:B------:R-:W-:Y:S02]  /*18530*/  LOP3.LUT R32, R49, 0x380, RZ, 0xc0, !PT ;  /* 0x0000038031207812 */ /* 0x000fe400078ec0ff */
[----:B------:R-:W-:Y:S02]  /*18540*/  LOP3.LUT R28, R14, R47, RZ, 0x3c, !PT ;  /* 0x0000002f0e1c7212 */ /* 0x000fe400078e3cff */
[----:B------:R-:W-:-:S02]  /*18550*/  LOP3.LUT R30, R15, R30, RZ, 0x3c, !PT ;  /* 0x0000001e0f1e7212 */ /* 0x000fc400078e3cff */
[----:B------:R-:W-:Y:S02]  /*18560*/  MOV R4, R12 ;  /* 0x0000000c00047202 */ /* 0x000fe40000000f00 */
[----:B------:R-:W-:Y:S02]  /*18570*/  LOP3.LUT R10, R10, R37, RZ, 0x3c, !PT ;  /* 0x000000250a0a7212 */ /* 0x000fe400078e3cff */
[----:B------:R-:W-:Y:S02]  /*18580*/  F2FP.BF16.F32.PACK_AB R12, R21, R20 ;  /* 0x00000014150c723e */ /* 0x000fe400000010ff */
[----:B------:R-:W-:Y:S02]  /*18590*/  F2FP.BF16.F32.PACK_AB R13, R91, R90 ;  /* 0x0000005a5b0d723e */ /* 0x000fe400000010ff */
[----:B------:R-:W-:Y:S02]  /*185a0*/  F2FP.BF16.F32.PACK_AB R14, R93, R92 ;  /* 0x0000005c5d0e723e */ /* 0x000fe400000010ff */
[----:B------:R-:W-:Y:S01]  /*185b0*/  F2FP.BF16.F32.PACK_AB R15, R95, R94 ;  /* 0x0000005e5f0f723e */ /* 0x000fe200000010ff */
[----:B------:R-:W-:Y:S01]  /*185c0*/  BAR.SYNC.DEFER_BLOCKING 0x1, 0x100 ;  /* 0x0044000000007b1d */ /* 0x000fe20000010000 */
[----:B------:R-:W-:-:S02]  /*185d0*/  SHF.R.U64 R32, R32, 0x3, RZ ;  /* 0x0000000320207819 */ /* 0x000fc400000012ff */
        /* <DEDUP_REMOVED lines=8> */
[----:B------:R-:W-:Y:S02]  /*18660*/  LOP3.LUT R32, R32, R49, RZ, 0x3c, !PT ;  /* 0x0000003120207212 */ /* 0x000fe400078e3cff */
[----:B------:R-:W-:Y:S02]  /*18670*/  F2FP.BF16.F32.PACK_AB R24, R113, R112 ;  /* 0x000000707118723e */ /* 0x000fe400000010ff */
[----:B------:R-:W-:Y:S01]  /*18680*/  F2FP.BF16.F32.PACK_AB R25, R115, R114 ;  /* 0x000000727319723e */ /* 0x000fe200000010ff */
[----:B------:R1:W-:Y:S01]  /*18690*/  STSM.16.M88.4 [R4], R12 ;  /* 0x0000000c04007844 */ /* 0x0003e20000000200 */
[----:B------:R-:W-:-:S02]  /*186a0*/  F2FP.BF16.F32.PACK_AB R26, R117, R116 ;  /* 0x00000074751a723e */ /* 0x000fc400000010ff */
[----:B------:R-:W-:Y:S01]  /*186b0*/  F2FP.BF16.F32.PACK_AB R27, R119, R118 ;  /* 0x00000076771b723e */ /* 0x000fe200000010ff */
[----:B------:R2:W-:Y:S01]  /*186c0*/  STSM.16.M88.4 [R37], R8 ;  /* 0x0000000825007844 */ /* 0x0005e20000000200 */
[----:B------:R-:W-:Y:S02]  /*186d0*/  MOV R45, R28 ;  /* 0x0000001c002d7202 */ /* 0x000fe40000000f00 */
[----:B------:R-:W-:Y:S02]  /*186e0*/  MOV R44, R30 ;  /* 0x0000001e002c7202 */ /* 0x000fe40000000f00 */
[----:B------:R-:W-:Y:S02]  /*186f0*/  F2FP.BF16.F32.PACK_AB R28, R121, R120 ;  /* 0x00000078791c723e */ /* 0x000fe400000010ff */
[----:B------:R-:W-:Y:S02]  /*18700*/  F2FP.BF16.F32.PACK_AB R29, R123, R122 ;  /* 0x0000007a7b1d723e */ /* 0x000fe400000010ff */
[----:B------:R-:W-:-:S02]  /*18710*/  F2FP.BF16.F32.PACK_AB R30, R125, R124 ;  /* 0x0000007c7d1e723e */ /* 0x000fc400000010ff */
[----:B------:R-:W-:Y:S02]  /*18720*/  F2FP.BF16.F32.PACK_AB R31, R127, R126 ;  /* 0x0000007e7f1f723e */ /* 0x000fe400000010ff */
[----:B-1----:R-:W-:Y:S02]  /*18730*/  F2FP.BF16.F32.PACK_AB R12, R105, R104 ;  /* 0x00000068690c723e */ /* 0x002fe400000010ff */
[----:B------:R-:W-:Y:S02]  /*18740*/  F2FP.BF16.F32.PACK_AB R13, R107, R106 ;  /* 0x0000006a6b0d723e */ /* 0x000fe400000010ff */
[----:B------:R-:W-:Y:S02]  /*18750*/  F2FP.BF16.F32.PACK_AB R14, R109, R108 ;  /* 0x0000006c6d0e723e */ /* 0x000fe400000010ff */
[----:B------:R-:W-:Y:S02]  /*18760*/  F2FP.BF16.F32.PACK_AB R15, R41, R40 ;  /* 0x00000028290f723e */ /* 0x000fe400000010ff */
[----:B------:R-:W-:-:S02]  /*18770*/  MOV R4, R32 ;  /* 0x0000002000047202 */ /* 0x000fc40000000f00 */
[----:B------:R-:W-:Y:S01]  /*18780*/  F2FP.BF16.F32.PACK_AB R32, R129, R128 ;  /* 0x000000808120723e */ /* 0x000fe200000010ff */
[----:B------:R1:W-:Y:S01]  /*18790*/  STSM.16.M88.4 [R38], R12 ;  /* 0x0000000c26007844 */ /* 0x0003e20000000200 */
[----:B------:R-:W-:Y:S02]  /*187a0*/  F2FP.BF16.F32.PACK_AB R33, R131, R130 ;  /* 0x000000828321723e */ /* 0x000fe400000010ff */
[----:B------:R-:W-:Y:S01]  /*187b0*/  F2FP.BF16.F32.PACK_AB R35, R135, R134 ;  /* 0x000000868723723e */ /* 0x000fe200000010ff */
[----:B------:R3:W-:Y:S01]  /*187c0*/  STSM.16.M88.4 [R39], R24 ;  /* 0x0000001827007844 */ /* 0x0007e20000000200 */
[----:B--2---:R-:W-:Y:S02]  /*187d0*/  F2FP.BF16.F32.PACK_AB R37, R139, R138 ;  /* 0x0000008a8b25723e */ /* 0x004fe400000010ff */
[----:B------:R-:W-:Y:S01]  /*187e0*/  F2FP.BF16.F32.PACK_AB R8, R145, R144 ;  /* 0x000000909108723e */ /* 0x000fe200000010ff */
[----:B------:R-:W-:Y:S01]  /*187f0*/  STSM.16.M88.4 [R46], R28 ;  /* 0x0000001c2e007844 */ /* 0x000fe20000000200 */
[----:B------:R-:W-:-:S02]  /*18800*/  F2FP.BF16.F32.PACK_AB R9, R147, R146 ;  /* 0x000000929309723e */ /* 0x000fc400000010ff */
[----:B------:R-:W-:Y:S01]  /*18810*/  F2FP.BF16.F32.PACK_AB R10, R149, R148 ;  /* 0x00000094950a723e */ /* 0x000fe200000010ff */
[----:B------:R-:W-:Y:S01]  /*18820*/  STSM.16.M88.4 [R45], R32 ;  /* 0x000000202d007844 */ /* 0x000fe20000000200 */
[----:B------:R-:W-:Y:S02]  /*18830*/  F2FP.BF16.F32.PACK_AB R11, R151, R150 ;  /* 0x00000096970b723e */ /* 0x000fe400000010ff */
[----:B------:R-:W-:Y:S02]  /*18840*/  ISETP.NE.U32.AND P0, PT, RZ, UR4, PT ;  /* 0x00000004ff007c0c */ /* 0x000fe4000bf05070 */
[----:B-1----:R-:W-:Y:S02]  /*18850*/  F2FP.BF16.F32.PACK_AB R38, R141, R140 ;  /* 0x0000008c8d26723e */ /* 0x002fe400000010ff */
[----:B------:R-:W-:Y:S02]  /*18860*/  ISETP.NE.U32.AND P3, PT, RZ, UR6, PT ;  /* 0x00000006ff007c0c */ /* 0x000fe4000bf65070 */
[----:B---3--:R-:W-:-:S02]  /*18870*/  F2FP.BF16.F32.PACK_AB R39, R143, R142 ;  /* 0x0000008e8f27723e */ /* 0x008fc400000010ff */
[C---:B------:R-:W-:Y:S02]  /*18880*/  IADD3 R12, P1, R210.reuse, UR4, RZ ;  /* 0x00000004d20c7c10 */ /* 0x040fe4000ff3e0ff */
[----:B------:R-:W-:Y:S01]  /*18890*/  ISETP.NE.AND.EX P0, PT, RZ, UR5, PT, P0 ;  /* 0x00000005ff007c0c */ /* 0x000fe2000bf05300 */
[----:B------:R-:W-:Y:S01]  /*188a0*/  STSM.16.M88.4 [R44], R36 ;  /* 0x000000242c007844 */ /* 0x000fe20000000200 */
[----:B------:R-:W-:Y:S02]  /*188b0*/  ISETP.NE.AND.EX P3, PT, RZ, UR7, PT, P3 ;  /* 0x00000007ff007c0c */ /* 0x000fe4000bf65330 */
[----:B------:R-:W-:Y:S01]  /*188c0*/  IADD3.X R13, R211, UR5, RZ, P1, !PT ;  /* 0x00000005d30d7c10 */ /* 0x000fe20008ffe4ff */
[----:B------:R1:W-:Y:S01]  /*188d0*/  STSM.16.M88.4 [R4], R8 ;  /* 0x0000000804007844 */ /* 0x0003e20000000200 */
[----:B------:R-:W-:Y:S09]  /*188e0*/  BAR.SYNC.DEFER_BLOCKING 0x1, 0x100 ;  /* 0x0044000000007b1d */ /* 0x000ff20000010000 */
[----:B------:R-:W-:Y:S01]  /*188f0*/  @P3 IADD3 R210, P1, R210, UR6, RZ ;  /* 0x00000006d2d23c10 */ /* 0x000fe2000ff3e0ff */
[----:B------:R-:W-:-:S02]  /*18900*/  ULDC UR6, c[0x0][0xa88] ;  /* 0x0002a20000067ab9 */ /* 0x000fc40000000800 */
[----:B------:R-:W-:Y:S01]  /*18910*/  IMAD.U32 R27, RZ, RZ, UR6 ;  /* 0x00000006ff1b7e24 */ /* 0x000fe2000f8e00ff */
[----:B------:R-:W-:Y:S01]  /*18920*/  @P3 IADD3.X R211, R211, UR7, RZ, P1, !PT ;  /* 0x00000007d3d33c10 */ /* 0x000fe20008ffe4ff */
[----:B------:R-:W-:Y:S01]  /*18930*/  IMAD.MOV.U32 R26, RZ, RZ, 0x9b8 ;  /* 0x000009b8ff1a7424 */ /* 0x000fe200078e00ff */
[----:B------:R-:W-:Y:S01]  /*18940*/  ISETP.GT.AND P2, PT, R208, 0x1, PT ;  /* 0x00000001d000780c */ /* 0x000fe20003f44270 */
[----:B-1----:R-:W1:Y:S01]  /*18950*/  LDC R4, c[0x0][0xbe8] ;  /* 0x0002fa00ff047b82 */ /* 0x002e620000000800 */
[----:B------:R2:W5:Y:S04]  /*18960*/  @P0 LDG.E R57, desc[UR42][R12.64] ;  /* 0x0000002a0c390981 */ /* 0x000568000c1e1900 */
[----:B------:R2:W5:Y:S01]  /*18970*/  @P3 LDG.E R27, desc[UR42][R210.64] ;  /* 0x0000002ad21b3981 */ /* 0x000562000c1e1900 */
[----:B------:R-:W-:-:S04]  /*18980*/  SEL R26, R26, 0x978, P2 ;  /* 0x000009781a1a7807 */ /* 0x000fc80001000000 */
[----:B------:R2:W3:Y:S01]  /*18990*/  LDC.64 R8, c[0x0][R26+0x220] ;  /* 0x000088001a087b82 */ /* 0x0004e20000000a00 */
[----:B-1----:R-:W-:-:S07]  /*189a0*/  ISETP.NE.AND P1, PT, R4, 0x1, PT ;  /* 0x000000010400780c */ /* 0x002fce0003f25270 */
[----:B------:R2:W1:Y:S08]  /*189b0*/  LDC.64 R10, c[0x0][R26+0x218] ;  /* 0x000086001a0a7b82 */ /* 0x0004700000000a00 */
[----:B------:R2:W4:Y:S01]  /*189c0*/  LDC.64 R14, c[0x0][R26+0x228] ;  /* 0x00008a001a0e7b82 */ /* 0x0005220000000a00 */
[----:B---3--:R-:W-:Y:S05]  /*189d0*/  @P3 BRA `(.L_x_2732) ;  /* 0x0000000000103947 */ /* 0x008fea0003800000 */
[----:B------:R-:W-:Y:S05]  /*189e0*/  @!P0 BRA `(.L_x_2732) ;  /* 0x00000000000c8947 */ /* 0x000fea0003800000 */
[----:B------:R-:W3:Y:S04]  /*189f0*/  LDG.E R24, desc[UR42][R12.64] ;  /* 0x0000002a0c187981 */ /* 0x000ee8000c1e1900 */
[----:B-----5:R-:W3:Y:S02]  /*18a00*/  LDG.E R27, desc[UR42][R12.64+0x4] ;  /* 0x0000042a0c1b7981 */ /* 0x020ee4000c1e1900 */
[----:B---3--:R-:W-:-:S07]  /*18a10*/  IMAD.IADD R27, R27, 0x1, -R24 ;  /* 0x000000011b1b7824 */ /* 0x008fce00078e0a18 */
.L_x_2732:
[----:B------:R-:W3:Y:S01]  /*18a20*/  LDL R30, [R1+0x4c] ;  /* 0x00004c00011e7983 */ /* 0x000ee20000100800 */
[----:B--2---:R-:W2:Y:S01]  /*18a30*/  LDC.64 R12, c[0x0][R26+0x210] ;  /* 0x000084001a0c7b82 */ /* 0x004ea20000000a00 */
[----:B------:R-:W-:Y:S01]  /*18a40*/  ISETP.NE.U32.AND P0, PT, RZ, UR4, PT ;  /* 0x00000004ff007c0c */ /* 0x000fe2000bf05070 */
[-C--:B-1----:R-:W-:Y:S01]  /*18a50*/  IMAD R31, R11, R206.reuse, RZ ;  /* 0x000000ce0b1f7224 */ /* 0x082fe200078e02ff */
[----:B-----5:R-:W-:Y:S01]  /*18a60*/  SHF.R.S32.HI R58, RZ, 0x1f, R57 ;  /* 0x0000001fff3a7819 */ /* 0x020fe20000011439 */
[----:B------:R-:W-:Y:S01]  /*18a70*/  IMAD.WIDE.U32 R10, R10, R206, RZ ;  /* 0x000000ce0a0a7225 */ /* 0x000fe200078e00ff */
[----:B------:R-:W-:-:S03]  /*18a80*/  ISETP.NE.AND.EX P0, PT, RZ, UR5, PT, P0 ;  /* 0x00000005ff007c0c */ /* 0x000fc6000bf05300 */
[----:B------:R-:W1:Y:S01]  /*18a90*/  @P1 LDC R28, c[0x0][0xbec] ;  /* 0x0002fb00ff1c1b82 */ /* 0x000e620000000800 */
[----:B------:R-:W-:Y:S01]  /*18aa0*/  SEL R209, R209, RZ, !P0 ;  /* 0x000000ffd1d17207 */ /* 0x000fe20004000000 */
[----:B------:R-:W-:Y:S01]  /*18ab0*/  IMAD.IADD R37, R204, 0x1, R190 ;  /* 0x00000001cc257824 */ /* 0x000fe200078e02be */
[----:B------:R-:W-:Y:S01]  /*18ac0*/  SEL R29, R234, RZ, !P0 ;  /* 0x000000ffea1d7207 */ /* 0x000fe20004000000 */
[----:B------:R-:W-:Y:S02]  /*18ad0*/  IMAD.IADD R11, R11, 0x1, R31 ;  /* 0x000000010b0b7824 */ /* 0x000fe400078e021f */
[----:B------:R-:W-:Y:S02]  /*18ae0*/  IMAD R9, R9, R209, RZ ;  /* 0x000000d109097224 */ /* 0x000fe400078e02ff */
[----:B------:R-:W0:Y:S01]  /*18af0*/  @P1 LDC R35, c[0x0][0xbf0] ;  /* 0x0002fc00ff231b82 */ /* 0x000e220000000800 */
[----:B------:R-:W-:Y:S02]  /*18b00*/  IMAD R56, R27, R4, RZ ;  /* 0x000000041b387224 */ /* 0x000fe400078e02ff */
[C---:B------:R-:W-:Y:S01]  /*18b10*/  IMAD R33, R8.reuse, R29, R9 ;  /* 0x0000001d08217224 */ /* 0x040fe200078e0209 */
[----:B------:R-:W-:Y:S01]  /*18b20*/  SEL R29, R217, RZ, P2 ;  /* 0x000000ffd91d7207 */ /* 0x000fe20001000000 */
[----:B------:R-:W-:-:S03]  /*18b30*/  IMAD.WIDE.U32 R8, R8, R209, RZ ;  /* 0x000000d108087225 */ /* 0x000fc600078e00ff */
[----:B------:R-:W2:Y:S01]  /*18b40*/  LDC.64 R24, c[0x0][0xba8] ;  /* 0x0002ea00ff187b82 */ /* 0x000ea20000000a00 */
[----:B------:R-:W-:Y:S01]  /*18b50*/  IMAD.IADD R33, R9, 0x1, R33 ;  /* 0x0000000109217824 */ /* 0x000fe200078e0221 */
[----:B------:R-:W-:Y:S01]  /*18b60*/  IADD3 R10, P0, P3, R8, R10, R57 ;  /* 0x0000000a080a7210 */ /* 0x000fe20007b1e039 */
[----:B------:R-:W-:Y:S02]  /*18b70*/  IMAD.MOV.U32 R9, RZ, RZ, R37 ;  /* 0x000000ffff097224 */ /* 0x000fe400078e0025 */
[----:B----4-:R-:W-:Y:S01]  /*18b80*/  IMAD R31, R15, R29, RZ ;  /* 0x0000001d0f1f7224 */ /* 0x010fe200078e02ff */
[----:B------:R-:W-:Y:S01]  /*18b90*/  IADD3.X R11, R33, R11, R58, P0, P3 ;  /* 0x0000000b210b7210 */ /* 0x000fe200007e643a */
[----:B------:R-:W-:-:S04]  /*18ba0*/  IMAD.WIDE.U32 R14, R14, R29, RZ ;  /* 0x0000001d0e0e7225 */ /* 0x000fc800078e00ff */
[----:B-1----:R-:W-:-:S04]  /*18bb0*/  @P1 IMAD.HI.U32 R8, R37, R28, RZ ;  /* 0x0000001c25081227 */ /* 0x002fc800078e00ff */
[----:B------:R-:W-:Y:S01]  /*18bc0*/  IMAD.IADD R31, R15, 0x1, R31 ;  /* 0x000000010f1f7824 */ /* 0x000fe200078e021f */
[----:B0-----:R-:W-:-:S04]  /*18bd0*/  @P1 SHF.R.U32.HI R9, RZ, R35, R8 ;  /* 0x00000023ff091219 */ /* 0x001fc80000011608 */
[----:B------:R-:W-:Y:S01]  /*18be0*/  IADD3 R14, P0, P3, R9, R10, R14 ;  /* 0x0000000a090e7210 */ /* 0x000fe20007b1e00e */
[--C-:B------:R-:W-:Y:S01]  /*18bf0*/  IMAD.MOV R29, RZ, RZ, -R9.reuse ;  /* 0x000000ffff1d7224 */ /* 0x100fe200078e0a09 */
[----:B------:R-:W-:Y:S01]  /*18c00*/  SHF.R.S32.HI R8, RZ, 0x1f, R9 ;  /* 0x0000001fff087819 */ /* 0x000fe20000011409 */
[----:B--2---:R-:W0:Y:S02]  /*18c10*/  @!P2 LDC R24, c[0x0][0xb50] ;  /* 0x0002d400ff18ab82 */ /* 0x004e240000000800 */
[----:B------:R-:W-:Y:S01]  /*18c20*/  IMAD R9, R4, R29, R37 ;  /* 0x0000001d04097224 */ /* 0x000fe200078e0225 */
[----:B------:R-:W-:-:S03]  /*18c30*/  IADD3.X R15, R8, R11, R31, P0, P3 ;  /* 0x0000000b080f7210 */ /* 0x000fc600007e641f */
[-C--:B------:R-:W-:Y:S01]  /*18c40*/  IMAD R8, R13, R9.reuse, RZ ;  /* 0x000000090d087224 */ /* 0x080fe200078e02ff */
[----:B------:R-:W-:Y:S01]  /*18c50*/  SHF.R.S32.HI R11, RZ, 0x1f, R9 ;  /* 0x0000001fff0b7819 */ /* 0x000fe20000011409 */
[C---:B------:R-:W-:Y:S01]  /*18c60*/  IMAD.WIDE.U32 R14, R12.reuse, R9, R14 ;  /* 0x000000090c0e7225 */ /* 0x040fe200078e000e */
[----:B------:R-:W1:Y:S03]  /*18c70*/  @!P2 LDC R25, c[0x0][0xb54] ;  /* 0x0002d500ff19ab82 */ /* 0x000e660000000800 */
[----:B------:R-:W-:-:S04]  /*18c80*/  IMAD R11, R12, R11, R8 ;  /* 0x0000000b0c0b7224 */ /* 0x000fc800078e0208 */
        /* <DEDUP_REMOVED lines=8> */
[----:B---3--:R-:W-:-:S04]  /*18d10*/  IMAD.IADD R29, R30, 0x1, R190 ;  /* 0x000000011e1d7824 */ /* 0x008fc800078e02be */
[C---:B------:R-:W-:Y:S01]  /*18d20*/  VIADD R25, R29.reuse, 0x8 ;  /* 0x000000081d197836 */ /* 0x040fe20000000000 */
[----:B------:R-:W-:-:S04]  /*18d30*/  ISETP.GE.OR P3, PT, R29, R56, P0 ;  /* 0x000000381d00720c */ /* 0x000fc80000766670 */
[----:B------:R-:W-:-:S09]  /*18d40*/  ISETP.GE.OR P0, PT, R25, R56, P0 ;  /* 0x000000381900720c */ /* 0x000fd20000706670 */
[----:B0-----:R0:W-:Y:S04]  /*18d50*/  @!P3 ST.E desc[UR42][R8.64], R3 ;  /* 0x000000030800b985 */ /* 0x0011e8000c10192a */
[----:B-1----:R0:W-:Y:S01]  /*18d60*/  @!P0 ST.E desc[UR42][R10.64], R0 ;  /* 0x000000000a008985 */ /* 0x0021e2000c10192a */
[----:B------:R-:W-:Y:S05]  /*18d70*/  @P2 BRA `(.L_x_2733) ;  /* 0x0000000800a42947 */ /* 0x000fea0003800000 */
[----:B------:R-:W-:Y:S01]  /*18d80*/  IMAD.SHL.U32 R30, R22, 0x40, RZ ;  /* 0x00000040161e7824 */ /* 0x000fe200078e00ff */
[----:B0-----:R-:W0:Y:S01]  /*18d90*/  @P1 LDC R11, c[0x0][0xbec] ;  /* 0x0002fb00ff0b1b82 */ /* 0x001e220000000800 */
[----:B------:R-:W-:Y:S02]  /*18da0*/  ULDC.64 UR4, c[0x0][0xaa0] ;  /* 0x0002a80000047ab9 */ /* 0x000fe40000000a00 */
[----:B------:R-:W-:-:S04]  /*18db0*/  IMAD.IADD R3, R16, 0x1, R30 ;  /* 0x0000000110037824 */ /* 0x000fc800078e021e */
[----:B------:R-:W-:Y:S01]  /*18dc0*/  IMAD.WIDE R42, R3, 0x2, R42 ;  /* 0x00000002032a7825 */ /* 0x000fe200078e022a */
[----:B------:R-:W1:Y:S02]  /*18dd0*/  @P1 LDC R13, c[0x0][0xbf0] ;  /* 0x0002fc00ff0d1b82 */ /* 0x000e640000000800 */
        /* <DEDUP_REMOVED lines=64> */
[----:B0-----:R-:W-:-:S04]  /*191e0*/  @P1 IMAD.HI.U32 R0, R12, R11, RZ ;  /* 0x0000000b0c001227 */ /* 0x001fc800078e00ff */
[----:B------:R-:W-:Y:S02]  /*191f0*/  IMAD R10, R10, UR4, RZ ;  /* 0x000000040a0a7c24 */ /* 0x000fe4000f8e02ff */
[----:B------:R-:W-:Y:S01]  /*19200*/  IMAD.MOV.U32 R3, RZ, RZ, R12 ;  /* 0x000000ffff037224 */ /* 0x000fe200078e000c */
[----:B-1----:R-:W-:Y:S01]  /*19210*/  @P1 SHF.R.U32.HI R3, RZ, R13, R0 ;  /* 0x0000000dff031219 */ /* 0x002fe20000011600 */
[C---:B------:R-:W-:Y:S02]  /*19220*/  IMAD R11, R209.reuse, UR5, R10 ;  /* 0x00000005d10b7c24 */ /* 0x040fe4000f8e020a */
[----:B------:R-:W-:Y:S01]  /*19230*/  IMAD.WIDE.U32 R8, R209, UR4, R8 ;  /* 0x00000004d1087c25 */ /* 0x000fe2000f8e0008 */
[----:B------:R-:W-:Y:S01]  /*19240*/  SHF.R.S32.HI R10, RZ, 0x1f, R3 ;  /* 0x0000001fff0a7819 */ /* 0x000fe20000011403 */
[----:B------:R-:W-:Y:S02]  /*19250*/  ULDC.64 UR4, c[0x0][0xae0] ;  /* 0x0002b80000047ab9 */ /* 0x000fe40000000a00 */
[----:B------:R-:W-:-:S02]  /*19260*/  IMAD.IADD R9, R9, 0x1, R11 ;  /* 0x0000000109097824 */ /* 0x000fc400078e020b */
[----:B------:R-:W-:Y:S02]  /*19270*/  VIADD R0, R2, 0x28820 ;  /* 0x0002882002007836 */ /* 0x000fe40000000000 */
[----:B------:R-:W-:-:S03]  /*19280*/  IMAD.MOV R11, RZ, RZ, -R3 ;  /* 0x000000ffff0b7224 */ /* 0x000fc600078e0a03 */
[----:B------:R-:W-:Y:S01]  /*19290*/  PRMT R0, RZ, 0x654, R0 ;  /* 0x00000654ff007816 */ /* 0x000fe20000000000 */
[----:B------:R-:W-:Y:S02]  /*192a0*/  IMAD R11, R4, R11, R12 ;  /* 0x0000000b040b7224 */ /* 0x000fe400078e020c */
[----:B------:R-:W-:Y:S01]  /*192b0*/  IMAD R10, R10, UR4, RZ ;  /* 0x000000040a0a7c24 */ /* 0x000fe2000f8e02ff */
[----:B--2---:R0:W-:Y:S01]  /*192c0*/  SYNCS.ARRIVE.TRANS64.RED.A1T0 RZ, [R0+URZ], RZ ;  /* 0x000000ff00ff79a7 */ /* 0x0041e2000810043f */
[----:B------:R-:W-:-:S04]  /*192d0*/  IMAD.WIDE.U32 R8, R3, UR4, R8 ;  /* 0x0000000403087c25 */ /* 0x000fc8000f8e0008 */
[----:B------:R-:W-:Y:S01]  /*192e0*/  IMAD R13, R3, UR5, R10 ;  /* 0x00000005030d7c24 */ /* 0x000fe2000f8e020a */
        /* <DEDUP_REMOVED lines=15> */
.L_x_2977:
[----:B------:R-:W-:Y:S01]  /*193e0*/  ISETP.GE.AND P0, PT, R21, R56, PT ;  /* 0x000000381500720c */ /* 0x000fe20003f06270 */
[----:B------:R-:W-:-:S12]  /*193f0*/  BSSY B1, `(.L_x_2735) ;  /* 0x000000b000017945 */ /* 0x000fd80003800000 */
[----:B------:R-:W-:Y:S05]  /*19400*/  @P0 BRA `(.L_x_2736) ;  /* 0x0000000000240947 */ /* 0x000fea0003800000 */
[----:B------:R-:W-:Y:S02]  /*19410*/  ULDC UR4, c[0x0][0xac8] ;  /* 0x0002b20000047ab9 */ /* 0x000fe40000000800 */
        /* <DEDUP_REMOVED lines=8> */
.L_x_2736:
[----:B------:R-:W-:Y:S05]  /*194a0*/  BSYNC B1 ;  /* 0x0000000000017941 */ /* 0x000fea0003800000 */
.L_x_2735:
[----:B------:R-:W-:-:S03]  /*194b0*/  UMOV UR4, 0xffffffff ;  /* 0xffffffff00047882 */ /* 0x000fc60000000000 */
[----:B------:R-:W-:Y:S05]  /*194c0*/  BRA.DIV UR4, `(.L_x_2737) ;  /* 0x000000ba04207947 */ /* 0x000fea000b800000 */
[----:B-1----:R1:W4:Y:S04]  /*194d0*/  SHFL.IDX PT, R3, R4, 0x1, 0x181f ;  /* 0x00381f0004037f89 */ /* 0x00232800000e0000 */
[----:B--23--:R1:W2:Y:S02]  /*194e0*/  SHFL.IDX PT, R14, R0, 0x1, 0x181f ;  /* 0x00381f00000e7f89 */ /* 0x00c2a400000e0000 */
.L_x_2981:
[----:B------:R-:W-:Y:S01]  /*194f0*/  VIADD R9, R21, 0x20 ;  /* 0x0000002015097836 */ /* 0x000fe20000000000 */
[----:B------:R-:W-:Y:S04]  /*19500*/  BSSY B1, `(.L_x_2738) ;  /* 0x000000c000017945 */ /* 0x000fe80003800000 */
[----:B------:R-:W-:-:S13]  /*19510*/  ISETP.GE.AND P0, PT, R9, R56, PT ;  /* 0x000000380900720c */ /* 0x000fda0003f06270 */
[----:B------:R-:W-:Y:S05]  /*19520*/  @P0 BRA `(.L_x_2739) ;  /* 0x0000000000240947 */ /* 0x000fea0003800000 */
[----:B------:R-:W-:Y:S02]  /*19530*/  ULDC UR4, c[0x0][0xac8] ;  /* 0x0002b20000047ab9 */ /* 0x000fe40000000800 */
[----:B------:R-:W-:Y:S02]  /*19540*/  ISETP.GE.AND P2, PT, R16, UR4, PT ;  /* 0x0000000410007c0c */ /* 0x000fe4000bf46270 */
[----:B------:R-:W-:-:S11]  /*19550*/  ISETP.GE.AND P3, PT, R187, UR4, PT ;  /* 0x00000004bb007c0c */ /* 0x000fd6000bf66270 */
[CC--:B--2---:R-:W-:Y:S02]  /*19560*/  @!P2 LEA R8, P0, R16.reuse, R14.reuse, 0x1 ;  /* 0x0000000e1008a211 */ /* 0x0c4fe400078008ff */
[C---:B------:R-:W-:Y:S02]  /*19570*/  @!P3 LEA R14, P1, R187.reuse, R14, 0x1 ;  /* 0x0000000ebb0eb211 */ /* 0x040fe400078208ff */
[-C--:B----4-:R-:W-:Y:S02]  /*19580*/  @!P2 LEA.HI.X R9, R16, R3.reuse, R17, 0x1, P0 ;  /* 0x000000031009a211 */ /* 0x090fe400000f0c11 */
[----:B------:R-:W-:-:S03]  /*19590*/  @!P3 LEA.HI.X R15, R187, R3, R216, 0x1, P1 ;  /* 0x00000003bb0fb211 */ /* 0x000fc600008f0cd8 */
[----:B-----5:R3:W-:Y:S04]  /*195a0*/  @!P2 ST.E.128 desc[UR42][R8.64], R28 ;  /* 0x0000001c0800a985 */ /* 0x0207e8000c101d2a */
[----:B------:R3:W-:Y:S02]  /*195b0*/  @!P3 ST.E.128 desc[UR42][R14.64], R44 ;  /* 0x0000002c0e00b985 */ /* 0x0007e4000c101d2a */
.L_x_2739:
[----:B------:R-:W-:Y:S05]  /*195c0*/  BSYNC B1 ;  /* 0x0000000000017941 */ /* 0x000fea0003800000 */
.L_x_2738:
[----:B------:R-:W-:-:S03]  /*195d0*/  UMOV UR4, 0xffffffff ;  /* 0xffffffff00047882 */ /* 0x000fc60000000000 */
[----:B------:R-:W-:Y:S05]  /*195e0*/  BRA.DIV UR4, `(.L_x_2740) ;  /* 0x000000ba04207947 */ /* 0x000fea000b800000 */
[----:B----4-:R4:W0:Y:S04]  /*195f0*/  SHFL.IDX PT, R3, R4, 0x2, 0x181f ;  /* 0x00581f0004037f89 */ /* 0x01082800000e0000 */
[----:B--23--:R4:W2:Y:S02]  /*19600*/  SHFL.IDX PT, R14, R0, 0x2, 0x181f ;  /* 0x00581f00000e7f89 */ /* 0x00c8a400000e0000 */
.L_x_2985:
        /* <DEDUP_REMOVED lines=13> */
.L_x_2742:
[----:B------:R-:W-:Y:S05]  /*196e0*/  BSYNC B1 ;  /* 0x0000000000017941 */ /* 0x000fea0003800000 */
.L_x_2741:
[----:B------:R-:W-:-:S03]  /*196f0*/  UMOV UR4, 0xffffffff ;  /* 0xffffffff00047882 */ /* 0x000fc60000000000 */
[----:B------:R-:W-:Y:S05]  /*19700*/  BRA.DIV UR4, `(.L_x_2743) ;  /* 0x000000ba04207947 */ /* 0x000fea000b800000 */
[----:B0-----:R0:W0:Y:S04]  /*19710*/  SHFL.IDX PT, R3, R4, 0x3, 0x181f ;  /* 0x00781f0004037f89 */ /* 0x00102800000e0000 */
[----:B--23--:R2:W3:Y:S02]  /*19720*/  SHFL.IDX PT, R14, R0, 0x3, 0x181f ;  /* 0x00781f00000e7f89 */ /* 0x00c4e400000e0000 */
.L_x_2989:
        /* <DEDUP_REMOVED lines=8> */
[----:B-----5:R0:W-:Y:S10]  /*197b0*/  @!P1 ST.E.128 desc[UR42][R8.64], R36 ;  /* 0x0000002408009985 */ /* 0x0201f4000c101d2a */
[----:B------:R-:W-:Y:S05]  /*197c0*/  @P0 BRA `(.L_x_2744) ;  /* 0x0000001800680947 */ /* 0x000fea0003800000 */
[----:B------:R-:W-:-:S04]  /*197d0*/  LEA R14, P0, R187, R14, 0x1 ;  /* 0x0000000ebb0e7211 */ /* 0x000fc800078008ff */
[----:B------:R-:W-:-:S05]  /*197e0*/  LEA.HI.X R15, R187, R3, R216, 0x1, P0 ;  /* 0x00000003bb0f7211 */ /* 0x000fca00000f0cd8 */
[----:B------:R3:W-:Y:S01]  /*197f0*/  ST.E.128 desc[UR42][R14.64], R52 ;  /* 0x000000340e007985 */ /* 0x0007e2000c101d2a */
[----:B------:R-:W-:Y:S05]  /*19800*/  BRA `(.L_x_2744) ;  /* 0x0000001800587947 */ /* 0x000fea0003800000 */
.L_x_2733:
        /* <DEDUP_REMOVED lines=46> */
.L_x_2992:
        /* <DEDUP_REMOVED lines=9> */
[----:B------:R-:W-:-:S02]  /*19b80*/  SHF.R.S32.HI R28, RZ, 0x1f, R232 ;  /* 0x0000001fff1c7819 */ /* 0x000fc400000114e8 */
[----:B------:R-:W-:Y:S02]  /*19b90*/  SHF.R.S32.HI R24, RZ, 0x1f, R231 ;  /* 0x0000001fff187819 */ /* 0x000fe400000114e7 */
[----:B------:R-:W-:Y:S01]  /*19ba0*/  SHF.R.S32.HI R30, RZ, 0x1f, R230 ;  /* 0x0000001fff1e7819 */ /* 0x000fe200000114e6 */
[----:B-1----:R-:W-:Y:S02]  /*19bb0*/  @!P0 IMAD.MOV.U32 R15, RZ, RZ, R0 ;  /* 0x000000ffff0f8224 */ /* 0x002fe400078e0000 */
[----:B--2---:R-:W-:Y:S01]  /*19bc0*/  @!P2 LEA R10, P4, R233, R14, 0x2 ;  /* 0x0000000ee90aa211 */ /* 0x004fe200078810ff */
[----:B------:R-:W-:Y:S01]  /*19bd0*/  @!P0 IMAD.WIDE R8, R197, 0x4, R14 ;  /* 0x00000004c5088825 */ /* 0x000fe200078e020e */
[----:B------:R-:W-:Y:S02]  /*19be0*/  SHF.R.S32.HI R15, RZ, 0x1f, R226 ;  /* 0x0000001fff0f7819 */ /* 0x000fe400000114e2 */
[----:B------:R-:W-:Y:S02]  /*19bf0*/  @!P2 LEA.HI.X R11, R233, R0, R12, 0x2, P4 ;  /* 0x00000000e90ba211 */ /* 0x000fe400020f140c */
[----:B------:R1:W-:Y:S01]  /*19c00*/  @!P0 ST.E.64 desc[UR42][R8.64], R20 ;  /* 0x0000001408008985 */ /* 0x0003e2000c101b2a */
[----:B------:R-:W-:-:S02]  /*19c10*/  ISETP.GE.AND P0, PT, R230, UR4, PT ;  /* 0x00000004e6007c0c */ /* 0x000fc4000bf06270 */
[CC--:B------:R-:W-:Y:S01]  /*19c20*/  @!P3 LEA R12, P4, R232.reuse, R14.reuse, 0x2 ;  /* 0x0000000ee80cb211 */ /* 0x0c0fe200078810ff */
[----:B------:R2:W-:Y:S01]  /*19c30*/  @!P2 ST.E.64 desc[UR42][R10.64], R92 ;  /* 0x0000005c0a00a985 */ /* 0x0005e2000c101b2a */
[----:B------:R-:W-:Y:S02]  /*19c40*/  @!P1 LEA R26, P5, R231, R14, 0x2 ;  /* 0x0000000ee71a9211 */ /* 0x000fe400078a10ff */
[----:B------:R-:W-:Y:S02]  /*19c50*/  ISETP.GE.AND P2, PT, R229, UR4, PT ;  /* 0x00000004e5007c0c */ /* 0x000fe4000bf46270 */
[-C--:B------:R-:W-:Y:S02]  /*19c60*/  @!P3 LEA.HI.X R13, R232, R0.reuse, R28, 0x2, P4 ;  /* 0x00000000e80db211 */ /* 0x080fe400020f141c */
[----:B------:R-:W-:Y:S02]  /*19c70*/  @!P1 LEA.HI.X R27, R231, R0, R24, 0x2, P5 ;  /* 0x00000000e71b9211 */ /* 0x000fe400028f1418 */
[----:B------:R-:W-:Y:S01]  /*19c80*/  ISETP.GE.AND P4, PT, R228, UR4, PT ;  /* 0x00000004e4007c0c */ /* 0x000fe2000bf86270 */
[----:B------:R3:W-:Y:S01]  /*19c90*/  @!P3 ST.E.64 desc[UR42][R12.64], R96 ;  /* 0x000000600c00b985 */ /* 0x0007e2000c101b2a */
[----:B------:R-:W-:-:S02]  /*19ca0*/  @!P0 LEA R28, P3, R230, R14, 0x2 ;  /* 0x0000000ee61c8211 */ /* 0x000fc400078610ff */
[----:B------:R-:W-:Y:S01]  /*19cb0*/  SHF.R.S32.HI R24, RZ, 0x1f, R229 ;  /* 0x0000001fff187819 */ /* 0x000fe200000114e5 */
[----:B------:R4:W-:Y:S01]  /*19cc0*/  @!P1 ST.E.64 desc[UR42][R26.64], R100 ;  /* 0x000000641a009985 */ /* 0x0009e2000c101b2a */
[----:B------:R-:W-:Y:S02]  /*19cd0*/  ISETP.GE.AND P1, PT, R227, UR4, PT ;  /* 0x00000004e3007c0c */ /* 0x000fe4000bf26270 */
[C---:B-1----:R-:W-:Y:S02]  /*19ce0*/  @!P2 LEA R8, P5, R229.reuse, R14, 0x2 ;  /* 0x0000000ee508a211 */ /* 0x042fe400078a10ff */
[-C--:B------:R-:W-:Y:S02]  /*19cf0*/  @!P0 LEA.HI.X R29, R230, R0.reuse, R30, 0x2, P3 ;  /* 0x00000000e61d8211 */ /* 0x080fe400018f141e */
[----:B------:R-:W-:Y:S02]  /*19d00*/  @!P2 LEA.HI.X R9, R229, R0, R24, 0x2, P5 ;  /* 0x00000000e509a211 */ /* 0x000fe400028f1418 */
[----:B------:R-:W-:Y:S01]  /*19d10*/  ISETP.GE.AND P3, PT, R226, UR4, PT ;  /* 0x00000004e2007c0c */ /* 0x000fe2000bf66270 */
[----:B------:R-:W-:Y:S01]  /*19d20*/  @!P0 ST.E.64 desc[UR42][R28.64], R104 ;  /* 0x000000681c008985 */ /* 0x000fe2000c101b2a */
[----:B--2---:R-:W-:-:S02]  /*19d30*/  @!P4 LEA R10, P0, R228, R14, 0x2 ;  /* 0x0000000ee40ac211 */ /* 0x004fc400078010ff */
[----:B------:R-:W-:Y:S01]  /*19d40*/  SHF.R.S32.HI R30, RZ, 0x1f, R228 ;  /* 0x0000001fff1e7819 */ /* 0x000fe200000114e4 */
[----:B------:R1:W-:Y:S01]  /*19d50*/  @!P2 ST.E.64 desc[UR42][R8.64], R108 ;  /* 0x0000006c0800a985 */ /* 0x0003e2000c101b2a */
[----:B------:R-:W-:Y:S02]  /*19d60*/  SHF.R.S32.HI R24, RZ, 0x1f, R227 ;  /* 0x0000001fff187819 */ /* 0x000fe400000114e3 */
[----:B---3--:R-:W-:Y:S02]  /*19d70*/  @!P1 LEA R12, P5, R227, R14, 0x2 ;  /* 0x0000000ee30c9211 */ /* 0x008fe400078a10ff */
[----:B------:R-:W-:Y:S02]  /*19d80*/  ISETP.GE.AND P2, PT, R225, UR4, PT ;  /* 0x00000004e1007c0c */ /* 0x000fe4000bf46270 */
[----:B------:R-:W-:Y:S02]  /*19d90*/  @!P4 LEA.HI.X R11, R228, R0, R30, 0x2, P0 ;  /* 0x00000000e40bc211 */ /* 0x000fe400000f141e */
[----:B------:R-:W-:-:S02]  /*19da0*/  ISETP.GE.AND P0, PT, R224, UR4, PT ;  /* 0x00000004e0007c0c */ /* 0x000fc4000bf06270 */
[----:B------:R-:W-:Y:S01]  /*19db0*/  @!P1 LEA.HI.X R13, R227, R0, R24, 0x2, P5 ;  /* 0x00000000e30d9211 */ /* 0x000fe200028f1418 */
[----:B------:R2:W-:Y:S01]  /*19dc0*/  @!P4 ST.E.64 desc[UR42][R10.64], R112 ;  /* 0x000000700a00c985 */ /* 0x0005e2000c101b2a */
[C---:B------:R-:W-:Y:S02]  /*19dd0*/  @!P3 LEA R20, P5, R226.reuse, R14, 0x2 ;  /* 0x0000000ee214b211 */ /* 0x040fe400078a10ff */
[----:B------:R-:W-:Y:S01]  /*19de0*/  SHF.R.S32.HI R24, RZ, 0x1f, R225 ;  /* 0x0000001fff187819 */ /* 0x000fe200000114e1 */
[----:B------:R3:W-:Y:S01]  /*19df0*/  @!P1 ST.E.64 desc[UR42][R12.64], R116 ;  /* 0x000000740c009985 */ /* 0x0007e2000c101b2a */
[----:B------:R-:W-:Y:S02]  /*19e00*/  ISETP.GE.AND P1, PT, R223, UR4, PT ;  /* 0x00000004df007c0c */ /* 0x000fe4000bf26270 */
[----:B------:R-:W-:Y:S02]  /*19e10*/  @!P3 LEA.HI.X R21, R226, R0, R15, 0x2, P5 ;  /* 0x00000000e215b211 */ /* 0x000fe400028f140f */
[----:B----4-:R-:W-:-:S02]  /*19e20*/  @!P2 LEA R26, P4, R225, R14, 0x2 ;  /* 0x0000000ee11aa211 */ /* 0x010fc400078810ff */
[----:B-1----:R-:W-:Y:S01]  /*19e30*/  @!P0 LEA R8, P5, R224, R14, 0x2 ;  /* 0x0000000ee0088211 */ /* 0x002fe200078a10ff */
[----:B------:R1:W-:Y:S01]  /*19e40*/  @!P3 ST.E.64 desc[UR42][R20.64], R120 ;  /* 0x000000781400b985 */ /* 0x0003e2000c101b2a */
[----:B------:R-:W-:Y:S02]  /*19e50*/  SHF.R.S32.HI R15, RZ, 0x1f, R224 ;  /* 0x0000001fff0f7819 */ /* 0x000fe400000114e0 */
[-C--:B------:R-:W-:Y:S02]  /*19e60*/  @!P2 LEA.HI.X R27, R225, R0.reuse, R24, 0x2, P4 ;  /* 0x00000000e11ba211 */ /* 0x080fe400020f1418 */
[----:B------:R-:W-:Y:S02]  /*19e70*/  ISETP.GE.AND P3, PT, R222, UR4, PT ;  /* 0x00000004de007c0c */ /* 0x000fe4000bf66270 */
[----:B------:R-:W-:Y:S01]  /*19e80*/  @!P0 LEA.HI.X R9, R224, R0, R15, 0x2, P5 ;  /* 0x00000000e0098211 */ /* 0x000fe200028f140f */
[----:B------:R4:W-:Y:S01]  /*19e90*/  @!P2 ST.E.64 desc[UR42][R26.64], R124 ;  /* 0x0000007c1a00a985 */ /* 0x0009e2000c101b2a */
[----:B------:R-:W-:-:S02]  /*19ea0*/  ISETP.GE.AND P4, PT, R221, UR4, PT ;  /* 0x00000004dd007c0c */ /* 0x000fc4000bf86270 */
[----:B------:R-:W-:Y:S01]  /*19eb0*/  SHF.R.S32.HI R15, RZ, 0x1f, R223 ;  /* 0x0000001fff0f7819 */ /* 0x000fe200000114df */
[----:B------:R0:W-:Y:S01]  /*19ec0*/  @!P0 ST.E.64 desc[UR42][R8.64], R128 ;  /* 0x0000008008008985 */ /* 0x0001e2000c101b2a */
[----:B--2---:R-:W-:Y:S02]  /*19ed0*/  @!P1 LEA R10, P5, R223, R14, 0x2 ;  /* 0x0000000edf0a9211 */ /* 0x004fe400078a10ff */
[----:B------:R-:W-:Y:S02]  /*19ee0*/  ISETP.GE.AND P2, PT, R220, UR4, PT ;  /* 0x00000004dc007c0c */ /* 0x000fe4000bf46270 */
[----:B------:R-:W-:Y:S02]  /*19ef0*/  ISETP.GE.AND P0, PT, R219, UR4, PT ;  /* 0x00000004db007c0c */ /* 0x000fe4000bf06270 */
[----:B------:R-:W-:Y:S02]  /*19f00*/  @!P1 LEA.HI.X R11, R223, R0, R15, 0x2, P5 ;  /* 0x00000000df0b9211 */ /* 0x000fe400028f140f */
[----:B---3--:R-:W-:-:S02]  /*19f10*/  @!P3 LEA R12, P5, R222, R14, 0x2 ;  /* 0x0000000ede0cb211 */ /* 0x008fc400078a10ff */
[----:B------:R-:W-:Y:S01]  /*19f20*/  SHF.R.S32.HI R24, RZ, 0x1f, R222 ;  /* 0x0000001fff187819 */ /* 0x000fe200000114de */
[----:B------:R0:W-:Y:S01]  /*19f30*/  @!P1 ST.E.64 desc[UR42][R10.64], R132 ;  /* 0x000000840a009985 */ /* 0x0001e2000c101b2a */
[----:B------:R-:W-:Y:S02]  /*19f40*/  SHF.R.S32.HI R15, RZ, 0x1f, R221 ;  /* 0x0000001fff0f7819 */ /* 0x000fe400000114dd */
[C---:B-1----:R-:W-:Y:S02]  /*19f50*/  @!P4 LEA R20, P1, R221.reuse, R14, 0x2 ;  /* 0x0000000edd14c211 */ /* 0x042fe400078210ff */
[----:B------:R-:W-:Y:S02]  /*19f60*/  @!P3 LEA.HI.X R13, R222, R0, R24, 0x2, P5 ;  /* 0x00000000de0db211 */ /* 0x000fe400028f1418 */
[----:B----4-:R-:W-:Y:S02]  /*19f70*/  @!P2 LEA R26, P5, R220, R14, 0x2 ;  /* 0x0000000edc1aa211 */ /* 0x010fe400078a10ff */
[----:B------:R-:W-:Y:S01]  /*19f80*/  @!P4 LEA.HI.X R21, R221, R0, R15, 0x2, P1 ;  /* 0x00000000dd15c211 */ /* 0x000fe200008f140f */
[----:B------:R0:W-:Y:S01]  /*19f90*/  @!P3 ST.E.64 desc[UR42][R12.64], R136 ;  /* 0x000000880c00b985 */ /* 0x0001e2000c101b2a */
[----:B------:R-:W-:-:S02]  /*19fa0*/  @!P0 LEA R14, P1, R219, R14, 0x2 ;  /* 0x0000000edb0e8211 */ /* 0x000fc400078210ff */
[-C--:B------:R-:W-:Y:S01]  /*19fb0*/  @!P2 LEA.HI.X R27, R220, R0.reuse, R237, 0x2, P5 ;  /* 0x00000000dc1ba211 */ /* 0x080fe200028f14ed */
[----:B------:R0:W-:Y:S01]  /*19fc0*/  @!P4 ST.E.64 desc[UR42][R20.64], R140 ;  /* 0x0000008c1400c985 */ /* 0x0001e2000c101b2a */
[----:B------:R-:W-:-:S03]  /*19fd0*/  @!P0 LEA.HI.X R15, R219, R0, R236, 0x2, P1 ;  /* 0x00000000db0f8211 */ /* 0x000fc600008f14ec */
[----:B------:R0:W-:Y:S04]  /*19fe0*/  @!P2 ST.E.64 desc[UR42][R26.64], R144 ;  /* 0x000000901a00a985 */ /* 0x0001e8000c101b2a */
[----:B------:R0:W-:Y:S02]  /*19ff0*/  @!P0 ST.E.64 desc[UR42][R14.64], R148 ;  /* 0x000000940e008985 */ /* 0x0001e4000c101b2a */
.L_x_2747:
[----:B------:R-:W-:Y:S05]  /*1a000*/  BSYNC B1 ;  /* 0x0000000000017941 */ /* 0x000fea0003800000 */
.L_x_2746:
[----:B------:R-:W-:-:S03]  /*1a010*/  UMOV UR4, 0xffffffff ;  /* 0xffffffff00047882 */ /* 0x000fc60000000000 */
[----:B------:R-:W-:Y:S05]  /*1a020*/  BRA.DIV UR4, `(.L_x_2748) ;  /* 0x000000b204547947 */ /* 0x000fea000b800000 */
[----:B-1----:R1:W3:Y:S04]  /*1a030*/  SHFL.IDX PT, R0, R4, 0x1, 0x1c1f ;  /* 0x003c1f0004007f89 */ /* 0x0022e800000e0000 */
[----:B0-2---:R1:W0:Y:S02]  /*1a040*/  SHFL.IDX PT, R14, R3, 0x1, 0x1c1f ;  /* 0x003c1f00030e7f89 */ /* 0x00522400000e0000 */
.L_x_2996:
[----:B------:R-:W-:-:S13]  /*1a050*/  ISETP.GE.AND P0, PT, R25, R56, PT ;  /* 0x000000381900720c */ /* 0x000fda0003f06270 */
[----:B------:R-:W-:Y:S05]  /*1a060*/  @P0 BRA `(.L_x_2744) ;  /* 0x0000001000400947 */ /* 0x000fea0003800000 */
[----:B------:R-:W-:Y:S01]  /*1a070*/  ULDC UR4, c[0x0][0xac8] ;  /* 0x0002b20000047ab9 */ /* 0x000fe20000000800 */
[----:B-1----:R-:W-:Y:S02]  /*1a080*/  SHF.R.S32.HI R4, RZ, 0x1f, R233 ;  /* 0x0000001fff047819 */ /* 0x002fe400000114e9 */
[----:B------:R-:W-:Y:S02]  /*1a090*/  ISETP.GE.AND P2, PT, R197, UR4, PT ;  /* 0x00000004c5007c0c */ /* 0x000fe4000bf46270 */
[----:B------:R-:W-:Y:S02]  /*1a0a0*/  ISETP.GE.AND P3, PT, R233, UR4, PT ;  /* 0x00000004e9007c0c */ /* 0x000fe4000bf66270 */
[----:B------:R-:W-:Y:S02]  /*1a0b0*/  ISETP.GE.AND P1, PT, R232, UR4, PT ;  /* 0x00000004e8007c0c */ /* 0x000fe4000bf26270 */
[----:B------:R-:W-:Y:S02]  /*1a0c0*/  ISETP.GE.AND P0, PT, R231, UR4, PT ;  /* 0x00000004e7007c0c */ /* 0x000fe4000bf06270 */
[----:B------:R-:W-:-:S05]  /*1a0d0*/  SHF.R.S32.HI R3, RZ, 0x1f, R232 ;  /* 0x0000001fff037819 */ /* 0x000fca00000114e8 */
[----:B---3--:R-:W-:Y:S02]  /*1a0e0*/  @!P2 IMAD.MOV.U32 R15, RZ, RZ, R0 ;  /* 0x000000ffff0fa224 */ /* 0x008fe400078e0000 */
[-C--:B0-----:R-:W-:Y:S01]  /*1a0f0*/  @!P3 LEA R10, P4, R233, R14.reuse, 0x2 ;  /* 0x0000000ee90ab211 */ /* 0x081fe200078810ff */
[----:B------:R-:W-:Y:S01]  /*1a100*/  @!P2 IMAD.WIDE R8, R197, 0x4, R14 ;  /* 0x00000004c508a825 */ /* 0x000fe200078e020e */
[----:B------:R-:W-:Y:S02]  /*1a110*/  @!P1 LEA R12, P5, R232, R14, 0x2 ;  /* 0x0000000ee80c9211 */ /* 0x000fe400078a10ff */
[-C--:B------:R-:W-:Y:S02]  /*1a120*/  @!P3 LEA.HI.X R11, R233, R0.reuse, R4, 0x2, P4 ;  /* 0x00000000e90bb211 */ /* 0x080fe400020f1404 */
[----:B------:R0:W-:Y:S01]  /*1a130*/  @!P2 ST.E.64 desc[UR42][R8.64], R90 ;  /* 0x0000005a0800a985 */ /* 0x0001e2000c101b2a */
[----:B------:R-:W-:Y:S02]  /*1a140*/  ISETP.GE.AND P2, PT, R230, UR4, PT ;  /* 0x00000004e6007c0c */ /* 0x000fe4000bf46270 */
[----:B------:R-:W-:Y:S01]  /*1a150*/  ISETP.GE.AND P4, PT, R229, UR4, PT ;  /* 0x00000004e5007c0c */ /* 0x000fe2000bf86270 */
[----:B------:R1:W-:Y:S01]  /*1a160*/  @!P3 ST.E.64 desc[UR42][R10.64], R94 ;  /* 0x0000005e0a00b985 */ /* 0x0003e2000c101b2a */
[----:B------:R-:W-:-:S02]  /*1a170*/  @!P1 LEA.HI.X R13, R232, R0, R3, 0x2, P5 ;  /* 0x00000000e80d9211 */ /* 0x000fc400028f1403 */
[CC--:B------:R-:W-:Y:S02]  /*1a180*/  @!P0 LEA R20, P5, R231.reuse, R14.reuse, 0x2 ;  /* 0x0000000ee7148211 */ /* 0x0c0fe400078a10ff */
[----:B------:R-:W-:Y:S01]  /*1a190*/  SHF.R.S32.HI R4, RZ, 0x1f, R231 ;  /* 0x0000001fff047819 */ /* 0x000fe200000114e7 */
[----:B------:R2:W-:Y:S01]  /*1a1a0*/  @!P1 ST.E.64 desc[UR42][R12.64], R98 ;  /* 0x000000620c009985 */ /* 0x0005e2000c101b2a */
[----:B------:R-:W-:Y:S02]  /*1a1b0*/  ISETP.GE.AND P3, PT, R228, UR4, PT ;  /* 0x00000004e4007c0c */ /* 0x000fe4000bf66270 */
[----:B------:R-:W-:Y:S02]  /*1a1c0*/  SHF.R.S32.HI R3, RZ, 0x1f, R230 ;  /* 0x0000001fff037819 */ /* 0x000fe400000114e6 */
[----:B------:R-:W-:Y:S02]  /*1a1d0*/  @!P2 LEA R24, P1, R230, R14, 0x2 ;  /* 0x0000000ee618a211 */ /* 0x000fe400078210ff */
[----:B------:R-:W-:-:S02]  /*1a1e0*/  @!P0 LEA.HI.X R21, R231, R0, R4, 0x2, P5 ;  /* 0x00000000e7158211 */ /* 0x000fc400028f1404 */
[----:B------:R-:W-:Y:S02]  /*1a1f0*/  @!P2 LEA.HI.X R25, R230, R0, R3, 0x2, P1 ;  /* 0x00000000e619a211 */ /* 0x000fe400008f1403 */
[----:B------:R-:W-:Y:S01]  /*1a200*/  ISETP.GE.AND P1, PT, R227, UR4, PT ;  /* 0x00000004e3007c0c */ /* 0x000fe2000bf26270 */
[----:B------:R3:W-:Y:S01]  /*1a210*/  @!P0 ST.E.64 desc[UR42][R20.64], R102 ;  /* 0x0000006614008985 */ /* 0x0007e2000c101b2a */
[-C--:B0-----:R-:W-:Y:S02]  /*1a220*/  @!P4 LEA R8, P0, R229, R14.reuse, 0x2 ;  /* 0x0000000ee508c211 */ /* 0x081fe400078010ff */
[----:B------:R-:W-:Y:S01]  /*1a230*/  SHF.R.S32.HI R4, RZ, 0x1f, R229 ;  /* 0x0000001fff047819 */ /* 0x000fe200000114e5 */
[----:B------:R0:W-:Y:S01]  /*1a240*/  @!P2 ST.E.64 desc[UR42][R24.64], R106 ;  /* 0x0000006a1800a985 */ /* 0x0001e2000c101b2a */
[----:B------:R-:W-:Y:S02]  /*1a250*/  SHF.R.S32.HI R3, RZ, 0x1f, R228 ;  /* 0x0000001fff037819 */ /* 0x000fe400000114e4 */
[----:B-1----:R-:W-:-:S02]  /*1a260*/  @!P3 LEA R10, P5, R228, R14, 0x2 ;  /* 0x0000000ee40ab211 */ /* 0x002fc400078a10ff */
[----:B------:R-:W-:Y:S02]  /*1a270*/  ISETP.GE.AND P2, PT, R226, UR4, PT ;  /* 0x00000004e2007c0c */ /* 0x000fe4000bf46270 */
[-C--:B------:R-:W-:Y:S02]  /*1a280*/  @!P4 LEA.HI.X R9, R229, R0.reuse, R4, 0x2, P0 ;  /* 0x00000000e509c211 */ /* 0x080fe400000f1404 */
[----:B------:R-:W-:Y:S02]  /*1a290*/  ISETP.GE.AND P0, PT, R225, UR4, PT ;  /* 0x00000004e1007c0c */ /* 0x000fe4000bf06270 */
[----:B------:R-:W-:Y:S01]  /*1a2a0*/  @!P3 LEA.HI.X R11, R228, R0, R3, 0x2, P5 ;  /* 0x00000000e40bb211 */ /* 0x000fe200028f1403 */
[----:B------:R1:W-:Y:S01]  /*1a2b0*/  @!P4 ST.E.64 desc[UR42][R8.64], R40 ;  /* 0x000000280800c985 */ /* 0x0003e2000c101b2a */
[----:B--2---:R-:W-:Y:S02]  /*1a2c0*/  @!P1 LEA R12, P5, R227, R14, 0x2 ;  /* 0x0000000ee30c9211 */ /* 0x004fe400078a10ff */
[----:B------:R-:W-:Y:S01]  /*1a2d0*/  SHF.R.S32.HI R3, RZ, 0x1f, R227 ;  /* 0x0000001fff037819 */ /* 0x000fe200000114e3 */
[----:B------:R2:W-:Y:S01]  /*1a2e0*/  @!P3 ST.E.64 desc[UR42][R10.64], R114 ;  /* 0x000000720a00b985 */ /* 0x0005e2000c101b2a */
[----:B------:R-:W-:-:S02]  /*1a2f0*/  ISETP.GE.AND P3, PT, R224, UR4, PT ;  /* 0x00000004e0007c0c */ /* 0x000fc4000bf66270 */
[----:B------:R-:W-:Y:S02]  /*1a300*/  @!P1 LEA.HI.X R13, R227, R0, R3, 0x2, P5 ;  /* 0x00000000e30d9211 */ /* 0x000fe400028f1403 */
[CC--:B---3--:R-:W-:Y:S02]  /*1a310*/  @!P2 LEA R20, P4, R226.reuse, R14.reuse, 0x2 ;  /* 0x0000000ee214a211 */ /* 0x0c8fe400078810ff */
[----:B------:R-:W-:Y:S01]  /*1a320*/  SHF.R.S32.HI R4, RZ, 0x1f, R226 ;  /* 0x0000001fff047819 */ /* 0x000fe200000114e2 */
[----:B------:R3:W-:Y:S01]  /*1a330*/  @!P1 ST.E.64 desc[UR42][R12.64], R118 ;  /* 0x000000760c009985 */ /* 0x0007e2000c101b2a */
[----:B0-----:R-:W-:Y:S02]  /*1a340*/  @!P0 LEA R24, P5, R225, R14, 0x2 ;  /* 0x0000000ee1188211 */ /* 0x001fe400078a10ff */
[----:B------:R-:W-:Y:S02]  /*1a350*/  SHF.R.S32.HI R3, RZ, 0x1f, R225 ;  /* 0x0000001fff037819 */ /* 0x000fe400000114e1 */
[----:B------:R-:W-:-:S02]  /*1a360*/  @!P2 LEA.HI.X R21, R226, R0, R4, 0x2, P4 ;  /* 0x00000000e215a211 */ /* 0x000fc400020f1404 */
[----:B------:R-:W-:Y:S02]  /*1a370*/  ISETP.GE.AND P1, PT, R223, UR4, PT ;  /* 0x00000004df007c0c */ /* 0x000fe4000bf26270 */
[----:B------:R-:W-:Y:S01]  /*1a380*/  @!P0 LEA.HI.X R25, R225, R0, R3, 0x2, P5 ;  /* 0x00000000e1198211 */ /* 0x000fe200028f1403 */
[----:B------:R0:W-:Y:S01]  /*1a390*/  @!P2 ST.E.64 desc[UR42][R20.64], R122 ;  /* 0x0000007a1400a985 */ /* 0x0001e2000c101b2a */
[----:B------:R-:W-:Y:S02]  /*1a3a0*/  ISETP.GE.AND P4, PT, R222, UR4, PT ;  /* 0x00000004de007c0c */ /* 0x000fe4000bf86270 */
[----:B------:R-:W-:Y:S01]  /*1a3b0*/  SHF.R.S32.HI R3, RZ, 0x1f, R224 ;  /* 0x0000001fff037819 */ /* 0x000fe200000114e0 */
[----:B------:R4:W-:Y:S01]  /*1a3c0*/  @!P0 ST.E.64 desc[UR42][R24.64], R126 ;  /* 0x0000007e18008985 */ /* 0x0009e2000c101b2a */
[----:B-1----:R-:W-:Y:S02]  /*1a3d0*/  @!P3 LEA R8, P5, R224, R14, 0x2 ;  /* 0x0000000ee008b211 */ /* 0x002fe400078a10ff */
[----:B------:R-:W-:-:S02]  /*1a3e0*/  ISETP.GE.AND P2, PT, R221, UR4, PT ;  /* 0x00000004dd007c0c */ /* 0x000fc4000bf46270 */
[----:B------:R-:W-:Y:S02]  /*1a3f0*/  ISETP.GE.AND P0, PT, R220, UR4, PT ;  /* 0x00000004dc007c0c */ /* 0x000fe4000bf06270 */
[----:B------:R-:W-:Y:S02]  /*1a400*/  @!P3 LEA.HI.X R9, R224, R0, R3, 0x2, P5 ;  /* 0x00000000e009b211 */ /* 0x000fe400028f1403 */
[-C--:B--2---:R-:W-:Y:S02]  /*1a410*/  @!P1 LEA R10, P5, R223, R14.reuse, 0x2 ;  /* 0x0000000edf0a9211 */ /* 0x084fe400078a10ff */
[----:B------:R-:W-:Y:S01]  /*1a420*/  SHF.R.S32.HI R3, RZ, 0x1f, R223 ;  /* 0x0000001fff037819 */ /* 0x000fe200000114df */
[----:B------:R4:W-:Y:S01]  /*1a430*/  @!P3 ST.E.64 desc[UR42][R8.64], R130 ;  /* 0x000000820800b985 */ /* 0x0009e2000c101b2a */
[----:B---3--:R-:W-:Y:S02]  /*1a440*/  @!P4 LEA R12, P3, R222, R14, 0x2 ;  /* 0x0000000ede0cc211 */ /* 0x008fe400078610ff */
[----:B------:R-:W-:-:S02]  /*1a450*/  SHF.R.S32.HI R4, RZ, 0x1f, R222 ;  /* 0x0000001fff047819 */ /* 0x000fc400000114de */
[----:B------:R-:W-:Y:S02]  /*1a460*/  @!P1 LEA.HI.X R11, R223, R0, R3, 0x2, P5 ;  /* 0x00000000df0b9211 */ /* 0x000fe400028f1403 */
[----:B------:R-:W-:Y:S02]  /*1a470*/  SHF.R.S32.HI R3, RZ, 0x1f, R221 ;  /* 0x0000001fff037819 */ /* 0x000fe400000114dd */
[C---:B0-----:R-:W-:Y:S01]  /*1a480*/  @!P2 LEA R20, P5, R221.reuse, R14, 0x2 ;  /* 0x0000000edd14a211 */ /* 0x041fe200078a10ff */
[----:B------:R4:W-:Y:S01]  /*1a490*/  @!P1 ST.E.64 desc[UR42][R10.64], R134 ;  /* 0x000000860a009985 */ /* 0x0009e2000c101b2a */
[----:B------:R-:W-:Y:S02]  /*1a4a0*/  @!P4 LEA.HI.X R13, R222, R0, R4, 0x2, P3 ;  /* 0x00000000de0dc211 */ /* 0x000fe400018f1404 */
        /* <DEDUP_REMOVED lines=12> */
.L_x_2731:
[----:B------:R-:W-:Y:S01]  /*1a570*/  ULDC.64 UR6, c[0x0][0xc08] ;  /* 0x0003020000067ab9 */ /* 0x000fe20000000a00 */
[----:B------:R-:W-:Y:S01]  /*1a580*/  ULDC.64 UR4, c[0x0][0xc00] ;  /* 0x0003000000047ab9 */ /* 0x000fe20000000a00 */
[----:B------:R-:W-:Y:S01]  /*1a590*/  ISETP.NE.U32.AND P1, PT, RZ, UR6, PT ;  /* 0x00000006ff007c0c */ /* 0x000fe2000bf25070 */
[----:B------:R-:W-:Y:S01]  /*1a5a0*/  IMAD.MOV.U32 R3, RZ, RZ, RZ ;  /* 0x000000ffff037224 */ /* 0x000fe200078e00ff */
[----:B------:R-:W-:Y:S02]  /*1a5b0*/  ISETP.NE.U32.AND P0, PT, RZ, UR4, PT ;  /* 0x00000004ff007c0c */ /* 0x000fe4000bf05070 */
[----:B------:R-:W-:Y:S02]  /*1a5c0*/  ISETP.NE.AND.EX P1, PT, RZ, UR7, PT, P1 ;  /* 0x00000007ff007c0c */ /* 0x000fe4000bf25310 */
[----:B------:R-:W-:Y:S02]  /*1a5d0*/  IADD3 R8, P2, R210, UR4, RZ ;  /* 0x00000004d2087c10 */ /* 0x000fe4000ff5e0ff */
[----:B------:R-:W-:-:S02]  /*1a5e0*/  ISETP.NE.AND.EX P0, PT, RZ, UR5, PT, P0 ;  /* 0x00000005ff007c0c */ /* 0x000fc4000bf05300 */
[----:B------:R-:W-:Y:S01]  /*1a5f0*/  IADD3.X R9, R211, UR5, RZ, P2, !PT ;  /* 0x00000005d3097c10 */ /* 0x000fe200097fe4ff */
[----:B------:R-:W-:Y:S02]  /*1a600*/  ULDC UR4, c[0x0][0xa88] ;  /* 0x0002a20000047ab9 */ /* 0x000fe40000000800 */
[----:B------:R-:W-:-:S04]  /*1a610*/  IMAD.U32 R24, RZ, RZ, UR4 ;  /* 0x00000004ff187e24 */ /* 0x000fc8000f8e00ff */
[----:B------:R-:W-:-:S04]  /*1a620*/  @P1 IADD3 R210, P2, R210, UR6, RZ ;  /* 0x00000006d2d21c10 */ /* 0x000fc8000ff5e0ff */
[----:B------:R-:W-:Y:S01]  /*1a630*/  @P1 IADD3.X R211, R211, UR7, RZ, P2, !PT ;  /* 0x00000007d3d31c10 */ /* 0x000fe200097fe4ff */
[----:B------:R2:W5:Y:S04]  /*1a640*/  @P0 LDG.E R3, desc[UR42][R8.64] ;  /* 0x0000002a08030981 */ /* 0x000568000c1e1900 */
[----:B------:R2:W5:Y:S01]  /*1a650*/  @P1 LDG.E R24, desc[UR42][R210.64] ;  /* 0x0000002ad2181981 */ /* 0x000562000c1e1900 */
[----:B------:R-:W-:Y:S01]  /*1a660*/  ISETP.NE.AND P2, PT, R208, RZ, PT ;  /* 0x000000ffd000720c */ /* 0x000fe20003f45270 */
[----:B------:R-:W3:-:S12]  /*1a670*/  S2R R0, SR_TID.X ;  /* 0x0000000000007919 */ /* 0x000ed80000002100 */
[----:B------:R-:W4:Y:S01]  /*1a680*/  @!P2 LDC R208, c[0x0][0xad4] ;  /* 0x0002b500ffd0ab82 */ /* 0x000f220000000800 */
[----:B---3--:R-:W-:Y:S01]  /*1a690*/  VIADD R0, R0, 0xffffff80 ;  /* 0xffffff8000007836 */ /* 0x008fe20000000000 */
[----:B----4-:R-:W-:-:S04]  /*1a6a0*/  ISETP.GT.AND P2, PT, R208, 0x1, PT ;  /* 0x00000001d000780c */ /* 0x010fc80003f44270 */
[----:B------:R-:W-:Y:S01]  /*1a6b0*/  ISETP.GT.AND P3, PT, R0, 0x7f, PT ;  /* 0x0000007f0000780c */ /* 0x000fe20003f64270 */
[----:B--2---:R-:W-:-:S12]  /*1a6c0*/  @P1 BRA `(.L_x_2749) ;  /* 0x0000000000101947 */ /* 0x004fd80003800000 */
[----:B------:R-:W-:Y:S05]  /*1a6d0*/  @!P0 BRA `(.L_x_2749) ;  /* 0x00000000000c8947 */ /* 0x000fea0003800000 */
[----:B------:R-:W2:Y:S04]  /*1a6e0*/  LDG.E R11, desc[UR42][R8.64] ;  /* 0x0000002a080b7981 */ /* 0x000ea8000c1e1900 */
[----:B-----5:R-:W2:Y:S02]  /*1a6f0*/  LDG.E R24, desc[UR42][R8.64+0x4] ;  /* 0x0000042a08187981 */ /* 0x020ea4000c1e1900 */
[----:B--2---:R-:W-:-:S07]  /*1a700*/  IMAD.IADD R24, R24, 0x1, -R11 ;  /* 0x0000000118187824 */ /* 0x004fce00078e0a0b */
.L_x_2749:
        /* <DEDUP_REMOVED lines=11> */
[----:B------:R-:W-:Y:S01]  /*1a7c0*/  IMAD.MOV.U32 R26, RZ, RZ, 0x9b8 ;  /* 0x000009b8ff1a7424 */ /* 0x000fe200078e00ff */
[----:B------:R-:W-:Y:S01]  /*1a7d0*/  ISETP.GT.AND P0, PT, R208, 0x1, PT ;  /* 0x00000001d000780c */ /* 0x000fe20003f04270 */
[----:B------:R-:W2:Y:S01]  /*1a7e0*/  LDC.64 R30, c[0x0][0xba8] ;  /* 0x0002ea00ff1e7b82 */ /* 0x000ea20000000a00 */
[----:B------:R-:W-:Y:S01]  /*1a7f0*/  ISETP.NE.AND P1, PT, R33, 0x1, PT ;  /* 0x000000012100780c */ /* 0x000fe20003f25270 */
[----:B------:R-:W-:Y:S01]  /*1a800*/  IMAD.MOV.U32 R25, RZ, RZ, R29 ;  /* 0x000000ffff197224 */ /* 0x000fe200078e001d */
[----:B------:R-:W-:Y:S02]  /*1a810*/  SEL R26, R26, 0x978, P0 ;  /* 0x000009781a1a7807 */ /* 0x000fe40000000000 */
[----:B------:R-:W-:-:S03]  /*1a820*/  SEL R217, R217, RZ, P0 ;  /* 0x000000ffd9d97207 */ /* 0x000fc60000000000 */
[----:B------:R-:W3:Y:S08]  /*1a830*/  LDC.64 R10, c[0x0][R26+0x220] ;  /* 0x000088001a0a7b82 */ /* 0x000ef00000000a00 */
[----:B------:R-:W4:Y:S08]  /*1a840*/  LDC.64 R8, c[0x0][R26+0x218] ;  /* 0x000086001a087b82 */ /* 0x000f300000000a00 */
[----:B------:R-:W5:Y:S08]  /*1a850*/  LDC.64 R12, c[0x0][R26+0x228] ;  /* 0x00008a001a0c7b82 */ /* 0x000f700000000a00 */
[----:B------:R-:W0:Y:S08]  /*1a860*/  LDC.64 R14, c[0x0][R26+0x210] ;  /* 0x000084001a0e7b82 */ /* 0x000e300000000a00 */
[----:B------:R-:W1:Y:S08]  /*1a870*/  @P1 LDC R0, c[0x0][0xbec] ;  /* 0x0002fb00ff001b82 */ /* 0x000e700000000800 */
[----:B------:R-:W5:Y:S01]  /*1a880*/  @P1 LDC R35, c[0x0][0xbf0] ;  /* 0x0002fc00ff231b82 */ /* 0x000f620000000800 */
[----:B---3--:R-:W-:-:S07]  /*1a890*/  IMAD R11, R11, R209, RZ ;  /* 0x000000d10b0b7224 */ /* 0x008fce00078e02ff */
[----:B--2---:R-:W2:Y:S01]  /*1a8a0*/  @!P0 LDC R30, c[0x0][0xb50] ;  /* 0x0002d400ff1e8b82 */ /* 0x004ea20000000800 */
[----:B------:R-:W-:-:S04]  /*1a8b0*/  IMAD.WIDE.U32 R20, R10, R209, RZ ;  /* 0x000000d10a147225 */ /* 0x000fc800078e00ff */
[----:B------:R-:W-:Y:S02]  /*1a8c0*/  IMAD R11, R10, R234, R11 ;  /* 0x000000ea0a0b7224 */ /* 0x000fe400078e020b */
[----:B-1----:R-:W-:Y:S01]  /*1a8d0*/  @P1 IMAD.HI.U32 R0, R29, R0, RZ ;  /* 0x000000001d001227 */ /* 0x002fe200078e00ff */
[----:B------:R-:W1:Y:S03]  /*1a8e0*/  @!P0 LDC R31, c[0x0][0xb54] ;  /* 0x0002d500ff1f8b82 */ /* 0x000e660000000800 */
[-C--:B----4-:R-:W-:Y:S02]  /*1a8f0*/  IMAD R27, R9, R206.reuse, RZ ;  /* 0x000000ce091b7224 */ /* 0x090fe400078e02ff */
[----:B------:R-:W-:Y:S01]  /*1a900*/  IMAD.WIDE.U32 R8, R8, R206, RZ ;  /* 0x000000ce08087225 */ /* 0x000fe200078e00ff */
[----:B-----5:R-:W-:-:S03]  /*1a910*/  @P1 SHF.R.U32.HI R25, RZ, R35, R0 ;  /* 0x00000023ff191219 */ /* 0x020fc60000011600 */
[----:B------:R-:W-:Y:S01]  /*1a920*/  IMAD.IADD R27, R9, 0x1, R27 ;  /* 0x00000001091b7824 */ /* 0x000fe200078e021b */
[----:B------:R-:W-:Y:S01]  /*1a930*/  IADD3 R0, P1, P3, R20, R8, R3 ;  /* 0x0000000814007210 */ /* 0x000fe20007b3e003 */
[----:B------:R-:W-:Y:S02]  /*1a940*/  IMAD.IADD R20, R21, 0x1, R11 ;  /* 0x0000000115147824 */ /* 0x000fe400078e020b */
[----:B------:R-:W-:Y:S02]  /*1a950*/  IMAD.MOV R4, RZ, RZ, -R25 ;  /* 0x000000ffff047224 */ /* 0x000fe400078e0a19 */
        /* <DEDUP_REMOVED lines=12> */
[----:B--2---:R-:W-:-:S03]  /*1aa20*/  LEA R10, P0, R8, R30, 0x2 ;  /* 0x0000001e080a7211 */ /* 0x004fc600078010ff */
[----:B------:R-:W-:Y:S02]  /*1aa30*/  IMAD.IADD R0, R9, 0x1, R13 ;  /* 0x0000000109007824 */ /* 0x000fe400078e020d */
[----:B------:R-:W-:-:S03]  /*1aa40*/  IMAD.MOV.U32 R9, RZ, RZ, -0x800000 ;  /* 0xff800000ff097424 */ /* 0x000fc600078e00ff */
[----:B-1----:R-:W-:-:S05]  /*1aa50*/  LEA.HI.X R11, R8, R31, R0, 0x2, P0 ;  /* 0x0000001f080b7211 */ /* 0x002fca00000f1400 */
[----:B------:R2:W-:Y:S02]  /*1aa60*/  STG.E desc[UR42][R10.64], R9 ;  /* 0x000000090a007986 */ /* 0x0005e4000c10192a */
.L_x_2751:
[----:B------:R-:W-:Y:S05]  /*1aa70*/  BSYNC B1 ;  /* 0x0000000000017941 */ /* 0x000fea0003800000 */
.L_x_2750:
        /* <DEDUP_REMOVED lines=13> */
[----:B-1----:R-:W-:Y:S01]  /*1ab50*/  IMAD R4, R234, UR6, RZ ;  /* 0x00000006ea047c24 */ /* 0x002fe2000f8e02ff */
[----:B---3--:R-:W-:Y:S01]  /*1ab60*/  ISETP.NE.AND P0, PT, R21, 0x1, PT ;  /* 0x000000011500780c */ /* 0x008fe20003f05270 */
[----:B------:R-:W-:Y:S01]  /*1ab70*/  IMAD R9, R206, UR5, R9 ;  /* 0x00000005ce097c24 */ /* 0x000fe2000f8e0209 */
[----:B------:R-:W-:Y:S01]  /*1ab80*/  ULDC.64 UR4, c[0x0][0xae0] ;  /* 0x0002b80000047ab9 */ /* 0x000fe20000000a00 */
[----:B------:R-:W-:Y:S02]  /*1ab90*/  IMAD.IADD R190, R22, 0x1, R190 ;  /* 0x0000000116be7824 */ /* 0x000fe400078e02be */
[----:B------:R-:W-:-:S08]  /*1aba0*/  IMAD.WIDE.U32 R8, R209, UR6, R8 ;  /* 0x00000006d1087c25 */ /* 0x000fd0000f8e0008 */
[----:B------:R-:W1:Y:S08]  /*1abb0*/  @P0 LDC R13, c[0x0][0xbec] ;  /* 0x0002fb00ff0d0b82 */ /* 0x000e700000000800 */
[----:B------:R-:W2:Y:S01]  /*1abc0*/  @P0 LDC R15, c[0x0][0xbf0] ;  /* 0x0002fc00ff0f0b82 */ /* 0x000ea20000000800 */
[----:B-1----:R-:W-:-:S04]  /*1abd0*/  @P0 IMAD.HI.U32 R0, R10, R13, RZ ;  /* 0x0000000d0a000227 */ /* 0x002fc800078e00ff */
[----:B------:R-:W-:Y:S01]  /*1abe0*/  IMAD R13, R209, UR7, R4 ;  /* 0x00000007d10d7c24 */ /* 0x000fe2000f8e0204 */
[----:B--2---:R-:W-:-:S03]  /*1abf0*/  @P0 SHF.R.U32.HI R3, RZ, R15, R0 ;  /* 0x0000000fff030219 */ /* 0x004fc60000011600 */
        /* <DEDUP_REMOVED lines=19> */
[----:B------:R1:W2:Y:S04]  /*1ad30*/  SHFL.IDX PT, R3, R4, RZ, 0x181f ;  /* 0x00181fff04037589 */ /* 0x0002a800000e0000 */
[----:B------:R1:W3:Y:S02]  /*1ad40*/  SHFL.IDX PT, R14, R0, RZ, 0x181f ;  /* 0x00181fff000e7589 */ /* 0x0002e400000e0000 */
.L_x_2999:
[----:B------:R-:W-:Y:S01]  /*1ad50*/  IMAD R21, R24, R21, RZ ;  /* 0x0000001518157224 */ /* 0x000fe200078e02ff */
[----:B------:R-:W-:Y:S04]  /*1ad60*/  BSSY B1, `(.L_x_2753) ;  /* 0x000000c000017945 */ /* 0x000fe80003800000 */
[----:B------:R-:W-:-:S13]  /*1ad70*/  ISETP.GE.AND P0, PT, R190, R21, PT ;  /* 0x00000015be00720c */ /* 0x000fda0003f06270 */
[----:B------:R-:W-:Y:S05]  /*1ad80*/  @P0 BRA `(.L_x_2754) ;  /* 0x0000000000240947 */ /* 0x000fea0003800000 */
[----:B------:R-:W-:Y:S02]  /*1ad90*/  ULDC UR4, c[0x0][0xac8] ;  /* 0x0002b20000047ab9 */ /* 0x000fe40000000800 */
        /* <DEDUP_REMOVED lines=8> */
.L_x_2754:
[----:B------:R-:W-:Y:S05]  /*1ae20*/  BSYNC B1 ;  /* 0x0000000000017941 */ /* 0x000fea0003800000 */
.L_x_2753:
[----:B------:R-:W-:-:S03]  /*1ae30*/  UMOV UR4, 0xffffffff ;  /* 0xffffffff00047882 */ /* 0x000fc60000000000 */
[----:B------:R-:W-:Y:S05]  /*1ae40*/  BRA.DIV UR4, `(.L_x_2755) ;  /* 0x000000a604487947 */ /* 0x000fea000b800000 */
[----:B--2---:R2:W0:Y:S04]  /*1ae50*/  SHFL.IDX PT, R3, R4, 0x1, 0x181f ;  /* 0x00381f0004037f89 */ /* 0x00442800000e0000 */
[----:B---34-:R2:W3:Y:S02]  /*1ae60*/  SHFL.IDX PT, R14, R0, 0x1, 0x181f ;  /* 0x00381f00000e7f89 */ /* 0x0184e400000e0000 */
.L_x_3003:
[----:B------:R-:W-:Y:S01]  /*1ae70*/  VIADD R8, R190, 0x20 ;  /* 0x00000020be087836 */ /* 0x000fe20000000000 */
        /* <DEDUP_REMOVED lines=8> */
[-C--:B0-----:R-:W-:Y:S02]  /*1af00*/  @!P2 LEA.HI.X R9, R16, R3.reuse, R17, 0x1, P0 ;  /* 0x000000031009a211 */ /* 0x081fe400000f0c11 */
[----:B------:R-:W-:-:S03]  /*1af10*/  @!P3 LEA.HI.X R15, R187, R3, R216, 0x1, P1 ;  /* 0x00000003bb0fb211 */ /* 0x000fc600008f0cd8 */
[----:B------:R4:W-:Y:S04]  /*1af20*/  @!P2 ST.E.128 desc[UR42][R8.64], RZ ;  /* 0x000000ff0800a985 */ /* 0x0009e8000c101d2a */
[----:B------:R4:W-:Y:S02]  /*1af30*/  @!P3 ST.E.128 desc[UR42][R14.64], RZ ;  /* 0x000000ff0e00b985 */ /* 0x0009e4000c101d2a */
.L_x_2757:
[----:B------:R-:W-:Y:S05]  /*1af40*/  BSYNC B1 ;  /* 0x0000000000017941 */ /* 0x000fea0003800000 */
.L_x_2756:
[----:B------:R-:W-:-:S03]  /*1af50*/  UMOV UR4, 0xffffffff ;  /* 0xffffffff00047882 */ /* 0x000fc60000000000 */
[----:B------:R-:W-:Y:S05]  /*1af60*/  BRA.DIV UR4, `(.L_x_2758) ;  /* 0x000000a604487947 */ /* 0x000fea000b800000 */
[----:B0-----:R0:W0:Y:S04]  /*1af70*/  SHFL.IDX PT, R3, R4, 0x2, 0x181f ;  /* 0x00581f0004037f89 */ /* 0x00102800000e0000 */
[----:B---34-:R3:W4:Y:S02]  /*1af80*/  SHFL.IDX PT, R14, R0, 0x2, 0x181f ;  /* 0x00581f00000e7f89 */ /* 0x01872400000e0000 */
.L_x_3007:
[----:B------:R-:W-:Y:S01]  /*1af90*/  VIADD R8, R190, 0x40 ;  /* 0x00000040be087836 */ /* 0x000fe20000000000 */
[----:B------:R-:W-:Y:S04]  /*1afa0*/  BSSY B1, `(.L_x_2759) ;  /* 0x000000c000017945 */ /* 0x000fe80003800000 */
[----:B------:R-:W-:-:S13]  /*1afb0*/  ISETP.GE.AND P0, PT, R8, R21, PT ;  /* 0x000000150800720c */ /* 0x000fda0003f06270 */
[----:B------:R-:W-:Y:S05]  /*1afc0*/  @P0 BRA `(.L_x_2760) ;  /* 0x0000000000240947 */ /* 0x000fea0003800000 */
[----:B------:R-:W-:Y:S02]  /*1afd0*/  ULDC UR4, c[0x0][0xac8] ;  /* 0x0002b20000047ab9 */ /* 0x000fe40000000800 */
        /* <DEDUP_REMOVED lines=8> */
.L_x_2760:
[----:B------:R-:W-:Y:S05]  /*1b060*/  BSYNC B1 ;  /* 0x0000000000017941 */ /* 0x000fea0003800000 */
.L_x_2759:
[----:B------:R-:W-:-:S03]  /*1b070*/  UMOV UR4, 0xffffffff ;  /* 0xffffffff00047882 */ /* 0x000fc60000000000 */
[----:B------:R-:W-:Y:S05]  /*1b080*/  BRA.DIV UR4, `(.L_x_2761) ;  /* 0x000000a604487947 */ /* 0x000fea000b800000 */
[----:B0-----:R0:W0:Y:S04]  /*1b090*/  SHFL.IDX PT, R3, R4, 0x3, 0x181f ;  /* 0x00781f0004037f89 */ /* 0x00102800000e0000 */
[----:B----4-:R4:W0:Y:S02]  /*1b0a0*/  SHFL.IDX PT, R14, R0, 0x3, 0x181f ;  /* 0x00781f00000e7f89 */ /* 0x01082400000e0000 */
.L_x_3011:
[----:B-1234-:R-:W-:-:S05]  /*1b0b0*/  VIADD R0, R190, 0x60 ;  /* 0x00000060be007836 */ /* 0x01efca0000000000 */
[----:B------:R-:W-:-:S13]  /*1b0c0*/  ISETP.GE.AND P0, PT, R0, R21, PT ;  /* 0x000000150000720c */ /* 0x000fda0003f06270 */
[----:B------:R-:W-:Y:S05]  /*1b0d0*/  @P0 BRA `(.L_x_2744) ;  /* 0x0000000000240947 */ /* 0x000fea0003800000 */
[----:B------:R-:W-:Y:S02]  /*1b0e0*/  ULDC UR4, c[0x0][0xac8] ;  /* 0x0002b20000047ab9 */ /* 0x000fe40000000800 */
        /* <DEDUP_REMOVED lines=8> */
.L_x_2744:
[----:B------:R-:W-:Y:S05]  /*1b170*/  BSYNC B0 ;  /* 0x0000000000007941 */ /* 0x000fea0003800000 */
.L_x_2730:
[----:B------:R-:W-:Y:S02]  /*1b180*/  ULDC UR4, c[0x0][0xc3c] ;  /* 0x00030f0000047ab9 */ /* 0x000fe40000000800 */
[----:B-1----:R-:W-:-:S13]  /*1b190*/  ISETP.GE.AND P0, PT, R7, UR4, PT ;  /* 0x0000000407007c0c */ /* 0x002fda000bf06270 */
[----:B------:R-:W-:Y:S05]  /*1b1a0*/  @!P0 BRA `(.L_x_2762) ;  /* 0xfffffe60009c8947 */ /* 0x000fea000383ffff */
[----:B------:R-:W-:Y:S05]  /*1b1b0*/  BRA `(.L_x_2546) ;  /* 0x0000008000dc7947 */ /* 0x000fea0003800000 */
.L_x_2544:
        /* <DEDUP_REMOVED lines=20> */
.L_x_2763:
        /* <DEDUP_REMOVED lines=43> */
.L_x_2767:
        /* <DEDUP_REMOVED lines=39> */
.L_x_2765:
        /* <DEDUP_REMOVED lines=12> */
.L_x_2768:
        /* <DEDUP_REMOVED lines=63> */
.L_x_2769:
        /* <DEDUP_REMOVED lines=61> */
.L_x_2770:
[----:B01----:R-:W-:-:S05]  /*1c0a0*/  LOP3.LUT R3, RZ, R2, RZ, 0x33, !PT ;  /* 0x00000002ff037212 */ /* 0x003fca00078e33ff */
[----:B------:R-:W-:-:S05]  /*1c0b0*/  IMAD.IADD R2, R4, 0x1, R3 ;  /* 0x0000000104027824 */ /* 0x000fca00078e0203 */
[----:B------:R1:W-:Y:S01]  /*1c0c0*/  STL [R1+0x4], R2 ;  /* 0x0000040201007387 */ /* 0x0003e20000100800 */
[----:B------:R-:W-:Y:S05]  /*1c0d0*/  BRA `(.L_x_2771) ;  /* 0x0000000000107947 */ /* 0x000fea0003800000 */
.L_x_2766:
[----:B------:R-:W-:Y:S01]  /*1c0e0*/  IMAD.U32 R2, RZ, RZ, UR6 ;  /* 0x00000006ff027e24 */ /* 0x000fe2000f8e00ff */
[----:B------:R0:W-:Y:S04]  /*1c0f0*/  STL [R1+0x4], RZ ;  /* 0x000004ff01007387 */ /* 0x0001e80000100800 */
[----:B------:R0:W-:Y:S04]  /*1c100*/  STL [R1+0x8], RZ ;  /* 0x000008ff01007387 */ /* 0x0001e80000100800 */
[----:B------:R0:W-:Y:S02]  /*1c110*/  STL [R1], R2 ;  /* 0x0000000201007387 */ /* 0x0001e40000100800 */
.L_x_2771:
        /* <DEDUP_REMOVED lines=10> */
.L_x_2764:
        /* <DEDUP_REMOVED lines=34> */
.L_x_2911:
[----:B------:R-:W2:Y:S01]  /*1c3e0*/  LDL R0, [R1+0xc] ;  /* 0x00000c0001007983 */ /* 0x000ea20000100800 */
[----:B0-----:R-:W2:Y:S01]  /*1c3f0*/  LDC.64 R2, c[0x0][0xc88] ;  /* 0x00032200ff027b82 */ /* 0x001ea20000000a00 */
[----:B------:R-:W-:Y:S05]  /*1c400*/  YIELD ;  /* 0x0000000000007946 */ /* 0x000fea0003800000 */
[----:B------:R-:W-:Y:S01]  /*1c410*/  ULDC.64 UR4, c[0x0][0xa28] ;  /* 0x00028a0000047ab9 */ /* 0x000fe20000000a00 */
[----:B------:R-:W-:Y:S01]  /*1c420*/  IMAD.MOV.U32 R8, RZ, RZ, RZ ;  /* 0x000000ffff087224 */ /* 0x000fe200078e00ff */
[----:B------:R-:W-:Y:S01]  /*1c430*/  ISETP.NE.U32.AND P0, PT, RZ, UR4, PT ;  /* 0x00000004ff007c0c */ /* 0x000fe2000bf05070 */
[----:B------:R-:W-:Y:S01]  /*1c440*/  ULDC.64 UR10, c[0x0][0xa18] ;  /* 0x00028600000a7ab9 */ /* 0x000fe20000000a00 */
[----:B------:R-:W-:Y:S01]  /*1c450*/  ULDC.64 UR8, c[0x0][0xa10] ;  /* 0x0002840000087ab9 */ /* 0x000fe20000000a00 */
[----:B------:R-:W-:Y:S01]  /*1c460*/  ULDC.64 UR6, c[0x0][0xa08] ;  /* 0x0002820000067ab9 */ /* 0x000fe20000000a00 */
[----:B--2---:R-:W-:-:S05]  /*1c470*/  IMAD.WIDE R2, R0, 0x4, R2 ;  /* 0x0000000400027825 */ /* 0x004fca00078e0202 */
[----:B-1----:R-:W2:Y:S01]  /*1c480*/  LDG.E R4, desc[UR42][R2.64] ;  /* 0x0000002a02047981 */ /* 0x002ea2000c1e1900 */
[----:B------:R-:W-:Y:S01]  /*1c490*/  ISETP.NE.AND.EX P0, PT, RZ, UR5, PT, P0 ;  /* 0x00000005ff007c0c */ /* 0x000fe2000bf05300 */
[----:B------:R-:W-:Y:S01]  /*1c4a0*/  IMAD.MOV.U32 R0, RZ, RZ, RZ ;  /* 0x000000ffff007224 */ /* 0x000fe200078e00ff */
[----:B--2---:R-:W-:Y:S01]  /*1c4b0*/  SHF.R.S32.HI R5, RZ, 0x1f, R4 ;  /* 0x0000001fff057819 */ /* 0x004fe20000011404 */
[----:B------:R-:W-:-:S10]  /*1c4c0*/  IMAD.SHL.U32 R15, R4, 0x4, RZ ;  /* 0x00000004040f7824 */ /* 0x000fd400078e00ff */
[C---:B------:R-:W-:Y:S01]  /*1c4d0*/  @P0 LEA R2, P1, R4.reuse, UR4, 0x2 ;  /* 0x0000000404020c11 */ /* 0x040fe2000f8210ff */
[----:B------:R0:W-:Y:S03]  /*1c4e0*/  STL [R1+0x34], R4 ;  /* 0x0000340401007387 */ /* 0x0001e60000100800 */
        /* <DEDUP_REMOVED lines=14> */
[C---:B--2---:R-:W-:Y:S02]  /*1c5d0*/  IADD3 R2, P4, R15.reuse, UR4, RZ ;  /* 0x000000040f027c10 */ /* 0x044fe4000ff9e0ff */
[----:B------:R-:W-:Y:S02]  /*1c5e0*/  ISETP.NE.AND.EX P3, PT, RZ, UR11, PT, P3 ;  /* 0x0000000bff007c0c */ /* 0x000fe4000bf65330 */
[C---:B------:R-:W-:Y:S02]  /*1c5f0*/  IADD3.X R3, R14.reuse, UR5, RZ, P4, !PT ;  /* 0x000000050e037c10 */ /* 0x040fe4000a7fe4ff */
[----:B0-----:R-:W-:Y:S02]  /*1c600*/  IADD3 R4, P4, R15, UR8, RZ ;  /* 0x000000080f047c10 */ /* 0x001fe4000ff9e0ff */
[----:B------:R-:W-:Y:S01]  /*1c610*/  ISETP.NE.AND.EX P0, PT, RZ, UR7, PT, P0 ;  /* 0x00000007ff007c0c */ /* 0x000fe2000bf05300 */
[----:B------:R-:W2:Y:S01]  /*1c620*/  @P2 LDG.E R8, desc[UR42][R2.64] ;  /* 0x0000002a02082981 */ /* 0x000ea2000c1e1900 */
[C---:B-1----:R-:W-:Y:S01]  /*1c630*/  IADD3.X R5, R14.reuse, UR9, RZ, P4, !PT ;  /* 0x000000090e057c10 */ /* 0x042fe2000a7fe4ff */
[----:B------:R-:W-:Y:S01]  /*1c640*/  ULDC UR4, c[0x0][0x288] ;  /* 0x0000a20000047ab9 */ /* 0x000fe20000000800 */
[----:B------:R-:W-:Y:S01]  /*1c650*/  ISETP.NE.AND.EX P1, PT, RZ, UR9, PT, P1 ;  /* 0x00000009ff007c0c */ /* 0x000fe2000bf25310 */
[----:B------:R-:W-:Y:S01]  /*1c660*/  IMAD.U32 R12, RZ, RZ, UR4 ;  /* 0x00000004ff0c7e24 */ /* 0x000fe2000f8e00ff */
[----:B------:R-:W-:Y:S01]  /*1c670*/  IADD3.X R7, R14, UR7, RZ, P5, !PT ;  /* 0x000000070e077c10 */ /* 0x000fe2000affe4ff */
[----:B------:R-:W-:-:S06]  /*1c680*/  ULDC.64 UR4, c[0x0][0x418] ;  /* 0x0001060000047ab9 */ /* 0x000fcc0000000a00 */
[----:B------:R0:W5:Y:S04]  /*1c690*/  @P0 LDG.E R11, desc[UR42][R6.64] ;  /* 0x0000002a060b0981 */ /* 0x000168000c1e1900 */
[----:B------:R0:W5:Y:S04]  /*1c6a0*/  @P1 LDG.E R10, desc[UR42][R4.64] ;  /* 0x0000002a040a1981 */ /* 0x000168000c1e1900 */
[----:B--2---:R1:W-:Y:S02]  /*1c6b0*/  STL [R1+0x4c], R8 ;  /* 0x00004c0801007387 */ /* 0x0043e40000100800 */
[----:B-1----:R-:W-:-:S04]  /*1c6c0*/  @P3 IADD3 R8, P4, R15, UR10, RZ ;  /* 0x0000000a0f083c10 */ /* 0x002fc8000ff9e0ff */
[----:B------:R-:W-:-:S05]  /*1c6d0*/  @P3 IADD3.X R9, R14, UR11, RZ, P4, !PT ;  /* 0x0000000b0e093c10 */ /* 0x000fca000a7fe4ff */
        /* <DEDUP_REMOVED lines=11> */
[----:B------:R-:W-:Y:S01]  /*1c790*/  IMAD.U32 R8, RZ, RZ, UR4 ;  /* 0x00000004ff087e24 */ /* 0x000fe2000f8e00ff */
[----:B0-----:R-:W-:Y:S06]  /*1c7a0*/  @P3 BRA `(.L_x_2773) ;  /* 0x0000000000143947 */ /* 0x001fec0003800000 */
[----:B------:R-:W-:Y:S05]  /*1c7b0*/  @!P2 BRA `(.L_x_2773) ;  /* 0x000000000010a947 */ /* 0x000fea0003800000 */
[----:B------:R-:W2:Y:S04]  /*1c7c0*/  LDG.E R12, desc[UR42][R2.64] ;  /* 0x0000002a020c7981 */ /* 0x000ea8000c1e1900 */
[----:B------:R-:W2:Y:S02]  /*1c7d0*/  LDG.E R2, desc[UR42][R2.64+0x4] ;  /* 0x0000042a02027981 */ /* 0x000ea4000c1e1900 */
[----:B--2--5:R-:W-:-:S05]  /*1c7e0*/  IMAD.IADD R13, R2, 0x1, -R12 ;  /* 0x00000001020d7824 */ /* 0x024fca00078e0a0c */
[----:B------:R0:W-:Y:S02]  /*1c7f0*/  STL [R1+0x50], R13 ;  /* 0x0000500d01007387 */ /* 0x0001e40000100800 */
.L_x_2773:
[----:B------:R-:W2:Y:S01]  /*1c800*/  LDL.LU R3, [R1+0x8] ;  /* 0x0000080001037983 */ /* 0x000ea20000300800 */
[----:B------:R-:W-:Y:S02]  /*1c810*/  ULDC.64 UR4, c[0x0][0xa20] ;  /* 0x0002880000047ab9 */ /* 0x000fe40000000a00 */
[----:B------:R-:W-:Y:S01]  /*1c820*/  ISETP.NE.U32.AND P2, PT, RZ, UR4, PT ;  /* 0x00000004ff007c0c */ /* 0x000fe2000bf45070 */
[----:B------:R-:W3:Y:S03]  /*1c830*/  LDL R12, [R1+0x34] ;  /* 0x00003400010c7983 */ /* 0x000ee60000100800 */
[----:B------:R-:W-:Y:S02]  /*1c840*/  ISETP.NE.AND.EX P2, PT, RZ, UR5, PT, P2 ;  /* 0x00000005ff007c0c */ /* 0x000fe4000bf45320 */
[C---:B--2---:R-:W-:Y:S02]  /*1c850*/  LOP3.LUT R17, R3.reuse, 0xff000000, RZ, 0xc0, !PT ;  /* 0xff00000003117812 */ /* 0x044fe400078ec0ff */
[----:B------:R-:W-:-:S02]  /*1c860*/  LOP3.LUT R2, R3, 0xff0000, RZ, 0xc0, !PT ;  /* 0x00ff000003027812 */ /* 0x000fc400078ec0ff */
[----:B------:R-:W-:Y:S02]  /*1c870*/  SHF.R.U32.HI R17, RZ, 0x8, R17 ;  /* 0x00000008ff117819 */ /* 0x000fe40000011611 */
[----:B------:R-:W-:Y:S02]  /*1c880*/  LOP3.LUT R16, R3, 0xffff, RZ, 0xc0, !PT ;  /* 0x0000ffff03107812 */ /* 0x000fe400078ec0ff */
[----:B------:R-:W-:Y:S01]  /*1c890*/  LEA.HI R17, R2, R17, RZ, 0x10 ;  /* 0x0000001102117211 */ /* 0x000fe200078f80ff */
[----:B-----5:R-:W-:-:S05]  /*1c8a0*/  IMAD.IADD R2, R11, 0x1, R0 ;  /* 0x000000010b027824 */ /* 0x020fca00078e0200 */
[----:B------:R1:W-:Y:S04]  /*1c8b0*/  STL [R1+0x1c], R2 ;  /* 0x00001c0201007387 */ /* 0x0003e80000100800 */
[----:B---3--:R1:W-:Y:S01]  /*1c8c0*/  STL [R1+0x14], R12 ;  /* 0x0000140c01007387 */ /* 0x0083e20000100800 */
[----:B------:R-:W-:Y:S05]  /*1c8d0*/  @!P2 BRA `(.L_x_2774) ;  /* 0x000000000010a947 */ /* 0x000fea0003800000 */
[----:B-1----:R-:W-:-:S04]  /*1c8e0*/  IADD3 R2, P0, R15, UR4, RZ ;  /* 0x000000040f027c10 */ /* 0x002fc8000ff1e0ff */
[----:B------:R-:W-:-:S05]  /*1c8f0*/  IADD3.X R3, R14, UR5, RZ, P0, !PT ;  /* 0x000000050e037c10 */ /* 0x000fca00087fe4ff */
[----:B------:R1:W5:Y:S01]  /*1c900*/  LDG.E R8, desc[UR42][R2.64] ;  /* 0x0000002a02087981 */ /* 0x000362000c1e1900 */
[----:B------:R-:W-:Y:S05]  /*1c910*/  BRA `(.L_x_2775) ;  /* 0x0000000000107947 */ /* 0x000fea0003800000 */
.L_x_2774:
[----:B------:R-:W-:Y:S05]  /*1c920*/  @!P0 BRA `(.L_x_2775) ;  /* 0x00000000000c8947 */ /* 0x000fea0003800000 */
[----:B------:R-:W2:Y:S04]  /*1c930*/  LDG.E R8, desc[UR42][R6.64] ;  /* 0x0000002a06087981 */ /* 0x000ea8000c1e1900 */
[----:B------:R-:W2:Y:S02]  /*1c940*/  LDG.E R6, desc[UR42][R6.64+0x4] ;  /* 0x0000042a06067981 */ /* 0x000ea4000c1e1900 */
[----:B--2---:R-:W-:-:S07]  /*1c950*/  IMAD.IADD R8, R6, 0x1, -R8 ;  /* 0x0000000106087824 */ /* 0x004fce00078e0a08 */
.L_x_2775:
[----:B-1----:R-:W2:Y:S01]  /*1c960*/  @P1 LDG.E R2, desc[UR42][R4.64] ;  /* 0x0000002a04021981 */ /* 0x002ea2000c1e1900 */
[----:B------:R-:W1:Y:S03]  /*1c970*/  LDC R3, c[0x0][0x448] ;  /* 0x00011200ff037b82 */ /* 0x000e660000000800 */
[----:B------:R-:W3:Y:S04]  /*1c980*/  LDL R6, [R1+0x4] ;  /* 0x0000040001067983 */ /* 0x000ee80000100800 */
[----:B------:R4:W2:Y:S01]  /*1c990*/  @P1 LDG.E R4, desc[UR42][R4.64+0x4] ;  /* 0x0000042a04041981 */ /* 0x0008a2000c1e1900 */
[----:B-1----:R-:W-:-:S13]  /*1c9a0*/  ISETP.NE.AND P0, PT, R3, 0x1, PT ;  /* 0x000000010300780c */ /* 0x002fda0003f05270 */
[----:B------:R-:W1:Y:S08]  /*1c9b0*/  @P0 LDC R3, c[0x0][0x44c] ;  /* 0x00011300ff030b82 */ /* 0x000e700000000800 */
[----:B----4-:R-:W4:Y:S01]  /*1c9c0*/  @P0 LDC R5, c[0x0][0x450] ;  /* 0x00011400ff050b82 */ /* 0x010f220000000800 */
[----:B-----5:R-:W-:Y:S01]  /*1c9d0*/  IMAD.IADD R7, R8, 0x1, -R0 ;  /* 0x0000000108077824 */ /* 0x020fe200078e0a00 */
[----:B------:R-:W-:-:S05]  /*1c9e0*/  LOP3.LUT R11, R17, 0xff, RZ, 0xc0, !PT ;  /* 0x000000ff110b7812 */ /* 0x000fca00078ec0ff */
[----:B------:R0:W-:Y:S01]  /*1c9f0*/  STL [R1+0x60], R11 ;  /* 0x0000600b01007387 */ /* 0x0001e20000100800 */
[----:B------:R-:W-:Y:S01]  /*1ca00*/  BSSY B0, `(.L_x_2776) ;  /* 0x0000032000007945 */ /* 0x000fe20003800000 */
[----:B------:R-:W-:Y:S01]  /*1ca10*/  SHF.R.U32.HI R17, RZ, 0x10, R17 ;  /* 0x00000010ff117819 */ /* 0x000fe20000011611 */
[----:B--2---:R-:W-:Y:S02]  /*1ca20*/  @P1 IMAD.IADD R9, R4, 0x1, -R2 ;  /* 0x0000000104091824 */ /* 0x004fe400078e0a02 */
[----:B---3--:R-:W-:-:S04]  /*1ca30*/  IMAD.SHL.U32 R2, R6, 0x80, RZ ;  /* 0x0000008006027824 */ /* 0x008fc800078e00ff */
[----:B------:R-:W-:-:S04]  /*1ca40*/  VIADD R2, R2, 0x7f ;  /* 0x0000007f02027836 */ /* 0x000fc80000000000 */
[----:B-1----:R-:W-:-:S05]  /*1ca50*/  @P0 IMAD.HI.U32 R0, R2, R3, RZ ;  /* 0x0000000302000227 */ /* 0x002fca00078e00ff */
[----:B----4-:R-:W-:Y:S01]  /*1ca60*/  @P0 SHF.R.U32.HI R2, RZ, R5, R0 ;  /* 0x00000005ff020219 */ /* 0x010fe20000011600 */
[----:B------:R-:W-:-:S05]  /*1ca70*/  IMAD.IADD R0, R7, 0x1, R9 ;  /* 0x0000000107007824 */ /* 0x000fca00078e0209 */
[C---:B------:R-:W-:Y:S01]  /*1ca80*/  IADD3 R21, R0.reuse, 0x80, -R13 ;  /* 0x0000008000157810 */ /* 0x040fe20007ffe80d */
[----:B------:R-:W-:-:S04]  /*1ca90*/  VIADD R3, R0, 0x7f ;  /* 0x0000007f00037836 */ /* 0x000fc80000000000 */
        /* <DEDUP_REMOVED lines=8> */
[----:B------:R-:W-:Y:S01]  /*1cb20*/  ISETP.GE.AND P0, PT, R6, 0x1, PT ;  /* 0x000000010600780c */ /* 0x000fe20003f06270 */
[----:B------:R-:W-:-:S12]  /*1cb30*/  IMAD.MOV.U32 R0, RZ, RZ, RZ ;  /* 0x000000ffff007224 */ /* 0x000fd800078e00ff */
[----:B0-----:R-:W-:Y:S05]  /*1cb40*/  @!P0 BRA `(.L_x_2777) ;  /* 0x0000000000748947 */ /* 0x001fea0003800000 */
[----:B------:R-:W-:Y:S01]  /*1cb50*/  ISETP.NE.AND P0, PT, R17, RZ, PT ;  /* 0x000000ff1100720c */ /* 0x000fe20003f05270 */
[----:B------:R-:W-:-:S03]  /*1cb60*/  ULDC UR4, c[0x0][0x9f0] ;  /* 0x00027c0000047ab9 */ /* 0x000fc60000000800 */
[----:B------:R-:W-:-:S04]  /*1cb70*/  SEL R2, R17, UR4, P0 ;  /* 0x0000000411027c07 */ /* 0x000fc80008000000 */
[----:B------:R-:W-:Y:S02]  /*1cb80*/  IABS R3, R2 ;  /* 0x0000000200037213 */ /* 0x000fe40000000000 */
[----:B------:R-:W-:Y:S02]  /*1cb90*/  IADD3 R0, R2, -0x1, R6 ;  /* 0xffffffff02007810 */ /* 0x000fe40007ffe006 */
[----:B------:R-:W0:Y:S08]  /*1cba0*/  I2F.RP R4, R3 ;  /* 0x0000000300047306 */ /* 0x000e300000209400 */
[----:B0-----:R-:W0:Y:S02]  /*1cbb0*/  MUFU.RCP R4, R4 ;  /* 0x0000000400047308 */ /* 0x001e240000001000 */
[----:B0-----:R-:W-:-:S06]  /*1cbc0*/  VIADD R4, R4, 0xffffffe ;  /* 0x0ffffffe04047836 */ /* 0x001fcc0000000000 */
[----:B------:R0:W1:Y:S02]  /*1cbd0*/  F2I.FTZ.U32.TRUNC.NTZ R5, R4 ;  /* 0x0000000400057305 */ /* 0x000064000021f000 */
[----:B0-----:R-:W-:-:S04]  /*1cbe0*/  LOP3.LUT R4, R0, R2, RZ, 0x3c, !PT ;  /* 0x0000000200047212 */ /* 0x001fc800078e3cff */
[----:B------:R-:W-:Y:S01]  /*1cbf0*/  ISETP.GE.AND P3, PT, R4, RZ, PT ;  /* 0x000000ff0400720c */ /* 0x000fe20003f66270 */
[----:B-1----:R-:W-:-:S04]  /*1cc00*/  IMAD.MOV R4, RZ, RZ, -R5 ;  /* 0x000000ffff047224 */ /* 0x002fc800078e0a05 */
        /* <DEDUP_REMOVED lines=17> */
.L_x_2777:
[----:B------:R-:W-:Y:S05]  /*1cd20*/  BSYNC B0 ;  /* 0x0000000000007941 */ /* 0x000fea0003800000 */
.L_x_2776:
[-C--:B------:R-:W-:Y:S01]  /*1cd30*/  IMAD R2, R11, R0.reuse, RZ ;  /* 0x000000000b027224 */ /* 0x080fe200078e02ff */
[----:B------:R-:W-:Y:S04]  /*1cd40*/  BSSY B0, `(.L_x_2778) ;  /* 0x0000122000007945 */ /* 0x000fe80003800000 */
[C---:B------:R-:W-:Y:S01]  /*1cd50*/  VIADDMNMX R0, R2.reuse, R0, R6, PT ;  /* 0x0000000002007246 */ /* 0x040fe20003800106 */
[----:B------:R-:W-:-:S04]  /*1cd60*/  IMAD R2, R2, 0x80, -R7 ;  /* 0x0000008002027824 */ /* 0x000fc800078e0a07 */
[----:B------:R-:W-:Y:S01]  /*1cd70*/  IMAD R0, R0, 0x80, -R7 ;  /* 0x0000008000007824 */ /* 0x000fe200078e0a07 */
[----:B------:R-:W-:-:S04]  /*1cd80*/  VIMNMX R2, RZ, R2, !PT ;  /* 0x00000002ff027248 */ /* 0x000fc80007fe0100 */
        /* <DEDUP_REMOVED lines=14> */
[----:B------:R-:W0:Y:S02]  /*1ce70*/  S2R R3, SR_TID.X ;  /* 0x0000000000037919 */ /* 0x000e240000002100 */
[----:B0-----:R-:W-:-:S04]  /*1ce80*/  SHF.R.U32.HI R3, RZ, 0x5, R3 ;  /* 0x00000005ff037819 */ /* 0x001fc80000011603 */
[----:B------:R-:W-:-:S05]  /*1ce90*/  LOP3.LUT R3, R3, 0x3, RZ, 0xc0, !PT ;  /* 0x0000000303037812 */ /* 0x000fca00078ec0ff */
[----:B------:R0:W1:Y:S02]  /*1cea0*/  SHFL.IDX PT, R14, R3, RZ, 0x1f ;  /* 0x00001fff030e7589 */ /* 0x00006400000e0000 */
.L_x_3014:
[----:B-1----:R-:W-:Y:S02]  /*1ceb0*/  ISETP.NE.AND P0, PT, R14, RZ, PT ;  /* 0x000000ff0e00720c */ /* 0x002fe40003f05270 */
[----:B------:R-:W-:-:S11]  /*1cec0*/  PLOP3.LUT P6, PT, PT, PT, PT, 0x8, 0x0 ;  /* 0x000000000000781c */ /* 0x000fd60003fce170 */
[----:B------:R-:W-:Y:S05]  /*1ced0*/  @P0 BRA `(.L_x_2781) ;  /* 0x00000000000c0947 */ /* 0x000fea0003800000 */
[----:B------:R-:W-:-:S03]  /*1cee0*/  UMOV UR4, 0xffffffff ;  /* 0xffffffff00047882 */ /* 0x000fc60000000000 */
[----:B------:R-:W-:Y:S05]  /*1cef0*/  BRA.DIV UR4, `(.L_x_2782) ;  /* 0x0000008a04287947 */ /* 0x000fea000b800000 */
[----:B------:R-:W-:-:S13]  /*1cf00*/  ELECT P6, URZ, PT ;  /* 0x00000000003f782f */ /* 0x000fda00038c0000 */
.L_x_2781:
[----:B0-----:R-:W2:Y:S01]  /*1cf10*/  LDL R3, [R1+0x64] ;  /* 0x0000640001037983 */ /* 0x001ea20000100800 */
[----:B------:R-:W-:Y:S01]  /*1cf20*/  BSSY B1, `(.L_x_2783) ;  /* 0x0000008000017945 */ /* 0x000fe20003800000 */
[----:B--2---:R-:W-:-:S05]  /*1cf30*/  VIADD R3, R3, 0x1 ;  /* 0x0000000103037836 */ /* 0x004fca0000000000 */
[----:B------:R-:W-:-:S04]  /*1cf40*/  LEA.HI R4, R3, R3, RZ, 0x1 ;  /* 0x0000000303047211 */ /* 0x000fc800078f08ff */
[----:B------:R-:W-:-:S05]  /*1cf50*/  LOP3.LUT R4, R4, 0xfffffffe, RZ, 0xc0, !PT ;  /* 0xfffffffe04047812 */ /* 0x000fca00078ec0ff */
[----:B------:R-:W-:-:S05]  /*1cf60*/  IMAD.IADD R3, R3, 0x1, -R4 ;  /* 0x0000000103037824 */ /* 0x000fca00078e0a04 */
[----:B------:R-:W-:-:S04]  /*1cf70*/  SHF.L.U32 R3, R3, 0x1f, RZ ;  /* 0x0000001f03037819 */ /* 0x000fc800000006ff */
[----:B------:R-:W0:Y:S02]  /*1cf80*/  SYNCS.PHASECHK.TRANS64.TRYWAIT P0, [R18+URZ+0x28820], R3 ;  /* 0x02882003120075a7 */ /* 0x000e24000800017f */
[----:B0-----:R-:W-:Y:S05]  /*1cf90*/  @!P0 BRA `(.L_x_2784) ;  /* 0x0000008800208947 */ /* 0x001fea0003800000 */
.L_x_3017:
[----:B------:R-:W-:Y:S05]  /*1cfa0*/  BSYNC B1 ;  /* 0x0000000000017941 */ /* 0x000fea0003800000 */
.L_x_2783:
[----:B------:R-:W-:Y:S04]  /*1cfb0*/  BSSY B1, `(.L_x_2785) ;  /* 0x0000071000017945 */ /* 0x000fe80003800000 */
[----:B------:R-:W-:Y:S05]  /*1cfc0*/  @!P6 BRA `(.L_x_2786) ;  /* 0x0000000400bce947 */ /* 0x000fea0003800000 */
[----:B------:R-:W2:Y:S04]  /*1cfd0*/  LDL R5, [R1+0x20] ;  /* 0x0000200001057983 */ /* 0x000ea80000100800 */
[----:B------:R-:W3:Y:S01]  /*1cfe0*/  LDL R6, [R1+0x24] ;  /* 0x0000240001067983 */ /* 0x000ee20000100800 */
[----:B------:R-:W-:Y:S01]  /*1cff0*/  BSSY B2, `(.L_x_2787) ;  /* 0x0000008000027945 */ /* 0x000fe20003800000 */
[----:B------:R-:W1:Y:S02]  /*1d000*/  S2R R4, SR_TID.X ;  /* 0x0000000000047919 */ /* 0x000e640000002100 */
[----:B-1----:R-:W-:-:S04]  /*1d010*/  LOP3.LUT R4, R4, 0x7f, RZ, 0xc0, !PT ;  /* 0x0000007f04047812 */ /* 0x002fc800078ec0ff */
[----:B------:R-:W-:Y:S01]  /*1d020*/  ISETP.NE.AND P1, PT, R4, RZ, PT ;  /* 0x000000ff0400720c */ /* 0x000fe20003f25270 */
[----:B--2---:R-:W-:Y:S01]  /*1d030*/  IMAD R5, R5, 0x8, R18 ;  /* 0x0000000805057824 */ /* 0x004fe200078e0212 */
[----:B---3--:R-:W-:-:S04]  /*1d040*/  SHF.L.U32 R9, R6, 0x1f, RZ ;  /* 0x0000001f06097819 */ /* 0x008fc800000006ff */
[----:B------:R-:W1:Y:S02]  /*1d050*/  SYNCS.PHASECHK.TRANS64.TRYWAIT P0, [R5+URZ+0x288a0], R9 ;  /* 0x0288a009050075a7 */ /* 0x000e64000800017f */
[----:B-1----:R-:W-:Y:S05]  /*1d060*/  @!P0 BRA `(.L_x_2788) ;  /* 0x0000008800008947 */ /* 0x002fea0003800000 */
.L_x_3018:
[----:B------:R-:W-:Y:S05]  /*1d070*/  BSYNC B2 ;  /* 0x0000000000027941 */ /* 0x000fea0003800000 */
.L_x_2787:
[----:B------:R-:W-:Y:S04]  /*1d080*/  BSSY B2, `(.L_x_2789) ;  /* 0x0000009000027945 */ /* 0x000fe80003800000 */
[----:B------:R-:W-:Y:S05]  /*1d090*/  @P1 BRA `(.L_x_2790) ;  /* 0x00000000001c1947 */ /* 0x000fea0003800000 */
[----:B------:R-:W2:Y:S01]  /*1d0a0*/  S2R R4, SR_TID.X ;  /* 0x0000000000047919 */ /* 0x000ea20000002100 */
[----:B0-----:R-:W-:-:S04]  /*1d0b0*/  IMAD.MOV.U32 R3, RZ, RZ, 0x8000 ;  /* 0x00008000ff037424 */ /* 0x001fc800078e00ff */
[----:B------:R3:W-:Y:S01]  /*1d0c0*/  SYNCS.ARRIVE.TRANS64 RZ, [R5+URZ+0x28890], R3 ;  /* 0x0288900305ff79a7 */ /* 0x0007e2000800003f */
[----:B--2---:R-:W-:-:S04]  /*1d0d0*/  LOP3.LUT R4, R4, 0x1f, RZ, 0xc0, !PT ;  /* 0x0000001f04047812 */ /* 0x004fc800078ec0ff */
[----:B------:R-:W-:-:S13]  /*1d0e0*/  ISETP.NE.AND P0, PT, R4, RZ, PT ;  /* 0x000000ff0400720c */ /* 0x000fda0003f05270 */
[----:B---3--:R-:W-:Y:S05]  /*1d0f0*/  @!P0 BRA `(.L_x_2790) ;  /* 0x0000000000048947 */ /* 0x008fea0003800000 */
[----:B------:R-:W-:Y:S01]  /*1d100*/  BPT.TRAP 0x1 ;  /* 0x000000040000795c */ /* 0x000fe20000300000 */
.L_x_2790:
[----:B------:R-:W-:Y:S05]  /*1d110*/  BSYNC B2 ;  /* 0x0000000000027941 */ /* 0x000fea0003800000 */
.L_x_2789:
[----:B0-----:R-:W2:Y:S01]  /*1d120*/  LDL R3, [R1+0x20] ;  /* 0x0000200001037983 */ /* 0x001ea20000100800 */
        /* <DEDUP_REMOVED lines=9> */
[----:B--2---:R-:W-:-:S02]  /*1d1c0*/  IMAD R8, R3, 0x8000, R18 ;  /* 0x0000800003087824 */ /* 0x004fc400078e0212 */
[----:B------:R-:W-:Y:S02]  /*1d1d0*/  IMAD.SHL.U32 R11, R3, 0x4000, RZ ;  /* 0x00004000030b7824 */ /* 0x000fe400078e00ff */
[----:B------:R-:W-:Y:S02]  /*1d1e0*/  VIADD R3, R5, 0x28890 ;  /* 0x0002889005037836 */ /* 0x000fe40000000000 */
[----:B------:R-:W-:-:S07]  /*1d1f0*/  VIADD R6, R8, 0x18400 ;  /* 0x0001840008067836 */ /* 0x000fce0000000000 */
.L_x_2791:
        /* <DEDUP_REMOVED lines=16> */
.L_x_2792:
        /* <DEDUP_REMOVED lines=13> */
.L_x_3019:
[----:B------:R-:W-:Y:S05]  /*1d3d0*/  BSYNC B2 ;  /* 0x0000000000027941 */ /* 0x000fea0003800000 */
.L_x_2793:
[----:B------:R-:W-:Y:S01]  /*1d3e0*/  BSSY B2, `(.L_x_2795) ;  /* 0x000000b000027945 */ /* 0x000fe20003800000 */
[----:B------:R-:W-:Y:S02]  /*1d3f0*/  IMAD.MOV.U32 R8, RZ, RZ, 0x0 ;  /* 0x00000000ff087424 */ /* 0x000fe400078e00ff */
[----:B01----:R-:W-:Y:S01]  /*1d400*/  IMAD.MOV.U32 R9, RZ, RZ, 0x12f00000 ;  /* 0x12f00000ff097424 */ /* 0x003fe200078e00ff */
[----:B------:R-:W-:Y:S06]  /*1d410*/  @P1 BRA `(.L_x_2796) ;  /* 0x00000000001c1947 */ /* 0x000fec0003800000 */
[----:B------:R-:W0:Y:S01]  /*1d420*/  S2R R6, SR_TID.X ;  /* 0x0000000000067919 */ /* 0x000e220000002100 */
[----:B------:R-:W-:-:S04]  /*1d430*/  IMAD.MOV.U32 R3, RZ, RZ, 0x8000 ;  /* 0x00008000ff037424 */ /* 0x000fc800078e00ff */
[----:B------:R1:W-:Y:S01]  /*1d440*/  SYNCS.ARRIVE.TRANS64 RZ, [R5+URZ+0x288b0], R3 ;  /* 0x0288b00305ff79a7 */ /* 0x0003e2000800003f */
[----:B0-----:R-:W-:-:S04]  /*1d450*/  LOP3.LUT R6, R6, 0x1f, RZ, 0xc0, !PT ;  /* 0x0000001f06067812 */ /* 0x001fc800078ec0ff */
[----:B------:R-:W-:-:S13]  /*1d460*/  ISETP.NE.AND P0, PT, R6, RZ, PT ;  /* 0x000000ff0600720c */ /* 0x000fda0003f05270 */
[----:B-1----:R-:W-:Y:S05]  /*1d470*/  @!P0 BRA `(.L_x_2796) ;  /* 0x0000000000048947 */ /* 0x002fea0003800000 */
[----:B------:R-:W-:Y:S01]  /*1d480*/  BPT.TRAP 0x1 ;  /* 0x000000040000795c */ /* 0x000fe20000300000 */
.L_x_2796:
[----:B------:R-:W-:Y:S05]  /*1d490*/  BSYNC B2 ;  /* 0x0000000000027941 */ /* 0x000fea0003800000 */
.L_x_2795:
        /* <DEDUP_REMOVED lines=9> */
.L_x_2797:
        /* <DEDUP_REMOVED lines=15> */
.L_x_2798:
        /* <DEDUP_REMOVED lines=10> */
.L_x_2786:
[----:B------:R-:W-:Y:S05]  /*1d6c0*/  BSYNC B1 ;  /* 0x0000000000017941 */ /* 0x000fea0003800000 */
.L_x_2785:
[----:B------:R-:W0:Y:S04]  /*1d6d0*/  LDL.LU R8, [R1+0x20] ;  /* 0x0000200001087983 */ /* 0x000e280000300800 */
[----:B------:R-:W2:Y:S01]  /*1d6e0*/  LDL.LU R6, [R1+0x24] ;  /* 0x0000240001067983 */ /* 0x000ea20000300800 */
[----:B------:R-:W-:Y:S01]  /*1d6f0*/  PLOP3.LUT P0, PT, PT, PT, PT, 0x8, 0x0 ;  /* 0x000000000000781c */ /* 0x000fe20003f0e170 */
[----:B0-----:R-:W-:Y:S02]  /*1d700*/  VIADD R3, R8, 0x1 ;  /* 0x0000000108037836 */ /* 0x001fe40000000000 */
        /* <DEDUP_REMOVED lines=9> */
.L_x_2813:
[----:B------:R-:W-:Y:S05]  /*1d7a0*/  YIELD ;  /* 0x0000000000007946 */ /* 0x000fea0003800000 */
[----:B------:R-:W-:Y:S04]  /*1d7b0*/  BSSY B1, `(.L_x_2799) ;  /* 0x000006e000017945 */ /* 0x000fe80003800000 */
[----:B-1----:R-:W-:Y:S05]  /*1d7c0*/  @!P6 BRA `(.L_x_2800) ;  /* 0x0000000400b0e947 */ /* 0x002fea0003800000 */
[----:B------:R-:W2:Y:S04]  /*1d7d0*/  LDL R5, [R1+0x20] ;  /* 0x0000200001057983 */ /* 0x000ea80000100800 */
[----:B------:R-:W3:Y:S01]  /*1d7e0*/  LDL R4, [R1+0x24] ;  /* 0x0000240001047983 */ /* 0x000ee20000100800 */
[----:B------:R-:W-:Y:S01]  /*1d7f0*/  BSSY B2, `(.L_x_2801) ;  /* 0x0000008000027945 */ /* 0x000fe20003800000 */
[----:B0-----:R-:W0:Y:S02]  /*1d800*/  S2R R3, SR_TID.X ;  /* 0x0000000000037919 */ /* 0x001e240000002100 */
[----:B0-----:R-:W-:-:S04]  /*1d810*/  LOP3.LUT R3, R3, 0x7f, RZ, 0xc0, !PT ;  /* 0x0000007f03037812 */ /* 0x001fc800078ec0ff */
[----:B------:R-:W-:Y:S01]  /*1d820*/  ISETP.NE.AND P2, PT, R3, RZ, PT ;  /* 0x000000ff0300720c */ /* 0x000fe20003f45270 */
[----:B--2---:R-:W-:Y:S01]  /*1d830*/  IMAD R7, R5, 0x8, R18 ;  /* 0x0000000805077824 */ /* 0x004fe200078e0212 */
[----:B---3--:R-:W-:-:S04]  /*1d840*/  SHF.L.U32 R6, R4, 0x1f, RZ ;  /* 0x0000001f04067819 */ /* 0x008fc800000006ff */
[----:B------:R-:W0:Y:S02]  /*1d850*/  SYNCS.PHASECHK.TRANS64.TRYWAIT P1, [R7+URZ+0x288a0], R6 ;  /* 0x0288a006070075a7 */ /* 0x000e24000802017f */
[----:B0-----:R-:W-:Y:S05]  /*1d860*/  @!P1 BRA `(.L_x_2802) ;  /* 0x0000008000289947 */ /* 0x001fea0003800000 */
.L_x_3020:
[----:B------:R-:W-:Y:S05]  /*1d870*/  BSYNC B2 ;  /* 0x0000000000027941 */ /* 0x000fea0003800000 */
.L_x_2801:
[----:B------:R-:W-:Y:S04]  /*1d880*/  BSSY B2, `(.L_x_2803) ;  /* 0x0000009000027945 */ /* 0x000fe80003800000 */
[----:B------:R-:W-:Y:S05]  /*1d890*/  @P2 BRA `(.L_x_2804) ;  /* 0x00000000001c2947 */ /* 0x000fea0003800000 */
[----:B------:R-:W1:Y:S01]  /*1d8a0*/  S2R R4, SR_TID.X ;  /* 0x0000000000047919 */ /* 0x000e620000002100 */
[----:B------:R-:W-:-:S04]  /*1d8b0*/  IMAD.MOV.U32 R3, RZ, RZ, 0x8000 ;  /* 0x00008000ff037424 */ /* 0x000fc800078e00ff */
[----:B------:R2:W-:Y:S01]  /*1d8c0*/  SYNCS.ARRIVE.TRANS64 RZ, [R7+URZ+0x28890], R3 ;  /* 0x0288900307ff79a7 */ /* 0x0005e2000800003f */
[----:B-1----:R-:W-:-:S04]  /*1d8d0*/  LOP3.LUT R4, R4, 0x1f, RZ, 0xc0, !PT ;  /* 0x0000001f04047812 */ /* 0x002fc800078ec0ff */
[----:B------:R-:W-:-:S13]  /*1d8e0*/  ISETP.NE.AND P1, PT, R4, RZ, PT ;  /* 0x000000ff0400720c */ /* 0x000fda0003f25270 */
[----:B--2---:R-:W-:Y:S05]  /*1d8f0*/  @!P1 BRA `(.L_x_2804) ;  /* 0x0000000000049947 */ /* 0x004fea0003800000 */
[----:B------:R-:W-:Y:S01]  /*1d900*/  BPT.TRAP 0x1 ;  /* 0x000000040000795c */ /* 0x000fe20000300000 */
.L_x_2804:
[----:B------:R-:W-:Y:S05]  /*1d910*/  BSYNC B2 ;  /* 0x0000000000027941 */ /* 0x000fea0003800000 */
.L_x_2803:
        /* <DEDUP_REMOVED lines=12> */
.L_x_2805:
        /* <DEDUP_REMOVED lines=16> */
.L_x_2806:
        /* <DEDUP_REMOVED lines=13> */
.L_x_3021:
[----:B------:R-:W-:Y:S05]  /*1dbb0*/  BSYNC B2 ;  /* 0x0000000000027941 */ /* 0x000fea0003800000 */
.L_x_2807:
        /* <DEDUP_REMOVED lines=11> */
.L_x_2810:
[----:B------:R-:W-:Y:S05]  /*1dc70*/  BSYNC B2 ;  /* 0x0000000000027941 */ /* 0x000fea0003800000 */
.L_x_2809:
        /* <DEDUP_REMOVED lines=8> */
.L_x_2811:
        /* <DEDUP_REMOVED lines=15> */
.L_x_2812:
        /* <DEDUP_REMOVED lines=10> */
.L_x_2800:
[----:B------:R-:W-:Y:S05]  /*1de90*/  BSYNC B1 ;  /* 0x0000000000017941 */ /* 0x000fea0003800000 */
.L_x_2799:
[----:B0-----:R-:W2:Y:S04]  /*1dea0*/  LDL.LU R3, [R1+0x20] ;  /* 0x0000200001037983 */ /* 0x001ea80000300800 */
        /* <DEDUP_REMOVED lines=11> */
.L_x_2779:
[----:B------:R-:W-:Y:S05]  /*1df60*/  BSYNC B0 ;  /* 0x0000000000007941 */ /* 0x000fea0003800000 */
.L_x_2778:
[----:B------:R-:W2:Y:S01]  /*1df70*/  LDL R4, [R1+0x4] ;  /* 0x0000040001047983 */ /* 0x000ea20000100800 */
[----:B------:R-:W3:Y:S01]  /*1df80*/  LDC R0, c[0x0][0x448] ;  /* 0x00011200ff007b82 */ /* 0x000ee20000000800 */
[----:B------:R-:W-:Y:S01]  /*1df90*/  ISETP.NE.AND P2, PT, R17, RZ, PT ;  /* 0x000000ff1100720c */ /* 0x000fe20003f45270 */
[----:B------:R-:W-:Y:S05]  /*1dfa0*/  @!P0 WARPSYNC.ALL ;  /* 0x0000000000008948 */ /* 0x000fea0003800000 */
[----:B------:R-:W-:Y:S07]  /*1dfb0*/  BSSY B0, `(.L_x_2814) ;  /* 0x000002d000007945 */ /* 0x000fee0003800000 */
[----:B------:R-:W4:Y:S08]  /*1dfc0*/  @!P2 LDC R17, c[0x0][0x9f0] ;  /* 0x00027c00ff11ab82 */ /* 0x000f300000000800 */
[----:B------:R-:W-:Y:S01]  /*1dfd0*/  @!P0 BAR.SYNC.DEFER_BLOCKING 0xc, 0x180 ;  /* 0x0306000000008b1d */ /* 0x000fe20000010000 */
[----:B---3--:R-:W-:-:S13]  /*1dfe0*/  ISETP.NE.AND P1, PT, R0, 0x1, PT ;  /* 0x000000010000780c */ /* 0x008fda0003f25270 */
[----:B------:R-:W3:Y:S08]  /*1dff0*/  @P1 LDC R2, c[0x0][0x44c] ;  /* 0x00011300ff021b82 */ /* 0x000ef00000000800 */
[----:B01----:R-:W0:Y:S01]  /*1e000*/  @P1 LDC R3, c[0x0][0x450] ;  /* 0x00011400ff031b82 */ /* 0x003e220000000800 */
[----:B--2---:R-:W-:-:S05]  /*1e010*/  LEA R0, R4, 0x7f, 0x7 ;  /* 0x0000007f04007811 */ /* 0x004fca00078e38ff */
[----:B---3--:R-:W-:-:S05]  /*1e020*/  @P1 IMAD.HI.U32 R2, R0, R2, RZ ;  /* 0x0000000200021227 */ /* 0x008fca00078e00ff */
[----:B0-----:R-:W-:-:S05]  /*1e030*/  @P1 SHF.R.U32.HI R0, RZ, R3, R2 ;  /* 0x00000003ff001219 */ /* 0x001fca0000011602 */
[----:B------:R-:W-:-:S05]  /*1e040*/  IMAD.IADD R0, R21, 0x1, R0 ;  /* 0x0000000115007824 */ /* 0x000fca00078e0200 */
[----:B------:R-:W-:-:S04]  /*1e050*/  SHF.R.S32.HI R2, RZ, 0x1f, R0 ;  /* 0x0000001fff027819 */ /* 0x000fc80000011400 */
[----:B------:R-:W-:-:S04]  /*1e060*/  LEA.HI R0, R2, R0, RZ, 0x7 ;  /* 0x0000000002007211 */ /* 0x000fc800078f38ff */
[----:B------:R-:W-:-:S04]  /*1e070*/  SHF.R.S32.HI R0, RZ, 0x7, R0 ;  /* 0x00000007ff007819 */ /* 0x000fc80000011400 */
[----:B------:R-:W-:-:S04]  /*1e080*/  VIMNMX R7, R20, R0, PT ;  /* 0x0000000014077248 */ /* 0x000fc80003fe0100 */
[----:B------:R-:W-:Y:S01]  /*1e090*/  ISETP.GE.AND P1, PT, R7, 0x1, PT ;  /* 0x000000010700780c */ /* 0x000fe20003f26270 */
[----:B------:R0:W-:Y:S04]  /*1e0a0*/  STL [R1+0x40], R7 ;  /* 0x0000400701007387 */ /* 0x0001e80000100800 */
[----:B------:R0:W-:Y:S08]  /*1e0b0*/  STL [R1+0x48], RZ ;  /* 0x000048ff01007387 */ /* 0x0001f00000100800 */
[----:B0---4-:R-:W-:Y:S05]  /*1e0c0*/  @!P1 BRA `(.L_x_2815) ;  /* 0x00000000006c9947 */ /* 0x011fea0003800000 */
        /* <DEDUP_REMOVED lines=27> */
.L_x_2815:
[----:B------:R-:W-:Y:S05]  /*1e280*/  BSYNC B0 ;  /* 0x0000000000007941 */ /* 0x000fea0003800000 */
.L_x_2814:
[----:B------:R-:W2:Y:S04]  /*1e290*/  LDL R0, [R1+0x48] ;  /* 0x0000480001007983 */ /* 0x000ea80000100800 */
[----:B0-----:R-:W2:Y:S01]  /*1e2a0*/  LDL R2, [R1+0x60] ;  /* 0x0000600001027983 */ /* 0x001ea20000100800 */
[----:B------:R-:W-:Y:S01]  /*1e2b0*/  BSSY B7, `(.L_x_2816) ;  /* 0x00003cf000077945 */ /* 0x000fe20003800000 */
[----:B--2---:R-:W-:-:S05]  /*1e2c0*/  IMAD R2, R2, R0, RZ ;  /* 0x0000000002027224 */ /* 0x004fca00078e02ff */
[----:B------:R-:W-:Y:S01]  /*1e2d0*/  VIADDMNMX R0, R2, R0, R7, PT ;  /* 0x0000000002007246 */ /* 0x000fe20003800107 */
[----:B------:R0:W-:Y:S03]  /*1e2e0*/  STL [R1+0x2c], R2 ;  /* 0x00002c0201007387 */ /* 0x0001e60000100800 */
[----:B------:R-:W-:Y:S01]  /*1e2f0*/  ISETP.GT.AND P0, PT, R0, R2, PT ;  /* 0x000000020000720c */ /* 0x000fe20003f04270 */
[----:B------:R0:W-:-:S12]  /*1e300*/  STL [R1+0x44], R0 ;  /* 0x0000440001007387 */ /* 0x0001d80000100800 */
[----:B0-----:R-:W-:Y:S05]  /*1e310*/  @P0 BRA `(.L_x_2817) ;  /* 0x0000000000480947 */ /* 0x001fea0003800000 */
[----:B------:R-:W0:Y:S02]  /*1e320*/  S2R R0, SR_TID.X ;  /* 0x0000000000007919 */ /* 0x000e240000002100 */
[----:B0-----:R-:W-:-:S04]  /*1e330*/  LOP3.LUT R0, R0, 0x7f, RZ, 0xc0, !PT ;  /* 0x0000007f00007812 */ /* 0x001fc800078ec0ff */
[----:B------:R-:W-:-:S13]  /*1e340*/  ISETP.NE.AND P0, PT, R0, RZ, PT ;  /* 0x000000ff0000720c */ /* 0x000fda0003f05270 */
[----:B------:R-:W-:Y:S05]  /*1e350*/  @P0 BRA `(.L_x_2818) ;  /* 0x0000003c00100947 */ /* 0x000fea0003800000 */
[----:B------:R-:W0:Y:S01]  /*1e360*/  S2R R3, SR_LANEID ;  /* 0x0000000000037919 */ /* 0x000e220000000000 */
[----:B------:R-:W-:Y:S02]  /*1e370*/  VOTEU.ANY UR4, UPT, PT ;  /* 0x0000000000047886 */ /* 0x000fe400038e0100 */
[----:B------:R-:W0:Y:S08]  /*1e380*/  FLO.U32 R0, UR4 ;  /* 0x0000000400007d00 */ /* 0x000e3000080e0000 */
[----:B------:R-:W1:Y:S01]  /*1e390*/  POPC R5, UR4 ;  /* 0x0000000400057d09 */ /* 0x000e620008000000 */
[----:B0-----:R-:W-:-:S02]  /*1e3a0*/  ISETP.EQ.U32.AND P0, PT, R0, R3, PT ;  /* 0x000000030000720c */ /* 0x001fc40003f02070 */
[----:B------:R-:W1:Y:S11]  /*1e3b0*/  LDC.64 R2, c[0x0][0xc60] ;  /* 0x00031800ff027b82 */ /* 0x000e760000000a00 */
[----:B-1----:R-:W2:Y:S01]  /*1e3c0*/  @P0 ATOMG.E.ADD.STRONG.GPU PT, R3, desc[UR42][R2.64], R5 ;  /* 0x00000005020309a8 */ /* 0x002ea200081ee1ea */
[----:B------:R-:W0:Y:S02]  /*1e3d0*/  S2R R4, SR_LTMASK ;  /* 0x0000000000047919 */ /* 0x000e240000003900 */
[----:B0-----:R-:W-:-:S04]  /*1e3e0*/  LOP3.LUT R4, R4, UR4, RZ, 0xc0, !PT ;  /* 0x0000000404047c12 */ /* 0x001fc8000f8ec0ff */
[----:B------:R-:W0:Y:S01]  /*1e3f0*/  POPC R7, R4 ;  /* 0x0000000400077309 */ /* 0x000e220000000000 */
[----:B--2---:R-:W0:Y:S02]  /*1e400*/  SHFL.IDX PT, R0, R3, R0, 0x1f ;  /* 0x00001f0003007589 */ /* 0x004e2400000e0000 */
[----:B0-----:R-:W-:-:S05]  /*1e410*/  IADD3 R0, R0, UR36, R7 ;  /* 0x0000002400007c10 */ /* 0x001fca000fffe007 */
[----:B------:R3:W-:Y:S01]  /*1e420*/  STL [R1], R0 ;  /* 0x0000000001007387 */ /* 0x0007e20000100800 */
[----:B------:R-:W-:Y:S05]  /*1e430*/  BRA `(.L_x_2818) ;  /* 0x0000003800d87947 */ /* 0x000fea0003800000 */
.L_x_2817:
        /* <DEDUP_REMOVED lines=20> */
.L_x_2820:
[----:B------:R-:W-:Y:S05]  /*1e580*/  BSYNC B6 ;  /* 0x0000000000067941 */ /* 0x000fea0003800000 */
.L_x_2819:
        /* <DEDUP_REMOVED lines=8> */
[----:B------:R0:W1:Y:S01]  /*1e610*/  LDC.64 R2, c[0x4][R17] ;  /* 0x0100000011027b82 */ /* 0x0000620000000a00 */
        /* <DEDUP_REMOVED lines=11> */
.L_x_2823:
        /* <DEDUP_REMOVED lines=15> */
.L_x_2822:
[----:B------:R-:W-:Y:S05]  /*1e7c0*/  BSYNC B6 ;  /* 0x0000000000067941 */ /* 0x000fea0003800000 */
.L_x_2821:
[----:B------:R-:W2:Y:S01]  /*1e7d0*/  LDL.LU R2, [R1+0x28] ;  /* 0x0000280001027983 */ /* 0x000ea20000300800 */
[----:B------:R-:W-:-:S03]  /*1e7e0*/  ULDC.64 UR4, c[0x0][0x9f8] ;  /* 0x00027e0000047ab9 */ /* 0x000fc60000000a00 */
[----:B------:R-:W3:Y:S04]  /*1e7f0*/  LDL.LU R0, [R1+0x38] ;  /* 0x0000380001007983 */ /* 0x000ee80000300800 */
[----:B------:R-:W4:Y:S01]  /*1e800*/  LDL R7, [R1+0x14] ;  /* 0x0000140001077983 */ /* 0x000f220000100800 */
[----:B------:R-:W-:-:S03]  /*1e810*/  ISETP.NE.U32.AND P0, PT, RZ, UR4, PT ;  /* 0x00000004ff007c0c */ /* 0x000fc6000bf05070 */
[----:B------:R-:W5:Y:S01]  /*1e820*/  LDL R17, [R1+0x44] ;  /* 0x0000440001117983 */ /* 0x000f620000100800 */
[----:B------:R-:W-:-:S13]  /*1e830*/  ISETP.NE.AND.EX P0, PT, RZ, UR5, PT, P0 ;  /* 0x00000005ff007c0c */ /* 0x000fda000bf05300 */
[----:B--2---:R-:W-:-:S04]  /*1e840*/  @P0 IADD3 R2, P1, R2, UR4, RZ ;  /* 0x0000000402020c10 */ /* 0x004fc8000ff3e0ff */
[----:B---3--:R-:W-:Y:S01]  /*1e850*/  @P0 IADD3.X R3, R0, UR5, RZ, P1, !PT ;  /* 0x0000000500030c10 */ /* 0x008fe20008ffe4ff */
[----:B------:R-:W-:-:S04]  /*1e860*/  ULDC.64 UR4, c[0x0][0xa08] ;  /* 0x0002820000047ab9 */ /* 0x000fc80000000a00 */
[----:B----4-:R0:W2:Y:S02]  /*1e870*/  @P0 LDG.E R7, desc[UR42][R2.64] ;  /* 0x0000002a02070981 */ /* 0x0100a4000c1e1900 */
[----:B0-----:R-:W0:Y:S01]  /*1e880*/  LDC.64 R2, c[0x0][0x418] ;  /* 0x00010600ff027b82 */ /* 0x001e220000000a00 */
[----:B-----5:R-:W-:Y:S01]  /*1e890*/  VIADD R0, R17, 0xffffffff ;  /* 0xffffffff11007836 */ /* 0x020fe20000000000 */
[----:B--2---:R-:W-:Y:S01]  /*1e8a0*/  SHF.R.S32.HI R8, RZ, 0x1f, R7 ;  /* 0x0000001fff087819 */ /* 0x004fe20000011407 */
[----:B------:R1:W-:Y:S04]  /*1e8b0*/  @P0 STL [R1+0x14], R7 ;  /* 0x0000140701000387 */ /* 0x0003e80000100800 */
[----:B------:R1:W-:Y:S01]  /*1e8c0*/  STL [R1+0x28], R8 ;  /* 0x0000280801007387 */ /* 0x0003e20000100800 */
[----:B0-----:R-:W-:Y:S01]  /*1e8d0*/  LOP3.LUT P0, RZ, R2, UR4, RZ, 0xfc, !PT ;  /* 0x0000000402ff7c12 */ /* 0x001fe2000f80fcff */
[----:B------:R-:W-:-:S03]  /*1e8e0*/  UMOV UR4, 0xffffffff ;  /* 0xffffffff00047882 */ /* 0x000fc60000000000 */
[----:B------:R-:W-:-:S04]  /*1e8f0*/  LOP3.LUT P0, RZ, R3, UR5, RZ, 0xfc, P0 ;  /* 0x0000000503ff7c12 */ /* 0x000fc8000800fcff */
[----:B------:R-:W-:Y:S01]  /*1e900*/  SEL R17, R7, RZ, !P0 ;  /* 0x000000ff07117207 */ /* 0x000fe20004000000 */
[----:B-1----:R-:W-:Y:S08]  /*1e910*/  BRA.DIV UR4, `(.L_x_2824) ;  /* 0x0000007204247947 */ /* 0x002ff0000b800000 */
[----:B------:R-:W0:Y:S02]  /*1e920*/  S2R R4, SR_TID.X ;  /* 0x0000000000047919 */ /* 0x000e240000002100 */
[----:B0-----:R-:W-:-:S04]  /*1e930*/  SHF.R.U32.HI R4, RZ, 0x5, R4 ;  /* 0x00000005ff047819 */ /* 0x001fc80000011604 */
[----:B------:R-:W-:-:S05]  /*1e940*/  LOP3.LUT R4, R4, 0x3, RZ, 0xc0, !PT ;  /* 0x0000000304047812 */ /* 0x000fca00078ec0ff */
[----:B------:R0:W1:Y:S02]  /*1e950*/  SHFL.IDX PT, R14, R4, RZ, 0x1f ;  /* 0x00001fff040e7589 */ /* 0x00006400000e0000 */
.L_x_3024:
[----:B0-----:R-:W2:Y:S01]  /*1e960*/  LDL.LU R4, [R1+0x10] ;  /* 0x0000100001047983 */ /* 0x001ea20000300800 */
[----:B------:R-:W-:Y:S02]  /*1e970*/  PLOP3.LUT P1, PT, PT, PT, PT, 0x8, 0x0 ;  /* 0x000000000000781c */ /* 0x000fe40003f2e170 */
[----:B-1----:R-:W-:Y:S01]  /*1e980*/  ISETP.NE.AND P0, PT, R14, RZ, PT ;  /* 0x000000ff0e00720c */ /* 0x002fe20003f05270 */
[----:B------:R0:W-:Y:S01]  /*1e990*/  STL [R1+0x8], R0 ;  /* 0x0000080001007387 */ /* 0x0001e20000100800 */
[----:B--2---:R-:W-:-:S09]  /*1e9a0*/  LOP3.LUT R4, R4, 0xfffffffe, RZ, 0xc0, !PT ;  /* 0xfffffffe04047812 */ /* 0x004fd200078ec0ff */
[----:B------:R-:W-:-:S05]  /*1e9b0*/  @P1 LOP3.LUT R4, R4, 0x1, RZ, 0xfc, !PT ;  /* 0x0000000104041812 */ /* 0x000fca00078efcff */
[----:B------:R0:W-:Y:S01]  /*1e9c0*/  STL [R1+0x10], R4 ;  /* 0x0000100401007387 */ /* 0x0001e20000100800 */
[----:B------:R-:W-:Y:S05]  /*1e9d0*/  @P0 BRA `(.L_x_2825) ;  /* 0x0000000400200947 */ /* 0x000fea0003800000 */
[----:B------:R-:W-:-:S03]  /*1e9e0*/  UMOV UR4, 0xffffffff ;  /* 0xffffffff00047882 */ /* 0x000fc60000000000 */
[----:B------:R-:W-:Y:S05]  /*1e9f0*/  BRA.DIV UR4, `(.L_x_2826) ;  /* 0x0000007204207947 */ /* 0x000fea000b800000 */
[----:B------:R-:W-:-:S13]  /*1ea00*/  ELECT P6, URZ, PT ;  /* 0x00000000003f782f */ /* 0x000fda00038c0000 */
.L_x_3027:
[----:B------:R-:W-:Y:S05]  /*1ea10*/  @!P6 BRA `(.L_x_2825) ;  /* 0x000000040010e947 */ /* 0x000fea0003800000 */
[----:B------:R-:W-:-:S04]  /*1ea20*/  ISETP.NE.U32.AND P0, PT, R2, RZ, PT ;  /* 0x000000ff0200720c */ /* 0x000fc80003f05070 */
[----:B------:R-:W-:-:S13]  /*1ea30*/  ISETP.NE.AND.EX P0, PT, R3, RZ, PT, P0 ;  /* 0x000000ff0300720c */ /* 0x000fda0003f05300 */
[----:B------:R-:W-:Y:S05]  /*1ea40*/  @!P0 BRA `(.L_x_2827) ;  /* 0x0000000000508947 */ /* 0x000fea0003800000 */
[----:B------:R-:W1:Y:S01]  /*1ea50*/  LDC R6, c[0x0][0x43c] ;  /* 0x00010f00ff067b82 */ /* 0x000e620000000800 */
[----:B------:R-:W-:Y:S01]  /*1ea60*/  IMAD.MOV.U32 R9, RZ, RZ, R0 ;  /* 0x000000ffff097224 */ /* 0x000fe200078e0000 */
[----:B------:R-:W-:-:S03]  /*1ea70*/  ULDC.64 UR4, c[0x0][0x428] ;  /* 0x00010a0000047ab9 */ /* 0x000fc60000000a00 */
[----:B0-----:R-:W-:Y:S01]  /*1ea80*/  IMAD.MOV.U32 R0, RZ, RZ, R9 ;  /* 0x000000ffff007224 */ /* 0x001fe200078e0009 */
[----:B-1----:R-:W-:-:S13]  /*1ea90*/  ISETP.NE.AND P0, PT, R6, 0x1, PT ;  /* 0x000000010600780c */ /* 0x002fda0003f05270 */
        /* <DEDUP_REMOVED lines=15> */
.L_x_2827:
[----:B-1----:R-:W2:Y:S01]  /*1eb90*/  LDL R2, [R1+0x18] ;  /* 0x0000180001027983 */ /* 0x002ea20000100800 */
[----:B0-----:R-:W-:Y:S01]  /*1eba0*/  IMAD R0, R19, 0x8, R18 ;  /* 0x0000000813007824 */ /* 0x001fe200078e0212 */
[----:B--2---:R-:W-:-:S04]  /*1ebb0*/  SHF.L.U32 R2, R2, 0x1f, RZ ;  /* 0x0000001f02027819 */ /* 0x004fc800000006ff */
[----:B------:R-:W0:Y:S02]  /*1ebc0*/  SYNCS.PHASECHK.TRANS64.TRYWAIT P0, [R0+URZ+0x28840], R2 ;  /* 0x02884002000075a7 */ /* 0x000e24000800017f */
[----:B0-----:R-:W-:Y:S05]  /*1ebd0*/  @!P0 BRA `(.L_x_2828) ;  /* 0x0000006c00c88947 */ /* 0x001fea0003800000 */
.L_x_3028:
        /* <DEDUP_REMOVED lines=9> */
[----:B--2---:R-:W-:Y:S05]  /*1ec70*/  @!P0 BRA `(.L_x_2829) ;  /* 0x0000000000048947 */ /* 0x004fea0003800000 */
[----:B------:R-:W-:Y:S01]  /*1ec80*/  BPT.TRAP 0x1 ;  /* 0x000000040000795c */ /* 0x000fe20000300000 */
.L_x_2829:
[----:B------:R-:W2:Y:S04]  /*1ec90*/  LDL R4, [R1+0x8] ;  /* 0x0000080001047983 */ /* 0x000ea80000100800 */
[----:B------:R-:W3:Y:S04]  /*1eca0*/  LDL R3, [R1+0x1c] ;  /* 0x00001c0001037983 */ /* 0x000ee80000100800 */
[----:B0-----:R-:W4:Y:S01]  /*1ecb0*/  LDL.LU R2, [R1+0x10] ;  /* 0x0000100001027983 */ /* 0x001f220000300800 */
        /* <DEDUP_REMOVED lines=18> */
[----:B------:R-:W-:Y:S01]  /*1ede0*/  ULEA UR11, UR11, UR5, 0x7 ;  /* 0x000000050b0b7291 */ /* 0x000fe2000f8e383f */
[----:B------:R1:W-:Y:S01]  /*1edf0*/  STL [R1+0x10], R2 ;  /* 0x0000100201007387 */ /* 0x0003e20000100800 */
[----:B------:R-:W-:-:S09]  /*1ee00*/  UIADD3.X UR5, URZ, UR39, URZ, UP0, !UPT ;  /* 0x000000273f057290 */ /* 0x000fd200087fe43f */
[----:B------:R0:W-:Y:S02]  /*1ee10*/  UTMALDG.4D [UR8], [UR4], desc[UR6] ;  /* 0x00000608040075b4 */ /* 0x0001e40008019000 */
[----:B0-----:R-:W-:Y:S01]  /*1ee20*/  UMOV UR8, UR14 ;  /* 0x0000000e00087c82 */ /* 0x001fe20008000000 */
[----:B------:R-:W-:Y:S02]  /*1ee30*/  UMOV UR10, UR15 ;  /* 0x0000000f000a7c82 */ /* 0x000fe40008000000 */
[----:B------:R1:W-:Y:S02]  /*1ee40*/  UTMALDG.4D [UR8], [UR4], desc[UR6] ;  /* 0x00000608040075b4 */ /* 0x0003e40008019000 */
[----:B-1----:R-:W-:Y:S01]  /*1ee50*/  NOP ;  /* 0x0000000000007918 */ /* 0x002fe20000000000 */
.L_x_2825:
[----:B------:R-:W2:Y:S04]  /*1ee60*/  LDL.LU R3, [R1+0x4c] ;  /* 0x00004c0001037983 */ /* 0x000ea80000300800 */
[----:B------:R-:W3:Y:S04]  /*1ee70*/  LDL.LU R5, [R1+0x34] ;  /* 0x0000340001057983 */ /* 0x000ee80000300800 */
[----:B0-----:R-:W4:Y:S01]  /*1ee80*/  LDL.LU R4, [R1+0x54] ;  /* 0x0000540001047983 */ /* 0x001f220000300800 */
        /* <DEDUP_REMOVED lines=37> */
.L_x_2831:
[----:B------:R-:W-:Y:S05]  /*1f0e0*/  BSYNC B6 ;  /* 0x0000000000067941 */ /* 0x000fea0003800000 */
.L_x_2830:
[----:B0-----:R-:W2:Y:S01]  /*1f0f0*/  LDL.LU R0, [R1+0x4c] ;  /* 0x00004c0001007983 */ /* 0x001ea20000300800 */
[----:B------:R-:W-:Y:S01]  /*1f100*/  ULDC.64 UR4, c[0x0][0x2d8] ;  /* 0x0000b60000047ab9 */ /* 0x000fe20000000a00 */
[----:B------:R-:W0:Y:S01]  /*1f110*/  LDC R7, c[0x0][0x448] ;  /* 0x00011200ff077b82 */ /* 0x000e220000000800 */
[----:B------:R-:W-:Y:S01]  /*1f120*/  ULDC.64 UR6, c[0x0][0x280] ;  /* 0x0000a00000067ab9 */ /* 0x000fe20000000a00 */
[----:B------:R-:W3:Y:S04]  /*1f130*/  LDL.LU R4, [R1+0x38] ;  /* 0x0000380001047983 */ /* 0x000ee80000300800 */
[----:B------:R-:W3:Y:S04]  /*1f140*/  LDL.LU.64 R2, [R1+0x58] ;  /* 0x0000580001027983 */ /* 0x000ee80000300a00 */
[----:B------:R-:W4:Y:S04]  /*1f150*/  LDL.LU R5, [R1+0x34] ;  /* 0x0000340001057983 */ /* 0x000f280000300800 */
[----:B------:R-:W4:Y:S01]  /*1f160*/  LDL R8, [R1+0x4] ;  /* 0x0000040001087983 */ /* 0x000f220000100800 */
[----:B------:R-:W1:Y:S01]  /*1f170*/  S2R R9, SR_TID.X ;  /* 0x0000000000097919 */ /* 0x000e620000002100 */
[----:B------:R-:W1:Y:S01]  /*1f180*/  S2R R10, SR_TID.X ;  /* 0x00000000000a7919 */ /* 0x000e620000002100 */
[----:B0-----:R-:W-:-:S13]  /*1f190*/  ISETP.NE.AND P0, PT, R7, 0x1, PT ;  /* 0x000000010700780c */ /* 0x001fda0003f05270 */
[----:B------:R-:W0:Y:S01]  /*1f1a0*/  @P0 LDC R6, c[0x0][0x450] ;  /* 0x00011400ff060b82 */ /* 0x000e220000000800 */
[----:B-1----:R-:W-:Y:S02]  /*1f1b0*/  IMAD.SHL.U32 R9, R9, 0x8, RZ ;  /* 0x0000000809097824 */ /* 0x002fe400078e00ff */
[----:B------:R-:W-:-:S03]  /*1f1c0*/  IMAD.SHL.U32 R10, R10, 0x8, RZ ;  /* 0x000000080a0a7824 */ /* 0x000fc600078e00ff */
[----:B------:R-:W-:-:S04]  /*1f1d0*/  LOP3.LUT R9, R9, 0x38, RZ, 0xc0, !PT ;  /* 0x0000003809097812 */ /* 0x000fc800078ec0ff */
[----:B------:R-:W-:Y:S02]  /*1f1e0*/  LOP3.LUT R9, R9, 0x40, RZ, 0xfc, !PT ;  /* 0x0000004009097812 */ /* 0x000fe400078efcff */
[----:B------:R-:W-:Y:S01]  /*1f1f0*/  LOP3.LUT R10, R10, 0x38, RZ, 0xc0, !PT ;  /* 0x000000380a0a7812 */ /* 0x000fe200078ec0ff */
[----:B---3--:R-:W-:Y:S02]  /*1f200*/  IMAD.MOV.U32 R3, RZ, RZ, R4 ;  /* 0x000000ffff037224 */ /* 0x008fe400078e0004 */
[----:B------:R-:W1:Y:S01]  /*1f210*/  S2R R4, SR_TID.X ;  /* 0x0000000000047919 */ /* 0x000e620000002100 */
[----:B------:R-:W-:-:S04]  /*1f220*/  IMAD.WIDE.U32 R2, R16, UR4, R2 ;  /* 0x0000000410027c25 */ /* 0x000fc8000f8e0002 */
[----:B------:R-:W-:Y:S01]  /*1f230*/  IMAD R3, R16, UR5, R3 ;  /* 0x0000000510037c24 */ /* 0x000fe2000f8e0203 */
[----:B------:R-:W-:Y:S02]  /*1f240*/  ULDC.64 UR4, c[0x0][0x2e0] ;  /* 0x0000b80000047ab9 */ /* 0x000fe40000000a00 */
[----:B--2---:R-:W-:Y:S02]  /*1f250*/  IMAD R0, R0, UR4, RZ ;  /* 0x0000000400007c24 */ /* 0x004fe4000f8e02ff */
[----:B----4-:R-:W-:-:S04]  /*1f260*/  IMAD.WIDE.U32 R2, R5, UR4, R2 ;  /* 0x0000000405027c25 */ /* 0x010fc8000f8e0002 */
[----:B------:R-:W-:Y:S01]  /*1f270*/  IMAD R0, R5, UR5, R0 ;  /* 0x0000000505007c24 */ /* 0x000fe2000f8e0200 */
[----:B------:R-:W-:-:S03]  /*1f280*/  ULDC.64 UR4, c[0x0][0x2d0] ;  /* 0x0000b40000047ab9 */ /* 0x000fc60000000a00 */
[----:B------:R-:W-:Y:S01]  /*1f290*/  IMAD.IADD R3, R3, 0x1, R0 ;  /* 0x0000000103037824 */ /* 0x000fe200078e0200 */
[----:B-1----:R-:W-:-:S04]  /*1f2a0*/  LOP3.LUT R4, R4, 0x7f, RZ, 0xc0, !PT ;  /* 0x0000007f04047812 */ /* 0x002fc800078ec0ff */
[----:B------:R-:W-:Y:S02]  /*1f2b0*/  SHF.R.U32.HI R5, RZ, 0x3, R4 ;  /* 0x00000003ff057819 */ /* 0x000fe40000011604 */
[----:B------:R-:W1:Y:S02]  /*1f2c0*/  S2R R4, SR_TID.X ;  /* 0x0000000000047919 */ /* 0x000e640000002100 */
[----:B-1----:R-:W-:-:S05]  /*1f2d0*/  IMAD.SHL.U32 R4, R4, 0x10, RZ ;  /* 0x0000001004047824 */ /* 0x002fca00078e00ff */
        /* <DEDUP_REMOVED lines=107> */
.L_x_3045:
        /* <DEDUP_REMOVED lines=11> */
.L_x_2834:
[----:B------:R-:W-:Y:S05]  /*1fa40*/  BSYNC B0 ;  /* 0x0000000000007941 */ /* 0x000fea0003800000 */
.L_x_2833:
[----:B------:R-:W-:Y:S01]  /*1fa50*/  NOP ;  /* 0x0000000000007918 */ /* 0x000fe20000000000 */
[----:B------:R-:W-:Y:S01]  /*1fa60*/  PLOP3.LUT P0, PT, PT, PT, PT, 0x80, 0x0 ;  /* 0x000000000000781c */ /* 0x000fe20003f0f070 */
[----:B------:R-:W-:-:S12]  /*1fa70*/  VIADD R11, R18, 0x28800 ;  /* 0x00028800120b7836 */ /* 0x000fd80000000000 */
.L_x_2835:
        /* <DEDUP_REMOVED lines=18> */
.L_x_3046:
[----:B------:R-:W-:Y:S05]  /*1fba0*/  BSYNC B0 ;  /* 0x0000000000007941 */ /* 0x000fea0003800000 */
.L_x_2836:
        /* <DEDUP_REMOVED lines=54> */
.L_x_2844:
[----:B------:R-:W-:Y:S01]  /*1ff10*/  IMAD R3, R7, 0x8, R18 ;  /* 0x0000000807037824 */ /* 0x000fe200078e0212 */
[----:B------:R-:W-:Y:S01]  /*1ff20*/  SHF.L.U32 R2, R10, 0x1f, RZ ;  /* 0x0000001f0a027819 */ /* 0x000fe200000006ff */
[----:B------:R-:W-:Y:S03]  /*1ff30*/  BSSY B3, `(.L_x_2845) ;  /* 0x0000003000037945 */ /* 0x000fe60003800000 */
[----:B------:R-:W1:Y:S02]  /*1ff40*/  SYNCS.PHASECHK.TRANS64.TRYWAIT P0, [R3+URZ+0x28840], R2 ;  /* 0x02884002030075a7 */ /* 0x000e64000800017f */
[----:B-1----:R-:W-:Y:S05]  /*1ff50*/  @!P0 BRA `(.L_x_2846) ;  /* 0x0000006400cc8947 */ /* 0x002fea0003800000 */
.L_x_3047:
[----:B------:R-:W-:Y:S05]  /*1ff60*/  BSYNC B3 ;  /* 0x0000000000037941 */ /* 0x000fea0003800000 */
.L_x_2845:
        /* <DEDUP_REMOVED lines=12> */
.L_x_2848:
[----:B------:R-:W-:Y:S05]  /*20030*/  BSYNC B3 ;  /* 0x0000000000037941 */ /* 0x000fea0003800000 */
.L_x_2847:
        /* <DEDUP_REMOVED lines=12> */
.L_x_2849:
        /* <DEDUP_REMOVED lines=16> */
.L_x_2850:
        /* <DEDUP_REMOVED lines=16> */
.L_x_3048:
[----:B------:R-:W-:Y:S05]  /*20300*/  BSYNC B3 ;  /* 0x0000000000037941 */ /* 0x000fea0003800000 */
.L_x_2851:
        /* <DEDUP_REMOVED lines=12> */
.L_x_2854:
[----:B------:R-:W-:Y:S05]  /*203d0*/  BSYNC B3 ;  /* 0x0000000000037941 */ /* 0x000fea0003800000 */
.L_x_2853:
        /* <DEDUP_REMOVED lines=13> */
.L_x_2855:
        /* <DEDUP_REMOVED lines=15> */
.L_x_2856:
        /* <DEDUP_REMOVED lines=12> */
.L_x_2843:
[----:B------:R-:W-:Y:S05]  /*20660*/  BSYNC B1 ;  /* 0x0000000000017941 */ /* 0x000fea0003800000 */
.L_x_2842:
[----:B0-----:R-:W2:Y:S01]  /*20670*/  LDL.LU R0, [R1+0x44] ;  /* 0x0000440001007983 */ /* 0x001ea20000300800 */
[----:B------:R-:W-:-:S03]  /*20680*/  IMAD.MOV.U32 R19, RZ, RZ, R7 ;  /* 0x000000ffff137224 */ /* 0x000fc600078e0007 */
[----:B------:R0:W-:Y:S02]  /*20690*/  STL [R1+0x18], R10 ;  /* 0x0000180a01007387 */ /* 0x0001e40000100800 */
[----:B0-2---:R-:W-:-:S07]  /*206a0*/  VIADD R0, R0, 0xfffffffd ;  /* 0xfffffffd00007836 */ /* 0x005fce0000000000 */
.L_x_2841:
[----:B------:R-:W-:Y:S05]  /*206b0*/  BSYNC B2 ;  /* 0x0000000000027941 */ /* 0x000fea0003800000 */
.L_x_2840:
[----:B------:R-:W-:Y:S01]  /*206c0*/  VIADD R9, R9, 0xfffffffe ;  /* 0xfffffffe09097836 */ /* 0x000fe20000000000 */
[----:B------:R-:W-:-:S04]  /*206d0*/  LOP3.LUT R6, RZ, R6, RZ, 0x33, !PT ;  /* 0x00000006ff067212 */ /* 0x000fc800078e33ff */
[----:B------:R-:W-:-:S13]  /*206e0*/  ISETP.NE.AND P0, PT, R9, R6, PT ;  /* 0x000000060900720c */ /* 0x000fda0003f05270 */
[----:B------:R-:W-:Y:S05]  /*206f0*/  @!P0 BRA `(.L_x_2839) ;  /* 0x0000001000cc8947 */ /* 0x000fea0003800000 */
[----:B------:R-:W-:-:S07]  /*20700*/  IMAD.MOV.U32 R8, RZ, RZ, R17 ;  /* 0x000000ffff087224 */ /* 0x000fce00078e0011 */
.L_x_2887:
        /* <DEDUP_REMOVED lines=35> */
.L_x_2859:
[----:B------:R-:W-:Y:S01]  /*20940*/  IMAD R3, R4, 0x8, R18 ;  /* 0x0000000804037824 */ /* 0x000fe200078e0212 */
[----:B------:R-:W-:Y:S01]  /*20950*/  SHF.L.U32 R2, R5, 0x1f, RZ ;  /* 0x0000001f05027819 */ /* 0x000fe200000006ff */
[----:B------:R-:W-:Y:S03]  /*20960*/  BSSY B2, `(.L_x_2860) ;  /* 0x0000003000027945 */ /* 0x000fe60003800000 */
[----:B------:R-:W1:Y:S02]  /*20970*/  SYNCS.PHASECHK.TRANS64.TRYWAIT P0, [R3+URZ+0x28840], R2 ;  /* 0x02884002030075a7 */ /* 0x000e64000800017f */
[----:B-1----:R-:W-:Y:S05]  /*20980*/  @!P0 BRA `(.L_x_2861) ;  /* 0x0000005c00688947 */ /* 0x002fea0003800000 */
.L_x_3049:
[----:B------:R-:W-:Y:S05]  /*20990*/  BSYNC B2 ;  /* 0x0000000000027941 */ /* 0x000fea0003800000 */
.L_x_2860:
        /* <DEDUP_REMOVED lines=12> */
.L_x_2863:
[----:B------:R-:W-:Y:S05]  /*20a60*/  BSYNC B2 ;  /* 0x0000000000027941 */ /* 0x000fea0003800000 */
.L_x_2862:
        /* <DEDUP_REMOVED lines=12> */
.L_x_2864:
        /* <DEDUP_REMOVED lines=16> */
.L_x_2865:
        /* <DEDUP_REMOVED lines=16> */
.L_x_3050:
[----:B------:R-:W-:Y:S05]  /*20d30*/  BSYNC B2 ;  /* 0x0000000000027941 */ /* 0x000fea0003800000 */
.L_x_2866:
        /* <DEDUP_REMOVED lines=11> */
.L_x_2869:
[----:B------:R-:W-:Y:S05]  /*20df0*/  BSYNC B2 ;  /* 0x0000000000027941 */ /* 0x000fea0003800000 */
.L_x_2868:
        /* <DEDUP_REMOVED lines=12> */
.L_x_2870:
        /* <DEDUP_REMOVED lines=15> */
.L_x_2871:
        /* <DEDUP_REMOVED lines=12> */
.L_x_2858:
[----:B------:R-:W-:Y:S05]  /*21070*/  BSYNC B1 ;  /* 0x0000000000017941 */ /* 0x000fea0003800000 */
.L_x_2857:
        /* <DEDUP_REMOVED lines=35> */
.L_x_2874:
[----:B------:R-:W-:Y:S01]  /*212b0*/  IMAD R2, R19, 0x8, R18 ;  /* 0x0000000813027824 */ /* 0x000fe200078e0212 */
[----:B------:R-:W-:Y:S01]  /*212c0*/  SHF.L.U32 R3, R10, 0x1f, RZ ;  /* 0x0000001f0a037819 */ /* 0x000fe200000006ff */
[----:B------:R-:W-:Y:S03]  /*212d0*/  BSSY B2, `(.L_x_2875) ;  /* 0x0000003000027945 */ /* 0x000fe60003800000 */
[----:B------:R-:W2:Y:S02]  /*212e0*/  SYNCS.PHASECHK.TRANS64.TRYWAIT P0, [R2+URZ+0x28840], R3 ;  /* 0x02884003020075a7 */ /* 0x000ea4000800017f */
[----:B--2---:R-:W-:Y:S05]  /*212f0*/  @!P0 BRA `(.L_x_2876) ;  /* 0x0000005400348947 */ /* 0x004fea0003800000 */
.L_x_3051:
[----:B------:R-:W-:Y:S05]  /*21300*/  BSYNC B2 ;  /* 0x0000000000027941 */ /* 0x000fea0003800000 */
.L_x_2875:
        /* <DEDUP_REMOVED lines=12> */
.L_x_2878:
[----:B------:R-:W-:Y:S05]  /*213d0*/  BSYNC B2 ;  /* 0x0000000000027941 */ /* 0x000fea0003800000 */
.L_x_2877:
        /* <DEDUP_REMOVED lines=13> */
.L_x_2879:
        /* <DEDUP_REMOVED lines=16> */
.L_x_2880:
        /* <DEDUP_REMOVED lines=15> */
.L_x_3052:
[----:B------:R-:W-:Y:S05]  /*216a0*/  BSYNC B2 ;  /* 0x0000000000027941 */ /* 0x000fea0003800000 */
.L_x_2881:
        /* <DEDUP_REMOVED lines=11> */
.L_x_2884:
[----:B------:R-:W-:Y:S05]  /*21760*/  BSYNC B2 ;  /* 0x0000000000027941 */ /* 0x000fea0003800000 */
.L_x_2883:
        /* <DEDUP_REMOVED lines=12> */
.L_x_2885:
        /* <DEDUP_REMOVED lines=15> */
.L_x_2886:
        /* <DEDUP_REMOVED lines=12> */
.L_x_2873:
[----:B------:R-:W-:Y:S05]  /*219e0*/  BSYNC B1 ;  /* 0x0000000000017941 */ /* 0x000fea0003800000 */
.L_x_2872:
[----:B------:R-:W2:Y:S01]  /*219f0*/  LDL R2, [R1+0x2c] ;  /* 0x00002c0001027983 */ /* 0x000ea20000100800 */
[----:B------:R-:W-:Y:S01]  /*21a00*/  VIADD R0, R0, 0xfffffffe ;  /* 0xfffffffe00007836 */ /* 0x000fe20000000000 */
[----:B--2---:R-:W-:-:S13]  /*21a10*/  ISETP.GT.AND P0, PT, R6, R2, PT ;  /* 0x000000020600720c */ /* 0x004fda0003f04270 */
[----:B------:R-:W-:Y:S05]  /*21a20*/  @P0 BRA `(.L_x_2887) ;  /* 0xffffffec00380947 */ /* 0x000fea000383ffff */
.L_x_2839:
[----:B------:R-:W-:Y:S05]  /*21a30*/  BSYNC B0 ;  /* 0x0000000000007941 */ /* 0x000fea0003800000 */
.L_x_2838:
        /* <DEDUP_REMOVED lines=18> */
.L_x_2889:
[----:B------:R-:W-:Y:S05]  /*21b60*/  BSYNC B0 ;  /* 0x0000000000007941 */ /* 0x000fea0003800000 */
.L_x_2888:
        /* <DEDUP_REMOVED lines=11> */
.L_x_3053:
[----:B------:R-:W-:Y:S05]  /*21c20*/  BSYNC B1 ;  /* 0x0000000000017941 */ /* 0x000fea0003800000 */
.L_x_2892:
        /* <DEDUP_REMOVED lines=9> */
.L_x_2895:
[----:B------:R-:W-:Y:S05]  /*21cc0*/  BSYNC B1 ;  /* 0x0000000000017941 */ /* 0x000fea0003800000 */
.L_x_2894:
        /* <DEDUP_REMOVED lines=12> */
.L_x_2896:
        /* <DEDUP_REMOVED lines=15> */
.L_x_2897:
        /* <DEDUP_REMOVED lines=10> */
.L_x_2891:
[----:B------:R-:W-:Y:S05]  /*21f20*/  BSYNC B0 ;  /* 0x0000000000007941 */ /* 0x000fea0003800000 */
.L_x_2890:
[----:B------:R-:W2:Y:S01]  /*21f30*/  LDL.LU R4, [R1+0x18] ;  /* 0x0000180001047983 */ /* 0x000ea20000300800 */
[----:B------:R-:W-:-:S05]  /*21f40*/  VIADD R19, R19, 0x1 ;  /* 0x0000000113137836 */ /* 0x000fca0000000000 */
[----:B------:R-:W-:-:S04]  /*21f50*/  ISETP.NE.AND P0, PT, R19, 0x2, PT ;  /* 0x000000021300780c */ /* 0x000fc80003f05270 */
[----:B------:R-:W-:Y:S02]  /*21f60*/  SEL R0, RZ, 0x1, P0 ;  /* 0x00000001ff007807 */ /* 0x000fe40000000000 */
[----:B------:R-:W-:Y:S02]  /*21f70*/  SEL R19, R19, RZ, P0 ;  /* 0x000000ff13137207 */ /* 0x000fe40000000000 */
[----:B--2---:R-:W-:-:S05]  /*21f80*/  LOP3.LUT R4, R4, R0, RZ, 0x3c, !PT ;  /* 0x0000000004047212 */ /* 0x004fca00078e3cff */
[----:B------:R2:W-:Y:S02]  /*21f90*/  STL [R1+0x18], R4 ;  /* 0x0000180401007387 */ /* 0x0005e40000100800 */
.L_x_2818:
[----:B------:R-:W-:Y:S05]  /*21fa0*/  BSYNC B7 ;  /* 0x0000000000077941 */ /* 0x000fea0003800000 */
.L_x_2816:
[----:B---3--:R-:W3:Y:S02]  /*21fb0*/  LDL R0, [R1+0x10] ;  /* 0x0000100001007983 */ /* 0x008ee40000100800 */
        /* <DEDUP_REMOVED lines=9> */
[----:B-1----:R1:W-:Y:S04]  /*22050*/  STL.64 [R1], R4 ;  /* 0x0000000401007387 */ /* 0x0023e80000100a00 */
[----:B------:R1:W-:Y:S01]  /*22060*/  STL.64 [R1+0x8], R6 ;  /* 0x0000080601007387 */ /* 0x0003e20000100a00 */
[----:B------:R-:W-:Y:S06]  /*22070*/  BAR.ARV 0x4, 0x180 ;  /* 0x0106000000007b1d */ /* 0x000fec0000002000 */
[----:B------:R-:W-:Y:S05]  /*22080*/  BRA `(.L_x_2899) ;  /* 0x0000001000347947 */ /* 0x000fea0003800000 */
.L_x_2898:
[----:B------:R-:W3:Y:S01]  /*22090*/  S2R R16, SR_TID.X ;  /* 0x0000000000107919 */ /* 0x000ee20000002100 */
[----:B------:R-:W-:Y:S01]  /*220a0*/  UMOV UR4, 0xffffffff ;  /* 0xffffffff00047882 */ /* 0x000fe20000000000 */
[----:B---3--:R-:W-:-:S04]  /*220b0*/  LOP3.LUT R16, R16, 0x1f, RZ, 0xc0, !PT ;  /* 0x0000001f10107812 */ /* 0x008fc800078ec0ff */
[----:B------:R-:W-:Y:S01]  /*220c0*/  ISETP.NE.AND P0, PT, R16, 0x1f, PT ;  /* 0x0000001f1000780c */ /* 0x000fe20003f05270 */
[----:B------:R-:W-:-:S12]  /*220d0*/  BRA.DIV UR4, `(.L_x_2900) ;  /* 0x0000004604f87947 */ /* 0x000fd8000b800000 */
[----:B------:R-:W0:Y:S01]  /*220e0*/  LDL.LU R2, [R1] ;  /* 0x0000000001027983 */ /* 0x000e220000300800 */
[----:B------:R-:W-:-:S03]  /*220f0*/  ULDC UR4, c[0x0][0xc3c] ;  /* 0x00030f0000047ab9 */ /* 0x000fc60000000800 */
[----:B------:R-:W3:Y:S01]  /*22100*/  LDL R3, [R1+0xc] ;  /* 0x00000c0001037983 */ /* 0x000ee20000100800 */
[----:B0-----:R-:W-:Y:S02]  /*22110*/  IMAD.MOV.U32 R10, RZ, RZ, R2 ;  /* 0x000000ffff0a7224 */ /* 0x001fe400078e0002 */
[----:B---3--:R-:W-:-:S05]  /*22120*/  IMAD.IADD R0, R3, 0x1, R16 ;  /* 0x0000000103007824 */ /* 0x008fca00078e0210 */
[----:B------:R-:W-:-:S13]  /*22130*/  ISETP.GE.OR P1, PT, R0, UR4, !P0 ;  /* 0x0000000400007c0c */ /* 0x000fda000c726670 */
[----:B------:R-:W0:Y:S08]  /*22140*/  @!P1 LDC.64 R2, c[0x0][0xc80] ;  /* 0x00032000ff029b82 */ /* 0x000e300000000a00 */
[----:B-1----:R-:W1:Y:S01]  /*22150*/  @!P1 LDC.64 R6, c[0x0][0xc78] ;  /* 0x00031e00ff069b82 */ /* 0x002e620000000a00 */
[----:B0-----:R-:W-:-:S05]  /*22160*/  @!P1 IMAD.WIDE R2, R0, 0x4, R2 ;  /* 0x0000000400029825 */ /* 0x001fca00078e0202 */
[----:B------:R1:W3:Y:S02]  /*22170*/  @!P1 LDG.E R8, desc[UR42][R2.64] ;  /* 0x0000002a02089981 */ /* 0x0002e4000c1e1900 */
[----:B-1----:R-:W-:-:S06]  /*22180*/  @!P1 IMAD.WIDE R2, R0, 0x4, R6 ;  /* 0x0000000400029825 */ /* 0x002fcc00078e0206 */
[----:B------:R-:W4:Y:S01]  /*22190*/  @!P1 LDG.E R2, desc[UR42][R2.64] ;  /* 0x0000002a02029981 */ /* 0x000f22000c1e1900 */
[----:B--2---:R-:W-:Y:S01]  /*221a0*/  IMAD.MOV.U32 R4, RZ, RZ, RZ ;  /* 0x000000ffff047224 */ /* 0x004fe200078e00ff */
[C---:B------:R-:W-:Y:S01]  /*221b0*/  ISETP.GE.U32.AND P2, PT, R16.reuse, 0x2, PT ;  /* 0x000000021000780c */ /* 0x040fe20003f46070 */
[----:B------:R-:W-:Y:S01]  /*221c0*/  IMAD.MOV.U32 R6, RZ, RZ, RZ ;  /* 0x000000ffff067224 */ /* 0x000fe200078e00ff */
[C---:B------:R-:W-:Y:S01]  /*221d0*/  ISETP.GE.U32.AND P3, PT, R16.reuse, 0x4, PT ;  /* 0x000000041000780c */ /* 0x040fe20003f66070 */
[----:B------:R-:W-:Y:S01]  /*221e0*/  SHFL.IDX PT, R0, R10, 0x1, 0x1f ;  /* 0x00201f000a007f89 */ /* 0x000fe200000e0000 */
[C---:B------:R-:W-:Y:S02]  /*221f0*/  ISETP.GE.U32.AND P4, PT, R16.reuse, 0x8, PT ;  /* 0x000000081000780c */ /* 0x040fe40003f86070 */
[----:B------:R-:W-:Y:S01]  /*22200*/  ISETP.GE.U32.AND P5, PT, R16, 0x10, PT ;  /* 0x000000101000780c */ /* 0x000fe20003fa6070 */
[----:B---3--:R-:W-:Y:S02]  /*22210*/  @!P1 IMAD.MOV.U32 R4, RZ, RZ, R8 ;  /* 0x000000ffff049224 */ /* 0x008fe400078e0008 */
[----:B------:R-:W-:-:S02]  /*22220*/  IMAD.MOV.U32 R8, RZ, RZ, RZ ;  /* 0x000000ffff087224 */ /* 0x000fc400078e00ff */
[----:B----4-:R-:W-:Y:S01]  /*22230*/  @!P1 IMAD.MOV.U32 R6, RZ, RZ, R2 ;  /* 0x000000ffff069224 */ /* 0x010fe200078e0002 */
[----:B------:R-:W-:-:S03]  /*22240*/  ISETP.NE.AND P1, PT, R16, RZ, PT ;  /* 0x000000ff1000720c */ /* 0x000fc60003f25270 */
[----:B------:R-:W-:-:S05]  /*22250*/  IMAD R2, R6, R4, RZ ;  /* 0x0000000406027224 */ /* 0x000fca00078e02ff */
[----:B------:R-:W0:Y:S02]  /*22260*/  SHFL.UP PT, R3, R2, 0x1, RZ ;  /* 0x0420000002037989 */ /* 0x000e2400000e00ff */
[----:B0-----:R-:W-:-:S05]  /*22270*/  SEL R5, R3, RZ, P1 ;  /* 0x000000ff03057207 */ /* 0x001fca0000800000 */
[----:B------:R-:W-:Y:S02]  /*22280*/  IMAD.IADD R2, R2, 0x1, R5 ;  /* 0x0000000102027824 */ /* 0x000fe400078e0205 */
[----:B------:R-:W-:Y:S04]  /*22290*/  SHFL.IDX PT, R5, R10, RZ, 0x1f ;  /* 0x00001fff0a057589 */ /* 0x000fe800000e0000 */
        /* <DEDUP_REMOVED lines=13> */
.L_x_3063:
[----:B------:R-:W-:Y:S02]  /*22370*/  ULDC UR4, c[0x0][0xc38] ;  /* 0x00030e0000047ab9 */ /* 0x000fe40000000800 */
[----:B------:R-:W-:-:S04]  /*22380*/  IMAD.U32 R2, RZ, RZ, UR4 ;  /* 0x00000004ff027e24 */ /* 0x000fc8000f8e00ff */
[----:B-1----:R-:W-:-:S04]  /*22390*/  IMAD R9, R9, R2, RZ ;  /* 0x0000000209097224 */ /* 0x002fc800078e02ff */
[----:B------:R-:W-:-:S05]  /*223a0*/  IMAD.IADD R0, R0, 0x1, R9 ;  /* 0x0000000100007824 */ /* 0x000fca00078e0209 */
[----:B------:R-:W-:-:S13]  /*223b0*/  ISETP.GT.AND P6, PT, R0, R5, PT ;  /* 0x000000050000720c */ /* 0x000fda0003fc4270 */
[----:B------:R-:W-:Y:S05]  /*223c0*/  @P6 BRA `(.L_x_2901) ;  /* 0x0000000000ac6947 */ /* 0x000fea0003800000 */
.L_x_2904:
        /* <DEDUP_REMOVED lines=37> */
.L_x_3071:
[----:B------:R-:W-:Y:S02]  /*22620*/  ULDC UR4, c[0x0][0xc38] ;  /* 0x00030e0000047ab9 */ /* 0x000fe40000000800 */
[----:B------:R-:W-:-:S04]  /*22630*/  IMAD.U32 R2, RZ, RZ, UR4 ;  /* 0x00000004ff027e24 */ /* 0x000fc8000f8e00ff */
[----:B-1----:R-:W-:-:S04]  /*22640*/  IMAD R9, R9, R2, RZ ;  /* 0x0000000209097224 */ /* 0x002fc800078e02ff */
[----:B------:R-:W-:-:S05]  /*22650*/  IMAD.IADD R0, R9, 0x1, R0 ;  /* 0x0000000109007824 */ /* 0x000fca00078e0200 */
[----:B------:R-:W-:-:S13]  /*22660*/  ISETP.GT.AND P6, PT, R0, R5, PT ;  /* 0x000000050000720c */ /* 0x000fda0003fc4270 */
[----:B------:R-:W-:Y:S05]  /*22670*/  @!P6 BRA `(.L_x_2904) ;  /* 0xfffffffc0054e947 */ /* 0x000fea000383ffff */
.L_x_2901:
        /* <DEDUP_REMOVED lines=12> */
.L_x_3076:
[----:B------:R-:W-:-:S13]  /*22740*/  ISETP.NE.AND P0, PT, R0, RZ, PT ;  /* 0x000000ff0000720c */ /* 0x000fda0003f05270 */
[----:B------:R-:W-:Y:S05]  /*22750*/  @!P0 BRA `(.L_x_2906) ;  /* 0x0000000000148947 */ /* 0x000fea0003800000 */
[----:B------:R-:W-:Y:S01]  /*22760*/  UMOV UR4, 0xffffffff ;  /* 0xffffffff00047882 */ /* 0x000fe20000000000 */
[----:B-1----:R-:W-:Y:S02]  /*22770*/  VIADD R3, R3, 0xffffffff ;  /* 0xffffffff03037836 */ /* 0x002fe40000000000 */
[----:B------:R-:W-:Y:S05]  /*22780*/  BRA.DIV UR4, `(.L_x_2907) ;  /* 0x0000004a04ec7947 */ /* 0x000fea000b800000 */
[----:B------:R1:W3:Y:S02]  /*22790*/  SHFL.IDX PT, R3, R7, R3, 0x1f ;  /* 0x00001f0307037589 */ /* 0x0002e400000e0000 */
.L_x_3079:
[----:B---3--:R-:W-:-:S07]  /*227a0*/  IMAD.MOV.U32 R8, RZ, RZ, R3 ;  /* 0x000000ffff087224 */ /* 0x008fce00078e0003 */
.L_x_2906:
        /* <DEDUP_REMOVED lines=62> */
.L_x_2908:
        /* <DEDUP_REMOVED lines=63> */
.L_x_2909:
[----:B------:R-:W-:-:S05]  /*22f80*/  LOP3.LUT R3, RZ, R0, RZ, 0x33, !PT ;  /* 0x00000000ff037212 */ /* 0x000fca00078e33ff */
[----:B------:R-:W-:-:S05]  /*22f90*/  IMAD.IADD R0, R4, 0x1, R3 ;  /* 0x0000000104007824 */ /* 0x000fca00078e0203 */
[----:B------:R3:W-:Y:S01]  /*22fa0*/  STL [R1+0x4], R0 ;  /* 0x0000040001007387 */ /* 0x0007e20000100800 */
[----:B------:R-:W-:Y:S05]  /*22fb0*/  BRA `(.L_x_2910) ;  /* 0x0000000000287947 */ /* 0x000fea0003800000 */
.L_x_2902:
        /* <DEDUP_REMOVED lines=10> */
.L_x_2910:
[----:B-1----:R-:W4:Y:S04]  /*23060*/  LDL R3, [R1+0x8] ;  /* 0x0000080001037983 */ /* 0x002f280000100800 */
[----:B0-----:R-:W5:Y:S04]  /*23070*/  LDL R2, [R1+0xc] ;  /* 0x00000c0001027983 */ /* 0x001f680000100800 */
[----:B------:R-:W2:Y:S04]  /*23080*/  LDL R5, [R1+0x4] ;  /* 0x0000040001057983 */ /* 0x000ea80000100800 */
[----:B------:R-:W2:Y:S01]  /*23090*/  LDL R4, [R1] ;  /* 0x0000000001047983 */ /* 0x000ea20000100800 */
[----:B---3--:R-:W0:Y:S01]  /*230a0*/  S2R R0, SR_TID.X ;  /* 0x0000000000007919 */ /* 0x008e220000002100 */
[----:B------:R-:W-:Y:S05]  /*230b0*/  WARPSYNC.ALL ;  /* 0x0000000000007948 */ /* 0x000fea0003800000 */
[----:B0-----:R-:W-:Y:S01]  /*230c0*/  LOP3.LUT R0, R0, 0x1f, RZ, 0xc0, !PT ;  /* 0x0000001f00007812 */ /* 0x001fe200078ec0ff */
[----:B------:R-:W-:Y:S03]  /*230d0*/  BAR.SYNC.DEFER_BLOCKING 0x4, 0x180 ;  /* 0x0106000000007b1d */ /* 0x000fe60000010000 */
[----:B------:R-:W-:-:S13]  /*230e0*/  ISETP.NE.AND P0, PT, R0, RZ, PT ;  /* 0x000000ff0000720c */ /* 0x000fda0003f05270 */
[----:B------:R-:W-:Y:S01]  /*230f0*/  @!P0 MOV R0, 0x400 ;  /* 0x0000040000008802 */ /* 0x000fe20000000f00 */
[----:B----4-:R-:W-:Y:S02]  /*23100*/  IMAD.MOV.U32 R6, RZ, RZ, R3 ;  /* 0x000000ffff067224 */ /* 0x010fe400078e0003 */
[----:B------:R-:W0:Y:S01]  /*23110*/  @!P0 S2R R3, SR_CgaCtaId ;  /* 0x0000000000038919 */ /* 0x000e220000008800 */
[----:B-----5:R-:W-:Y:S01]  /*23120*/  IMAD.MOV.U32 R7, RZ, RZ, R2 ;  /* 0x000000ffff077224 */ /* 0x020fe200078e0002 */
[----:B0-----:R-:W-:-:S05]  /*23130*/  @!P0 LEA R18, R3, R0, 0x18 ;  /* 0x0000000003128211 */ /* 0x001fca00078ec0ff */
[----:B--2---:R0:W-:Y:S01]  /*23140*/  @!P0 STS.128 [R18+0x288d0], R4 ;  /* 0x0288d00412008388 */ /* 0x0041e20000000c00 */
[----:B------:R-:W-:Y:S06]  /*23150*/  BAR.ARV 0x5, 0x180 ;  /* 0x0146000000007b1d */ /* 0x000fec0000002000 */
.L_x_2899:
[----:B------:R-:W2:Y:S01]  /*23160*/  LDL R0, [R1+0xc] ;  /* 0x00000c0001007983 */ /* 0x000ea20000100800 */
[----:B------:R-:W-:Y:S02]  /*23170*/  ULDC UR4, c[0x0][0xc3c] ;  /* 0x00030f0000047ab9 */ /* 0x000fe40000000800 */
[----:B--2---:R-:W-:-:S13]  /*23180*/  ISETP.GE.AND P0, PT, R0, UR4, PT ;  /* 0x0000000400007c0c */ /* 0x004fda000bf06270 */
[----:B------:R-:W-:Y:S05]  /*23190*/  @!P0 BRA `(.L_x_2911) ;  /* 0xffffff9000908947 */ /* 0x000fea000383ffff */
[----:B------:R-:W-:Y:S05]  /*231a0*/  BSYNC B8 ;  /* 0x0000000000087941 */ /* 0x000fea0003800000 */
.L_x_2772:
        /* <DEDUP_REMOVED lines=12> */
.L_x_3080:
[----:B------:R-:W-:Y:S05]  /*23270*/  BSYNC B0 ;  /* 0x0000000000007941 */ /* 0x000fea0003800000 */
.L_x_2912:
[----:B------:R-:W-:-:S03]  /*23280*/  UMOV UR4, 0xffffffff ;  /* 0xffffffff00047882 */ /* 0x000fc60000000000 */
[----:B------:R-:W-:Y:S05]  /*23290*/  BRA.DIV UR4, `(.L_x_2914) ;  /* 0x0000004204687947 */ /* 0x000fea000b800000 */
[----:B------:R-:W1:Y:S02]  /*232a0*/  S2R R2, SR_TID.X ;  /* 0x0000000000027919 */ /* 0x000e640000002100 */
[----:B-1----:R-:W-:-:S04]  /*232b0*/  SHF.R.U32.HI R2, RZ, 0x5, R2 ;  /* 0x00000005ff027819 */ /* 0x002fc80000011602 */
[----:B------:R-:W-:-:S05]  /*232c0*/  LOP3.LUT R2, R2, 0x3, RZ, 0xc0, !PT ;  /* 0x0000000302027812 */ /* 0x000fca00078ec0ff */
[----:B------:R1:W2:Y:S02]  /*232d0*/  SHFL.IDX PT, R14, R2, RZ, 0x1f ;  /* 0x00001fff020e7589 */ /* 0x0002a400000e0000 */
.L_x_3083:
[----:B--2---:R-:W-:-:S13]  /*232e0*/  ISETP.NE.AND P0, PT, R14, RZ, PT ;  /* 0x000000ff0e00720c */ /* 0x004fda0003f05270 */
[----:B------:R-:W-:Y:S05]  /*232f0*/  @P0 BRA `(.L_x_2546) ;  /* 0x00000000008c0947 */ /* 0x000fea0003800000 */
[----:B------:R-:W-:-:S03]  /*23300*/  UMOV UR4, 0xffffffff ;  /* 0xffffffff00047882 */ /* 0x000fc60000000000 */
[----:B------:R-:W-:Y:S05]  /*23310*/  BRA.DIV UR4, `(.L_x_2915) ;  /* 0x00000042047c7947 */ /* 0x000fea000b800000 */
[----:B------:R-:W-:-:S13]  /*23320*/  ELECT P6, URZ, PT ;  /* 0x00000000003f782f */ /* 0x000fda00038c0000 */
.L_x_3086:
[----:B------:R-:W-:Y:S05]  /*23330*/  @!P6 BRA `(.L_x_2546) ;  /* 0x00000000007ce947 */ /* 0x000fea0003800000 */
[----:B------:R-:W-:-:S06]  /*23340*/  ULOP3.LUT UR4, UR40, 0x2, URZ, 0xfc, !UPT ;  /* 0x0000000228047892 */ /* 0x000fcc000f8efc3f */
[----:B-1----:R-:W-:-:S05]  /*23350*/  IMAD.U32 R2, RZ, RZ, UR4 ;  /* 0x00000004ff027e24 */ /* 0x002fca000f8e00ff */
[----:B------:R-:W-:-:S13]  /*23360*/  ISETP.NE.AND P2, PT, R2, 0x3, PT ;  /* 0x000000030200780c */ /* 0x000fda0003f45270 */
[----:B------:R-:W-:Y:S05]  /*23370*/  @!P2 BRA `(.L_x_2916) ;  /* 0x000000000004a947 */ /* 0x000fea0003800000 */
[----:B------:R-:W-:Y:S01]  /*23380*/  BPT.TRAP 0x1 ;  /* 0x000000040000795c */ /* 0x000fe20000300000 */
.L_x_2916:
        /* <DEDUP_REMOVED lines=13> */
.L_x_3087:
[----:B------:R-:W1:Y:S02]  /*23460*/  SYNCS.PHASECHK.TRANS64.TRYWAIT P0, [R7+URZ], R2 ;  /* 0x00000002070075a7 */ /* 0x000e64000800017f */
[----:B-1----:R-:W-:Y:S05]  /*23470*/  @!P0 BRA `(.L_x_2918) ;  /* 0x0000004000588947 */ /* 0x002fea0003800000 */
.L_x_3088:
[----:B------:R-:W-:Y:S05]  /*23480*/  @!P2 BRA `(.L_x_2919) ;  /* 0x000000000004a947 */ /* 0x000fea0003800000 */
[----:B------:R-:W-:Y:S01]  /*23490*/  BPT.TRAP 0x1 ;  /* 0x000000040000795c */ /* 0x000fe20000300000 */
.L_x_2919:
[----:B------:R-:W-:-:S04]  /*234a0*/  VIADD R0, R0, 0x28860 ;  /* 0x0002886000007836 */ /* 0x000fc80000000000 */
[----:B------:R-:W-:-:S04]  /*234b0*/  IMAD R4, R19, 0x8, R0 ;  /* 0x0000000813047824 */ /* 0x000fc800078e0200 */
[----:B------:R-:W2:Y:S02]  /*234c0*/  SYNCS.PHASECHK.TRANS64.TRYWAIT P0, [R4+URZ], R5 ;  /* 0x00000005040075a7 */ /* 0x000ea4000800017f */
[----:B--2---:R-:W-:Y:S05]  /*234d0*/  @!P0 BRA `(.L_x_2920) ;  /* 0x0000004000548947 */ /* 0x004fea0003800000 */
.L_x_3089:
[----:B------:R-:W-:-:S07]  /*234e0*/  IMAD R3, R3, 0x8, R0 ;  /* 0x0000000803037824 */ /* 0x000fce00078e0200 */
.L_x_2921:
[----:B---3--:R3:W4:Y:S02]  /*234f0*/  SYNCS.PHASECHK.TRANS64.TRYWAIT P0, [R3+URZ], R2 ;  /* 0x00000002030075a7 */ /* 0x008724000800017f */
[----:B----4-:R-:W-:Y:S05]  /*23500*/  @!P0 NANOSLEEP.SYNCS 0x989680 ;  /* 0x009896800000895d */ /* 0x010fea0003900000 */
[----:B------:R-:W4:Y:S02]  /*23510*/  @!P0 SYNCS.PHASECHK.TRANS64 P0, [R3+URZ], R2 ;  /* 0x00000002030085a7 */ /* 0x000f24000800007f */
[----:B----4-:R-:W-:Y:S05]  /*23520*/  @!P0 BRA `(.L_x_2921) ;  /* 0xfffffffc00f08947 */ /* 0x010fea000383ffff */
.L_x_2546:
[----:B------:R-:W-:Y:S05]  /*23530*/  BSYNC B9 ;  /* 0x0000000000097941 */ /* 0x000fea0003800000 */
.L_x_2543:
[----:B------:R-:W-:Y:S05]  /*23540*/  EXIT ;  /* 0x000000000000794d */ /* 0x000fea0003800000 */
.L_x_2570:
[----:B0-----:R0:W1:Y:S02]  /*23550*/  SYNCS.PHASECHK.TRANS64.TRYWAIT P6, [R110+URZ+0x28890], R117 ;  /* 0x028890756e0075a7 */ /* 0x00106400080c017f */
[----:B-1----:R-:W-:Y:S05]  /*23560*/  @!P6 NANOSLEEP.SYNCS 0x989680 ;  /* 0x009896800000e95d */ /* 0x002fea0003900000 */
[----:B------:R-:W1:Y:S02]  /*23570*/  @!P6 SYNCS.PHASECHK.TRANS64 P6, [R110+URZ+0x28890], R117 ;  /* 0x028890756e00e5a7 */ /* 0x000e6400080c007f */
[----:B-1----:R-:W-:Y:S05]  /*23580*/  @!P6 BRA `(.L_x_2570) ;  /* 0xfffffffc00f0e947 */ /* 0x002fea000383ffff */
[----:B------:R-:W-:Y:S05]  /*23590*/  BRA `(.L_x_2922) ;  /* 0xfffffe0000707947 */ /* 0x000fea000383ffff */
.L_x_2606:
[----:B0-----:R0:W1:Y:S02]  /*235a0*/  SYNCS.PHASECHK.TRANS64.TRYWAIT P4, [R110+URZ+0x28890], R117 ;  /* 0x028890756e0075a7 */ /* 0x001064000808017f */
[----:B-1----:R-:W-:Y:S05]  /*235b0*/  @!P4 NANOSLEEP.SYNCS 0x989680 ;  /* 0x009896800000c95d */ /* 0x002fea0003900000 */
[----:B------:R-:W1:Y:S02]  /*235c0*/  @!P4 SYNCS.PHASECHK.TRANS64 P4, [R110+URZ+0x28890], R117 ;  /* 0x028890756e00c5a7 */ /* 0x000e64000808007f */
[----:B-1----:R-:W-:Y:S05]  /*235d0*/  @!P4 BRA `(.L_x_2606) ;  /* 0xfffffffc00f0c947 */ /* 0x002fea000383ffff */
[----:B------:R-:W-:Y:S05]  /*235e0*/  BRA `(.L_x_2923) ;  /* 0xfffffe2800847947 */ /* 0x000fea000383ffff */
.L_x_2623:
[----:B0-----:R0:W1:Y:S02]  /*235f0*/  SYNCS.PHASECHK.TRANS64.TRYWAIT P3, [R110+URZ+0x28890], R117 ;  /* 0x028890756e0075a7 */ /* 0x001064000806017f */
[----:B-1----:R-:W-:Y:S05]  /*23600*/  @!P3 NANOSLEEP.SYNCS 0x989680 ;  /* 0x009896800000b95d */ /* 0x002fea0003900000 */
[----:B------:R-:W1:Y:S02]  /*23610*/  @!P3 SYNCS.PHASECHK.TRANS64 P3, [R110+URZ+0x28890], R117 ;  /* 0x028890756e00b5a7 */ /* 0x000e64000806007f */
[----:B-1----:R-:W-:Y:S05]  /*23620*/  @!P3 BRA `(.L_x_2623) ;  /* 0xfffffffc00f0b947 */ /* 0x002fea000383ffff */
[----:B------:R-:W-:Y:S05]  /*23630*/  BRA `(.L_x_2924) ;  /* 0xfffffe4c00387947 */ /* 0x000fea000383ffff */
.L_x_2633:
[----:B--2---:R2:W3:Y:S02]  /*23640*/  SYNCS.PHASECHK.TRANS64.TRYWAIT P0, [R110+URZ+0x288b0], R117 ;  /* 0x0288b0756e0075a7 */ /* 0x0044e4000800017f */
[----:B---3--:R-:W-:Y:S05]  /*23650*/  @!P0 NANOSLEEP.SYNCS 0x989680 ;  /* 0x009896800000895d */ /* 0x008fea0003900000 */
[----:B------:R-:W3:Y:S02]  /*23660*/  @!P0 SYNCS.PHASECHK.TRANS64 P0, [R110+URZ+0x288b0], R117 ;  /* 0x0288b0756e0085a7 */ /* 0x000ee4000800007f */
[----:B---3--:R-:W-:Y:S05]  /*23670*/  @!P0 BRA `(.L_x_2633) ;  /* 0xfffffffc00f08947 */ /* 0x008fea000383ffff */
[----:B------:R-:W-:Y:S05]  /*23680*/  BRA `(.L_x_2925) ;  /* 0xfffffe5000d47947 */ /* 0x000fea000383ffff */
.L_x_2647:
        /* <DEDUP_REMOVED lines=13> */
.L_x_2927:
[----:B------:R-:W-:Y:S05]  /*23760*/  BSYNC B0 ;  /* 0x0000000000007941 */ /* 0x000fea0003800000 */
.L_x_2926:
[----:B------:R-:W-:Y:S01]  /*23770*/  IMAD.MOV.U32 R189, RZ, RZ, R14 ;  /* 0x000000ffffbd7224 */ /* 0x000fe200078e000e */
[----:B------:R-:W-:Y:S06]  /*23780*/  BRA `(.L_x_2928) ;  /* 0xfffffe5c00b47947 */ /* 0x000fec000383ffff */
.L_x_2657:
        /* <DEDUP_REMOVED lines=8> */
.L_x_2930:
[----:B------:R-:W-:Y:S05]  /*23810*/  BSYNC B1 ;  /* 0x0000000000017941 */ /* 0x000fea0003800000 */
.L_x_2929:
        /* <DEDUP_REMOVED lines=8> */
.L_x_2931:
[----:B------:R-:W-:Y:S02]  /*238a0*/  IMAD.MOV.U32 R13, RZ, RZ, R10 ;  /* 0x000000ffff0d7224 */ /* 0x000fe400078e000a */
[----:B------:R-:W-:-:S07]  /*238b0*/  IMAD.MOV.U32 R3, RZ, RZ, R14 ;  /* 0x000000ffff037224 */ /* 0x000fce00078e000e */
[----:B------:R-:W-:Y:S05]  /*238c0*/  WARPSYNC.COLLECTIVE R15, `(.L_x_2932) ;  /* 0x000000000f087348 */ /* 0x000fea0003c00000 */
[----:B------:R0:W1:Y:S02]  /*238d0*/  SHFL.IDX P6, R14, R13, R12, R11 ;  /* 0x0000000c0d0e7389 */ /* 0x00006400000c000b */
[----:B01----:R-:W-:Y:S01]  /*238e0*/  ENDCOLLECTIVE ;  /* 0x000000000000791b */ /* 0x003fe20003800000 */
.L_x_2932:
[----:B------:R-:W-:Y:S02]  /*238f0*/  IMAD.MOV.U32 R13, RZ, RZ, R5 ;  /* 0x000000ffff0d7224 */ /* 0x000fe400078e0005 */
[----:B------:R-:W-:-:S07]  /*23900*/  IMAD.MOV.U32 R4, RZ, RZ, R14 ;  /* 0x000000ffff047224 */ /* 0x000fce00078e000e */
[----:B------:R-:W-:Y:S05]  /*23910*/  WARPSYNC.COLLECTIVE R15, `(.L_x_2933) ;  /* 0x000000000f087348 */ /* 0x000fea0003c00000 */
[----:B------:R0:W1:Y:S02]  /*23920*/  SHFL.IDX P6, R14, R13, R12, R11 ;  /* 0x0000000c0d0e7389 */ /* 0x00006400000c000b */
[----:B01----:R-:W-:Y:S01]  /*23930*/  ENDCOLLECTIVE ;  /* 0x000000000000791b */ /* 0x003fe20003800000 */
.L_x_2933:
[----:B------:R-:W-:Y:S05]  /*23940*/  BRA `(.L_x_2934) ;  /* 0xfffffe6400087947 */ /* 0x000fea000383ffff */
.L_x_2660:
        /* <DEDUP_REMOVED lines=8> */
.L_x_2936:
[----:B------:R-:W-:Y:S05]  /*239d0*/  BSYNC B1 ;  /* 0x0000000000017941 */ /* 0x000fea0003800000 */
.L_x_2935:
        /* <DEDUP_REMOVED lines=8> */
.L_x_2937:
[----:B------:R-:W-:Y:S02]  /*23a60*/  IMAD.MOV.U32 R13, RZ, RZ, R10 ;  /* 0x000000ffff0d7224 */ /* 0x000fe400078e000a */
[----:B------:R-:W-:-:S07]  /*23a70*/  IMAD.MOV.U32 R3, RZ, RZ, R14 ;  /* 0x000000ffff037224 */ /* 0x000fce00078e000e */
[----:B------:R-:W-:Y:S05]  /*23a80*/  WARPSYNC.COLLECTIVE R15, `(.L_x_2938) ;  /* 0x000000000f087348 */ /* 0x000fea0003c00000 */
[----:B------:R0:W1:Y:S02]  /*23a90*/  SHFL.IDX P6, R14, R13, R12, R11 ;  /* 0x0000000c0d0e7389 */ /* 0x00006400000c000b */
[----:B01----:R-:W-:Y:S01]  /*23aa0*/  ENDCOLLECTIVE ;  /* 0x000000000000791b */ /* 0x003fe20003800000 */
.L_x_2938:
[----:B------:R-:W-:Y:S02]  /*23ab0*/  IMAD.MOV.U32 R13, RZ, RZ, R5 ;  /* 0x000000ffff0d7224 */ /* 0x000fe400078e0005 */
[----:B------:R-:W-:-:S07]  /*23ac0*/  IMAD.MOV.U32 R4, RZ, RZ, R14 ;  /* 0x000000ffff047224 */ /* 0x000fce00078e000e */
[----:B------:R-:W-:Y:S05]  /*23ad0*/  WARPSYNC.COLLECTIVE R15, `(.L_x_2939) ;  /* 0x000000000f087348 */ /* 0x000fea0003c00000 */
[----:B------:R0:W1:Y:S02]  /*23ae0*/  SHFL.IDX P6, R14, R13, R12, R11 ;  /* 0x0000000c0d0e7389 */ /* 0x00006400000c000b */
[----:B01----:R-:W-:Y:S01]  /*23af0*/  ENDCOLLECTIVE ;  /* 0x000000000000791b */ /* 0x003fe20003800000 */
.L_x_2939:
[----:B------:R-:W-:Y:S05]  /*23b00*/  BRA `(.L_x_2940) ;  /* 0xfffffe6400747947 */ /* 0x000fea000383ffff */
.L_x_2663:
        /* <DEDUP_REMOVED lines=8> */
.L_x_2942:
[----:B------:R-:W-:Y:S05]  /*23b90*/  BSYNC B1 ;  /* 0x0000000000017941 */ /* 0x000fea0003800000 */
.L_x_2941:
        /* <DEDUP_REMOVED lines=8> */
.L_x_2943:
[----:B------:R-:W-:Y:S02]  /*23c20*/  IMAD.MOV.U32 R13, RZ, RZ, R10 ;  /* 0x000000ffff0d7224 */ /* 0x000fe400078e000a */
[----:B------:R-:W-:-:S07]  /*23c30*/  IMAD.MOV.U32 R3, RZ, RZ, R14 ;  /* 0x000000ffff037224 */ /* 0x000fce00078e000e */
[----:B------:R-:W-:Y:S05]  /*23c40*/  WARPSYNC.COLLECTIVE R15, `(.L_x_2944) ;  /* 0x000000000f087348 */ /* 0x000fea0003c00000 */
[----:B------:R0:W1:Y:S02]  /*23c50*/  SHFL.IDX P6, R14, R13, R12, R11 ;  /* 0x0000000c0d0e7389 */ /* 0x00006400000c000b */
[----:B01----:R-:W-:Y:S01]  /*23c60*/  ENDCOLLECTIVE ;  /* 0x000000000000791b */ /* 0x003fe20003800000 */
.L_x_2944:
[----:B------:R-:W-:Y:S02]  /*23c70*/  IMAD.MOV.U32 R13, RZ, RZ, R5 ;  /* 0x000000ffff0d7224 */ /* 0x000fe400078e0005 */
[----:B------:R-:W-:-:S07]  /*23c80*/  IMAD.MOV.U32 R4, RZ, RZ, R14 ;  /* 0x000000ffff047224 */ /* 0x000fce00078e000e */
[----:B------:R-:W-:Y:S05]  /*23c90*/  WARPSYNC.COLLECTIVE R15, `(.L_x_2945) ;  /* 0x000000000f087348 */ /* 0x000fea0003c00000 */
[----:B------:R0:W1:Y:S02]  /*23ca0*/  SHFL.IDX P6, R14, R13, R12, R11 ;  /* 0x0000000c0d0e7389 */ /* 0x00006400000c000b */
[----:B01----:R-:W-:Y:S01]  /*23cb0*/  ENDCOLLECTIVE ;  /* 0x000000000000791b */ /* 0x003fe20003800000 */
.L_x_2945:
[----:B------:R-:W-:Y:S05]  /*23cc0*/  BRA `(.L_x_2946) ;  /* 0xfffffe6400d87947 */ /* 0x000fea000383ffff */
.L_x_2666:
        /* <DEDUP_REMOVED lines=8> */
.L_x_2948:
[----:B------:R-:W-:Y:S05]  /*23d50*/  BSYNC B1 ;  /* 0x0000000000017941 */ /* 0x000fea0003800000 */
.L_x_2947:
        /* <DEDUP_REMOVED lines=8> */
.L_x_2949:
[----:B------:R-:W-:Y:S02]  /*23de0*/  IMAD.MOV.U32 R13, RZ, RZ, R10 ;  /* 0x000000ffff0d7224 */ /* 0x000fe400078e000a */
[----:B------:R-:W-:-:S07]  /*23df0*/  IMAD.MOV.U32 R3, RZ, RZ, R14 ;  /* 0x000000ffff037224 */ /* 0x000fce00078e000e */
[----:B------:R-:W-:Y:S05]  /*23e00*/  WARPSYNC.COLLECTIVE R15, `(.L_x_2950) ;  /* 0x000000000f087348 */ /* 0x000fea0003c00000 */
[----:B------:R0:W1:Y:S02]  /*23e10*/  SHFL.IDX P6, R14, R13, R12, R11 ;  /* 0x0000000c0d0e7389 */ /* 0x00006400000c000b */
[----:B01----:R-:W-:Y:S01]  /*23e20*/  ENDCOLLECTIVE ;  /* 0x000000000000791b */ /* 0x003fe20003800000 */
.L_x_2950:
[----:B------:R-:W-:Y:S02]  /*23e30*/  IMAD.MOV.U32 R13, RZ, RZ, R5 ;  /* 0x000000ffff0d7224 */ /* 0x000fe400078e0005 */
[----:B------:R-:W-:-:S07]  /*23e40*/  IMAD.MOV.U32 R4, RZ, RZ, R14 ;  /* 0x000000ffff047224 */ /* 0x000fce00078e000e */
[----:B------:R-:W-:Y:S05]  /*23e50*/  WARPSYNC.COLLECTIVE R15, `(.L_x_2951) ;  /* 0x000000000f087348 */ /* 0x000fea0003c00000 */
[----:B------:R0:W1:Y:S02]  /*23e60*/  SHFL.IDX P6, R14, R13, R12, R11 ;  /* 0x0000000c0d0e7389 */ /* 0x00006400000c000b */
[----:B01----:R-:W-:Y:S01]  /*23e70*/  ENDCOLLECTIVE ;  /* 0x000000000000791b */ /* 0x003fe20003800000 */
.L_x_2951:
[----:B------:R-:W-:Y:S01]  /*23e80*/  IMAD.MOV.U32 R5, RZ, RZ, R14 ;  /* 0x000000ffff057224 */ /* 0x000fe200078e000e */
[----:B------:R-:W-:Y:S06]  /*23e90*/  BRA `(.L_x_2952) ;  /* 0xfffffe6800407947 */ /* 0x000fec000383ffff */
.L_x_2670:
[----:B0-----:R0:W1:Y:S02]  /*23ea0*/  SYNCS.PHASECHK.TRANS64.TRYWAIT P0, [R2+URZ+0x28800], R77 ;  /* 0x0288004d020075a7 */ /* 0x001064000800017f */
[----:B-1----:R-:W-:Y:S05]  /*23eb0*/  @!P0 NANOSLEEP.SYNCS 0x989680 ;  /* 0x009896800000895d */ /* 0x002fea0003900000 */
[----:B------:R-:W1:Y:S02]  /*23ec0*/  @!P0 SYNCS.PHASECHK.TRANS64 P0, [R2+URZ+0x28800], R77 ;  /* 0x0288004d020085a7 */ /* 0x000e64000800007f */
[----:B-1----:R-:W-:Y:S05]  /*23ed0*/  @!P0 BRA `(.L_x_2670) ;  /* 0xfffffffc00f08947 */ /* 0x002fea000383ffff */
[----:B------:R-:W-:Y:S05]  /*23ee0*/  BRA `(.L_x_2953) ;  /* 0xfffffe6c00007947 */ /* 0x000fea000383ffff */
.L_x_2686:
        /* <DEDUP_REMOVED lines=9> */
.L_x_2955:
[----:B------:R-:W-:Y:S05]  /*23f80*/  BSYNC B1 ;  /* 0x0000000000017941 */ /* 0x000fea0003800000 */
.L_x_2954:
        /* <DEDUP_REMOVED lines=10> */
.L_x_2956:
        /* <DEDUP_REMOVED lines=8> */
.L_x_2957:
        /* <DEDUP_REMOVED lines=9> */
.L_x_2958:
        /* <DEDUP_REMOVED lines=23> */
.L_x_2959:
        /* <DEDUP_REMOVED lines=19> */
.L_x_2960:
        /* <DEDUP_REMOVED lines=8> */
.L_x_2961:
[----:B------:R-:W-:Y:S02]  /*24460*/  IMAD.MOV.U32 R13, RZ, RZ, R34 ;  /* 0x000000ffff0d7224 */ /* 0x000fe400078e0022 */
[----:B------:R-:W-:-:S07]  /*24470*/  IMAD.MOV.U32 R9, RZ, RZ, R14 ;  /* 0x000000ffff097224 */ /* 0x000fce00078e000e */
[----:B------:R-:W-:Y:S05]  /*24480*/  WARPSYNC.COLLECTIVE R15, `(.L_x_2962) ;  /* 0x000000000f087348 */ /* 0x000fea0003c00000 */
[----:B------:R0:W1:Y:S02]  /*24490*/  SHFL.IDX P6, R14, R13, R12, R11 ;  /* 0x0000000c0d0e7389 */ /* 0x00006400000c000b */
[----:B01----:R-:W-:Y:S01]  /*244a0*/  ENDCOLLECTIVE ;  /* 0x000000000000791b */ /* 0x003fe20003800000 */
.L_x_2962:
[----:B------:R-:W-:Y:S05]  /*244b0*/  BRA `(.L_x_2963) ;  /* 0xfffffe84003c7947 */ /* 0x000fea000383ffff */
.L_x_2689:
        /* <DEDUP_REMOVED lines=8> */
.L_x_2965:
[----:B------:R-:W-:Y:S05]  /*24540*/  BSYNC B1 ;  /* 0x0000000000017941 */ /* 0x000fea0003800000 */
.L_x_2964:
        /* <DEDUP_REMOVED lines=9> */
.L_x_2966:
        /* <DEDUP_REMOVED lines=8> */
.L_x_2967:
[----:B------:R-:W-:-:S05]  /*24660*/  @!P1 IADD3 R8, P2, R8, R21, RZ ;  /* 0x0000001508089210 */ /* 0x000fca0007f5e0ff */
[----:B------:R-:W-:Y:S02]  /*24670*/  @!P1 IMAD.X R9, R0, 0x1, R29, P2 ;  /* 0x0000000100099824 */ /* 0x000fe400010e061d */
[----:B------:R-:W-:Y:S02]  /*24680*/  IMAD.MOV.U32 R13, RZ, RZ, R34 ;  /* 0x000000ffff0d7224 */ /* 0x000fe400078e0022 */
[----:B------:R-:W-:-:S07]  /*24690*/  IMAD.MOV.U32 R20, RZ, RZ, R14 ;  /* 0x000000ffff147224 */ /* 0x000fce00078e000e */
[----:B------:R-:W-:Y:S05]  /*246a0*/  WARPSYNC.COLLECTIVE R15, `(.L_x_2968) ;  /* 0x000000000f087348 */ /* 0x000fea0003c00000 */
[----:B------:R0:W1:Y:S02]  /*246b0*/  SHFL.IDX P6, R14, R13, R12, R11 ;  /* 0x0000000c0d0e7389 */ /* 0x00006400000c000b */
[----:B01----:R-:W-:Y:S01]  /*246c0*/  ENDCOLLECTIVE ;  /* 0x000000000000791b */ /* 0x003fe20003800000 */
.L_x_2968:
        /* <DEDUP_REMOVED lines=21> */
.L_x_2969:
        /* <DEDUP_REMOVED lines=20> */
.L_x_2970:
[----:B------:R-:W-:Y:S01]  /*24960*/  CS2R R8, SRZ ;  /* 0x0000000000087805 */ /* 0x000fe2000001ff00 */
[----:B------:R-:W-:Y:S02]  /*24970*/  IMAD.MOV.U32 R13, RZ, RZ, R33 ;  /* 0x000000ffff0d7224 */ /* 0x000fe400078e0021 */
[----:B------:R-:W-:-:S07]  /*24980*/  IMAD.MOV.U32 R32, RZ, RZ, R14 ;  /* 0x000000ffff207224 */ /* 0x000fce00078e000e */
[----:B------:R-:W-:Y:S05]  /*24990*/  WARPSYNC.COLLECTIVE R15, `(.L_x_2971) ;  /* 0x000000000f087348 */ /* 0x000fea0003c00000 */
[----:B------:R0:W1:Y:S02]  /*249a0*/  SHFL.IDX P6, R14, R13, R12, R11 ;  /* 0x0000000c0d0e7389 */ /* 0x00006400000c000b */
[----:B01----:R-:W-:Y:S01]  /*249b0*/  ENDCOLLECTIVE ;  /* 0x000000000000791b */ /* 0x003fe20003800000 */
.L_x_2971:
[----:B------:R-:W-:Y:S02]  /*249c0*/  IMAD.MOV.U32 R13, RZ, RZ, R34 ;  /* 0x000000ffff0d7224 */ /* 0x000fe400078e0022 */
[----:B------:R-:W-:-:S07]  /*249d0*/  IMAD.MOV.U32 R33, RZ, RZ, R14 ;  /* 0x000000ffff217224 */ /* 0x000fce00078e000e */
[----:B------:R-:W-:Y:S05]  /*249e0*/  WARPSYNC.COLLECTIVE R15, `(.L_x_2972) ;  /* 0x000000000f087348 */ /* 0x000fea0003c00000 */
[----:B------:R0:W1:Y:S02]  /*249f0*/  SHFL.IDX P6, R14, R13, R12, R11 ;  /* 0x0000000c0d0e7389 */ /* 0x00006400000c000b */
[----:B01----:R-:W-:Y:S01]  /*24a00*/  ENDCOLLECTIVE ;  /* 0x000000000000791b */ /* 0x003fe20003800000 */
.L_x_2972:
[----:B------:R-:W-:-:S05]  /*24a10*/  IMAD.MOV.U32 R11, RZ, RZ, R43 ;  /* 0x000000ffff0b7224 */ /* 0x000fca00078e002b */
[----:B------:R-:W-:Y:S01]  /*24a20*/  PRMT R75, R11, 0x7610, R75 ;  /* 0x000076100b4b7816 */ /* 0x000fe2000000004b */
[----:B------:R-:W-:Y:S01]  /*24a30*/  IMAD.MOV.U32 R34, RZ, RZ, R14 ;  /* 0x000000ffff227224 */ /* 0x000fe200078e000e */
[----:B------:R-:W-:Y:S06]  /*24a40*/  BRA `(.L_x_2973) ;  /* 0xfffffe84002c7947 */ /* 0x000fec000383ffff */
.L_x_2693:
[----:B0-----:R0:W1:Y:S02]  /*24a50*/  SYNCS.PHASECHK.TRANS64.TRYWAIT P4, [R2+URZ+0x28800], R29 ;  /* 0x0288001d020075a7 */ /* 0x001064000808017f */
[----:B-1----:R-:W-:Y:S05]  /*24a60*/  @!P4 NANOSLEEP.SYNCS 0x989680 ;  /* 0x009896800000c95d */ /* 0x002fea0003900000 */
[----:B------:R-:W1:Y:S02]  /*24a70*/  @!P4 SYNCS.PHASECHK.TRANS64 P4, [R2+URZ+0x28800], R29 ;  /* 0x0288001d0200c5a7 */ /* 0x000e64000808007f */
[----:B-1----:R-:W-:Y:S05]  /*24a80*/  @!P4 BRA `(.L_x_2693) ;  /* 0xfffffffc00f0c947 */ /* 0x002fea000383ffff */
[----:B------:R-:W-:Y:S05]  /*24a90*/  BRA `(.L_x_2974) ;  /* 0xfffffe8400d07947 */ /* 0x000fea000383ffff */
.L_x_2703:
[----:B-1----:R1:W2:Y:S02]  /*24aa0*/  SYNCS.PHASECHK.TRANS64.TRYWAIT P2, [R0+URZ+0x28830], R3 ;  /* 0x02883003000075a7 */ /* 0x0022a4000804017f */
[----:B--2---:R-:W-:Y:S05]  /*24ab0*/  @!P2 NANOSLEEP.SYNCS 0x989680 ;  /* 0x009896800000a95d */ /* 0x004fea0003900000 */
[----:B------:R-:W2:Y:S02]  /*24ac0*/  @!P2 SYNCS.PHASECHK.TRANS64 P2, [R0+URZ+0x28830], R3 ;  /* 0x028830030000a5a7 */ /* 0x000ea4000804007f */
[----:B--2---:R-:W-:Y:S05]  /*24ad0*/  @!P2 BRA `(.L_x_2703) ;  /* 0xfffffffc00f0a947 */ /* 0x004fea000383ffff */
[----:B------:R-:W-:Y:S05]  /*24ae0*/  BRA `(.L_x_2702) ;  /* 0xfffffea000cc7947 */ /* 0x000fea000383ffff */
.L_x_2709:
[----:B-1----:R1:W2:Y:S02]  /*24af0*/  SYNCS.PHASECHK.TRANS64.TRYWAIT P4, [R7+URZ+0x28830], R8 ;  /* 0x02883008070075a7 */ /* 0x0022a4000808017f */
[----:B--2---:R-:W-:Y:S05]  /*24b00*/  @!P4 NANOSLEEP.SYNCS 0x989680 ;  /* 0x009896800000c95d */ /* 0x004fea0003900000 */
[----:B------:R-:W2:Y:S02]  /*24b10*/  @!P4 SYNCS.PHASECHK.TRANS64 P4, [R7+URZ+0x28830], R8 ;  /* 0x028830080700c5a7 */ /* 0x000ea4000808007f */
[----:B--2---:R-:W-:Y:S05]  /*24b20*/  @!P4 BRA `(.L_x_2709) ;  /* 0xfffffffc00f0c947 */ /* 0x004fea000383ffff */
[----:B------:R-:W-:Y:S05]  /*24b30*/  BRA `(.L_x_2708) ;  /* 0xfffffed000147947 */ /* 0x000fea000383ffff */
.L_x_2713:
[----:B-1----:R1:W2:Y:S02]  /*24b40*/  SYNCS.PHASECHK.TRANS64.TRYWAIT P3, [R7+URZ+0x28850], R6 ;  /* 0x02885006070075a7 */ /* 0x0022a4000806017f */
[----:B--2---:R-:W-:Y:S05]  /*24b50*/  @!P3 NANOSLEEP.SYNCS 0x989680 ;  /* 0x009896800000b95d */ /* 0x004fea0003900000 */
[----:B------:R-:W2:Y:S02]  /*24b60*/  @!P3 SYNCS.PHASECHK.TRANS64 P3, [R7+URZ+0x28850], R6 ;  /* 0x028850060700b5a7 */ /* 0x000ea4000806007f */
[----:B--2---:R-:W-:Y:S05]  /*24b70*/  @!P3 BRA `(.L_x_2713) ;  /* 0xfffffffc00f0b947 */ /* 0x004fea000383ffff */
[----:B------:R-:W-:Y:S05]  /*24b80*/  BRA `(.L_x_2710) ;  /* 0xfffffed400147947 */ /* 0x000fea000383ffff */
.L_x_2720:
[----:B-1----:R1:W2:Y:S02]  /*24b90*/  SYNCS.PHASECHK.TRANS64.TRYWAIT P3, [R7+URZ+0x28830], R8 ;  /* 0x02883008070075a7 */ /* 0x0022a4000806017f */
[----:B--2---:R-:W-:Y:S05]  /*24ba0*/  @!P3 NANOSLEEP.SYNCS 0x989680 ;  /* 0x009896800000b95d */ /* 0x004fea0003900000 */
[----:B------:R-:W2:Y:S02]  /*24bb0*/  @!P3 SYNCS.PHASECHK.TRANS64 P3, [R7+URZ+0x28830], R8 ;  /* 0x028830080700b5a7 */ /* 0x000ea4000806007f */
[----:B--2---:R-:W-:Y:S05]  /*24bc0*/  @!P3 BRA `(.L_x_2720) ;  /* 0xfffffffc00f0b947 */ /* 0x004fea000383ffff */
[----:B------:R-:W-:Y:S05]  /*24bd0*/  BRA `(.L_x_2719) ;  /* 0xffffff0000b47947 */ /* 0x000fea000383ffff */
.L_x_2724:
[----:B-1----:R1:W2:Y:S02]  /*24be0*/  SYNCS.PHASECHK.TRANS64.TRYWAIT P2, [R7+URZ+0x28850], R6 ;  /* 0x02885006070075a7 */ /* 0x0022a4000804017f */
[----:B--2---:R-:W-:Y:S05]  /*24bf0*/  @!P2 NANOSLEEP.SYNCS 0x989680 ;  /* 0x009896800000a95d */ /* 0x004fea0003900000 */
[----:B------:R-:W2:Y:S02]  /*24c00*/  @!P2 SYNCS.PHASECHK.TRANS64 P2, [R7+URZ+0x28850], R6 ;  /* 0x028850060700a5a7 */ /* 0x000ea4000804007f */
[----:B--2---:R-:W-:Y:S05]  /*24c10*/  @!P2 BRA `(.L_x_2724) ;  /* 0xfffffffc00f0a947 */ /* 0x004fea000383ffff */
[----:B------:R-:W-:Y:S05]  /*24c20*/  BRA `(.L_x_2721) ;  /* 0xffffff0400b47947 */ /* 0x000fea000383ffff */
.L_x_2729:
[----:B-1----:R1:W2:Y:S02]  /*24c30*/  SYNCS.PHASECHK.TRANS64.TRYWAIT P0, [R11+URZ+0x28850], R4 ;  /* 0x028850040b0075a7 */ /* 0x0022a4000800017f */
[----:B--2---:R-:W-:Y:S05]  /*24c40*/  @!P0 NANOSLEEP.SYNCS 0x989680 ;  /* 0x009896800000895d */ /* 0x004fea0003900000 */
[----:B------:R-:W2:Y:S02]  /*24c50*/  @!P0 SYNCS.PHASECHK.TRANS64 P0, [R11+URZ+0x28850], R4 ;  /* 0x028850040b0085a7 */ /* 0x000ea4000800007f */
[----:B--2---:R-:W-:Y:S05]  /*24c60*/  @!P0 BRA `(.L_x_2729) ;  /* 0xfffffffc00f08947 */ /* 0x004fea000383ffff */
[----:B------:R-:W-:Y:S05]  /*24c70*/  BRA `(.L_x_2728) ;  /* 0xffffff2800e47947 */ /* 0x000fea000383ffff */
.L_x_2734:
[----:B------:R-:W-:Y:S02]  /*24c80*/  IMAD.MOV.U32 R13, RZ, RZ, R4 ;  /* 0x000000ffff0d7224 */ /* 0x000fe400078e0004 */
[----:B------:R-:W-:Y:S02]  /*24c90*/  IMAD.MOV.U32 R12, RZ, RZ, RZ ;  /* 0x000000ffff0c7224 */ /* 0x000fe400078e00ff */
[----:B------:R-:W-:Y:S02]  /*24ca0*/  IMAD.MOV.U32 R11, RZ, RZ, 0x181f ;  /* 0x0000181fff0b7424 */ /* 0x000fe400078e00ff */
[----:B------:R-:W-:-:S07]  /*24cb0*/  IMAD.MOV.U32 R15, RZ, RZ, -0x1 ;  /* 0xffffffffff0f7424 */ /* 0x000fce00078e00ff */
[----:B-----5:R-:W-:Y:S05]  /*24cc0*/  WARPSYNC.COLLECTIVE R15, `(.L_x_2975) ;  /* 0x000000000f087348 */ /* 0x020fea0003c00000 */
[----:B------:R0:W1:Y:S02]  /*24cd0*/  SHFL.IDX P6, R14, R13, R12, R11 ;  /* 0x0000000c0d0e7389 */ /* 0x00006400000c000b */
[----:B01---5:R-:W-:Y:S01]  /*24ce0*/  ENDCOLLECTIVE ;  /* 0x000000000000791b */ /* 0x023fe20003800000 */
.L_x_2975:
[----:B------:R-:W-:Y:S02]  /*24cf0*/  IMAD.MOV.U32 R13, RZ, RZ, R0 ;  /* 0x000000ffff0d7224 */ /* 0x000fe400078e0000 */
[----:B------:R-:W-:-:S07]  /*24d00*/  IMAD.MOV.U32 R3, RZ, RZ, R14 ;  /* 0x000000ffff037224 */ /* 0x000fce00078e000e */
[----:B------:R-:W-:Y:S05]  /*24d10*/  WARPSYNC.COLLECTIVE R15, `(.L_x_2976) ;  /* 0x000000000f087348 */ /* 0x000fea0003c00000 */
[----:B------:R0:W1:Y:S02]  /*24d20*/  SHFL.IDX P6, R14, R13, R12, R11 ;  /* 0x0000000c0d0e7389 */ /* 0x00006400000c000b */
[----:B01----:R-:W-:Y:S01]  /*24d30*/  ENDCOLLECTIVE ;  /* 0x000000000000791b */ /* 0x003fe20003800000 */
.L_x_2976:
[----:B------:R-:W-:Y:S05]  /*24d40*/  BRA `(.L_x_2977) ;  /* 0xffffff4400a47947 */ /* 0x000fea000383ffff */
.L_x_2737:
[----:B------:R-:W-:Y:S01]  /*24d50*/  BSSY B1, `(.L_x_2978) ;  /* 0x0000008000017945 */ /* 0x000fe20003800000 */
[----:B------:R-:W-:Y:S02]  /*24d60*/  IMAD.MOV.U32 R13, RZ, RZ, R4 ;  /* 0x000000ffff0d7224 */ /* 0x000fe400078e0004 */
[----:B------:R-:W-:Y:S02]  /*24d70*/  IMAD.MOV.U32 R12, RZ, RZ, 0x1 ;  /* 0x00000001ff0c7424 */ /* 0x000fe400078e00ff */
[----:B------:R-:W-:Y:S02]  /*24d80*/  IMAD.MOV.U32 R11, RZ, RZ, 0x181f ;  /* 0x0000181fff0b7424 */ /* 0x000fe400078e00ff */
[----:B---3--:R-:W-:-:S07]  /*24d90*/  IMAD.MOV.U32 R15, RZ, RZ, -0x1 ;  /* 0xffffffffff0f7424 */ /* 0x008fce00078e00ff */
[----:B012--5:R-:W-:Y:S05]  /*24da0*/  WARPSYNC.COLLECTIVE R15, `(.L_x_2979) ;  /* 0x000000000f087348 */ /* 0x027fea0003c00000 */
[----:B--2---:R2:W3:Y:S02]  /*24db0*/  SHFL.IDX P6, R14, R13, R12, R11 ;  /* 0x0000000c0d0e7389 */ /* 0x0044e400000c000b */
[----:B0123-5:R-:W-:Y:S01]  /*24dc0*/  ENDCOLLECTIVE ;  /* 0x000000000000791b */ /* 0x02ffe20003800000 */
.L_x_2979:
[----:B------:R-:W-:Y:S05]  /*24dd0*/  BSYNC B1 ;  /* 0x0000000000017941 */ /* 0x000fea0003800000 */
.L_x_2978:
        /* <DEDUP_REMOVED lines=8> */
.L_x_2980:
[----:B------:R-:W-:Y:S05]  /*24e60*/  BRA `(.L_x_2981) ;  /* 0xffffff4400a07947 */ /* 0x000fea000383ffff */
.L_x_2740:
[----:B------:R-:W-:Y:S01]  /*24e70*/  BSSY B1, `(.L_x_2982) ;  /* 0x0000008000017945 */ /* 0x000fe20003800000 */
[----:B------:R-:W-:Y:S02]  /*24e80*/  IMAD.MOV.U32 R13, RZ, RZ, R4 ;  /* 0x000000ffff0d7224 */ /* 0x000fe400078e0004 */
[----:B------:R-:W-:Y:S02]  /*24e90*/  IMAD.MOV.U32 R12, RZ, RZ, 0x2 ;  /* 0x00000002ff0c7424 */ /* 0x000fe400078e00ff */
[----:B------:R-:W-:Y:S02]  /*24ea0*/  IMAD.MOV.U32 R11, RZ, RZ, 0x181f ;  /* 0x0000181fff0b7424 */ /* 0x000fe400078e00ff */
[----:B---3--:R-:W-:-:S07]  /*24eb0*/  IMAD.MOV.U32 R15, RZ, RZ, -0x1 ;  /* 0xffffffffff0f7424 */ /* 0x008fce00078e00ff */
[----:B012-45:R-:W-:Y:S05]  /*24ec0*/  WARPSYNC.COLLECTIVE R15, `(.L_x_2983) ;  /* 0x000000000f087348 */ /* 0x037fea0003c00000 */
[----:B--2---:R2:W3:Y:S02]  /*24ed0*/  SHFL.IDX P6, R14, R13, R12, R11 ;  /* 0x0000000c0d0e7389 */ /* 0x0044e400000c000b */
[----:B012345:R-:W-:Y:S01]  /*24ee0*/  ENDCOLLECTIVE ;  /* 0x000000000000791b */ /* 0x03ffe20003800000 */
.L_x_2983:
[----:B------:R-:W-:Y:S05]  /*24ef0*/  BSYNC B1 ;  /* 0x0000000000017941 */ /* 0x000fea0003800000 */
.L_x_2982:
        /* <DEDUP_REMOVED lines=8> */
.L_x_2984:
[----:B------:R-:W-:Y:S05]  /*24f80*/  BRA `(.L_x_2985) ;  /* 0xffffff4400a07947 */ /* 0x000fea000383ffff */
.L_x_2743:
        /* <DEDUP_REMOVED lines=8> */
.L_x_2987:
[----:B------:R-:W-:Y:S05]  /*25010*/  BSYNC B1 ;  /* 0x0000000000017941 */ /* 0x000fea0003800000 */
.L_x_2986:
        /* <DEDUP_REMOVED lines=8> */
.L_x_2988:
[----:B------:R-:W-:Y:S05]  /*250a0*/  BRA `(.L_x_2989) ;  /* 0xffffff4400a07947 */ /* 0x000fea000383ffff */
.L_x_2745:
[----:B------:R-:W-:Y:S02]  /*250b0*/  IMAD.MOV.U32 R13, RZ, RZ, R4 ;  /* 0x000000ffff0d7224 */ /* 0x000fe400078e0004 */
[----:B------:R-:W-:Y:S02]  /*250c0*/  IMAD.MOV.U32 R12, RZ, RZ, RZ ;  /* 0x000000ffff0c7224 */ /* 0x000fe400078e00ff */
[----:B------:R-:W-:Y:S02]  /*250d0*/  IMAD.MOV.U32 R11, RZ, RZ, 0x1c1f ;  /* 0x00001c1fff0b7424 */ /* 0x000fe400078e00ff */
[----:B------:R-:W-:-:S07]  /*250e0*/  IMAD.MOV.U32 R15, RZ, RZ, -0x1 ;  /* 0xffffffffff0f7424 */ /* 0x000fce00078e00ff */
[----:B------:R-:W-:Y:S05]  /*250f0*/  WARPSYNC.COLLECTIVE R15, `(.L_x_2990) ;  /* 0x000000000f087348 */ /* 0x000fea0003c00000 */
[----:B------:R0:W1:Y:S02]  /*25100*/  SHFL.IDX P6, R14, R13, R12, R11 ;  /* 0x0000000c0d0e7389 */ /* 0x00006400000c000b */
[----:B01----:R-:W-:Y:S01]  /*25110*/  ENDCOLLECTIVE ;  /* 0x000000000000791b */ /* 0x003fe20003800000 */
.L_x_2990:
[----:B------:R-:W-:Y:S02]  /*25120*/  IMAD.MOV.U32 R13, RZ, RZ, R3 ;  /* 0x000000ffff0d7224 */ /* 0x000fe400078e0003 */
[----:B------:R-:W-:-:S07]  /*25130*/  IMAD.MOV.U32 R0, RZ, RZ, R14 ;  /* 0x000000ffff007224 */ /* 0x000fce00078e000e */
[----:B------:R-:W-:Y:S05]  /*25140*/  WARPSYNC.COLLECTIVE R15, `(.L_x_2991) ;  /* 0x000000000f087348 */ /* 0x000fea0003c00000 */
[----:B------:R0:W1:Y:S02]  /*25150*/  SHFL.IDX P6, R14, R13, R12, R11 ;  /* 0x0000000c0d0e7389 */ /* 0x00006400000c000b */
[----:B01----:R-:W-:Y:S01]  /*25160*/  ENDCOLLECTIVE ;  /* 0x000000000000791b */ /* 0x003fe20003800000 */
.L_x_2991:
[----:B------:R-:W-:Y:S05]  /*25170*/  BRA `(.L_x_2992) ;  /* 0xffffff48005c7947 */ /* 0x000fea000383ffff */
.L_x_2748:
        /* <DEDUP_REMOVED lines=8> */
.L_x_2994:
[----:B------:R-:W-:Y:S05]  /*25200*/  BSYNC B1 ;  /* 0x0000000000017941 */ /* 0x000fea0003800000 */
.L_x_2993:
        /* <DEDUP_REMOVED lines=8> */
.L_x_2995:
[----:B------:R-:W-:Y:S05]  /*25290*/  BRA `(.L_x_2996) ;  /* 0xffffff4c006c7947 */ /* 0x000fea000383ffff */
.L_x_2752:
[----:B------:R-:W-:Y:S02]  /*252a0*/  IMAD.MOV.U32 R13, RZ, RZ, R4 ;  /* 0x000000ffff0d7224 */ /* 0x000fe400078e0004 */
[----:B------:R-:W-:Y:S02]  /*252b0*/  IMAD.MOV.U32 R12, RZ, RZ, RZ ;  /* 0x000000ffff0c7224 */ /* 0x000fe400078e00ff */
[----:B------:R-:W-:Y:S02]  /*252c0*/  IMAD.MOV.U32 R11, RZ, RZ, 0x181f ;  /* 0x0000181fff0b7424 */ /* 0x000fe400078e00ff */
[----:B------:R-:W-:-:S07]  /*252d0*/  IMAD.MOV.U32 R15, RZ, RZ, -0x1 ;  /* 0xffffffffff0f7424 */ /* 0x000fce00078e00ff */
[----:B0-----:R-:W-:Y:S05]  /*252e0*/  WARPSYNC.COLLECTIVE R15, `(.L_x_2997) ;  /* 0x000000000f087348 */ /* 0x001fea0003c00000 */
[----:B------:R1:W2:Y:S02]  /*252f0*/  SHFL.IDX P6, R14, R13, R12, R11 ;  /* 0x0000000c0d0e7389 */ /* 0x0002a400000c000b */
[----:B012---:R-:W-:Y:S01]  /*25300*/  ENDCOLLECTIVE ;  /* 0x000000000000791b */ /* 0x007fe20003800000 */
.L_x_2997:
[----:B------:R-:W-:Y:S02]  /*25310*/  IMAD.MOV.U32 R13, RZ, RZ, R0 ;  /* 0x000000ffff0d7224 */ /* 0x000fe400078e0000 */
[----:B------:R-:W-:-:S07]  /*25320*/  IMAD.MOV.U32 R3, RZ, RZ, R14 ;  /* 0x000000ffff037224 */ /* 0x000fce00078e000e */
[----:B------:R-:W-:Y:S05]  /*25330*/  WARPSYNC.COLLECTIVE R15, `(.L_x_2998) ;  /* 0x000000000f087348 */ /* 0x000fea0003c00000 */
[----:B------:R0:W1:Y:S02]  /*25340*/  SHFL.IDX P6, R14, R13, R12, R11 ;  /* 0x0000000c0d0e7389 */ /* 0x00006400000c000b */
[----:B01----:R-:W-:Y:S01]  /*25350*/  ENDCOLLECTIVE ;  /* 0x000000000000791b */ /* 0x003fe20003800000 */
.L_x_2998:
[----:B------:R-:W-:Y:S05]  /*25360*/  BRA `(.L_x_2999) ;  /* 0xffffff5800787947 */ /* 0x000fea000383ffff */
.L_x_2755:
[----:B------:R-:W-:Y:S01]  /*25370*/  BSSY B1, `(.L_x_3000) ;  /* 0x0000008000017945 */ /* 0x000fe20003800000 */
[----:B------:R-:W-:Y:S02]  /*25380*/  IMAD.MOV.U32 R13, RZ, RZ, R4 ;  /* 0x000000ffff0d7224 */ /* 0x000fe400078e0004 */
[----:B------:R-:W-:Y:S02]  /*25390*/  IMAD.MOV.U32 R12, RZ, RZ, 0x1 ;  /* 0x00000001ff0c7424 */ /* 0x000fe400078e00ff */
[----:B------:R-:W-:Y:S02]  /*253a0*/  IMAD.MOV.U32 R11, RZ, RZ, 0x181f ;  /* 0x0000181fff0b7424 */ /* 0x000fe400078e00ff */
[----:B----4-:R-:W-:-:S07]  /*253b0*/  IMAD.MOV.U32 R15, RZ, RZ, -0x1 ;  /* 0xffffffffff0f7424 */ /* 0x010fce00078e00ff */
[----:B0123--:R-:W-:Y:S05]  /*253c0*/  WARPSYNC.COLLECTIVE R15, `(.L_x_3001) ;  /* 0x000000000f087348 */ /* 0x00ffea0003c00000 */
[----:B---3--:R3:W4:Y:S02]  /*253d0*/  SHFL.IDX P6, R14, R13, R12, R11 ;  /* 0x0000000c0d0e7389 */ /* 0x00872400000c000b */
[----:B01234-:R-:W-:Y:S01]  /*253e0*/  ENDCOLLECTIVE ;  /* 0x000000000000791b */ /* 0x01ffe20003800000 */
.L_x_3001:
[----:B------:R-:W-:Y:S05]  /*253f0*/  BSYNC B1 ;  /* 0x0000000000017941 */ /* 0x000fea0003800000 */
.L_x_3000:
        /* <DEDUP_REMOVED lines=8> */
.L_x_3002:
[----:B------:R-:W-:Y:S05]  /*25480*/  BRA `(.L_x_3003) ;  /* 0xffffff5800787947 */ /* 0x000fea000383ffff */
.L_x_2758:
        /* <DEDUP_REMOVED lines=8> */
.L_x_3005:
[----:B------:R-:W-:Y:S05]  /*25510*/  BSYNC B1 ;  /* 0x0000000000017941 */ /* 0x000fea0003800000 */
.L_x_3004:
        /* <DEDUP_REMOVED lines=8> */
.L_x_3006:
[----:B------:R-:W-:Y:S05]  /*255a0*/  BRA `(.L_x_3007) ;  /* 0xffffff5800787947 */ /* 0x000fea000383ffff */
.L_x_2761:
        /* <DEDUP_REMOVED lines=8> */
.L_x_3009:
[----:B------:R-:W-:Y:S05]  /*25630*/  BSYNC B1 ;  /* 0x0000000000017941 */ /* 0x000fea0003800000 */
.L_x_3008:
        /* <DEDUP_REMOVED lines=8> */
.L_x_3010:
[----:B------:R-:W-:Y:S05]  /*256c0*/  BRA `(.L_x_3011) ;  /* 0xffffff5800787947 */ /* 0x000fea000383ffff */
.L_x_2780:
        /* <DEDUP_REMOVED lines=8> */
[----:B------:R-:W-:Y:S05]  /*25750*/  WARPSYNC.COLLECTIVE R15, `(.L_x_3013) ;  /* 0x000000000f087348 */ /* 0x000fea0003c00000 */
[----:B------:R0:W1:Y:S02]  /*25760*/  SHFL.IDX P6, R14, R13, R12, R11 ;  /* 0x0000000c0d0e7389 */ /* 0x00006400000c000b */
[----:B01----:R-:W-:Y:S01]  /*25770*/  ENDCOLLECTIVE ;  /* 0x000000000000791b */ /* 0x003fe20003800000 */
.L_x_3013:
[----:B------:R-:W-:Y:S05]  /*25780*/  BSYNC B1 ;  /* 0x0000000000017941 */ /* 0x000fea0003800000 */
.L_x_3012:
[----:B------:R-:W-:Y:S05]  /*25790*/  BRA `(.L_x_3014) ;  /* 0xffffff7400c47947 */ /* 0x000fea000383ffff */
.L_x_2782:
[----:B------:R-:W-:Y:S01]  /*257a0*/  BSSY B1, `(.L_x_3015) ;  /* 0x0000006000017945 */ /* 0x000fe20003800000 */
[----:B------:R-:W-:-:S07]  /*257b0*/  IMAD.MOV.U32 R15, RZ, RZ, -0x1 ;  /* 0xffffffffff0f7424 */ /* 0x000fce00078e00ff */
[----:B0-----:R-:W-:Y:S05]  /*257c0*/  WARPSYNC.COLLECTIVE R15, `(.L_x_3016) ;  /* 0x000000000f0c7348 */ /* 0x001fea0003c00000 */
[----:B------:R-:W-:Y:S02]  /*257d0*/  ELECT P6, UR62, PT ;  /* 0x00000000003e782f */ /* 0x000fe400038c0000 */
[----:B------:R-:W-:Y:S01]  /*257e0*/  MOV R14, UR62 ;  /* 0x0000003e000e7c02 */ /* 0x000fe20008000f00 */
[----:B0-----:R-:W-:Y:S10]  /*257f0*/  ENDCOLLECTIVE ;  /* 0x000000000000791b */ /* 0x001ff40003800000 */
.L_x_3016:
[----:B------:R-:W-:Y:S05]  /*25800*/  BSYNC B1 ;  /* 0x0000000000017941 */ /* 0x000fea0003800000 */
.L_x_3015:
[----:B------:R-:W-:Y:S05]  /*25810*/  BRA `(.L_x_2781) ;  /* 0xffffff7400bc7947 */ /* 0x000fea000383ffff */
.L_x_2784:
[----:B0-----:R0:W1:Y:S02]  /*25820*/  SYNCS.PHASECHK.TRANS64.TRYWAIT P0, [R18+URZ+0x28820], R3 ;  /* 0x02882003120075a7 */ /* 0x001064000800017f */
[----:B-1----:R-:W-:Y:S05]  /*25830*/  @!P0 NANOSLEEP.SYNCS 0x989680 ;  /* 0x009896800000895d */ /* 0x002fea0003900000 */
[----:B------:R-:W1:Y:S02]  /*25840*/  @!P0 SYNCS.PHASECHK.TRANS64 P0, [R18+URZ+0x28820], R3 ;  /* 0x02882003120085a7 */ /* 0x000e64000800007f */
[----:B-1----:R-:W-:Y:S05]  /*25850*/  @!P0 BRA `(.L_x_2784) ;  /* 0xfffffffc00f08947 */ /* 0x002fea000383ffff */
[----:B------:R-:W-:Y:S05]  /*25860*/  BRA `(.L_x_3017) ;  /* 0xffffff7400cc7947 */ /* 0x000fea000383ffff */
.L_x_2788:
[----:B-1----:R1:W2:Y:S02]  /*25870*/  SYNCS.PHASECHK.TRANS64.TRYWAIT P0, [R5+URZ+0x288a0], R9 ;  /* 0x0288a009050075a7 */ /* 0x0022a4000800017f */
[----:B--2---:R-:W-:Y:S05]  /*25880*/  @!P0 NANOSLEEP.SYNCS 0x989680 ;  /* 0x009896800000895d */ /* 0x004fea0003900000 */
[----:B------:R-:W2:Y:S02]  /*25890*/  @!P0 SYNCS.PHASECHK.TRANS64 P0, [R5+URZ+0x288a0], R9 ;  /* 0x0288a009050085a7 */ /* 0x000ea4000800007f */
[----:B--2---:R-:W-:Y:S05]  /*258a0*/  @!P0 BRA `(.L_x_2788) ;  /* 0xfffffffc00f08947 */ /* 0x004fea000383ffff */
[----:B------:R-:W-:Y:S05]  /*258b0*/  BRA `(.L_x_3018) ;  /* 0xffffff7400ec7947 */ /* 0x000fea000383ffff */
.L_x_2794:
[----:B0-----:R0:W2:Y:S02]  /*258c0*/  SYNCS.PHASECHK.TRANS64.TRYWAIT P0, [R5+URZ+0x288c0], R9 ;  /* 0x0288c009050075a7 */ /* 0x0010a4000800017f */
[----:B--2---:R-:W-:Y:S05]  /*258d0*/  @!P0 NANOSLEEP.SYNCS 0x989680 ;  /* 0x009896800000895d */ /* 0x004fea0003900000 */
[----:B------:R-:W2:Y:S02]  /*258e0*/  @!P0 SYNCS.PHASECHK.TRANS64 P0, [R5+URZ+0x288c0], R9 ;  /* 0x0288c009050085a7 */ /* 0x000ea4000800007f */
[----:B--2---:R-:W-:Y:S05]  /*258f0*/  @!P0 BRA `(.L_x_2794) ;  /* 0xfffffffc00f08947 */ /* 0x004fea000383ffff */
[----:B------:R-:W-:Y:S05]  /*25900*/  BRA `(.L_x_3019) ;  /* 0xffffff7800b07947 */ /* 0x000fea000383ffff */
.L_x_2802:
[----:B0-----:R0:W1:Y:S02]  /*25910*/  SYNCS.PHASECHK.TRANS64.TRYWAIT P1, [R7+URZ+0x288a0], R6 ;  /* 0x0288a006070075a7 */ /* 0x001064000802017f */
[----:B-1----:R-:W-:Y:S05]  /*25920*/  @!P1 NANOSLEEP.SYNCS 0x989680 ;  /* 0x009896800000995d */ /* 0x002fea0003900000 */
[----:B------:R-:W1:Y:S02]  /*25930*/  @!P1 SYNCS.PHASECHK.TRANS64 P1, [R7+URZ+0x288a0], R6 ;  /* 0x0288a006070095a7 */ /* 0x000e64000802007f */
[----:B-1----:R-:W-:Y:S05]  /*25940*/  @!P1 BRA `(.L_x_2802) ;  /* 0xfffffffc00f09947 */ /* 0x002fea000383ffff */
[----:B------:R-:W-:Y:S05]  /*25950*/  BRA `(.L_x_3020) ;  /* 0xffffff7c00c47947 */ /* 0x000fea000383ffff */
.L_x_2808:
[----:B-1----:R1:W2:Y:S02]  /*25960*/  SYNCS.PHASECHK.TRANS64.TRYWAIT P1, [R7+URZ+0x288c0], R6 ;  /* 0x0288c006070075a7 */ /* 0x0022a4000802017f */
[----:B--2---:R-:W-:Y:S05]  /*25970*/  @!P1 NANOSLEEP.SYNCS 0x989680 ;  /* 0x009896800000995d */ /* 0x004fea0003900000 */
[----:B------:R-:W2:Y:S02]  /*25980*/  @!P1 SYNCS.PHASECHK.TRANS64 P1, [R7+URZ+0x288c0], R6 ;  /* 0x0288c006070095a7 */ /* 0x000ea4000802007f */
[----:B--2---:R-:W-:Y:S05]  /*25990*/  @!P1 BRA `(.L_x_2808) ;  /* 0xfffffffc00f09947 */ /* 0x004fea000383ffff */
[----:B------:R-:W-:Y:S05]  /*259a0*/  BRA `(.L_x_3021) ;  /* 0xffffff8000807947 */ /* 0x000fea000383ffff */
.L_x_2824:
        /* <DEDUP_REMOVED lines=11> */
.L_x_3023:
[----:B------:R-:W-:Y:S05]  /*25a60*/  BSYNC B0 ;  /* 0x0000000000007941 */ /* 0x000fea0003800000 */
.L_x_3022:
[----:B------:R-:W-:Y:S05]  /*25a70*/  BRA `(.L_x_3024) ;  /* 0xffffff8c00b87947 */ /* 0x000fea000383ffff */
.L_x_2826:
[----:B------:R-:W-:Y:S01]  /*25a80*/  BSSY B0, `(.L_x_3025) ;  /* 0x0000006000007945 */ /* 0x000fe20003800000 */
[----:B------:R-:W-:-:S07]  /*25a90*/  IMAD.MOV.U32 R15, RZ, RZ, -0x1 ;  /* 0xffffffffff0f7424 */ /* 0x000fce00078e00ff */
[----:B0-----:R-:W-:Y:S05]  /*25aa0*/  WARPSYNC.COLLECTIVE R15, `(.L_x_3026) ;  /* 0x000000000f0c7348 */ /* 0x001fea0003c00000 */
[----:B------:R-:W-:Y:S02]  /*25ab0*/  ELECT P6, UR62, PT ;  /* 0x00000000003e782f */ /* 0x000fe400038c0000 */
[----:B------:R-:W-:Y:S01]  /*25ac0*/  MOV R14, UR62 ;  /* 0x0000003e000e7c02 */ /* 0x000fe20008000f00 */
[----:B0-----:R-:W-:Y:S10]  /*25ad0*/  ENDCOLLECTIVE ;  /* 0x000000000000791b */ /* 0x001ff40003800000 */
.L_x_3026:
[----:B------:R-:W-:Y:S05]  /*25ae0*/  BSYNC B0 ;  /* 0x0000000000007941 */ /* 0x000fea0003800000 */
.L_x_3025:
[----:B------:R-:W-:Y:S05]  /*25af0*/  BRA `(.L_x_3027) ;  /* 0xffffff8c00c47947 */ /* 0x000fea000383ffff */
.L_x_2828:
[----:B0-----:R0:W1:Y:S02]  /*25b00*/  SYNCS.PHASECHK.TRANS64.TRYWAIT P0, [R0+URZ+0x28840], R2 ;  /* 0x02884002000075a7 */ /* 0x001064000800017f */
[----:B-1----:R-:W-:Y:S05]  /*25b10*/  @!P0 NANOSLEEP.SYNCS 0x989680 ;  /* 0x009896800000895d */ /* 0x002fea0003900000 */
[----:B------:R-:W1:Y:S02]  /*25b20*/  @!P0 SYNCS.PHASECHK.TRANS64 P0, [R0+URZ+0x28840], R2 ;  /* 0x02884002000085a7 */ /* 0x000e64000800007f */
[----:B-1----:R-:W-:Y:S05]  /*25b30*/  @!P0 BRA `(.L_x_2828) ;  /* 0xfffffffc00f08947 */ /* 0x002fea000383ffff */
[----:B------:R-:W-:Y:S05]  /*25b40*/  BRA `(.L_x_3028) ;  /* 0xffffff9000247947 */ /* 0x000fea000383ffff */
.L_x_2832:
[----:B------:R-:W2:Y:S01]  /*25b50*/  LDL.LU R11, [R1+0x50] ;  /* 0x00005000010b7983 */ /* 0x000ea20000300800 */
[----:B------:R-:W-:Y:S02]  /*25b60*/  IMAD.MOV.U32 R13, RZ, RZ, R3 ;  /* 0x000000ffff0d7224 */ /* 0x000fe400078e0003 */
[----:B------:R-:W-:Y:S01]  /*25b70*/  IMAD.MOV.U32 R12, RZ, RZ, RZ ;  /* 0x000000ffff0c7224 */ /* 0x000fe200078e00ff */
[----:B------:R-:W0:Y:S01]  /*25b80*/  S2R R5, SR_TID.X ;  /* 0x0000000000057919 */ /* 0x000e220000002100 */
[----:B------:R-:W-:Y:S01]  /*25b90*/  IMAD.MOV.U32 R15, RZ, RZ, -0x1 ;  /* 0xffffffffff0f7424 */ /* 0x000fe200078e00ff */
[----:B0-----:R-:W-:-:S04]  /*25ba0*/  LOP3.LUT R5, R5, 0x7f, RZ, 0xc0, !PT ;  /* 0x0000007f05057812 */ /* 0x001fc800078ec0ff */
        /* <DEDUP_REMOVED lines=9> */
.L_x_3029:
[----:B------:R-:W-:Y:S02]  /*25c40*/  IMAD.MOV.U32 R13, RZ, RZ, R4 ;  /* 0x000000ffff0d7224 */ /* 0x000fe400078e0004 */
[----:B------:R-:W-:-:S07]  /*25c50*/  IMAD.MOV.U32 R6, RZ, RZ, R14 ;  /* 0x000000ffff067224 */ /* 0x000fce00078e000e */
[----:B------:R-:W-:Y:S05]  /*25c60*/  WARPSYNC.COLLECTIVE R15, `(.L_x_3030) ;  /* 0x000000000f087348 */ /* 0x000fea0003c00000 */
[----:B------:R0:W1:Y:S02]  /*25c70*/  SHFL.IDX P6, R14, R13, R12, R11 ;  /* 0x0000000c0d0e7389 */ /* 0x00006400000c000b */
[----:B01----:R-:W-:Y:S01]  /*25c80*/  ENDCOLLECTIVE ;  /* 0x000000000000791b */ /* 0x003fe20003800000 */
.L_x_3030:
[----:B------:R-:W-:Y:S02]  /*25c90*/  IMAD.MOV.U32 R13, RZ, RZ, R3 ;  /* 0x000000ffff0d7224 */ /* 0x000fe400078e0003 */
[----:B------:R-:W-:Y:S02]  /*25ca0*/  IMAD.MOV.U32 R12, RZ, RZ, 0x1 ;  /* 0x00000001ff0c7424 */ /* 0x000fe400078e00ff */
[----:B------:R-:W-:-:S07]  /*25cb0*/  IMAD.MOV.U32 R7, RZ, RZ, R14 ;  /* 0x000000ffff077224 */ /* 0x000fce00078e000e */
[----:B------:R-:W-:Y:S05]  /*25cc0*/  WARPSYNC.COLLECTIVE R15, `(.L_x_3031) ;  /* 0x000000000f087348 */ /* 0x000fea0003c00000 */
[----:B------:R0:W1:Y:S02]  /*25cd0*/  SHFL.IDX P6, R14, R13, R12, R11 ;  /* 0x0000000c0d0e7389 */ /* 0x00006400000c000b */
[----:B01----:R-:W-:Y:S01]  /*25ce0*/  ENDCOLLECTIVE ;  /* 0x000000000000791b */ /* 0x003fe20003800000 */
.L_x_3031:
        /* <DEDUP_REMOVED lines=10> */
.L_x_3032:
        /* <DEDUP_REMOVED lines=12> */
.L_x_3033:
        /* <DEDUP_REMOVED lines=17> */
.L_x_3034:
[----:B------:R-:W-:Y:S02]  /*25f60*/  IMAD.MOV.U32 R13, RZ, RZ, R3 ;  /* 0x000000ffff0d7224 */ /* 0x000fe400078e0003 */
[----:B------:R-:W-:Y:S02]  /*25f70*/  IMAD.MOV.U32 R12, RZ, RZ, 0x3 ;  /* 0x00000003ff0c7424 */ /* 0x000fe400078e00ff */
[----:B------:R-:W-:-:S07]  /*25f80*/  IMAD.MOV.U32 R5, RZ, RZ, R14 ;  /* 0x000000ffff057224 */ /* 0x000fce00078e000e */
[----:B------:R-:W-:Y:S05]  /*25f90*/  WARPSYNC.COLLECTIVE R15, `(.L_x_3035) ;  /* 0x000000000f087348 */ /* 0x000fea0003c00000 */
[----:B------:R0:W1:Y:S02]  /*25fa0*/  SHFL.IDX P6, R14, R13, R12, R11 ;  /* 0x0000000c0d0e7389 */ /* 0x00006400000c000b */
[----:B01----:R-:W-:Y:S01]  /*25fb0*/  ENDCOLLECTIVE ;  /* 0x000000000000791b */ /* 0x003fe20003800000 */
.L_x_3035:
        /* <DEDUP_REMOVED lines=16> */
.L_x_3036:
[----:B------:R-:W-:Y:S02]  /*260c0*/  IMAD.MOV.U32 R13, RZ, RZ, R3 ;  /* 0x000000ffff0d7224 */ /* 0x000fe400078e0003 */
[----:B------:R-:W-:Y:S02]  /*260d0*/  IMAD.MOV.U32 R12, RZ, RZ, 0x4 ;  /* 0x00000004ff0c7424 */ /* 0x000fe400078e00ff */
[----:B------:R-:W-:-:S07]  /*260e0*/  IMAD.MOV.U32 R5, RZ, RZ, R14 ;  /* 0x000000ffff057224 */ /* 0x000fce00078e000e */
[----:B------:R-:W-:Y:S05]  /*260f0*/  WARPSYNC.COLLECTIVE R15, `(.L_x_3037) ;  /* 0x000000000f087348 */ /* 0x000fea0003c00000 */
[----:B------:R0:W1:Y:S02]  /*26100*/  SHFL.IDX P6, R14, R13, R12, R11 ;  /* 0x0000000c0d0e7389 */ /* 0x00006400000c000b */
[----:B01----:R-:W-:Y:S01]  /*26110*/  ENDCOLLECTIVE ;  /* 0x000000000000791b */ /* 0x003fe20003800000 */
.L_x_3037:
        /* <DEDUP_REMOVED lines=16> */
.L_x_3038:
[----:B------:R-:W-:Y:S02]  /*26220*/  IMAD.MOV.U32 R13, RZ, RZ, R3 ;  /* 0x000000ffff0d7224 */ /* 0x000fe400078e0003 */
[----:B------:R-:W-:Y:S02]  /*26230*/  IMAD.MOV.U32 R12, RZ, RZ, 0x5 ;  /* 0x00000005ff0c7424 */ /* 0x000fe400078e00ff */
[----:B------:R-:W-:-:S07]  /*26240*/  IMAD.MOV.U32 R5, RZ, RZ, R14 ;  /* 0x000000ffff057224 */ /* 0x000fce00078e000e */
[----:B------:R-:W-:Y:S05]  /*26250*/  WARPSYNC.COLLECTIVE R15, `(.L_x_3039) ;  /* 0x000000000f087348 */ /* 0x000fea0003c00000 */
[----:B------:R0:W1:Y:S02]  /*26260*/  SHFL.IDX P6, R14, R13, R12, R11 ;  /* 0x0000000c0d0e7389 */ /* 0x00006400000c000b */
[----:B01----:R-:W-:Y:S01]  /*26270*/  ENDCOLLECTIVE ;  /* 0x000000000000791b */ /* 0x003fe20003800000 */
.L_x_3039:
        /* <DEDUP_REMOVED lines=16> */
.L_x_3040:
[----:B------:R-:W-:Y:S02]  /*26380*/  IMAD.MOV.U32 R13, RZ, RZ, R3 ;  /* 0x000000ffff0d7224 */ /* 0x000fe400078e0003 */
[----:B------:R-:W-:Y:S02]  /*26390*/  IMAD.MOV.U32 R12, RZ, RZ, 0x6 ;  /* 0x00000006ff0c7424 */ /* 0x000fe400078e00ff */
[----:B------:R-:W-:-:S07]  /*263a0*/  IMAD.MOV.U32 R5, RZ, RZ, R14 ;  /* 0x000000ffff057224 */ /* 0x000fce00078e000e */
[----:B------:R-:W-:Y:S05]  /*263b0*/  WARPSYNC.COLLECTIVE R15, `(.L_x_3041) ;  /* 0x000000000f087348 */ /* 0x000fea0003c00000 */
[----:B------:R0:W1:Y:S02]  /*263c0*/  SHFL.IDX P6, R14, R13, R12, R11 ;  /* 0x0000000c0d0e7389 */ /* 0x00006400000c000b */
[----:B01----:R-:W-:Y:S01]  /*263d0*/  ENDCOLLECTIVE ;  /* 0x000000000000791b */ /* 0x003fe20003800000 */
.L_x_3041:
        /* <DEDUP_REMOVED lines=14> */
.L_x_3042:
        /* <DEDUP_REMOVED lines=8> */
.L_x_3043:
        /* <DEDUP_REMOVED lines=14> */
.L_x_3044:
[----:B------:R-:W-:Y:S01]  /*26620*/  IMAD.MOV.U32 R3, RZ, RZ, R14 ;  /* 0x000000ffff037224 */ /* 0x000fe200078e000e */
[----:B------:R-:W-:Y:S06]  /*26630*/  BRA `(.L_x_3045) ;  /* 0xffffff9000d47947 */ /* 0x000fec000383ffff */
.L_x_2837:
[----:B---3--:R3:W4:Y:S02]  /*26640*/  SYNCS.PHASECHK.TRANS64.TRYWAIT P0, [R18+URZ+0x28820], R0 ;  /* 0x02882000120075a7 */ /* 0x008724000800017f */
[----:B----4-:R-:W-:Y:S05]  /*26650*/  @!P0 NANOSLEEP.SYNCS 0x989680 ;  /* 0x009896800000895d */ /* 0x010fea0003900000 */
[----:B------:R-:W4:Y:S02]  /*26660*/  @!P0 SYNCS.PHASECHK.TRANS64 P0, [R18+URZ+0x28820], R0 ;  /* 0x02882000120085a7 */ /* 0x000f24000800007f */
[----:B----4-:R-:W-:Y:S05]  /*26670*/  @!P0 BRA `(.L_x_2837) ;  /* 0xfffffffc00f08947 */ /* 0x010fea000383ffff */
[----:B------:R-:W-:Y:S05]  /*26680*/  BRA `(.L_x_3046) ;  /* 0xffffff9400447947 */ /* 0x000fea000383ffff */
.L_x_2846:
[----:B-1----:R1:W2:Y:S02]  /*26690*/  SYNCS.PHASECHK.TRANS64.TRYWAIT P0, [R3+URZ+0x28840], R2 ;  /* 0x02884002030075a7 */ /* 0x0022a4000800017f */
[----:B--2---:R-:W-:Y:S05]  /*266a0*/  @!P0 NANOSLEEP.SYNCS 0x989680 ;  /* 0x009896800000895d */ /* 0x004fea0003900000 */
[----:B------:R-:W2:Y:S02]  /*266b0*/  @!P0 SYNCS.PHASECHK.TRANS64 P0, [R3+URZ+0x28840], R2 ;  /* 0x02884002030085a7 */ /* 0x000ea4000800007f */
[----:B--2---:R-:W-:Y:S05]  /*266c0*/  @!P0 BRA `(.L_x_2846) ;  /* 0xfffffffc00f08947 */ /* 0x004fea000383ffff */
[----:B------:R-:W-:Y:S05]  /*266d0*/  BRA `(.L_x_3047) ;  /* 0xffffff9800207947 */ /* 0x000fea000383ffff */
.L_x_2852:
[----:B0-----:R0:W1:Y:S02]  /*266e0*/  SYNCS.PHASECHK.TRANS64.TRYWAIT P0, [R3+URZ+0x60], R2 ;  /* 0x00006002030075a7 */ /* 0x001064000800017f */
[----:B-1----:R-:W-:Y:S05]  /*266f0*/  @!P0 NANOSLEEP.SYNCS 0x989680 ;  /* 0x009896800000895d */ /* 0x002fea0003900000 */
[----:B------:R-:W1:Y:S02]  /*26700*/  @!P0 SYNCS.PHASECHK.TRANS64 P0, [R3+URZ+0x60], R2 ;  /* 0x00006002030085a7 */ /* 0x000e64000800007f */
[----:B-1----:R-:W-:Y:S05]  /*26710*/  @!P0 BRA `(.L_x_2852) ;  /* 0xfffffffc00f08947 */ /* 0x002fea000383ffff */
[----:B------:R-:W-:Y:S05]  /*26720*/  BRA `(.L_x_3048) ;  /* 0xffffff9800f47947 */ /* 0x000fea000383ffff */
.L_x_2861:
[----:B-1----:R1:W2:Y:S02]  /*26730*/  SYNCS.PHASECHK.TRANS64.TRYWAIT P0, [R3+URZ+0x28840], R2 ;  /* 0x02884002030075a7 */ /* 0x0022a4000800017f */
[----:B--2---:R-:W-:Y:S05]  /*26740*/  @!P0 NANOSLEEP.SYNCS 0x989680 ;  /* 0x009896800000895d */ /* 0x004fea0003900000 */
[----:B------:R-:W2:Y:S02]  /*26750*/  @!P0 SYNCS.PHASECHK.TRANS64 P0, [R3+URZ+0x28840], R2 ;  /* 0x02884002030085a7 */ /* 0x000ea4000800007f */
[----:B--2---:R-:W-:Y:S05]  /*26760*/  @!P0 BRA `(.L_x_2861) ;  /* 0xfffffffc00f08947 */ /* 0x004fea000383ffff */
[----:B------:R-:W-:Y:S05]  /*26770*/  BRA `(.L_x_3049) ;  /* 0xffffffa000847947 */ /* 0x000fea000383ffff */
.L_x_2867:
[----:B0-----:R0:W1:Y:S02]  /*26780*/  SYNCS.PHASECHK.TRANS64.TRYWAIT P0, [R2+URZ+0x60], R3 ;  /* 0x00006003020075a7 */ /* 0x001064000800017f */
[----:B-1----:R-:W-:Y:S05]  /*26790*/  @!P0 NANOSLEEP.SYNCS 0x989680 ;  /* 0x009896800000895d */ /* 0x002fea0003900000 */
[----:B------:R-:W1:Y:S02]  /*267a0*/  @!P0 SYNCS.PHASECHK.TRANS64 P0, [R2+URZ+0x60], R3 ;  /* 0x00006003020085a7 */ /* 0x000e64000800007f */
[----:B-1----:R-:W-:Y:S05]  /*267b0*/  @!P0 BRA `(.L_x_2867) ;  /* 0xfffffffc00f08947 */ /* 0x002fea000383ffff */
[----:B------:R-:W-:Y:S05]  /*267c0*/  BRA `(.L_x_3050) ;  /* 0xffffffa400587947 */ /* 0x000fea000383ffff */
.L_x_2876:
[----:B--2---:R2:W3:Y:S02]  /*267d0*/  SYNCS.PHASECHK.TRANS64.TRYWAIT P0, [R2+URZ+0x28840], R3 ;  /* 0x02884003020075a7 */ /* 0x0044e4000800017f */
[----:B---3--:R-:W-:Y:S05]  /*267e0*/  @!P0 NANOSLEEP.SYNCS 0x989680 ;  /* 0x009896800000895d */ /* 0x008fea0003900000 */
[----:B------:R-:W3:Y:S02]  /*267f0*/  @!P0 SYNCS.PHASECHK.TRANS64 P0, [R2+URZ+0x28840], R3 ;  /* 0x02884003020085a7 */ /* 0x000ee4000800007f */
[----:B---3--:R-:W-:Y:S05]  /*26800*/  @!P0 BRA `(.L_x_2876) ;  /* 0xfffffffc00f08947 */ /* 0x008fea000383ffff */
[----:B------:R-:W-:Y:S05]  /*26810*/  BRA `(.L_x_3051) ;  /* 0xffffffa800b87947 */ /* 0x000fea000383ffff */
.L_x_2882:
[----:B0-----:R0:W1:Y:S02]  /*26820*/  SYNCS.PHASECHK.TRANS64.TRYWAIT P0, [R2+URZ+0x60], R5 ;  /* 0x00006005020075a7 */ /* 0x001064000800017f */
[----:B-1----:R-:W-:Y:S05]  /*26830*/  @!P0 NANOSLEEP.SYNCS 0x989680 ;  /* 0x009896800000895d */ /* 0x002fea0003900000 */
[----:B------:R-:W1:Y:S02]  /*26840*/  @!P0 SYNCS.PHASECHK.TRANS64 P0, [R2+URZ+0x60], R5 ;  /* 0x00006005020085a7 */ /* 0x000e64000800007f */
[----:B-1----:R-:W-:Y:S05]  /*26850*/  @!P0 BRA `(.L_x_2882) ;  /* 0xfffffffc00f08947 */ /* 0x002fea000383ffff */
[----:B------:R-:W-:Y:S05]  /*26860*/  BRA `(.L_x_3052) ;  /* 0xffffffac008c7947 */ /* 0x000fea000383ffff */
.L_x_2893:
[----:B--2---:R2:W3:Y:S02]  /*26870*/  SYNCS.PHASECHK.TRANS64.TRYWAIT P0, [R0+URZ+0x28860], R2 ;  /* 0x02886002000075a7 */ /* 0x0044e4000800017f */
[----:B---3--:R-:W-:Y:S05]  /*26880*/  @!P0 NANOSLEEP.SYNCS 0x989680 ;  /* 0x009896800000895d */ /* 0x008fea0003900000 */
[----:B------:R-:W3:Y:S02]  /*26890*/  @!P0 SYNCS.PHASECHK.TRANS64 P0, [R0+URZ+0x28860], R2 ;  /* 0x02886002000085a7 */ /* 0x000ee4000800007f */
[----:B---3--:R-:W-:Y:S05]  /*268a0*/  @!P0 BRA `(.L_x_2893) ;  /* 0xfffffffc00f08947 */ /* 0x008fea000383ffff */
[----:B------:R-:W-:Y:S05]  /*268b0*/  BRA `(.L_x_3053) ;  /* 0xffffffb000d87947 */ /* 0x000fea000383ffff */
.L_x_2900:
[----:B------:R-:W3:Y:S01]  /*268c0*/  LDL R0, [R1] ;  /* 0x0000000001007983 */ /* 0x000ee20000100800 */
[----:B------:R-:W-:Y:S01]  /*268d0*/  BSSY B0, `(.L_x_3054) ;  /* 0x0000008000007945 */ /* 0x000fe20003800000 */
[----:B------:R-:W-:Y:S02]  /*268e0*/  IMAD.MOV.U32 R12, RZ, RZ, RZ ;  /* 0x000000ffff0c7224 */ /* 0x000fe400078e00ff */
[----:B------:R-:W-:Y:S02]  /*268f0*/  IMAD.MOV.U32 R11, RZ, RZ, 0x1f ;  /* 0x0000001fff0b7424 */ /* 0x000fe400078e00ff */
[----:B------:R-:W-:Y:S02]  /*26900*/  IMAD.MOV.U32 R15, RZ, RZ, -0x1 ;  /* 0xffffffffff0f7424 */ /* 0x000fe400078e00ff */
[----:B---3--:R-:W-:-:S07]  /*26910*/  IMAD.MOV.U32 R13, RZ, RZ, R0 ;  /* 0x000000ffff0d7224 */ /* 0x008fce00078e0000 */
[----:B012---:R-:W-:Y:S05]  /*26920*/  WARPSYNC.COLLECTIVE R15, `(.L_x_3055) ;  /* 0x000000000f087348 */ /* 0x007fea0003c00000 */
[----:B------:R3:W4:Y:S02]  /*26930*/  SHFL.IDX P6, R14, R13, R12, R11 ;  /* 0x0000000c0d0e7389 */ /* 0x00072400000c000b */
[----:B01234-:R-:W-:Y:S01]  /*26940*/  ENDCOLLECTIVE ;  /* 0x000000000000791b */ /* 0x01ffe20003800000 */
.L_x_3055:
[----:B------:R-:W-:Y:S05]  /*26950*/  BSYNC B0 ;  /* 0x0000000000007941 */ /* 0x000fea0003800000 */
.L_x_3054:
        /* <DEDUP_REMOVED lines=9> */
.L_x_3056:
        /* <DEDUP_REMOVED lines=26> */
.L_x_3057:
        /* <DEDUP_REMOVED lines=8> */
.L_x_3058:
        /* <DEDUP_REMOVED lines=8> */
.L_x_3059:
        /* <DEDUP_REMOVED lines=8> */
.L_x_3060:
        /* <DEDUP_REMOVED lines=8> */
.L_x_3061:
        /* <DEDUP_REMOVED lines=9> */
.L_x_3062:
[----:B------:R-:W-:Y:S01]  /*26e20*/  IMAD.MOV.U32 R9, RZ, RZ, R14 ;  /* 0x000000ffff097224 */ /* 0x000fe200078e000e */
[----:B------:R-:W-:Y:S06]  /*26e30*/  BRA `(.L_x_3063) ;  /* 0xffffffb4004c7947 */ /* 0x000fec000383ffff */
.L_x_2903:
        /* <DEDUP_REMOVED lines=8> */
.L_x_3065:
[----:B------:R-:W-:Y:S05]  /*26ec0*/  BSYNC B0 ;  /* 0x0000000000007941 */ /* 0x000fea0003800000 */
.L_x_3064:
        /* <DEDUP_REMOVED lines=10> */
.L_x_3066:
        /* <DEDUP_REMOVED lines=8> */
.L_x_3067:
        /* <DEDUP_REMOVED lines=8> */
.L_x_3068:
        /* <DEDUP_REMOVED lines=8> */
.L_x_3069:
        /* <DEDUP_REMOVED lines=9> */
.L_x_3070:
[----:B------:R-:W-:Y:S01]  /*27180*/  IMAD.MOV.U32 R9, RZ, RZ, R14 ;  /* 0x000000ffff097224 */ /* 0x000fe200078e000e */
[----:B------:R-:W-:Y:S06]  /*27190*/  BRA `(.L_x_3071) ;  /* 0xffffffb400207947 */ /* 0x000fec000383ffff */
.L_x_2905:
[----:B------:R-:W-:Y:S01]  /*271a0*/  BSSY B0, `(.L_x_3072) ;  /* 0x0000006000007945 */ /* 0x000fe20003800000 */
[----:B------:R-:W-:Y:S01]  /*271b0*/  PLOP3.LUT P6, PT, P6, PT, PT, 0x8, 0x0 ;  /* 0x000000000000781c */ /* 0x000fe200037ce170 */
[----:B------:R-:W-:-:S12]  /*271c0*/  IMAD.MOV.U32 R15, RZ, RZ, -0x1 ;  /* 0xffffffffff0f7424 */ /* 0x000fd800078e00ff */
[----:B0-----:R-:W-:Y:S05]  /*271d0*/  WARPSYNC.COLLECTIVE R15, `(.L_x_3073) ;  /* 0x000000000f087348 */ /* 0x001fea0003c00000 */
[----:B------:R-:W-:Y:S01]  /*271e0*/  VOTE.ANY R14, PT, P6 ;  /* 0x00000000000e7806 */ /* 0x000fe200030e0100 */
[----:B0-----:R-:W-:Y:S06]  /*271f0*/  ENDCOLLECTIVE ;  /* 0x000000000000791b */ /* 0x001fec0003800000 */
.L_x_3073:
[----:B------:R-:W-:Y:S05]  /*27200*/  BSYNC B0 ;  /* 0x0000000000007941 */ /* 0x000fea0003800000 */
.L_x_3072:
        /* <DEDUP_REMOVED lines=10> */
.L_x_3074:
[----:B------:R-:W-:Y:S02]  /*272b0*/  IMAD.MOV.U32 R13, RZ, RZ, R6 ;  /* 0x000000ffff0d7224 */ /* 0x000fe400078e0006 */
[----:B------:R-:W-:-:S07]  /*272c0*/  IMAD.MOV.U32 R4, RZ, RZ, R14 ;  /* 0x000000ffff047224 */ /* 0x000fce00078e000e */
[----:B------:R-:W-:Y:S05]  /*272d0*/  WARPSYNC.COLLECTIVE R15, `(.L_x_3075) ;  /* 0x000000000f087348 */ /* 0x000fea0003c00000 */
[----:B------:R0:W1:Y:S02]  /*272e0*/  SHFL.IDX P6, R14, R13, R12, R11 ;  /* 0x0000000c0d0e7389 */ /* 0x00006400000c000b */
[----:B01----:R-:W-:Y:S01]  /*272f0*/  ENDCOLLECTIVE ;  /* 0x000000000000791b */ /* 0x003fe20003800000 */
.L_x_3075:
[----:B------:R-:W-:Y:S02]  /*27300*/  IMAD.MOV.U32 R6, RZ, RZ, R14 ;  /* 0x000000ffff067224 */ /* 0x000fe400078e000e */
[----:B------:R-:W-:-:S05]  /*27310*/  IMAD.IADD R10, R3, 0x1, R10 ;  /* 0x00000001030a7824 */ /* 0x000fca00078e020a */
[----:B------:R2:W-:Y:S01]  /*27320*/  STL [R1+0xc], R10 ;  /* 0x00000c0a01007387 */ /* 0x0005e20000100800 */
[----:B------:R-:W-:Y:S05]  /*27330*/  BRA `(.L_x_3076) ;  /* 0xffffffb400007947 */ /* 0x000fea000383ffff */
.L_x_2907:
        /* <DEDUP_REMOVED lines=8> */
.L_x_3078:
[----:B------:R-:W-:Y:S05]  /*273c0*/  BSYNC B0 ;  /* 0x0000000000007941 */ /* 0x000fea0003800000 */
.L_x_3077:
[----:B------:R-:W-:Y:S01]  /*273d0*/  IMAD.MOV.U32 R3, RZ, RZ, R14 ;  /* 0x000000ffff037224 */ /* 0x000fe200078e000e */
[----:B------:R-:W-:Y:S06]  /*273e0*/  BRA `(.L_x_3079) ;  /* 0xffffffb000ec7947 */ /* 0x000fec000383ffff */
.L_x_2913:
[----:B0-----:R0:W1:Y:S02]  /*273f0*/  SYNCS.PHASECHK.TRANS64.TRYWAIT P0, [R0+URZ+0x28820], R3 ;  /* 0x02882003000075a7 */ /* 0x001064000800017f */
[----:B-1----:R-:W-:Y:S05]  /*27400*/  @!P0 NANOSLEEP.SYNCS 0x989680 ;  /* 0x009896800000895d */ /* 0x002fea0003900000 */
[----:B------:R-:W1:Y:S02]  /*27410*/  @!P0 SYNCS.PHASECHK.TRANS64 P0, [R0+URZ+0x28820], R3 ;  /* 0x02882003000085a7 */ /* 0x000e64000800007f */
[----:B-1----:R-:W-:Y:S05]  /*27420*/  @!P0 BRA `(.L_x_2913) ;  /* 0xfffffffc00f08947 */ /* 0x002fea000383ffff */
[----:B------:R-:W-:Y:S05]  /*27430*/  BRA `(.L_x_3080) ;  /* 0xffffffbc008c7947 */ /* 0x000fea000383ffff */
.L_x_2914:
        /* <DEDUP_REMOVED lines=11> */
.L_x_3082:
[----:B------:R-:W-:Y:S05]  /*274f0*/  BSYNC B0 ;  /* 0x0000000000007941 */ /* 0x000fea0003800000 */
.L_x_3081:
[----:B------:R-:W-:Y:S05]  /*27500*/  BRA `(.L_x_3083) ;  /* 0xffffffbc00747947 */ /* 0x000fea000383ffff */
.L_x_2915:
[----:B------:R-:W-:Y:S01]  /*27510*/  BSSY B0, `(.L_x_3084) ;  /* 0x0000006000007945 */ /* 0x000fe20003800000 */
[----:B------:R-:W-:-:S07]  /*27520*/  IMAD.MOV.U32 R15, RZ, RZ, -0x1 ;  /* 0xffffffffff0f7424 */ /* 0x000fce00078e00ff */
[----:B01----:R-:W-:Y:S05]  /*27530*/  WARPSYNC.COLLECTIVE R15, `(.L_x_3085) ;  /* 0x000000000f0c7348 */ /* 0x003fea0003c00000 */
[----:B------:R-:W-:Y:S02]  /*27540*/  ELECT P6, UR62, PT ;  /* 0x00000000003e782f */ /* 0x000fe400038c0000 */
[----:B------:R-:W-:Y:S01]  /*27550*/  MOV R14, UR62 ;  /* 0x0000003e000e7c02 */ /* 0x000fe20008000f00 */
[----:B01----:R-:W-:Y:S10]  /*27560*/  ENDCOLLECTIVE ;  /* 0x000000000000791b */ /* 0x003ff40003800000 */
.L_x_3085:
[----:B------:R-:W-:Y:S05]  /*27570*/  BSYNC B0 ;  /* 0x0000000000007941 */ /* 0x000fea0003800000 */
.L_x_3084:
[----:B------:R-:W-:Y:S05]  /*27580*/  BRA `(.L_x_3086) ;  /* 0xffffffbc00687947 */ /* 0x000fea000383ffff */
.L_x_2917:
[----:B0-----:R0:W1:Y:S02]  /*27590*/  SYNCS.PHASECHK.TRANS64.TRYWAIT P0, [R6+URZ], R5 ;  /* 0x00000005060075a7 */ /* 0x001064000800017f */
[----:B-1----:R-:W-:Y:S05]  /*275a0*/  @!P0 NANOSLEEP.SYNCS 0x989680 ;  /* 0x009896800000895d */ /* 0x002fea0003900000 */
[----:B------:R-:W1:Y:S02]  /*275b0*/  @!P0 SYNCS.PHASECHK.TRANS64 P0, [R6+URZ], R5 ;  /* 0x00000005060085a7 */ /* 0x000e64000800007f */
[----:B-1----:R-:W-:Y:S05]  /*275c0*/  @!P0 BRA `(.L_x_2917) ;  /* 0xfffffffc00f08947 */ /* 0x002fea000383ffff */
[----:B------:R-:W-:Y:S05]  /*275d0*/  BRA `(.L_x_3087) ;  /* 0xffffffbc00a07947 */ /* 0x000fea000383ffff */
.L_x_2918:
[----:B-1----:R1:W2:Y:S02]  /*275e0*/  SYNCS.PHASECHK.TRANS64.TRYWAIT P0, [R7+URZ], R2 ;  /* 0x00000002070075a7 */ /* 0x0022a4000800017f */
[----:B--2---:R-:W-:Y:S05]  /*275f0*/  @!P0 NANOSLEEP.SYNCS 0x989680 ;  /* 0x009896800000895d */ /* 0x004fea0003900000 */
[----:B------:R-:W2:Y:S02]  /*27600*/  @!P0 SYNCS.PHASECHK.TRANS64 P0, [R7+URZ], R2 ;  /* 0x00000002070085a7 */ /* 0x000ea4000800007f */
[----:B--2---:R-:W-:Y:S05]  /*27610*/  @!P0 BRA `(.L_x_2918) ;  /* 0xfffffffc00f08947 */ /* 0x004fea000383ffff */
[----:B------:R-:W-:Y:S05]  /*27620*/  BRA `(.L_x_3088) ;  /* 0xffffffbc00947947 */ /* 0x000fea000383ffff */
.L_x_2920:
[----:B--2---:R2:W3:Y:S02]  /*27630*/  SYNCS.PHASECHK.TRANS64.TRYWAIT P0, [R4+URZ], R5 ;  /* 0x00000005040075a7 */ /* 0x0044e4000800017f */
[----:B---3--:R-:W-:Y:S05]  /*27640*/  @!P0 NANOSLEEP.SYNCS 0x989680 ;  /* 0x009896800000895d */ /* 0x008fea0003900000 */
[----:B------:R-:W3:Y:S02]  /*27650*/  @!P0 SYNCS.PHASECHK.TRANS64 P0, [R4+URZ], R5 ;  /* 0x00000005040085a7 */ /* 0x000ee4000800007f */
[----:B---3--:R-:W-:Y:S05]  /*27660*/  @!P0 BRA `(.L_x_2920) ;  /* 0xfffffffc00f08947 */ /* 0x008fea000383ffff */
[----:B------:R-:W-:Y:S05]  /*27670*/  BRA `(.L_x_3089) ;  /* 0xffffffbc00987947 */ /* 0x000fea000383ffff */
.L_x_3090:
        /* <DEDUP_REMOVED lines=16> */
.L_x_3099:


//--------------------- .nv.global.init           --------------------------
	.section	.nv.global.init,"aw",@progbits
.nv.global.init:
	.type		$str$20,@object
	.size		$str$20,($str$21 - $str$20)
$str$20:
        /*0000*/ 	.byte	0x28, 0x61, 0x64, 0x64, 0x72, 0x65, 0x73, 0x73, 0x20, 0x26, 0x20, 0x6d, 0x61, 0x73, 0x6b, 0x29
        /*0010*/ 	.byte	0x20, 0x3d, 0x3d, 0x20, 0x30, 0x00
	.type		$str$21,@object
	.size		$str$21,(__unnamed_4 - $str$21)
$str$21:
        /*0016*/ 	.byte	0x2f, 0x74, 0x6d, 0x70, 0x2f, 0x6f, 0x73, 0x73, 0x5f, 0x6b, 0x65, 0x72, 0x6e, 0x65, 0x6c, 0x73
        /*0026*/ 	.byte	0x5f, 0x73, 0x72, 0x63, 0x2f, 0x66, 0x6c, 0x61, 0x73, 0x68, 0x5f, 0x61, 0x74, 0x74, 0x65, 0x6e
        /*0036*/ 	.byte	0x74, 0x69, 0x6f, 0x6e, 0x2f, 0x63, 0x73, 0x72, 0x63, 0x2f, 0x63, 0x75, 0x74, 0x6c, 0x61, 0x73
        /*0046*/ 	.byte	0x73, 0x2f, 0x69, 0x6e, 0x63, 0x6c, 0x75, 0x64, 0x65, 0x2f, 0x63, 0x75, 0x74, 0x65, 0x2f, 0x70
        /*0056*/ 	.byte	0x6f, 0x69, 0x6e, 0x74, 0x65, 0x72, 0x5f, 0x66, 0x6c, 0x61, 0x67, 0x67, 0x65, 0x64, 0x2e, 0x68
        /*0066*/ 	.byte	0x70, 0x70, 0x00
	.type		__unnamed_4,@object
	.size		__unnamed_4,(__unnamed_8 - __unnamed_4)
__unnamed_4:
        /* <DEDUP_REMOVED lines=25> */
	.type		__unnamed_8,@object
	.size		__unnamed_8,(__unnamed_3 - __unnamed_8)
__unnamed_8:
        /* <DEDUP_REMOVED lines=24> */
        /*036d*/ 	.byte	0x3e, 0x20, 0x26, 0x5d, 0x00
	.type		__unnamed_3,@object
	.size		__unnamed_3,(__unnamed_2 - __unnamed_3)
__unnamed_3:
        /* <DEDUP_REMOVED lines=29> */
	.type		__unnamed_2,@object
	.size		__unnamed_2,(__unnamed_7 - __unnamed_2)
__unnamed_2:
        /* <DEDUP_REMOVED lines=29> */
	.type		__unnamed_7,@object
	.size		__unnamed_7,(__unnamed_6 - __unnamed_7)
__unnamed_7:
        /* <DEDUP_REMOVED lines=29> */
        /*08e2*/ 	.byte	0x00
	.type		__unnamed_6,@object
	.size		__unnamed_6,(__unnamed_1 - __unnamed_6)
__unnamed_6:
        /* <DEDUP_REMOVED lines=30> */
	.type		__unnamed_1,@object
	.size		__unnamed_1,(__unnamed_5 - __unnamed_1)
__unnamed_1:
        /* <DEDUP_REMOVED lines=29> */
        /*0c84*/ 	.byte	0x5d, 0x00
	.type		__unnamed_5,@object
	.size		__unnamed_5,(.L_4 - __unnamed_5)
__unnamed_5:
        /* <DEDUP_REMOVED lines=29> */
        /*0e56*/ 	.byte	0x26, 0x5d, 0x00
.L_4:


//--------------------- .nv.shared._ZN7cutlass13device_kernelIN5flash11enable_sm90INS1_16FlashAttnFwdSm90INS1_25CollectiveMainloopFwdSm90ILi2EN4cute5tupleIJNS5_1CILi1EEES8_S8_EEENS6_IJNS7_ILi128EEENS7_ILi176EEESA_EEELi128ENS_10bfloat16_tEfNS_4arch4Sm90ELb0ELb0ELb1ELb0ELb0ELb0ELb0ELb1ELb1ELb1ELb1ELb0EEENS1_21CollectiveEpilogueFwdINS6_IJSA_SA_SB_EEES9_SD_SF_Li256ELb0ELb1ELb1ELb0EEENS1_19SingleTileSchedulerILb0ELb1ELb1ELi128EEEEEEEEEvNT_6ParamsE --------------------------
	.section	.nv.shared._ZN7cutlass13device_kernelIN5flash11enable_sm90INS1_16FlashAttnFwdSm90INS1_25CollectiveMainloopFwdSm90ILi2EN4cute5tupleIJNS5_1CILi1EEES8_S8_EEENS6_IJNS7_ILi128EEENS7_ILi176EEESA_EEELi128ENS_10bfloat16_tEfNS_4arch4Sm90ELb0ELb0ELb1ELb0ELb0ELb0ELb0ELb1ELb1ELb1ELb1ELb0EEENS1_21CollectiveEpilogueFwdINS6_IJSA_SA_SB_EEES9_SD_SF_Li256ELb0ELb1ELb1ELb0EEENS1_19SingleTileSchedulerILb0ELb1ELb1ELi128EEEEEEEEEvNT_6ParamsE,"aw",@nobits
	.sectionflags	@""
	.align	16
	.zero		1024


//--------------------- .nv.shared.reserved.0     --------------------------
	.section	.nv.shared.reserved.0,"aw",@nobits
	.weak		__nv_reservedSMEM_offset_0_alias
	.size		__nv_reservedSMEM_offset_0_alias, 0, 0
	.other		__nv_reservedSMEM_offset_0_alias,@"STO_CUDA_RESERVED_SHARED STV_DEFAULT"
__nv_reservedSMEM_offset_0_alias:
	.zero		0


//--------------------- .nv.global                --------------------------
	.section	.nv.global,"aw",@nobits
.nv.global:
	.type		_ZN80_INTERNAL_0c32b946_44_flash_fwd_hdim128_bf16_split_softcap_sm90_cu_cf07d2ef_28424cute1_E,@object
	.size		_ZN80_INTERNAL_0c32b946_44_flash_fwd_hdim128_bf16_split_softcap_sm90_cu_cf07d2ef_28424cute1_E,(_ZN80_INTERNAL_0c32b946_44_flash_fwd_hdim128_bf16_split_softcap_sm90_cu_cf07d2ef_28424cuda3std3__45__cpo6cbeginE - _ZN80_INTERNAL_0c32b946_44_flash_fwd_hdim128_bf16_split_softcap_sm90_cu_cf07d2ef_28424cute1_E)
_ZN80_INTERNAL_0c32b946_44_flash_fwd_hdim128_bf16_split_softcap_sm90_cu_cf07d2ef_28424cute1_E:
	.zero		1
	.type		_ZN80_INTERNAL_0c32b946_44_flash_fwd_hdim128_bf16_split_softcap_sm90_cu_cf07d2ef_28424cuda3std3__45__cpo6cbeginE,@object
	.size		_ZN80_INTERNAL_0c32b946_44_flash_fwd_hdim128_bf16_split_softcap_sm90_cu_cf07d2ef_28424cuda3std3__45__cpo6cbeginE,(_ZN80_INTERNAL_0c32b946_44_flash_fwd_hdim128_bf16_split_softcap_sm90_cu_cf07d2ef_28424cuda3std3__48in_placeE - _ZN80_INTERNAL_0c32b946_44_flash_fwd_hdim128_bf16_split_softcap_sm90_cu_cf07d2ef_28424cuda3std3__45__cpo6cbeginE)
_ZN80_INTERNAL_0c32b946_44_flash_fwd_hdim128_bf16_split_softcap_sm90_cu_cf07d2ef_28424cuda3std3__45__cpo6cbeginE:
	.zero		1
	.type		_ZN80_INTERNAL_0c32b946_44_flash_fwd_hdim128_bf16_split_softcap_sm90_cu_cf07d2ef_28424cuda3std3__48in_placeE,@object
	.size		_ZN80_INTERNAL_0c32b946_44_flash_fwd_hdim128_bf16_split_softcap_sm90_cu_cf07d2ef_28424cuda3std3__48in_placeE,(_ZN80_INTERNAL_0c32b946_44_flash_fwd_hdim128_bf16_split_softcap_sm90_cu_cf07d2ef_28424cuda3std6ranges3__45__cpo9iter_moveE - _ZN80_INTERNAL_0c32b946_44_flash_fwd_hdim128_bf16_split_softcap_sm90_cu_cf07d2ef_28424cuda3std3__48in_placeE)
_ZN80_INTERNAL_0c32b946_44_flash_fwd_hdim128_bf16_split_softcap_sm90_cu_cf07d2ef_28424cuda3std3__48in_placeE:
	.zero		1
	.type		_ZN80_INTERNAL_0c32b946_44_flash_fwd_hdim128_bf16_split_softcap_sm90_cu_cf07d2ef_28424cuda3std6ranges3__45__cpo9iter_moveE,@object
	.size		_ZN80_INTERNAL_0c32b946_44_flash_fwd_hdim128_bf16_split_softcap_sm90_cu_cf07d2ef_28424cuda3std6ranges3__45__cpo9iter_moveE,(_ZN80_INTERNAL_0c32b946_44_flash_fwd_hdim128_bf16_split_softcap_sm90_cu_cf07d2ef_28424cuda3std3__45__cpo5beginE - _ZN80_INTERNAL_0c32b946_44_flash_fwd_hdim128_bf16_split_softcap_sm90_cu_cf07d2ef_28424cuda3std6ranges3__45__cpo9iter_moveE)
_ZN80_INTERNAL_0c32b946_44_flash_fwd_hdim128_bf16_split_softcap_sm90_cu_cf07d2ef_28424cuda3std6ranges3__45__cpo9iter_moveE:
	.zero		1
	.type		_ZN80_INTERNAL_0c32b946_44_flash_fwd_hdim128_bf16_split_softcap_sm90_cu_cf07d2ef_28424cuda3std3__45__cpo5beginE,@object
	.size		_ZN80_INTERNAL_0c32b946_44_flash_fwd_hdim128_bf16_split_softcap_sm90_cu_cf07d2ef_28424cuda3std3__45__cpo5beginE,(_ZN80_INTERNAL_0c32b946_44_flash_fwd_hdim128_bf16_split_softcap_sm90_cu_cf07d2ef_28424cuda3std3__482_GLOBAL__N__0c32b946_44_flash_fwd_hdim128_bf16_split_softcap_sm90_cu_cf07d2ef_28426ignoreE - _ZN80_INTERNAL_0c32b946_44_flash_fwd_hdim128_bf16_split_softcap_sm90_cu_cf07d2ef_28424cuda3std3__45__cpo5beginE)
_ZN80_INTERNAL_0c32b946_44_flash_fwd_hdim128_bf16_split_softcap_sm90_cu_cf07d2ef_28424cuda3std3__45__cpo5beginE:
	.zero		1
	.type		_ZN80_INTERNAL_0c32b946_44_flash_fwd_hdim128_bf16_split_softcap_sm90_cu_cf07d2ef_28424cuda3std3__482_GLOBAL__N__0c32b946_44_flash_fwd_hdim128_bf16_split_softcap_sm90_cu_cf07d2ef_28426ignoreE,@object
	.size		_ZN80_INTERNAL_0c32b946_44_flash_fwd_hdim128_bf16_split_softcap_sm90_cu_cf07d2ef_28424cuda3std3__482_GLOBAL__N__0c32b946_44_flash_fwd_hdim128_bf16_split_softcap_sm90_cu_cf07d2ef_28426ignoreE,(_ZN80_INTERNAL_0c32b946_44_flash_fwd_hdim128_bf16_split_softcap_sm90_cu_cf07d2ef_28424cute7productE - _ZN80_INTERNAL_0c32b946_44_flash_fwd_hdim128_bf16_split_softcap_sm90_cu_cf07d2ef_28424cuda3std3__482_GLOBAL__N__0c32b946_44_flash_fwd_hdim128_bf16_split_softcap_sm90_cu_cf07d2ef_28426ignoreE)
_ZN80_INTERNAL_0c32b946_44_flash_fwd_hdim128_bf16_split_softcap_sm90_cu_cf07d2ef_28424cuda3std3__482_GLOBAL__N__0c32b946_44_flash_fwd_hdim128_bf16_split_softcap_sm90_cu_cf07d2ef_28426ignoreE:
	.zero		1
	.type		_ZN80_INTERNAL_0c32b946_44_flash_fwd_hdim128_bf16_split_softcap_sm90_cu_cf07d2ef_28424cute7productE,@object
	.size		_ZN80_INTERNAL_0c32b946_44_flash_fwd_hdim128_bf16_split_softcap_sm90_cu_cf07d2ef_28424cute7productE,(_ZN80_INTERNAL_0c32b946_44_flash_fwd_hdim128_bf16_split_softcap_sm90_cu_cf07d2ef_28424cuda3std3__45__cpo3endE - _ZN80_INTERNAL_0c32b946_44_flash_fwd_hdim128_bf16_split_softcap_sm90_cu_cf07d2ef_28424cute7productE)
_ZN80_INTERNAL_0c32b946_44_flash_fwd_hdim128_bf16_split_softcap_sm90_cu_cf07d2ef_28424cute7productE:
	.zero		1
	.type		_ZN80_INTERNAL_0c32b946_44_flash_fwd_hdim128_bf16_split_softcap_sm90_cu_cf07d2ef_28424cuda3std3__45__cpo3endE,@object
	.size		_ZN80_INTERNAL_0c32b946_44_flash_fwd_hdim128_bf16_split_softcap_sm90_cu_cf07d2ef_28424cuda3std3__45__cpo3endE,(_ZN80_INTERNAL_0c32b946_44_flash_fwd_hdim128_bf16_split_softcap_sm90_cu_cf07d2ef_28424cuda3std3__419piecewise_constructE - _ZN80_INTERNAL_0c32b946_44_flash_fwd_hdim128_bf16_split_softcap_sm90_cu_cf07d2ef_28424cuda3std3__45__cpo3endE)
_ZN80_INTERNAL_0c32b946_44_flash_fwd_hdim128_bf16_split_softcap_sm90_cu_cf07d2ef_28424cuda3std3__45__cpo3endE:
	.zero		1
	.type		_ZN80_INTERNAL_0c32b946_44_flash_fwd_hdim128_bf16_split_softcap_sm90_cu_cf07d2ef_28424cuda3std3__419piecewise_constructE,@object
	.size		_ZN80_INTERNAL_0c32b946_44_flash_fwd_hdim128_bf16_split_softcap_sm90_cu_cf07d2ef_28424cuda3std3__419piecewise_constructE,(_ZN80_INTERNAL_0c32b946_44_flash_fwd_hdim128_bf16_split_softcap_sm90_cu_cf07d2ef_28424cuda3std3__45__cpo4cendE - _ZN80_INTERNAL_0c32b946_44_flash_fwd_hdim128_bf16_split_softcap_sm90_cu_cf07d2ef_28424cuda3std3__419piecewise_constructE)
_ZN80_INTERNAL_0c32b946_44_flash_fwd_hdim128_bf16_split_softcap_sm90_cu_cf07d2ef_28424cuda3std3__419piecewise_constructE:
	.zero		1
	.type		_ZN80_INTERNAL_0c32b946_44_flash_fwd_hdim128_bf16_split_softcap_sm90_cu_cf07d2ef_28424cuda3std3__45__cpo4cendE,@object
	.size		_ZN80_INTERNAL_0c32b946_44_flash_fwd_hdim128_bf16_split_softcap_sm90_cu_cf07d2ef_28424cuda3std3__45__cpo4cendE,(_ZN80_INTERNAL_0c32b946_44_flash_fwd_hdim128_bf16_split_softcap_sm90_cu_cf07d2ef_28424cuda3std6ranges3__45__cpo4swapE - _ZN80_INTERNAL_0c32b946_44_flash_fwd_hdim128_bf16_split_softcap_sm90_cu_cf07d2ef_28424cuda3std3__45__cpo4cendE)
_ZN80_INTERNAL_0c32b946_44_flash_fwd_hdim128_bf16_split_softcap_sm90_cu_cf07d2ef_28424cuda3std3__45__cpo4cendE:
	.zero		1
	.type		_ZN80_INTERNAL_0c32b946_44_flash_fwd_hdim128_bf16_split_softcap_sm90_cu_cf07d2ef_28424cuda3std6ranges3__45__cpo4swapE,@object
	.size		_ZN80_INTERNAL_0c32b946_44_flash_fwd_hdim128_bf16_split_softcap_sm90_cu_cf07d2ef_28424cuda3std6ranges3__45__cpo4swapE,(.L_15 - _ZN80_INTERNAL_0c32b946_44_flash_fwd_hdim128_bf16_split_softcap_sm90_cu_cf07d2ef_28424cuda3std6ranges3__45__cpo4swapE)
_ZN80_INTERNAL_0c32b946_44_flash_fwd_hdim128_bf16_split_softcap_sm90_cu_cf07d2ef_28424cuda3std6ranges3__45__cpo4swapE:
	.zero		1
.L_15:


//--------------------- .nv.shared._ZN7cutlass13device_kernelIN5flash11enable_sm90INS1_16FlashAttnFwdSm90INS1_25CollectiveMainloopFwdSm90ILi2EN4cute5tupleIJNS5_1CILi1EEES8_S8_EEENS6_IJNS7_ILi128EEENS7_ILi176EEESA_EEELi128ENS_10bfloat16_tEfNS_4arch4Sm90ELb0ELb0ELb1ELb1ELb0ELb0ELb0ELb1ELb1ELb1ELb1ELb0EEENS1_21CollectiveEpilogueFwdINS6_IJSA_SA_SB_EEES9_SD_SF_Li256ELb1ELb1ELb1ELb0EEENS1_36VarlenDynamicPersistentTileSchedulerILi128ELi176ELi256ELi128ELb1ELb1ELb1ELb0ELb1ELb1EEEEEEEEEvNT_6ParamsE --------------------------
	.section	.nv.shared._ZN7cutlass13device_kernelIN5flash11enable_sm90INS1_16FlashAttnFwdSm90INS1_25CollectiveMainloopFwdSm90ILi2EN4cute5tupleIJNS5_1CILi1EEES8_S8_EEENS6_IJNS7_ILi128EEENS7_ILi176EEESA_EEELi128ENS_10bfloat16_tEfNS_4arch4Sm90ELb0ELb0ELb1ELb1ELb0ELb0ELb0ELb1ELb1ELb1ELb1ELb0EEENS1_21CollectiveEpilogueFwdINS6_IJSA_SA_SB_EEES9_SD_SF_Li256ELb1ELb1ELb1ELb0EEENS1_36VarlenDynamicPersistentTileSchedulerILi128ELi176ELi256ELi128ELb1ELb1ELb1ELb0ELb1ELb1EEEEEEEEEvNT_6ParamsE,"aw",@nobits
	.sectionflags	@""
	.align	16
	.zero		1024


//--------------------- .nv.shared._ZN7cutlass13device_kernelIN5flash11enable_sm90INS1_16FlashAttnFwdSm90INS1_25CollectiveMainloopFwdSm90ILi2EN4cute5tupleIJNS5_1CILi1EEES8_S8_EEENS6_IJNS7_ILi128EEENS7_ILi176EEESA_EEELi128ENS_10bfloat16_tEfNS_4arch4Sm90ELb0ELb0ELb1ELb1ELb0ELb1ELb0ELb1ELb1ELb1ELb1ELb0EEENS1_21CollectiveEpilogueFwdINS6_IJSA_SA_SB_EEES9_SD_SF_Li256ELb1ELb1ELb1ELb0EEENS1_36VarlenDynamicPersistentTileSchedulerILi128ELi176ELi256ELi128ELb1ELb1ELb1ELb0ELb1ELb1EEEEEEEEEvNT_6ParamsE --------------------------
	.section	.nv.shared._ZN7cutlass13device_kernelIN5flash11enable_sm90INS1_16FlashAttnFwdSm90INS1_25CollectiveMainloopFwdSm90ILi2EN4cute5tupleIJNS5_1CILi1EEES8_S8_EEENS6_IJNS7_ILi128EEENS7_ILi176EEESA_EEELi128ENS_10bfloat16_tEfNS_4arch4Sm90ELb0ELb0ELb1ELb1ELb0ELb1ELb0ELb1ELb1ELb1ELb1ELb0EEENS1_21CollectiveEpilogueFwdINS6_IJSA_SA_SB_EEES9_SD_SF_Li256ELb1ELb1ELb1ELb0EEENS1_36VarlenDynamicPersistentTileSchedulerILi128ELi176ELi256ELi128ELb1ELb1ELb1ELb0ELb1ELb1EEEEEEEEEvNT_6ParamsE,"aw",@nobits
	.sectionflags	@""
	.align	16
	.zero		1024


//--------------------- .nv.shared._ZN7cutlass13device_kernelIN5flash11enable_sm90INS1_16FlashAttnFwdSm90INS1_25CollectiveMainloopFwdSm90ILi2EN4cute5tupleIJNS5_1CILi1EEES8_S8_EEENS6_IJNS7_ILi128EEESA_SA_EEELi128ENS_10bfloat16_tEfNS_4arch4Sm90ELb0ELb1ELb1ELb0ELb0ELb0ELb0ELb1ELb1ELb1ELb1ELb0EEENS1_21CollectiveEpilogueFwdISB_S9_SC_SE_Li256ELb0ELb1ELb1ELb0EEENS1_19SingleTileSchedulerILb0ELb1ELb1ELi128EEEEEEEEEvNT_6ParamsE --------------------------
	.section	.nv.shared._ZN7cutlass13device_kernelIN5flash11enable_sm90INS1_16FlashAttnFwdSm90INS1_25CollectiveMainloopFwdSm90ILi2EN4cute5tupleIJNS5_1CILi1EEES8_S8_EEENS6_IJNS7_ILi128EEESA_SA_EEELi128ENS_10bfloat16_tEfNS_4arch4Sm90ELb0ELb1ELb1ELb0ELb0ELb0ELb0ELb1ELb1ELb1ELb1ELb0EEENS1_21CollectiveEpilogueFwdISB_S9_SC_SE_Li256ELb0ELb1ELb1ELb0EEENS1_19SingleTileSchedulerILb0ELb1ELb1ELi128EEEEEEEEEvNT_6ParamsE,"aw",@nobits
	.sectionflags	@""
	.align	16
	.zero		1024


//--------------------- .nv.shared._ZN7cutlass13device_kernelIN5flash11enable_sm90INS1_16FlashAttnFwdSm90INS1_25CollectiveMainloopFwdSm90ILi2EN4cute5tupleIJNS5_1CILi1EEES8_S8_EEENS6_IJNS7_ILi128EEESA_SA_EEELi128ENS_10bfloat16_tEfNS_4arch4Sm90ELb0ELb1ELb1ELb1ELb0ELb0ELb0ELb1ELb1ELb1ELb1ELb0EEENS1_21CollectiveEpilogueFwdISB_S9_SC_SE_Li256ELb1ELb1ELb1ELb0EEENS1_36VarlenDynamicPersistentTileSchedulerILi128ELi128ELi256ELi128ELb1ELb1ELb1ELb1ELb0ELb1EEEEEEEEEvNT_6ParamsE --------------------------
	.section	.nv.shared._ZN7cutlass13device_kernelIN5flash11enable_sm90INS1_16FlashAttnFwdSm90INS1_25CollectiveMainloopFwdSm90ILi2EN4cute5tupleIJNS5_1CILi1EEES8_S8_EEENS6_IJNS7_ILi128EEESA_SA_EEELi128ENS_10bfloat16_tEfNS_4arch4Sm90ELb0ELb1ELb1ELb1ELb0ELb0ELb0ELb1ELb1ELb1ELb1ELb0EEENS1_21CollectiveEpilogueFwdISB_S9_SC_SE_Li256ELb1ELb1ELb1ELb0EEENS1_36VarlenDynamicPersistentTileSchedulerILi128ELi128ELi256ELi128ELb1ELb1ELb1ELb1ELb0ELb1EEEEEEEEEvNT_6ParamsE,"aw",@nobits
	.sectionflags	@""
	.align	16
	.zero		1024


//--------------------- .nv.shared._ZN7cutlass13device_kernelIN5flash11enable_sm90INS1_16FlashAttnFwdSm90INS1_25CollectiveMainloopFwdSm90ILi2EN4cute5tupleIJNS5_1CILi1EEES8_S8_EEENS6_IJNS7_ILi128EEESA_SA_EEELi128ENS_10bfloat16_tEfNS_4arch4Sm90ELb0ELb1ELb1ELb1ELb0ELb1ELb0ELb1ELb1ELb1ELb1ELb0EEENS1_21CollectiveEpilogueFwdISB_S9_SC_SE_Li256ELb1ELb1ELb1ELb0EEENS1_36VarlenDynamicPersistentTileSchedulerILi128ELi128ELi256ELi128ELb1ELb1ELb1ELb1ELb0ELb1EEEEEEEEEvNT_6ParamsE --------------------------
	.section	.nv.shared._ZN7cutlass13device_kernelIN5flash11enable_sm90INS1_16FlashAttnFwdSm90INS1_25CollectiveMainloopFwdSm90ILi2EN4cute5tupleIJNS5_1CILi1EEES8_S8_EEENS6_IJNS7_ILi128EEESA_SA_EEELi128ENS_10bfloat16_tEfNS_4arch4Sm90ELb0ELb1ELb1ELb1ELb0ELb1ELb0ELb1ELb1ELb1ELb1ELb0EEENS1_21CollectiveEpilogueFwdISB_S9_SC_SE_Li256ELb1ELb1ELb1ELb0EEENS1_36VarlenDynamicPersistentTileSchedulerILi128ELi128ELi256ELi128ELb1ELb1ELb1ELb1ELb0ELb1EEEEEEEEEvNT_6ParamsE,"aw",@nobits
	.sectionflags	@""
	.align	16
	.zero		1024


//--------------------- .nv.shared._ZN7cutlass13device_kernelIN5flash11enable_sm90INS1_16FlashAttnFwdSm90INS1_25CollectiveMainloopFwdSm90ILi2EN4cute5tupleIJNS5_1CILi1EEES8_S8_EEENS6_IJNS7_ILi128EEESA_SA_EEELi128ENS_10bfloat16_tEfNS_4arch4Sm90ELb1ELb0ELb1ELb0ELb0ELb0ELb0ELb1ELb1ELb1ELb1ELb0EEENS1_21CollectiveEpilogueFwdISB_S9_SC_SE_Li256ELb0ELb1ELb1ELb0EEENS1_19SingleTileSchedulerILb0ELb1ELb1ELi128EEEEEEEEEvNT_6ParamsE --------------------------
	.section	.nv.shared._ZN7cutlass13device_kernelIN5flash11enable_sm90INS1_16FlashAttnFwdSm90INS1_25CollectiveMainloopFwdSm90ILi2EN4cute5tupleIJNS5_1CILi1EEES8_S8_EEENS6_IJNS7_ILi128EEESA_SA_EEELi128ENS_10bfloat16_tEfNS_4arch4Sm90ELb1ELb0ELb1ELb0ELb0ELb0ELb0ELb1ELb1ELb1ELb1ELb0EEENS1_21CollectiveEpilogueFwdISB_S9_SC_SE_Li256ELb0ELb1ELb1ELb0EEENS1_19SingleTileSchedulerILb0ELb1ELb1ELi128EEEEEEEEEvNT_6ParamsE,"aw",@nobits
	.sectionflags	@""
	.align	16
	.zero		1024


//--------------------- .nv.shared._ZN7cutlass13device_kernelIN5flash11enable_sm90INS1_16FlashAttnFwdSm90INS1_25CollectiveMainloopFwdSm90ILi2EN4cute5tupleIJNS5_1CILi1EEES8_S8_EEENS6_IJNS7_ILi128EEESA_SA_EEELi128ENS_10bfloat16_tEfNS_4arch4Sm90ELb1ELb0ELb1ELb1ELb0ELb0ELb0ELb1ELb1ELb1ELb1ELb0EEENS1_21CollectiveEpilogueFwdISB_S9_SC_SE_Li256ELb1ELb1ELb1ELb0EEENS1_36VarlenDynamicPersistentTileSchedulerILi128ELi128ELi256ELi128ELb1ELb1ELb1ELb1ELb1ELb1EEEEEEEEEvNT_6ParamsE --------------------------
	.section	.nv.shared._ZN7cutlass13device_kernelIN5flash11enable_sm90INS1_16FlashAttnFwdSm90INS1_25CollectiveMainloopFwdSm90ILi2EN4cute5tupleIJNS5_1CILi1EEES8_S8_EEENS6_IJNS7_ILi128EEESA_SA_EEELi128ENS_10bfloat16_tEfNS_4arch4Sm90ELb1ELb0ELb1ELb1ELb0ELb0ELb0ELb1ELb1ELb1ELb1ELb0EEENS1_21CollectiveEpilogueFwdISB_S9_SC_SE_Li256ELb1ELb1ELb1ELb0EEENS1_36VarlenDynamicPersistentTileSchedulerILi128ELi128ELi256ELi128ELb1ELb1ELb1ELb1ELb1ELb1EEEEEEEEEvNT_6ParamsE,"aw",@nobits
	.sectionflags	@""
	.align	16
	.zero		1024


//--------------------- .nv.shared._ZN7cutlass13device_kernelIN5flash11enable_sm90INS1_16FlashAttnFwdSm90INS1_25CollectiveMainloopFwdSm90ILi2EN4cute5tupleIJNS5_1CILi1EEES8_S8_EEENS6_IJNS7_ILi128EEESA_SA_EEELi128ENS_10bfloat16_tEfNS_4arch4Sm90ELb1ELb0ELb1ELb1ELb0ELb1ELb0ELb1ELb1ELb1ELb1ELb0EEENS1_21CollectiveEpilogueFwdISB_S9_SC_SE_Li256ELb1ELb1ELb1ELb0EEENS1_36VarlenDynamicPersistentTileSchedulerILi128ELi128ELi256ELi128ELb1ELb1ELb1ELb1ELb1ELb1EEEEEEEEEvNT_6ParamsE --------------------------
	.section	.nv.shared._ZN7cutlass13device_kernelIN5flash11enable_sm90INS1_16FlashAttnFwdSm90INS1_25CollectiveMainloopFwdSm90ILi2EN4cute5tupleIJNS5_1CILi1EEES8_S8_EEENS6_IJNS7_ILi128EEESA_SA_EEELi128ENS_10bfloat16_tEfNS_4arch4Sm90ELb1ELb0ELb1ELb1ELb0ELb1ELb0ELb1ELb1ELb1ELb1ELb0EEENS1_21CollectiveEpilogueFwdISB_S9_SC_SE_Li256ELb1ELb1ELb1ELb0EEENS1_36VarlenDynamicPersistentTileSchedulerILi128ELi128ELi256ELi128ELb1ELb1ELb1ELb1ELb1ELb1EEEEEEEEEvNT_6ParamsE,"aw",@nobits
	.sectionflags	@""
	.align	16
	.zero		1024


//--------------------- .nv.constant0._ZN7cutlass13device_kernelIN5flash11enable_sm90INS1_16FlashAttnFwdSm90INS1_25CollectiveMainloopFwdSm90ILi2EN4cute5tupleIJNS5_1CILi1EEES8_S8_EEENS6_IJNS7_ILi128EEENS7_ILi176EEESA_EEELi128ENS_10bfloat16_tEfNS_4arch4Sm90ELb0ELb0ELb1ELb0ELb0ELb0ELb0ELb1ELb1ELb1ELb1ELb0EEENS1_21CollectiveEpilogueFwdINS6_IJSA_SA_SB_EEES9_SD_SF_Li256ELb0ELb1ELb1ELb0EEENS1_19SingleTileSchedulerILb0ELb1ELb1ELi128EEEEEEEEEvNT_6ParamsE --------------------------
	.section	.nv.constant0._ZN7cutlass13device_kernelIN5flash11enable_sm90INS1_16FlashAttnFwdSm90INS1_25CollectiveMainloopFwdSm90ILi2EN4cute5tupleIJNS5_1CILi1EEES8_S8_EEENS6_IJNS7_ILi128EEENS7_ILi176EEESA_EEELi128ENS_10bfloat16_tEfNS_4arch4Sm90ELb0ELb0ELb1ELb0ELb0ELb0ELb0ELb1ELb1ELb1ELb1ELb0EEENS1_21CollectiveEpilogueFwdINS6_IJSA_SA_SB_EEES9_SD_SF_Li256ELb0ELb1ELb1ELb0EEENS1_19SingleTileSchedulerILb0ELb1ELb1ELi128EEEEEEEEEvNT_6ParamsE,"a",@progbits
	.sectionflags	@""
	.align	4
.nv.constant0._ZN7cutlass13device_kernelIN5flash11enable_sm90INS1_16FlashAttnFwdSm90INS1_25CollectiveMainloopFwdSm90ILi2EN4cute5tupleIJNS5_1CILi1EEES8_S8_EEENS6_IJNS7_ILi128EEENS7_ILi176EEESA_EEELi128ENS_10bfloat16_tEfNS_4arch4Sm90ELb0ELb0ELb1ELb0ELb0ELb0ELb0ELb1ELb1ELb1ELb1ELb0EEENS1_21CollectiveEpilogueFwdINS6_IJSA_SA_SB_EEES9_SD_SF_Li256ELb0ELb1ELb1ELb0EEENS1_19SingleTileSchedulerILb0ELb1ELb1ELi128EEEEEEEEEvNT_6ParamsE:
	.zero		3200


//--------------------- .nv.constant0._ZN7cutlass13device_kernelIN5flash11enable_sm90INS1_16FlashAttnFwdSm90INS1_25CollectiveMainloopFwdSm90ILi2EN4cute5tupleIJNS5_1CILi1EEES8_S8_EEENS6_IJNS7_ILi128EEENS7_ILi176EEESA_EEELi128ENS_10bfloat16_tEfNS_4arch4Sm90ELb0ELb0ELb1ELb1ELb0ELb0ELb0ELb1ELb1ELb1ELb1ELb0EEENS1_21CollectiveEpilogueFwdINS6_IJSA_SA_SB_EEES9_SD_SF_Li256ELb1ELb1ELb1ELb0EEENS1_36VarlenDynamicPersistentTileSchedulerILi128ELi176ELi256ELi128ELb1ELb1ELb1ELb0ELb1ELb1EEEEEEEEEvNT_6ParamsE --------------------------
	.section	.nv.constant0._ZN7cutlass13device_kernelIN5flash11enable_sm90INS1_16FlashAttnFwdSm90INS1_25CollectiveMainloopFwdSm90ILi2EN4cute5tupleIJNS5_1CILi1EEES8_S8_EEENS6_IJNS7_ILi128EEENS7_ILi176EEESA_EEELi128ENS_10bfloat16_tEfNS_4arch4Sm90ELb0ELb0ELb1ELb1ELb0ELb0ELb0ELb1ELb1ELb1ELb1ELb0EEENS1_21CollectiveEpilogueFwdINS6_IJSA_SA_SB_EEES9_SD_SF_Li256ELb1ELb1ELb1ELb0EEENS1_36VarlenDynamicPersistentTileSchedulerILi128ELi176ELi256ELi128ELb1ELb1ELb1ELb0ELb1ELb1EEEEEEEEEvNT_6ParamsE,"a",@progbits
	.sectionflags	@""
	.align	4
.nv.constant0._ZN7cutlass13device_kernelIN5flash11enable_sm90INS1_16FlashAttnFwdSm90INS1_25CollectiveMainloopFwdSm90ILi2EN4cute5tupleIJNS5_1CILi1EEES8_S8_EEENS6_IJNS7_ILi128EEENS7_ILi176EEESA_EEELi128ENS_10bfloat16_tEfNS_4arch4Sm90ELb0ELb0ELb1ELb1ELb0ELb0ELb0ELb1ELb1ELb1ELb1ELb0EEENS1_21CollectiveEpilogueFwdINS6_IJSA_SA_SB_EEES9_SD_SF_Li256ELb1ELb1ELb1ELb0EEENS1_36VarlenDynamicPersistentTileSchedulerILi128ELi176ELi256ELi128ELb1ELb1ELb1ELb0ELb1ELb1EEEEEEEEEvNT_6ParamsE:
	.zero		3328


//--------------------- .nv.constant0._ZN7cutlass13device_kernelIN5flash11enable_sm90INS1_16FlashAttnFwdSm90INS1_25CollectiveMainloopFwdSm90ILi2EN4cute5tupleIJNS5_1CILi1EEES8_S8_EEENS6_IJNS7_ILi128EEENS7_ILi176EEESA_EEELi128ENS_10bfloat16_tEfNS_4arch4Sm90ELb0ELb0ELb1ELb1ELb0ELb1ELb0ELb1ELb1ELb1ELb1ELb0EEENS1_21CollectiveEpilogueFwdINS6_IJSA_SA_SB_EEES9_SD_SF_Li256ELb1ELb1ELb1ELb0EEENS1_36VarlenDynamicPersistentTileSchedulerILi128ELi176ELi256ELi128ELb1ELb1ELb1ELb0ELb1ELb1EEEEEEEEEvNT_6ParamsE --------------------------
	.section	.nv.constant0._ZN7cutlass13device_kernelIN5flash11enable_sm90INS1_16FlashAttnFwdSm90INS1_25CollectiveMainloopFwdSm90ILi2EN4cute5tupleIJNS5_1CILi1EEES8_S8_EEENS6_IJNS7_ILi128EEENS7_ILi176EEESA_EEELi128ENS_10bfloat16_tEfNS_4arch4Sm90ELb0ELb0ELb1ELb1ELb0ELb1ELb0ELb1ELb1ELb1ELb1ELb0EEENS1_21CollectiveEpilogueFwdINS6_IJSA_SA_SB_EEES9_SD_SF_Li256ELb1ELb1ELb1ELb0EEENS1_36VarlenDynamicPersistentTileSchedulerILi128ELi176ELi256ELi128ELb1ELb1ELb1ELb0ELb1ELb1EEEEEEEEEvNT_6ParamsE,"a",@progbits
	.sectionflags	@""
	.align	4
.nv.constant0._ZN7cutlass13device_kernelIN5flash11enable_sm90INS1_16FlashAttnFwdSm90INS1_25CollectiveMainloopFwdSm90ILi2EN4cute5tupleIJNS5_1CILi1EEES8_S8_EEENS6_IJNS7_ILi128EEENS7_ILi176EEESA_EEELi128ENS_10bfloat16_tEfNS_4arch4Sm90ELb0ELb0ELb1ELb1ELb0ELb1ELb0ELb1ELb1ELb1ELb1ELb0EEENS1_21CollectiveEpilogueFwdINS6_IJSA_SA_SB_EEES9_SD_SF_Li256ELb1ELb1ELb1ELb0EEENS1_36VarlenDynamicPersistentTileSchedulerILi128ELi176ELi256ELi128ELb1ELb1ELb1ELb0ELb1ELb1EEEEEEEEEvNT_6ParamsE:
	.zero		3328


//--------------------- .nv.constant0._ZN7cutlass13device_kernelIN5flash11enable_sm90INS1_16FlashAttnFwdSm90INS1_25CollectiveMainloopFwdSm90ILi2EN4cute5tupleIJNS5_1CILi1EEES8_S8_EEENS6_IJNS7_ILi128EEESA_SA_EEELi128ENS_10bfloat16_tEfNS_4arch4Sm90ELb0ELb1ELb1ELb0ELb0ELb0ELb0ELb1ELb1ELb1ELb1ELb0EEENS1_21CollectiveEpilogueFwdISB_S9_SC_SE_Li256ELb0ELb1ELb1ELb0EEENS1_19SingleTileSchedulerILb0ELb1ELb1ELi128EEEEEEEEEvNT_6ParamsE --------------------------
	.section	.nv.constant0._ZN7cutlass13device_kernelIN5flash11enable_sm90INS1_16FlashAttnFwdSm90INS1_25CollectiveMainloopFwdSm90ILi2EN4cute5tupleIJNS5_1CILi1EEES8_S8_EEENS6_IJNS7_ILi128EEESA_SA_EEELi128ENS_10bfloat16_tEfNS_4arch4Sm90ELb0ELb1ELb1ELb0ELb0ELb0ELb0ELb1ELb1ELb1ELb1ELb0EEENS1_21CollectiveEpilogueFwdISB_S9_SC_SE_Li256ELb0ELb1ELb1ELb0EEENS1_19SingleTileSchedulerILb0ELb1ELb1ELi128EEEEEEEEEvNT_6ParamsE,"a",@progbits
	.sectionflags	@""
	.align	4
.nv.constant0._ZN7cutlass13device_kernelIN5flash11enable_sm90INS1_16FlashAttnFwdSm90INS1_25CollectiveMainloopFwdSm90ILi2EN4cute5tupleIJNS5_1CILi1EEES8_S8_EEENS6_IJNS7_ILi128EEESA_SA_EEELi128ENS_10bfloat16_tEfNS_4arch4Sm90ELb0ELb1ELb1ELb0ELb0ELb0ELb0ELb1ELb1ELb1ELb1ELb0EEENS1_21CollectiveEpilogueFwdISB_S9_SC_SE_Li256ELb0ELb1ELb1ELb0EEENS1_19SingleTileSchedulerILb0ELb1ELb1ELi128EEEEEEEEEvNT_6ParamsE:
	.zero		3200


//--------------------- .nv.constant0._ZN7cutlass13device_kernelIN5flash11enable_sm90INS1_16FlashAttnFwdSm90INS1_25CollectiveMainloopFwdSm90ILi2EN4cute5tupleIJNS5_1CILi1EEES8_S8_EEENS6_IJNS7_ILi128EEESA_SA_EEELi128ENS_10bfloat16_tEfNS_4arch4Sm90ELb0ELb1ELb1ELb1ELb0ELb0ELb0ELb1ELb1ELb1ELb1ELb0EEENS1_21CollectiveEpilogueFwdISB_S9_SC_SE_Li256ELb1ELb1ELb1ELb0EEENS1_36VarlenDynamicPersistentTileSchedulerILi128ELi128ELi256ELi128ELb1ELb1ELb1ELb1ELb0ELb1EEEEEEEEEvNT_6ParamsE --------------------------
	.section	.nv.constant0._ZN7cutlass13device_kernelIN5flash11enable_sm90INS1_16FlashAttnFwdSm90INS1_25CollectiveMainloopFwdSm90ILi2EN4cute5tupleIJNS5_1CILi1EEES8_S8_EEENS6_IJNS7_ILi128EEESA_SA_EEELi128ENS_10bfloat16_tEfNS_4arch4Sm90ELb0ELb1ELb1ELb1ELb0ELb0ELb0ELb1ELb1ELb1ELb1ELb0EEENS1_21CollectiveEpilogueFwdISB_S9_SC_SE_Li256ELb1ELb1ELb1ELb0EEENS1_36VarlenDynamicPersistentTileSchedulerILi128ELi128ELi256ELi128ELb1ELb1ELb1ELb1ELb0ELb1EEEEEEEEEvNT_6ParamsE,"a",@progbits
	.sectionflags	@""
	.align	4
.nv.constant0._ZN7cutlass13device_kernelIN5flash11enable_sm90INS1_16FlashAttnFwdSm90INS1_25CollectiveMainloopFwdSm90ILi2EN4cute5tupleIJNS5_1CILi1EEES8_S8_EEENS6_IJNS7_ILi128EEESA_SA_EEELi128ENS_10bfloat16_tEfNS_4arch4Sm90ELb0ELb1ELb1ELb1ELb0ELb0ELb0ELb1ELb1ELb1ELb1ELb0EEENS1_21CollectiveEpilogueFwdISB_S9_SC_SE_Li256ELb1ELb1ELb1ELb0EEENS1_36VarlenDynamicPersistentTileSchedulerILi128ELi128ELi256ELi128ELb1ELb1ELb1ELb1ELb0ELb1EEEEEEEEEvNT_6ParamsE:
	.zero		3328


//--------------------- .nv.constant0._ZN7cutlass13device_kernelIN5flash11enable_sm90INS1_16FlashAttnFwdSm90INS1_25CollectiveMainloopFwdSm90ILi2EN4cute5tupleIJNS5_1CILi1EEES8_S8_EEENS6_IJNS7_ILi128EEESA_SA_EEELi128ENS_10bfloat16_tEfNS_4arch4Sm90ELb0ELb1ELb1ELb1ELb0ELb1ELb0ELb1ELb1ELb1ELb1ELb0EEENS1_21CollectiveEpilogueFwdISB_S9_SC_SE_Li256ELb1ELb1ELb1ELb0EEENS1_36VarlenDynamicPersistentTileSchedulerILi128ELi128ELi256ELi128ELb1ELb1ELb1ELb1ELb0ELb1EEEEEEEEEvNT_6ParamsE --------------------------
	.section	.nv.constant0._ZN7cutlass13device_kernelIN5flash11enable_sm90INS1_16FlashAttnFwdSm90INS1_25CollectiveMainloopFwdSm90ILi2EN4cute5tupleIJNS5_1CILi1EEES8_S8_EEENS6_IJNS7_ILi128EEESA_SA_EEELi128ENS_10bfloat16_tEfNS_4arch4Sm90ELb0ELb1ELb1ELb1ELb0ELb1ELb0ELb1ELb1ELb1ELb1ELb0EEENS1_21CollectiveEpilogueFwdISB_S9_SC_SE_Li256ELb1ELb1ELb1ELb0EEENS1_36VarlenDynamicPersistentTileSchedulerILi128ELi128ELi256ELi128ELb1ELb1ELb1ELb1ELb0ELb1EEEEEEEEEvNT_6ParamsE,"a",@progbits
	.sectionflags	@""
	.align	4
.nv.constant0._ZN7cutlass13device_kernelIN5flash11enable_sm90INS1_16FlashAttnFwdSm90INS1_25CollectiveMainloopFwdSm90ILi2EN4cute5tupleIJNS5_1CILi1EEES8_S8_EEENS6_IJNS7_ILi128EEESA_SA_EEELi128ENS_10bfloat16_tEfNS_4arch4Sm90ELb0ELb1ELb1ELb1ELb0ELb1ELb0ELb1ELb1ELb1ELb1ELb0EEENS1_21CollectiveEpilogueFwdISB_S9_SC_SE_Li256ELb1ELb1ELb1ELb0EEENS1_36VarlenDynamicPersistentTileSchedulerILi128ELi128ELi256ELi128ELb1ELb1ELb1ELb1ELb0ELb1EEEEEEEEEvNT_6ParamsE:
	.zero		3328


//--------------------- .nv.constant0._ZN7cutlass13device_kernelIN5flash11enable_sm90INS1_16FlashAttnFwdSm90INS1_25CollectiveMainloopFwdSm90ILi2EN4cute5tupleIJNS5_1CILi1EEES8_S8_EEENS6_IJNS7_ILi128EEESA_SA_EEELi128ENS_10bfloat16_tEfNS_4arch4Sm90ELb1ELb0ELb1ELb0ELb0ELb0ELb0ELb1ELb1ELb1ELb1ELb0EEENS1_21CollectiveEpilogueFwdISB_S9_SC_SE_Li256ELb0ELb1ELb1ELb0EEENS1_19SingleTileSchedulerILb0ELb1ELb1ELi128EEEEEEEEEvNT_6ParamsE --------------------------
	.section	.nv.constant0._ZN7cutlass13device_kernelIN5flash11enable_sm90INS1_16FlashAttnFwdSm90INS1_25CollectiveMainloopFwdSm90ILi2EN4cute5tupleIJNS5_1CILi1EEES8_S8_EEENS6_IJNS7_ILi128EEESA_SA_EEELi128ENS_10bfloat16_tEfNS_4arch4Sm90ELb1ELb0ELb1ELb0ELb0ELb0ELb0ELb1ELb1ELb1ELb1ELb0EEENS1_21CollectiveEpilogueFwdISB_S9_SC_SE_Li256ELb0ELb1ELb1ELb0EEENS1_19SingleTileSchedulerILb0ELb1ELb1ELi128EEEEEEEEEvNT_6ParamsE,"a",@progbits
	.sectionflags	@""
	.align	4
.nv.constant0._ZN7cutlass13device_kernelIN5flash11enable_sm90INS1_16FlashAttnFwdSm90INS1_25CollectiveMainloopFwdSm90ILi2EN4cute5tupleIJNS5_1CILi1EEES8_S8_EEENS6_IJNS7_ILi128EEESA_SA_EEELi128ENS_10bfloat16_tEfNS_4arch4Sm90ELb1ELb0ELb1ELb0ELb0ELb0ELb0ELb1ELb1ELb1ELb1ELb0EEENS1_21CollectiveEpilogueFwdISB_S9_SC_SE_Li256ELb0ELb1ELb1ELb0EEENS1_19SingleTileSchedulerILb0ELb1ELb1ELi128EEEEEEEEEvNT_6ParamsE:
	.zero		3200


//--------------------- .nv.constant0._ZN7cutlass13device_kernelIN5flash11enable_sm90INS1_16FlashAttnFwdSm90INS1_25CollectiveMainloopFwdSm90ILi2EN4cute5tupleIJNS5_1CILi1EEES8_S8_EEENS6_IJNS7_ILi128EEESA_SA_EEELi128ENS_10bfloat16_tEfNS_4arch4Sm90ELb1ELb0ELb1ELb1ELb0ELb0ELb0ELb1ELb1ELb1ELb1ELb0EEENS1_21CollectiveEpilogueFwdISB_S9_SC_SE_Li256ELb1ELb1ELb1ELb0EEENS1_36VarlenDynamicPersistentTileSchedulerILi128ELi128ELi256ELi128ELb1ELb1ELb1ELb1ELb1ELb1EEEEEEEEEvNT_6ParamsE --------------------------
	.section	.nv.constant0._ZN7cutlass13device_kernelIN5flash11enable_sm90INS1_16FlashAttnFwdSm90INS1_25CollectiveMainloopFwdSm90ILi2EN4cute5tupleIJNS5_1CILi1EEES8_S8_EEENS6_IJNS7_ILi128EEESA_SA_EEELi128ENS_10bfloat16_tEfNS_4arch4Sm90ELb1ELb0ELb1ELb1ELb0ELb0ELb0ELb1ELb1ELb1ELb1ELb0EEENS1_21CollectiveEpilogueFwdISB_S9_SC_SE_Li256ELb1ELb1ELb1ELb0EEENS1_36VarlenDynamicPersistentTileSchedulerILi128ELi128ELi256ELi128ELb1ELb1ELb1ELb1ELb1ELb1EEEEEEEEEvNT_6ParamsE,"a",@progbits
	.sectionflags	@""
	.align	4
.nv.constant0._ZN7cutlass13device_kernelIN5flash11enable_sm90INS1_16FlashAttnFwdSm90INS1_25CollectiveMainloopFwdSm90ILi2EN4cute5tupleIJNS5_1CILi1EEES8_S8_EEENS6_IJNS7_ILi128EEESA_SA_EEELi128ENS_10bfloat16_tEfNS_4arch4Sm90ELb1ELb0ELb1ELb1ELb0ELb0ELb0ELb1ELb1ELb1ELb1ELb0EEENS1_21CollectiveEpilogueFwdISB_S9_SC_SE_Li256ELb1ELb1ELb1ELb0EEENS1_36VarlenDynamicPersistentTileSchedulerILi128ELi128ELi256ELi128ELb1ELb1ELb1ELb1ELb1ELb1EEEEEEEEEvNT_6ParamsE:
	.zero		3328


//--------------------- .nv.constant0._ZN7cutlass13device_kernelIN5flash11enable_sm90INS1_16FlashAttnFwdSm90INS1_25CollectiveMainloopFwdSm90ILi2EN4cute5tupleIJNS5_1CILi1EEES8_S8_EEENS6_IJNS7_ILi128EEESA_SA_EEELi128ENS_10bfloat16_tEfNS_4arch4Sm90ELb1ELb0ELb1ELb1ELb0ELb1ELb0ELb1ELb1ELb1ELb1ELb0EEENS1_21CollectiveEpilogueFwdISB_S9_SC_SE_Li256ELb1ELb1ELb1ELb0EEENS1_36VarlenDynamicPersistentTileSchedulerILi128ELi128ELi256ELi128ELb1ELb1ELb1ELb1ELb1ELb1EEEEEEEEEvNT_6ParamsE --------------------------
	.section	.nv.constant0._ZN7cutlass13device_kernelIN5flash11enable_sm90INS1_16FlashAttnFwdSm90INS1_25CollectiveMainloopFwdSm90ILi2EN4cute5tupleIJNS5_1CILi1EEES8_S8_EEENS6_IJNS7_ILi128EEESA_SA_EEELi128ENS_10bfloat16_tEfNS_4arch4Sm90ELb1ELb0ELb1ELb1ELb0ELb1ELb0ELb1ELb1ELb1ELb1ELb0EEENS1_21CollectiveEpilogueFwdISB_S9_SC_SE_Li256ELb1ELb1ELb1ELb0EEENS1_36VarlenDynamicPersistentTileSchedulerILi128ELi128ELi256ELi128ELb1ELb1ELb1ELb1ELb1ELb1EEEEEEEEEvNT_6ParamsE,"a",@progbits
	.sectionflags	@""
	.align	4
.nv.constant0._ZN7cutlass13device_kernelIN5flash11enable_sm90INS1_16FlashAttnFwdSm90INS1_25CollectiveMainloopFwdSm90ILi2EN4cute5tupleIJNS5_1CILi1EEES8_S8_EEENS6_IJNS7_ILi128EEESA_SA_EEELi128ENS_10bfloat16_tEfNS_4arch4Sm90ELb1ELb0ELb1ELb1ELb0ELb1ELb0ELb1ELb1ELb1ELb1ELb0EEENS1_21CollectiveEpilogueFwdISB_S9_SC_SE_Li256ELb1ELb1ELb1ELb0EEENS1_36VarlenDynamicPersistentTileSchedulerILi128ELi128ELi256ELi128ELb1ELb1ELb1ELb1ELb1ELb1EEEEEEEEEvNT_6ParamsE:
	.zero		3328


//--------------------- SYMBOLS --------------------------

	.type		.nv.reservedSmem.offset0,@object
	.size		.nv.reservedSmem.offset0,0x4
	.type		__assertfail,@function
